	.target	sm_80

	.elftype	@"ET_EXEC"


//--------------------- .note.nv.tkinfo           --------------------------
	.section	.note.nv.tkinfo,"",@"SHT_NOTE"
	.sectionflags	@"SHF_NOTE_NV_TKINFO"
	.tkinfo
        /*0018*/ 	.word	0x00000002
        /*0030*/ 	.string	""
        /*0030*/ 	.string	"ptxas"
        /*0030*/ 	.string	"Cuda compilation tools, release 13.0, V13.0.88"
        /*0030*/ 	.string	"Build cuda_13.0.r13.0/compiler.36424714_0"
        /*0030*/ 	.string	"-arch sm_80 -m 64 "



//--------------------- .note.nv.cuinfo           --------------------------
	.section	.note.nv.cuinfo,"",@"SHT_NOTE"
	.sectionflags	@"SHF_NOTE_NV_CUINFO"
        /*0018*/ 	.short	0x0002
        /*001a*/ 	.short	0x0050
        /*001c*/ 	.short	0x0082
	.zero		2


//--------------------- .nv.info                  --------------------------
	.section	.nv.info,"",@"SHT_CUDA_INFO"
	.align	4


	//----- nvinfo : EIATTR_REGCOUNT
	.align		4
        /*0000*/ 	.byte	0x04, 0x2f
        /*0002*/ 	.short	(.L_12 - .L_11)
	.align		4
.L_11:
        /*0004*/ 	.word	index@(_ZN7cutlass13device_kernelIN5flash19enable_sm80_to_sm89INS1_16FlashAttnFwdSm80INS1_25CollectiveMainloopFwdSm80ILi8ELi1ELb0EN4cute5tupleIJNS5_1CILi128EEENS7_ILi48EEENS7_ILi256EEEEEELi256ENS_10bfloat16_tEfNS_4arch4Sm80ELb1ELb0ELb1ELb1ELb1ELb1ELb1ELb0EEENS1_21CollectiveEpilogueFwdINS6_IJS8_SA_S9_EEENS6_IJNS7_ILi1EEESI_SI_EEESC_SE_Li256ELb1ELb1ELb0ELb0EEENS1_19SingleTileSchedulerILb1ELb0ELb1ELi128EEEEEEEEEvNT_6ParamsE)
        /*0008*/ 	.word	0x000000fe


	//----- nvinfo : EIATTR_FRAME_SIZE
	.align		4
.L_12:
        /*000c*/ 	.byte	0x04, 0x11
        /*000e*/ 	.short	(.L_14 - .L_13)
	.align		4
.L_13:
        /*0010*/ 	.word	index@($__internal_9_$__cuda_sm70_shflsync_idx_p)
        /*0014*/ 	.word	0x00000000


	//----- nvinfo : EIATTR_FRAME_SIZE
	.align		4
.L_14:
        /*0018*/ 	.byte	0x04, 0x11
        /*001a*/ 	.short	(.L_16 - .L_15)
	.align		4
.L_15:
        /*001c*/ 	.word	index@(_ZN7cutlass13device_kernelIN5flash19enable_sm80_to_sm89INS1_16FlashAttnFwdSm80INS1_25CollectiveMainloopFwdSm80ILi8ELi1ELb0EN4cute5tupleIJNS5_1CILi128EEENS7_ILi48EEENS7_ILi256EEEEEELi256ENS_10bfloat16_tEfNS_4arch4Sm80ELb1ELb0ELb1ELb1ELb1ELb1ELb1ELb0EEENS1_21CollectiveEpilogueFwdINS6_IJS8_SA_S9_EEENS6_IJNS7_ILi1EEESI_SI_EEESC_SE_Li256ELb1ELb1ELb0ELb0EEENS1_19SingleTileSchedulerILb1ELb0ELb1ELi128EEEEEEEEEvNT_6ParamsE)
        /*0020*/ 	.word	0x00000000


	//----- nvinfo : EIATTR_REGCOUNT
	.align		4
.L_16:
        /*0024*/ 	.byte	0x04, 0x2f
        /*0026*/ 	.short	(.L_18 - .L_17)
	.align		4
.L_17:
        /*0028*/ 	.word	index@(_ZN7cutlass13device_kernelIN5flash19enable_sm80_to_sm89INS1_16FlashAttnFwdSm80INS1_25CollectiveMainloopFwdSm80ILi8ELi1ELb0EN4cute5tupleIJNS5_1CILi128EEENS7_ILi96EEENS7_ILi256EEEEEELi256ENS_10bfloat16_tEfNS_4arch4Sm80ELb1ELb0ELb1ELb1ELb1ELb0ELb1ELb0EEENS1_21CollectiveEpilogueFwdINS6_IJS8_SA_S9_EEENS6_IJNS7_ILi1EEESI_SI_EEESC_SE_Li256ELb1ELb1ELb0ELb0EEENS1_19SingleTileSchedulerILb1ELb0ELb1ELi128EEEEEEEEEvNT_6ParamsE)
        /*002c*/ 	.word	0x000000ff


	//----- nvinfo : EIATTR_FRAME_SIZE
	.align		4
.L_18:
        /*0030*/ 	.byte	0x04, 0x11
        /*0032*/ 	.short	(.L_20 - .L_19)
	.align		4
.L_19:
        /*0034*/ 	.word	index@(_ZN7cutlass13device_kernelIN5flash19enable_sm80_to_sm89INS1_16FlashAttnFwdSm80INS1_25CollectiveMainloopFwdSm80ILi8ELi1ELb0EN4cute5tupleIJNS5_1CILi128EEENS7_ILi96EEENS7_ILi256EEEEEELi256ENS_10bfloat16_tEfNS_4arch4Sm80ELb1ELb0ELb1ELb1ELb1ELb0ELb1ELb0EEENS1_21CollectiveEpilogueFwdINS6_IJS8_SA_S9_EEENS6_IJNS7_ILi1EEESI_SI_EEESC_SE_Li256ELb1ELb1ELb0ELb0EEENS1_19SingleTileSchedulerILb1ELb0ELb1ELi128EEEEEEEEEvNT_6ParamsE)
        /*0038*/ 	.word	0x00000070


	//----- nvinfo : EIATTR_REGCOUNT
	.align		4
.L_20:
        /*003c*/ 	.byte	0x04, 0x2f
        /*003e*/ 	.short	(.L_22 - .L_21)
	.align		4
.L_21:
        /*0040*/ 	.word	index@(_ZN7cutlass13device_kernelIN5flash19enable_sm80_to_sm89INS1_16FlashAttnFwdSm80INS1_25CollectiveMainloopFwdSm80ILi8ELi1ELb0EN4cute5tupleIJNS5_1CILi128EEENS7_ILi96EEENS7_ILi256EEEEEELi256ENS_10bfloat16_tEfNS_4arch4Sm80ELb1ELb0ELb1ELb0ELb1ELb0ELb1ELb0EEENS1_21CollectiveEpilogueFwdINS6_IJS8_SA_S9_EEENS6_IJNS7_ILi1EEESI_SI_EEESC_SE_Li256ELb0ELb1ELb0ELb0EEENS1_30DynamicPersistentTileSchedulerILi256ELi256ELb0ELb1ELb0EEEEEEEEEvNT_6ParamsE)
        /*0044*/ 	.word	0x000000ff


	//----- nvinfo : EIATTR_FRAME_SIZE
	.align		4
.L_22:
        /*0048*/ 	.byte	0x04, 0x11
        /*004a*/ 	.short	(.L_24 - .L_23)
	.align		4
.L_23:
        /*004c*/ 	.word	index@($__internal_8_$__cuda_sm70_shflsync_idx_p)
        /*0050*/ 	.word	0x00000000


	//----- nvinfo : EIATTR_FRAME_SIZE
	.align		4
.L_24:
        /*0054*/ 	.byte	0x04, 0x11
        /*0056*/ 	.short	(.L_26 - .L_25)
	.align		4
.L_25:
        /*0058*/ 	.word	index@($__internal_7_$__cuda_sm70_shflsync_bfly_p)
        /*005c*/ 	.word	0x00000000


	//----- nvinfo : EIATTR_FRAME_SIZE
	.align		4
.L_26:
        /*0060*/ 	.byte	0x04, 0x11
        /*0062*/ 	.short	(.L_28 - .L_27)
	.align		4
.L_27:
        /*0064*/ 	.word	index@(_ZN7cutlass13device_kernelIN5flash19enable_sm80_to_sm89INS1_16FlashAttnFwdSm80INS1_25CollectiveMainloopFwdSm80ILi8ELi1ELb0EN4cute5tupleIJNS5_1CILi128EEENS7_ILi96EEENS7_ILi256EEEEEELi256ENS_10bfloat16_tEfNS_4arch4Sm80ELb1ELb0ELb1ELb0ELb1ELb0ELb1ELb0EEENS1_21CollectiveEpilogueFwdINS6_IJS8_SA_S9_EEENS6_IJNS7_ILi1EEESI_SI_EEESC_SE_Li256ELb0ELb1ELb0ELb0EEENS1_30DynamicPersistentTileSchedulerILi256ELi256ELb0ELb1ELb0EEEEEEEEEvNT_6ParamsE)
        /*0068*/ 	.word	0x00000088


	//----- nvinfo : EIATTR_REGCOUNT
	.align		4
.L_28:
        /*006c*/ 	.byte	0x04, 0x2f
        /*006e*/ 	.short	(.L_30 - .L_29)
	.align		4
.L_29:
        /*0070*/ 	.word	index@(_ZN7cutlass13device_kernelIN5flash19enable_sm80_to_sm89INS1_16FlashAttnFwdSm80INS1_25CollectiveMainloopFwdSm80ILi8ELi1ELb0EN4cute5tupleIJNS5_1CILi128EEENS7_ILi48EEENS7_ILi256EEEEEELi256ENS_10bfloat16_tEfNS_4arch4Sm80ELb0ELb1ELb1ELb1ELb1ELb1ELb1ELb0EEENS1_21CollectiveEpilogueFwdINS6_IJS8_SA_S9_EEENS6_IJNS7_ILi1EEESI_SI_EEESC_SE_Li256ELb1ELb1ELb0ELb0EEENS1_19SingleTileSchedulerILb1ELb0ELb1ELi128EEEEEEEEEvNT_6ParamsE)
        /*0074*/ 	.word	0x000000ff


	//----- nvinfo : EIATTR_FRAME_SIZE
	.align		4
.L_30:
        /*0078*/ 	.byte	0x04, 0x11
        /*007a*/ 	.short	(.L_32 - .L_31)
	.align		4
.L_31:
        /*007c*/ 	.word	index@($__internal_6_$__cuda_sm70_shflsync_idx_p)
        /*0080*/ 	.word	0x00000000


	//----- nvinfo : EIATTR_FRAME_SIZE
	.align		4
.L_32:
        /*0084*/ 	.byte	0x04, 0x11
        /*0086*/ 	.short	(.L_34 - .L_33)
	.align		4
.L_33:
        /*0088*/ 	.word	index@($__internal_5_$__cuda_sm70_shflsync_bfly_p)
        /*008c*/ 	.word	0x00000000


	//----- nvinfo : EIATTR_FRAME_SIZE
	.align		4
.L_34:
        /*0090*/ 	.byte	0x04, 0x11
        /*0092*/ 	.short	(.L_36 - .L_35)
	.align		4
.L_35:
        /*0094*/ 	.word	index@($_ZN7cutlass13device_kernelIN5flash19enable_sm80_to_sm89INS1_16FlashAttnFwdSm80INS1_25CollectiveMainloopFwdSm80ILi8ELi1ELb0EN4cute5tupleIJNS5_1CILi128EEENS7_ILi48EEENS7_ILi256EEEEEELi256ENS_10bfloat16_tEfNS_4arch4Sm80ELb0ELb1ELb1ELb1ELb1ELb1ELb1ELb0EEENS1_21CollectiveEpilogueFwdINS6_IJS8_SA_S9_EEENS6_IJNS7_ILi1EEESI_SI_EEESC_SE_Li256ELb1ELb1ELb0ELb0EEENS1_19SingleTileSchedulerILb1ELb0ELb1ELi128EEEEEEEEEvNT_6ParamsE$_ZZN5flash25CollectiveMainloopFwdSm80ILi8ELi1ELb0EN4cute5tupleIJNS1_1CILi128EEENS3_ILi48EEENS3_ILi256EEEEEELi256EN7cutlass10bfloat16_tEfNS8_4arch4Sm80ELb0ELb1ELb1ELb1ELb1ELb1ELb1ELb0EE3mmaINS_16FlashAttnFwdSm80ISC_NS_21CollectiveEpilogueFwdINS2_IJS4_S6_S5_EEENS2_IJNS3_ILi1EEESH_SH_EEES9_SB_Li256ELb1ELb1ELb0ELb0EEENS_19SingleTileSchedulerILb1ELb0ELb1ELi128EEEE13SharedStorageENS1_6TensorINS1_11ArrayEngineIfLm128EEENS1_6LayoutINS2_IJNS2_IJNS3_ILi2EEESS_EEESH_NS3_ILi32EEEEEENS2_IJNS2_IJSH_SS_EEENS3_ILi0EEENS3_ILi4EEEEEEEEEENS_7SoftmaxILi2ELi0EEEEEbRKNSC_6ParamsERT0_RT1_iRKNS_16SeqlenInfoQKNewKILb1ELb1EEENS2_IJiiiiEEERT_ENKUlvE_clEv)
        /*0098*/ 	.word	0x00000000


	//----- nvinfo : EIATTR_FRAME_SIZE
	.align		4
.L_36:
        /*009c*/ 	.byte	0x04, 0x11
        /*009e*/ 	.short	(.L_38 - .L_37)
	.align		4
.L_37:
        /*00a0*/ 	.word	index@(_ZN7cutlass13device_kernelIN5flash19enable_sm80_to_sm89INS1_16FlashAttnFwdSm80INS1_25CollectiveMainloopFwdSm80ILi8ELi1ELb0EN4cute5tupleIJNS5_1CILi128EEENS7_ILi48EEENS7_ILi256EEEEEELi256ENS_10bfloat16_tEfNS_4arch4Sm80ELb0ELb1ELb1ELb1ELb1ELb1ELb1ELb0EEENS1_21CollectiveEpilogueFwdINS6_IJS8_SA_S9_EEENS6_IJNS7_ILi1EEESI_SI_EEESC_SE_Li256ELb1ELb1ELb0ELb0EEENS1_19SingleTileSchedulerILb1ELb0ELb1ELi128EEEEEEEEEvNT_6ParamsE)
        /*00a4*/ 	.word	0x00000078


	//----- nvinfo : EIATTR_REGCOUNT
	.align		4
.L_38:
        /*00a8*/ 	.byte	0x04, 0x2f
        /*00aa*/ 	.short	(.L_40 - .L_39)
	.align		4
.L_39:
        /*00ac*/ 	.word	index@(_ZN7cutlass13device_kernelIN5flash19enable_sm80_to_sm89INS1_16FlashAttnFwdSm80INS1_25CollectiveMainloopFwdSm80ILi8ELi1ELb0EN4cute5tupleIJNS5_1CILi128EEENS7_ILi64EEENS7_ILi256EEEEEELi256ENS_10bfloat16_tEfNS_4arch4Sm80ELb0ELb1ELb1ELb1ELb1ELb0ELb1ELb0EEENS1_21CollectiveEpilogueFwdINS6_IJS8_SA_S9_EEENS6_IJNS7_ILi1EEESI_SI_EEESC_SE_Li256ELb1ELb1ELb0ELb0EEENS1_19SingleTileSchedulerILb1ELb0ELb1ELi128EEEEEEEEEvNT_6ParamsE)
        /*00b0*/ 	.word	0x000000ff


	//----- nvinfo : EIATTR_FRAME_SIZE
	.align		4
.L_40:
        /*00b4*/ 	.byte	0x04, 0x11
        /*00b6*/ 	.short	(.L_42 - .L_41)
	.align		4
.L_41:
        /*00b8*/ 	.word	index@(_ZN7cutlass13device_kernelIN5flash19enable_sm80_to_sm89INS1_16FlashAttnFwdSm80INS1_25CollectiveMainloopFwdSm80ILi8ELi1ELb0EN4cute5tupleIJNS5_1CILi128EEENS7_ILi64EEENS7_ILi256EEEEEELi256ENS_10bfloat16_tEfNS_4arch4Sm80ELb0ELb1ELb1ELb1ELb1ELb0ELb1ELb0EEENS1_21CollectiveEpilogueFwdINS6_IJS8_SA_S9_EEENS6_IJNS7_ILi1EEESI_SI_EEESC_SE_Li256ELb1ELb1ELb0ELb0EEENS1_19SingleTileSchedulerILb1ELb0ELb1ELi128EEEEEEEEEvNT_6ParamsE)
        /*00bc*/ 	.word	0x00000038


	//----- nvinfo : EIATTR_REGCOUNT
	.align		4
.L_42:
        /*00c0*/ 	.byte	0x04, 0x2f
        /*00c2*/ 	.short	(.L_44 - .L_43)
	.align		4
.L_43:
        /*00c4*/ 	.word	index@(_ZN7cutlass13device_kernelIN5flash19enable_sm80_to_sm89INS1_16FlashAttnFwdSm80INS1_25CollectiveMainloopFwdSm80ILi8ELi1ELb0EN4cute5tupleIJNS5_1CILi128EEENS7_ILi64EEENS7_ILi256EEEEEELi256ENS_10bfloat16_tEfNS_4arch4Sm80ELb0ELb1ELb1ELb0ELb1ELb0ELb1ELb0EEENS1_21CollectiveEpilogueFwdINS6_IJS8_SA_S9_EEENS6_IJNS7_ILi1EEESI_SI_EEESC_SE_Li256ELb0ELb1ELb0ELb0EEENS1_19SingleTileSchedulerILb0ELb0ELb1ELi128EEEEEEEEEvNT_6ParamsE)
        /*00c8*/ 	.word	0x000000ff


	//----- nvinfo : EIATTR_FRAME_SIZE
	.align		4
.L_44:
        /*00cc*/ 	.byte	0x04, 0x11
        /*00ce*/ 	.short	(.L_46 - .L_45)
	.align		4
.L_45:
        /*00d0*/ 	.word	index@(_ZN7cutlass13device_kernelIN5flash19enable_sm80_to_sm89INS1_16FlashAttnFwdSm80INS1_25CollectiveMainloopFwdSm80ILi8ELi1ELb0EN4cute5tupleIJNS5_1CILi128EEENS7_ILi64EEENS7_ILi256EEEEEELi256ENS_10bfloat16_tEfNS_4arch4Sm80ELb0ELb1ELb1ELb0ELb1ELb0ELb1ELb0EEENS1_21CollectiveEpilogueFwdINS6_IJS8_SA_S9_EEENS6_IJNS7_ILi1EEESI_SI_EEESC_SE_Li256ELb0ELb1ELb0ELb0EEENS1_19SingleTileSchedulerILb0ELb0ELb1ELi128EEEEEEEEEvNT_6ParamsE)
        /*00d4*/ 	.word	0x00000030


	//----- nvinfo : EIATTR_REGCOUNT
	.align		4
.L_46:
        /*00d8*/ 	.byte	0x04, 0x2f
        /*00da*/ 	.short	(.L_48 - .L_47)
	.align		4
.L_47:
        /*00dc*/ 	.word	index@(_ZN7cutlass13device_kernelIN5flash19enable_sm80_to_sm89INS1_16FlashAttnFwdSm80INS1_25CollectiveMainloopFwdSm80ILi8ELi1ELb0EN4cute5tupleIJNS5_1CILi128EEENS7_ILi48EEENS7_ILi256EEEEEELi256ENS_10bfloat16_tEfNS_4arch4Sm80ELb0ELb0ELb1ELb1ELb1ELb1ELb1ELb0EEENS1_21CollectiveEpilogueFwdINS6_IJS8_SA_S9_EEENS6_IJNS7_ILi1EEESI_SI_EEESC_SE_Li256ELb1ELb1ELb0ELb0EEENS1_19SingleTileSchedulerILb1ELb0ELb1ELi128EEEEEEEEEvNT_6ParamsE)
        /*00e0*/ 	.word	0x000000ff


	//----- nvinfo : EIATTR_FRAME_SIZE
	.align		4
.L_48:
        /*00e4*/ 	.byte	0x04, 0x11
        /*00e6*/ 	.short	(.L_50 - .L_49)
	.align		4
.L_49:
        /*00e8*/ 	.word	index@($__internal_4_$__cuda_sm70_shflsync_idx_p)
        /*00ec*/ 	.word	0x00000000


	//----- nvinfo : EIATTR_FRAME_SIZE
	.align		4
.L_50:
        /*00f0*/ 	.byte	0x04, 0x11
        /*00f2*/ 	.short	(.L_52 - .L_51)
	.align		4
.L_51:
        /*00f4*/ 	.word	index@(_ZN7cutlass13device_kernelIN5flash19enable_sm80_to_sm89INS1_16FlashAttnFwdSm80INS1_25CollectiveMainloopFwdSm80ILi8ELi1ELb0EN4cute5tupleIJNS5_1CILi128EEENS7_ILi48EEENS7_ILi256EEEEEELi256ENS_10bfloat16_tEfNS_4arch4Sm80ELb0ELb0ELb1ELb1ELb1ELb1ELb1ELb0EEENS1_21CollectiveEpilogueFwdINS6_IJS8_SA_S9_EEENS6_IJNS7_ILi1EEESI_SI_EEESC_SE_Li256ELb1ELb1ELb0ELb0EEENS1_19SingleTileSchedulerILb1ELb0ELb1ELi128EEEEEEEEEvNT_6ParamsE)
        /*00f8*/ 	.word	0x00000000


	//----- nvinfo : EIATTR_REGCOUNT
	.align		4
.L_52:
        /*00fc*/ 	.byte	0x04, 0x2f
        /*00fe*/ 	.short	(.L_54 - .L_53)
	.align		4
.L_53:
        /*0100*/ 	.word	index@(_ZN7cutlass13device_kernelIN5flash19enable_sm80_to_sm89INS1_16FlashAttnFwdSm80INS1_25CollectiveMainloopFwdSm80ILi8ELi1ELb0EN4cute5tupleIJNS5_1CILi128EEENS7_ILi96EEENS7_ILi256EEEEEELi256ENS_10bfloat16_tEfNS_4arch4Sm80ELb0ELb0ELb1ELb1ELb1ELb0ELb1ELb0EEENS1_21CollectiveEpilogueFwdINS6_IJS8_SA_S9_EEENS6_IJNS7_ILi1EEESI_SI_EEESC_SE_Li256ELb1ELb1ELb0ELb0EEENS1_19SingleTileSchedulerILb1ELb0ELb1ELi128EEEEEEEEEvNT_6ParamsE)
        /*0104*/ 	.word	0x000000ff


	//----- nvinfo : EIATTR_FRAME_SIZE
	.align		4
.L_54:
        /*0108*/ 	.byte	0x04, 0x11
        /*010a*/ 	.short	(.L_56 - .L_55)
	.align		4
.L_55:
        /*010c*/ 	.word	index@(_ZN7cutlass13device_kernelIN5flash19enable_sm80_to_sm89INS1_16FlashAttnFwdSm80INS1_25CollectiveMainloopFwdSm80ILi8ELi1ELb0EN4cute5tupleIJNS5_1CILi128EEENS7_ILi96EEENS7_ILi256EEEEEELi256ENS_10bfloat16_tEfNS_4arch4Sm80ELb0ELb0ELb1ELb1ELb1ELb0ELb1ELb0EEENS1_21CollectiveEpilogueFwdINS6_IJS8_SA_S9_EEENS6_IJNS7_ILi1EEESI_SI_EEESC_SE_Li256ELb1ELb1ELb0ELb0EEENS1_19SingleTileSchedulerILb1ELb0ELb1ELi128EEEEEEEEEvNT_6ParamsE)
        /*0110*/ 	.word	0x00000060


	//----- nvinfo : EIATTR_REGCOUNT
	.align		4
.L_56:
        /*0114*/ 	.byte	0x04, 0x2f
        /*0116*/ 	.short	(.L_58 - .L_57)
	.align		4
.L_57:
        /*0118*/ 	.word	index@(_ZN7cutlass13device_kernelIN5flash19enable_sm80_to_sm89INS1_16FlashAttnFwdSm80INS1_25CollectiveMainloopFwdSm80ILi8ELi1ELb0EN4cute5tupleIJNS5_1CILi128EEENS7_ILi96EEENS7_ILi256EEEEEELi256ENS_10bfloat16_tEfNS_4arch4Sm80ELb0ELb0ELb1ELb0ELb1ELb0ELb1ELb0EEENS1_21CollectiveEpilogueFwdINS6_IJS8_SA_S9_EEENS6_IJNS7_ILi1EEESI_SI_EEESC_SE_Li256ELb0ELb1ELb0ELb0EEENS1_19SingleTileSchedulerILb0ELb0ELb1ELi128EEEEEEEEEvNT_6ParamsE)
        /*011c*/ 	.word	0x000000ff


	//----- nvinfo : EIATTR_FRAME_SIZE
	.align		4
.L_58:
        /*0120*/ 	.byte	0x04, 0x11
        /*0122*/ 	.short	(.L_60 - .L_59)
	.align		4
.L_59:
        /*0124*/ 	.word	index@(_ZN7cutlass13device_kernelIN5flash19enable_sm80_to_sm89INS1_16FlashAttnFwdSm80INS1_25CollectiveMainloopFwdSm80ILi8ELi1ELb0EN4cute5tupleIJNS5_1CILi128EEENS7_ILi96EEENS7_ILi256EEEEEELi256ENS_10bfloat16_tEfNS_4arch4Sm80ELb0ELb0ELb1ELb0ELb1ELb0ELb1ELb0EEENS1_21CollectiveEpilogueFwdINS6_IJS8_SA_S9_EEENS6_IJNS7_ILi1EEESI_SI_EEESC_SE_Li256ELb0ELb1ELb0ELb0EEENS1_19SingleTileSchedulerILb0ELb0ELb1ELi128EEEEEEEEEvNT_6ParamsE)
        /*0128*/ 	.word	0x00000090


	//----- nvinfo : EIATTR_REGCOUNT
	.align		4
.L_60:
        /*012c*/ 	.byte	0x04, 0x2f
        /*012e*/ 	.short	(.L_62 - .L_61)
	.align		4
.L_61:
        /*0130*/ 	.word	index@(_ZN7cutlass13device_kernelIN5flash19enable_sm80_to_sm89INS1_16FlashAttnFwdSm80INS1_25CollectiveMainloopFwdSm80ILi8ELi1ELb0EN4cute5tupleIJNS5_1CILi128EEENS7_ILi32EEENS7_ILi256EEEEEELi256ENS_10bfloat16_tEfNS_4arch4Sm80ELb1ELb0ELb1ELb1ELb1ELb1ELb1ELb0EEENS1_21CollectiveEpilogueFwdINS6_IJS8_SA_S9_EEENS6_IJNS7_ILi1EEESI_SI_EEESC_SE_Li256ELb1ELb1ELb0ELb0EEENS1_19SingleTileSchedulerILb1ELb0ELb1ELi128EEEEEEEEEvNT_6ParamsE)
        /*0134*/ 	.word	0x000000fb


	//----- nvinfo : EIATTR_FRAME_SIZE
	.align		4
.L_62:
        /*0138*/ 	.byte	0x04, 0x11
        /*013a*/ 	.short	(.L_64 - .L_63)
	.align		4
.L_63:
        /*013c*/ 	.word	index@(_ZN7cutlass13device_kernelIN5flash19enable_sm80_to_sm89INS1_16FlashAttnFwdSm80INS1_25CollectiveMainloopFwdSm80ILi8ELi1ELb0EN4cute5tupleIJNS5_1CILi128EEENS7_ILi32EEENS7_ILi256EEEEEELi256ENS_10bfloat16_tEfNS_4arch4Sm80ELb1ELb0ELb1ELb1ELb1ELb1ELb1ELb0EEENS1_21CollectiveEpilogueFwdINS6_IJS8_SA_S9_EEENS6_IJNS7_ILi1EEESI_SI_EEESC_SE_Li256ELb1ELb1ELb0ELb0EEENS1_19SingleTileSchedulerILb1ELb0ELb1ELi128EEEEEEEEEvNT_6ParamsE)
        /*0140*/ 	.word	0x00000000


	//----- nvinfo : EIATTR_REGCOUNT
	.align		4
.L_64:
        /*0144*/ 	.byte	0x04, 0x2f
        /*0146*/ 	.short	(.L_66 - .L_65)
	.align		4
.L_65:
        /*0148*/ 	.word	index@(_ZN7cutlass13device_kernelIN5flash19enable_sm80_to_sm89INS1_16FlashAttnFwdSm80INS1_25CollectiveMainloopFwdSm80ILi8ELi1ELb1EN4cute5tupleIJNS5_1CILi128EEENS7_ILi64EEENS7_ILi256EEEEEELi256ENS_10bfloat16_tEfNS_4arch4Sm80ELb1ELb0ELb1ELb1ELb1ELb0ELb1ELb0EEENS1_21CollectiveEpilogueFwdINS6_IJS8_SA_S9_EEENS6_IJNS7_ILi1EEESI_SI_EEESC_SE_Li256ELb1ELb1ELb0ELb0EEENS1_19SingleTileSchedulerILb1ELb0ELb1ELi128EEEEEEEEEvNT_6ParamsE)
        /*014c*/ 	.word	0x000000ff


	//----- nvinfo : EIATTR_FRAME_SIZE
	.align		4
.L_66:
        /*0150*/ 	.byte	0x04, 0x11
        /*0152*/ 	.short	(.L_68 - .L_67)
	.align		4
.L_67:
        /*0154*/ 	.word	index@(_ZN7cutlass13device_kernelIN5flash19enable_sm80_to_sm89INS1_16FlashAttnFwdSm80INS1_25CollectiveMainloopFwdSm80ILi8ELi1ELb1EN4cute5tupleIJNS5_1CILi128EEENS7_ILi64EEENS7_ILi256EEEEEELi256ENS_10bfloat16_tEfNS_4arch4Sm80ELb1ELb0ELb1ELb1ELb1ELb0ELb1ELb0EEENS1_21CollectiveEpilogueFwdINS6_IJS8_SA_S9_EEENS6_IJNS7_ILi1EEESI_SI_EEESC_SE_Li256ELb1ELb1ELb0ELb0EEENS1_19SingleTileSchedulerILb1ELb0ELb1ELi128EEEEEEEEEvNT_6ParamsE)
        /*0158*/ 	.word	0x00000108


	//----- nvinfo : EIATTR_REGCOUNT
	.align		4
.L_68:
        /*015c*/ 	.byte	0x04, 0x2f
        /*015e*/ 	.short	(.L_70 - .L_69)
	.align		4
.L_69:
        /*0160*/ 	.word	index@(_ZN7cutlass13device_kernelIN5flash19enable_sm80_to_sm89INS1_16FlashAttnFwdSm80INS1_25CollectiveMainloopFwdSm80ILi8ELi1ELb1EN4cute5tupleIJNS5_1CILi128EEENS7_ILi64EEENS7_ILi256EEEEEELi256ENS_10bfloat16_tEfNS_4arch4Sm80ELb1ELb0ELb1ELb0ELb1ELb0ELb1ELb0EEENS1_21CollectiveEpilogueFwdINS6_IJS8_SA_S9_EEENS6_IJNS7_ILi1EEESI_SI_EEESC_SE_Li256ELb0ELb1ELb0ELb0EEENS1_30DynamicPersistentTileSchedulerILi256ELi256ELb0ELb1ELb0EEEEEEEEEvNT_6ParamsE)
        /*0164*/ 	.word	0x000000ff


	//----- nvinfo : EIATTR_FRAME_SIZE
	.align		4
.L_70:
        /*0168*/ 	.byte	0x04, 0x11
        /*016a*/ 	.short	(.L_72 - .L_71)
	.align		4
.L_71:
        /*016c*/ 	.word	index@($__internal_3_$__cuda_sm70_shflsync_idx_p)
        /*0170*/ 	.word	0x00000000


	//----- nvinfo : EIATTR_FRAME_SIZE
	.align		4
.L_72:
        /*0174*/ 	.byte	0x04, 0x11
        /*0176*/ 	.short	(.L_74 - .L_73)
	.align		4
.L_73:
        /*0178*/ 	.word	index@($__internal_2_$__cuda_sm70_shflsync_bfly_p)
        /*017c*/ 	.word	0x00000000


	//----- nvinfo : EIATTR_FRAME_SIZE
	.align		4
.L_74:
        /*0180*/ 	.byte	0x04, 0x11
        /*0182*/ 	.short	(.L_76 - .L_75)
	.align		4
.L_75:
        /*0184*/ 	.word	index@(_ZN7cutlass13device_kernelIN5flash19enable_sm80_to_sm89INS1_16FlashAttnFwdSm80INS1_25CollectiveMainloopFwdSm80ILi8ELi1ELb1EN4cute5tupleIJNS5_1CILi128EEENS7_ILi64EEENS7_ILi256EEEEEELi256ENS_10bfloat16_tEfNS_4arch4Sm80ELb1ELb0ELb1ELb0ELb1ELb0ELb1ELb0EEENS1_21CollectiveEpilogueFwdINS6_IJS8_SA_S9_EEENS6_IJNS7_ILi1EEESI_SI_EEESC_SE_Li256ELb0ELb1ELb0ELb0EEENS1_30DynamicPersistentTileSchedulerILi256ELi256ELb0ELb1ELb0EEEEEEEEEvNT_6ParamsE)
        /*0188*/ 	.word	0x00000130


	//----- nvinfo : EIATTR_REGCOUNT
	.align		4
.L_76:
        /*018c*/ 	.byte	0x04, 0x2f
        /*018e*/ 	.short	(.L_78 - .L_77)
	.align		4
.L_77:
        /*0190*/ 	.word	index@(_ZN7cutlass13device_kernelIN5flash19enable_sm80_to_sm89INS1_16FlashAttnFwdSm80INS1_25CollectiveMainloopFwdSm80ILi8ELi1ELb0EN4cute5tupleIJNS5_1CILi128EEENS7_ILi32EEENS7_ILi256EEEEEELi256ENS_10bfloat16_tEfNS_4arch4Sm80ELb0ELb1ELb1ELb1ELb1ELb1ELb1ELb0EEENS1_21CollectiveEpilogueFwdINS6_IJS8_SA_S9_EEENS6_IJNS7_ILi1EEESI_SI_EEESC_SE_Li256ELb1ELb1ELb0ELb0EEENS1_19SingleTileSchedulerILb1ELb0ELb1ELi128EEEEEEEEEvNT_6ParamsE)
        /*0194*/ 	.word	0x000000fb


	//----- nvinfo : EIATTR_FRAME_SIZE
	.align		4
.L_78:
        /*0198*/ 	.byte	0x04, 0x11
        /*019a*/ 	.short	(.L_80 - .L_79)
	.align		4
.L_79:
        /*019c*/ 	.word	index@(_ZN7cutlass13device_kernelIN5flash19enable_sm80_to_sm89INS1_16FlashAttnFwdSm80INS1_25CollectiveMainloopFwdSm80ILi8ELi1ELb0EN4cute5tupleIJNS5_1CILi128EEENS7_ILi32EEENS7_ILi256EEEEEELi256ENS_10bfloat16_tEfNS_4arch4Sm80ELb0ELb1ELb1ELb1ELb1ELb1ELb1ELb0EEENS1_21CollectiveEpilogueFwdINS6_IJS8_SA_S9_EEENS6_IJNS7_ILi1EEESI_SI_EEESC_SE_Li256ELb1ELb1ELb0ELb0EEENS1_19SingleTileSchedulerILb1ELb0ELb1ELi128EEEEEEEEEvNT_6ParamsE)
        /*01a0*/ 	.word	0x00000000


	//----- nvinfo : EIATTR_REGCOUNT
	.align		4
.L_80:
        /*01a4*/ 	.byte	0x04, 0x2f
        /*01a6*/ 	.short	(.L_82 - .L_81)
	.align		4
.L_81:
        /*01a8*/ 	.word	index@(_ZN7cutlass13device_kernelIN5flash19enable_sm80_to_sm89INS1_16FlashAttnFwdSm80INS1_25CollectiveMainloopFwdSm80ILi8ELi1ELb1EN4cute5tupleIJNS5_1CILi128EEENS7_ILi48EEENS7_ILi256EEEEEELi256ENS_10bfloat16_tEfNS_4arch4Sm80ELb0ELb1ELb1ELb1ELb1ELb0ELb1ELb0EEENS1_21CollectiveEpilogueFwdINS6_IJS8_SA_S9_EEENS6_IJNS7_ILi1EEESI_SI_EEESC_SE_Li256ELb1ELb1ELb0ELb0EEENS1_19SingleTileSchedulerILb1ELb0ELb1ELi128EEEEEEEEEvNT_6ParamsE)
        /*01ac*/ 	.word	0x000000ff


	//----- nvinfo : EIATTR_FRAME_SIZE
	.align		4
.L_82:
        /*01b0*/ 	.byte	0x04, 0x11
        /*01b2*/ 	.short	(.L_84 - .L_83)
	.align		4
.L_83:
        /*01b4*/ 	.word	index@($__internal_1_$__cuda_sm70_shflsync_idx_p)
        /*01b8*/ 	.word	0x00000000


	//----- nvinfo : EIATTR_FRAME_SIZE
	.align		4
.L_84:
        /*01bc*/ 	.byte	0x04, 0x11
        /*01be*/ 	.short	(.L_86 - .L_85)
	.align		4
.L_85:
        /*01c0*/ 	.word	index@(_ZN7cutlass13device_kernelIN5flash19enable_sm80_to_sm89INS1_16FlashAttnFwdSm80INS1_25CollectiveMainloopFwdSm80ILi8ELi1ELb1EN4cute5tupleIJNS5_1CILi128EEENS7_ILi48EEENS7_ILi256EEEEEELi256ENS_10bfloat16_tEfNS_4arch4Sm80ELb0ELb1ELb1ELb1ELb1ELb0ELb1ELb0EEENS1_21CollectiveEpilogueFwdINS6_IJS8_SA_S9_EEENS6_IJNS7_ILi1EEESI_SI_EEESC_SE_Li256ELb1ELb1ELb0ELb0EEENS1_19SingleTileSchedulerILb1ELb0ELb1ELi128EEEEEEEEEvNT_6ParamsE)
        /*01c4*/ 	.word	0x00000068


	//----- nvinfo : EIATTR_REGCOUNT
	.align		4
.L_86:
        /*01c8*/ 	.byte	0x04, 0x2f
        /*01ca*/ 	.short	(.L_88 - .L_87)
	.align		4
.L_87:
        /*01cc*/ 	.word	index@(_ZN7cutlass13device_kernelIN5flash19enable_sm80_to_sm89INS1_16FlashAttnFwdSm80INS1_25CollectiveMainloopFwdSm80ILi8ELi1ELb1EN4cute5tupleIJNS5_1CILi128EEENS7_ILi48EEENS7_ILi256EEEEEELi256ENS_10bfloat16_tEfNS_4arch4Sm80ELb0ELb1ELb1ELb0ELb1ELb0ELb1ELb0EEENS1_21CollectiveEpilogueFwdINS6_IJS8_SA_S9_EEENS6_IJNS7_ILi1EEESI_SI_EEESC_SE_Li256ELb0ELb1ELb0ELb0EEENS1_19SingleTileSchedulerILb0ELb0ELb1ELi128EEEEEEEEEvNT_6ParamsE)
        /*01d0*/ 	.word	0x000000ff


	//----- nvinfo : EIATTR_FRAME_SIZE
	.align		4
.L_88:
        /*01d4*/ 	.byte	0x04, 0x11
        /*01d6*/ 	.short	(.L_90 - .L_89)
	.align		4
.L_89:
        /*01d8*/ 	.word	index@($__internal_0_$__cuda_sm70_shflsync_idx_p)
        /*01dc*/ 	.word	0x00000000


	//----- nvinfo : EIATTR_FRAME_SIZE
	.align		4
.L_90:
        /*01e0*/ 	.byte	0x04, 0x11
        /*01e2*/ 	.short	(.L_92 - .L_91)
	.align		4
.L_91:
        /*01e4*/ 	.word	index@(_ZN7cutlass13device_kernelIN5flash19enable_sm80_to_sm89INS1_16FlashAttnFwdSm80INS1_25CollectiveMainloopFwdSm80ILi8ELi1ELb1EN4cute5tupleIJNS5_1CILi128EEENS7_ILi48EEENS7_ILi256EEEEEELi256ENS_10bfloat16_tEfNS_4arch4Sm80ELb0ELb1ELb1ELb0ELb1ELb0ELb1ELb0EEENS1_21CollectiveEpilogueFwdINS6_IJS8_SA_S9_EEENS6_IJNS7_ILi1EEESI_SI_EEESC_SE_Li256ELb0ELb1ELb0ELb0EEENS1_19SingleTileSchedulerILb0ELb0ELb1ELi128EEEEEEEEEvNT_6ParamsE)
        /*01e8*/ 	.word	0x00000068


	//----- nvinfo : EIATTR_REGCOUNT
	.align		4
.L_92:
        /*01ec*/ 	.byte	0x04, 0x2f
        /*01ee*/ 	.short	(.L_94 - .L_93)
	.align		4
.L_93:
        /*01f0*/ 	.word	index@(_ZN7cutlass13device_kernelIN5flash19enable_sm80_to_sm89INS1_16FlashAttnFwdSm80INS1_25CollectiveMainloopFwdSm80ILi8ELi1ELb0EN4cute5tupleIJNS5_1CILi128EEENS7_ILi32EEENS7_ILi256EEEEEELi256ENS_10bfloat16_tEfNS_4arch4Sm80ELb0ELb0ELb1ELb1ELb1ELb1ELb1ELb0EEENS1_21CollectiveEpilogueFwdINS6_IJS8_SA_S9_EEENS6_IJNS7_ILi1EEESI_SI_EEESC_SE_Li256ELb1ELb1ELb0ELb0EEENS1_19SingleTileSchedulerILb1ELb0ELb1ELi128EEEEEEEEEvNT_6ParamsE)
        /*01f4*/ 	.word	0x000000f8


	//----- nvinfo : EIATTR_FRAME_SIZE
	.align		4
.L_94:
        /*01f8*/ 	.byte	0x04, 0x11
        /*01fa*/ 	.short	(.L_96 - .L_95)
	.align		4
.L_95:
        /*01fc*/ 	.word	index@(_ZN7cutlass13device_kernelIN5flash19enable_sm80_to_sm89INS1_16FlashAttnFwdSm80INS1_25CollectiveMainloopFwdSm80ILi8ELi1ELb0EN4cute5tupleIJNS5_1CILi128EEENS7_ILi32EEENS7_ILi256EEEEEELi256ENS_10bfloat16_tEfNS_4arch4Sm80ELb0ELb0ELb1ELb1ELb1ELb1ELb1ELb0EEENS1_21CollectiveEpilogueFwdINS6_IJS8_SA_S9_EEENS6_IJNS7_ILi1EEESI_SI_EEESC_SE_Li256ELb1ELb1ELb0ELb0EEENS1_19SingleTileSchedulerILb1ELb0ELb1ELi128EEEEEEEEEvNT_6ParamsE)
        /*0200*/ 	.word	0x00000000


	//----- nvinfo : EIATTR_REGCOUNT
	.align		4
.L_96:
        /*0204*/ 	.byte	0x04, 0x2f
        /*0206*/ 	.short	(.L_98 - .L_97)
	.align		4
.L_97:
        /*0208*/ 	.word	index@(_ZN7cutlass13device_kernelIN5flash19enable_sm80_to_sm89INS1_16FlashAttnFwdSm80INS1_25CollectiveMainloopFwdSm80ILi8ELi1ELb1EN4cute5tupleIJNS5_1CILi128EEENS7_ILi64EEENS7_ILi256EEEEEELi256ENS_10bfloat16_tEfNS_4arch4Sm80ELb0ELb0ELb1ELb1ELb1ELb0ELb1ELb0EEENS1_21CollectiveEpilogueFwdINS6_IJS8_SA_S9_EEENS6_IJNS7_ILi1EEESI_SI_EEESC_SE_Li256ELb1ELb1ELb0ELb0EEENS1_19SingleTileSchedulerILb1ELb0ELb1ELi128EEEEEEEEEvNT_6ParamsE)
        /*020c*/ 	.word	0x000000ff


	//----- nvinfo : EIATTR_FRAME_SIZE
	.align		4
.L_98:
        /*0210*/ 	.byte	0x04, 0x11
        /*0212*/ 	.short	(.L_100 - .L_99)
	.align		4
.L_99:
        /*0214*/ 	.word	index@(_ZN7cutlass13device_kernelIN5flash19enable_sm80_to_sm89INS1_16FlashAttnFwdSm80INS1_25CollectiveMainloopFwdSm80ILi8ELi1ELb1EN4cute5tupleIJNS5_1CILi128EEENS7_ILi64EEENS7_ILi256EEEEEELi256ENS_10bfloat16_tEfNS_4arch4Sm80ELb0ELb0ELb1ELb1ELb1ELb0ELb1ELb0EEENS1_21CollectiveEpilogueFwdINS6_IJS8_SA_S9_EEENS6_IJNS7_ILi1EEESI_SI_EEESC_SE_Li256ELb1ELb1ELb0ELb0EEENS1_19SingleTileSchedulerILb1ELb0ELb1ELi128EEEEEEEEEvNT_6ParamsE)
        /*0218*/ 	.word	0x000000a8


	//----- nvinfo : EIATTR_REGCOUNT
	.align		4
.L_100:
        /*021c*/ 	.byte	0x04, 0x2f
        /*021e*/ 	.short	(.L_102 - .L_101)
	.align		4
.L_101:
        /*0220*/ 	.word	index@(_ZN7cutlass13device_kernelIN5flash19enable_sm80_to_sm89INS1_16FlashAttnFwdSm80INS1_25CollectiveMainloopFwdSm80ILi8ELi1ELb1EN4cute5tupleIJNS5_1CILi128EEENS7_ILi64EEENS7_ILi256EEEEEELi256ENS_10bfloat16_tEfNS_4arch4Sm80ELb0ELb0ELb1ELb0ELb1ELb0ELb1ELb0EEENS1_21CollectiveEpilogueFwdINS6_IJS8_SA_S9_EEENS6_IJNS7_ILi1EEESI_SI_EEESC_SE_Li256ELb0ELb1ELb0ELb0EEENS1_19SingleTileSchedulerILb0ELb0ELb1ELi128EEEEEEEEEvNT_6ParamsE)
        /*0224*/ 	.word	0x000000ff


	//----- nvinfo : EIATTR_FRAME_SIZE
	.align		4
.L_102:
        /*0228*/ 	.byte	0x04, 0x11
        /*022a*/ 	.short	(.L_104 - .L_103)
	.align		4
.L_103:
        /*022c*/ 	.word	index@(_ZN7cutlass13device_kernelIN5flash19enable_sm80_to_sm89INS1_16FlashAttnFwdSm80INS1_25CollectiveMainloopFwdSm80ILi8ELi1ELb1EN4cute5tupleIJNS5_1CILi128EEENS7_ILi64EEENS7_ILi256EEEEEELi256ENS_10bfloat16_tEfNS_4arch4Sm80ELb0ELb0ELb1ELb0ELb1ELb0ELb1ELb0EEENS1_21CollectiveEpilogueFwdINS6_IJS8_SA_S9_EEENS6_IJNS7_ILi1EEESI_SI_EEESC_SE_Li256ELb0ELb1ELb0ELb0EEENS1_19SingleTileSchedulerILb0ELb0ELb1ELi128EEEEEEEEEvNT_6ParamsE)
        /*0230*/ 	.word	0x000000c0


	//----- nvinfo : EIATTR_MIN_STACK_SIZE
	.align		4
.L_104:
        /*0234*/ 	.byte	0x04, 0x12
        /*0236*/ 	.short	(.L_106 - .L_105)
	.align		4
.L_105:
        /*0238*/ 	.word	index@(_ZN7cutlass13device_kernelIN5flash19enable_sm80_to_sm89INS1_16FlashAttnFwdSm80INS1_25CollectiveMainloopFwdSm80ILi8ELi1ELb1EN4cute5tupleIJNS5_1CILi128EEENS7_ILi64EEENS7_ILi256EEEEEELi256ENS_10bfloat16_tEfNS_4arch4Sm80ELb0ELb0ELb1ELb0ELb1ELb0ELb1ELb0EEENS1_21CollectiveEpilogueFwdINS6_IJS8_SA_S9_EEENS6_IJNS7_ILi1EEESI_SI_EEESC_SE_Li256ELb0ELb1ELb0ELb0EEENS1_19SingleTileSchedulerILb0ELb0ELb1ELi128EEEEEEEEEvNT_6ParamsE)
        /*023c*/ 	.word	0x000000c0


	//----- nvinfo : EIATTR_MIN_STACK_SIZE
	.align		4
.L_106:
        /*0240*/ 	.byte	0x04, 0x12
        /*0242*/ 	.short	(.L_108 - .L_107)
	.align		4
.L_107:
        /*0244*/ 	.word	index@(_ZN7cutlass13device_kernelIN5flash19enable_sm80_to_sm89INS1_16FlashAttnFwdSm80INS1_25CollectiveMainloopFwdSm80ILi8ELi1ELb1EN4cute5tupleIJNS5_1CILi128EEENS7_ILi64EEENS7_ILi256EEEEEELi256ENS_10bfloat16_tEfNS_4arch4Sm80ELb0ELb0ELb1ELb1ELb1ELb0ELb1ELb0EEENS1_21CollectiveEpilogueFwdINS6_IJS8_SA_S9_EEENS6_IJNS7_ILi1EEESI_SI_EEESC_SE_Li256ELb1ELb1ELb0ELb0EEENS1_19SingleTileSchedulerILb1ELb0ELb1ELi128EEEEEEEEEvNT_6ParamsE)
        /*0248*/ 	.word	0x000000a8


	//----- nvinfo : EIATTR_MIN_STACK_SIZE
	.align		4
.L_108:
        /*024c*/ 	.byte	0x04, 0x12
        /*024e*/ 	.short	(.L_110 - .L_109)
	.align		4
.L_109:
        /*0250*/ 	.word	index@(_ZN7cutlass13device_kernelIN5flash19enable_sm80_to_sm89INS1_16FlashAttnFwdSm80INS1_25CollectiveMainloopFwdSm80ILi8ELi1ELb0EN4cute5tupleIJNS5_1CILi128EEENS7_ILi32EEENS7_ILi256EEEEEELi256ENS_10bfloat16_tEfNS_4arch4Sm80ELb0ELb0ELb1ELb1ELb1ELb1ELb1ELb0EEENS1_21CollectiveEpilogueFwdINS6_IJS8_SA_S9_EEENS6_IJNS7_ILi1EEESI_SI_EEESC_SE_Li256ELb1ELb1ELb0ELb0EEENS1_19SingleTileSchedulerILb1ELb0ELb1ELi128EEEEEEEEEvNT_6ParamsE)
        /*0254*/ 	.word	0x00000000


	//----- nvinfo : EIATTR_MIN_STACK_SIZE
	.align		4
.L_110:
        /*0258*/ 	.byte	0x04, 0x12
        /*025a*/ 	.short	(.L_112 - .L_111)
	.align		4
.L_111:
        /*025c*/ 	.word	index@(_ZN7cutlass13device_kernelIN5flash19enable_sm80_to_sm89INS1_16FlashAttnFwdSm80INS1_25CollectiveMainloopFwdSm80ILi8ELi1ELb1EN4cute5tupleIJNS5_1CILi128EEENS7_ILi48EEENS7_ILi256EEEEEELi256ENS_10bfloat16_tEfNS_4arch4Sm80ELb0ELb1ELb1ELb0ELb1ELb0ELb1ELb0EEENS1_21CollectiveEpilogueFwdINS6_IJS8_SA_S9_EEENS6_IJNS7_ILi1EEESI_SI_EEESC_SE_Li256ELb0ELb1ELb0ELb0EEENS1_19SingleTileSchedulerILb0ELb0ELb1ELi128EEEEEEEEEvNT_6ParamsE)
        /*0260*/ 	.word	0x00000068


	//----- nvinfo : EIATTR_MIN_STACK_SIZE
	.align		4
.L_112:
        /*0264*/ 	.byte	0x04, 0x12
        /*0266*/ 	.short	(.L_114 - .L_113)
	.align		4
.L_113:
        /*0268*/ 	.word	index@(_ZN7cutlass13device_kernelIN5flash19enable_sm80_to_sm89INS1_16FlashAttnFwdSm80INS1_25CollectiveMainloopFwdSm80ILi8ELi1ELb1EN4cute5tupleIJNS5_1CILi128EEENS7_ILi48EEENS7_ILi256EEEEEELi256ENS_10bfloat16_tEfNS_4arch4Sm80ELb0ELb1ELb1ELb1ELb1ELb0ELb1ELb0EEENS1_21CollectiveEpilogueFwdINS6_IJS8_SA_S9_EEENS6_IJNS7_ILi1EEESI_SI_EEESC_SE_Li256ELb1ELb1ELb0ELb0EEENS1_19SingleTileSchedulerILb1ELb0ELb1ELi128EEEEEEEEEvNT_6ParamsE)
        /*026c*/ 	.word	0x00000068


	//----- nvinfo : EIATTR_MIN_STACK_SIZE
	.align		4
.L_114:
        /*0270*/ 	.byte	0x04, 0x12
        /*0272*/ 	.short	(.L_116 - .L_115)
	.align		4
.L_115:
        /*0274*/ 	.word	index@(_ZN7cutlass13device_kernelIN5flash19enable_sm80_to_sm89INS1_16FlashAttnFwdSm80INS1_25CollectiveMainloopFwdSm80ILi8ELi1ELb0EN4cute5tupleIJNS5_1CILi128EEENS7_ILi32EEENS7_ILi256EEEEEELi256ENS_10bfloat16_tEfNS_4arch4Sm80ELb0ELb1ELb1ELb1ELb1ELb1ELb1ELb0EEENS1_21CollectiveEpilogueFwdINS6_IJS8_SA_S9_EEENS6_IJNS7_ILi1EEESI_SI_EEESC_SE_Li256ELb1ELb1ELb0ELb0EEENS1_19SingleTileSchedulerILb1ELb0ELb1ELi128EEEEEEEEEvNT_6ParamsE)
        /*0278*/ 	.word	0x00000000


	//----- nvinfo : EIATTR_MIN_STACK_SIZE
	.align		4
.L_116:
        /*027c*/ 	.byte	0x04, 0x12
        /*027e*/ 	.short	(.L_118 - .L_117)
	.align		4
.L_117:
        /*0280*/ 	.word	index@(_ZN7cutlass13device_kernelIN5flash19enable_sm80_to_sm89INS1_16FlashAttnFwdSm80INS1_25CollectiveMainloopFwdSm80ILi8ELi1ELb1EN4cute5tupleIJNS5_1CILi128EEENS7_ILi64EEENS7_ILi256EEEEEELi256ENS_10bfloat16_tEfNS_4arch4Sm80ELb1ELb0ELb1ELb0ELb1ELb0ELb1ELb0EEENS1_21CollectiveEpilogueFwdINS6_IJS8_SA_S9_EEENS6_IJNS7_ILi1EEESI_SI_EEESC_SE_Li256ELb0ELb1ELb0ELb0EEENS1_30DynamicPersistentTileSchedulerILi256ELi256ELb0ELb1ELb0EEEEEEEEEvNT_6ParamsE)
        /*0284*/ 	.word	0x00000130


	//----- nvinfo : EIATTR_MIN_STACK_SIZE
	.align		4
.L_118:
        /*0288*/ 	.byte	0x04, 0x12
        /*028a*/ 	.short	(.L_120 - .L_119)
	.align		4
.L_119:
        /*028c*/ 	.word	index@(_ZN7cutlass13device_kernelIN5flash19enable_sm80_to_sm89INS1_16FlashAttnFwdSm80INS1_25CollectiveMainloopFwdSm80ILi8ELi1ELb1EN4cute5tupleIJNS5_1CILi128EEENS7_ILi64EEENS7_ILi256EEEEEELi256ENS_10bfloat16_tEfNS_4arch4Sm80ELb1ELb0ELb1ELb1ELb1ELb0ELb1ELb0EEENS1_21CollectiveEpilogueFwdINS6_IJS8_SA_S9_EEENS6_IJNS7_ILi1EEESI_SI_EEESC_SE_Li256ELb1ELb1ELb0ELb0EEENS1_19SingleTileSchedulerILb1ELb0ELb1ELi128EEEEEEEEEvNT_6ParamsE)
        /*0290*/ 	.word	0x00000108


	//----- nvinfo : EIATTR_MIN_STACK_SIZE
	.align		4
.L_120:
        /*0294*/ 	.byte	0x04, 0x12
        /*0296*/ 	.short	(.L_122 - .L_121)
	.align		4
.L_121:
        /*0298*/ 	.word	index@(_ZN7cutlass13device_kernelIN5flash19enable_sm80_to_sm89INS1_16FlashAttnFwdSm80INS1_25CollectiveMainloopFwdSm80ILi8ELi1ELb0EN4cute5tupleIJNS5_1CILi128EEENS7_ILi32EEENS7_ILi256EEEEEELi256ENS_10bfloat16_tEfNS_4arch4Sm80ELb1ELb0ELb1ELb1ELb1ELb1ELb1ELb0EEENS1_21CollectiveEpilogueFwdINS6_IJS8_SA_S9_EEENS6_IJNS7_ILi1EEESI_SI_EEESC_SE_Li256ELb1ELb1ELb0ELb0EEENS1_19SingleTileSchedulerILb1ELb0ELb1ELi128EEEEEEEEEvNT_6ParamsE)
        /*029c*/ 	.word	0x00000000


	//----- nvinfo : EIATTR_MIN_STACK_SIZE
	.align		4
.L_122:
        /*02a0*/ 	.byte	0x04, 0x12
        /*02a2*/ 	.short	(.L_124 - .L_123)
	.align		4
.L_123:
        /*02a4*/ 	.word	index@(_ZN7cutlass13device_kernelIN5flash19enable_sm80_to_sm89INS1_16FlashAttnFwdSm80INS1_25CollectiveMainloopFwdSm80ILi8ELi1ELb0EN4cute5tupleIJNS5_1CILi128EEENS7_ILi96EEENS7_ILi256EEEEEELi256ENS_10bfloat16_tEfNS_4arch4Sm80ELb0ELb0ELb1ELb0ELb1ELb0ELb1ELb0EEENS1_21CollectiveEpilogueFwdINS6_IJS8_SA_S9_EEENS6_IJNS7_ILi1EEESI_SI_EEESC_SE_Li256ELb0ELb1ELb0ELb0EEENS1_19SingleTileSchedulerILb0ELb0ELb1ELi128EEEEEEEEEvNT_6ParamsE)
        /*02a8*/ 	.word	0x00000090


	//----- nvinfo : EIATTR_MIN_STACK_SIZE
	.align		4
.L_124:
        /*02ac*/ 	.byte	0x04, 0x12
        /*02ae*/ 	.short	(.L_126 - .L_125)
	.align		4
.L_125:
        /*02b0*/ 	.word	index@(_ZN7cutlass13device_kernelIN5flash19enable_sm80_to_sm89INS1_16FlashAttnFwdSm80INS1_25CollectiveMainloopFwdSm80ILi8ELi1ELb0EN4cute5tupleIJNS5_1CILi128EEENS7_ILi96EEENS7_ILi256EEEEEELi256ENS_10bfloat16_tEfNS_4arch4Sm80ELb0ELb0ELb1ELb1ELb1ELb0ELb1ELb0EEENS1_21CollectiveEpilogueFwdINS6_IJS8_SA_S9_EEENS6_IJNS7_ILi1EEESI_SI_EEESC_SE_Li256ELb1ELb1ELb0ELb0EEENS1_19SingleTileSchedulerILb1ELb0ELb1ELi128EEEEEEEEEvNT_6ParamsE)
        /*02b4*/ 	.word	0x00000060


	//----- nvinfo : EIATTR_MIN_STACK_SIZE
	.align		4
.L_126:
        /*02b8*/ 	.byte	0x04, 0x12
        /*02ba*/ 	.short	(.L_128 - .L_127)
	.align		4
.L_127:
        /*02bc*/ 	.word	index@(_ZN7cutlass13device_kernelIN5flash19enable_sm80_to_sm89INS1_16FlashAttnFwdSm80INS1_25CollectiveMainloopFwdSm80ILi8ELi1ELb0EN4cute5tupleIJNS5_1CILi128EEENS7_ILi48EEENS7_ILi256EEEEEELi256ENS_10bfloat16_tEfNS_4arch4Sm80ELb0ELb0ELb1ELb1ELb1ELb1ELb1ELb0EEENS1_21CollectiveEpilogueFwdINS6_IJS8_SA_S9_EEENS6_IJNS7_ILi1EEESI_SI_EEESC_SE_Li256ELb1ELb1ELb0ELb0EEENS1_19SingleTileSchedulerILb1ELb0ELb1ELi128EEEEEEEEEvNT_6ParamsE)
        /*02c0*/ 	.word	0x00000000


	//----- nvinfo : EIATTR_MIN_STACK_SIZE
	.align		4
.L_128:
        /*02c4*/ 	.byte	0x04, 0x12
        /*02c6*/ 	.short	(.L_130 - .L_129)
	.align		4
.L_129:
        /*02c8*/ 	.word	index@(_ZN7cutlass13device_kernelIN5flash19enable_sm80_to_sm89INS1_16FlashAttnFwdSm80INS1_25CollectiveMainloopFwdSm80ILi8ELi1ELb0EN4cute5tupleIJNS5_1CILi128EEENS7_ILi64EEENS7_ILi256EEEEEELi256ENS_10bfloat16_tEfNS_4arch4Sm80ELb0ELb1ELb1ELb0ELb1ELb0ELb1ELb0EEENS1_21CollectiveEpilogueFwdINS6_IJS8_SA_S9_EEENS6_IJNS7_ILi1EEESI_SI_EEESC_SE_Li256ELb0ELb1ELb0ELb0EEENS1_19SingleTileSchedulerILb0ELb0ELb1ELi128EEEEEEEEEvNT_6ParamsE)
        /*02cc*/ 	.word	0x00000030


	//----- nvinfo : EIATTR_MIN_STACK_SIZE
	.align		4
.L_130:
        /*02d0*/ 	.byte	0x04, 0x12
        /*02d2*/ 	.short	(.L_132 - .L_131)
	.align		4
.L_131:
        /*02d4*/ 	.word	index@(_ZN7cutlass13device_kernelIN5flash19enable_sm80_to_sm89INS1_16FlashAttnFwdSm80INS1_25CollectiveMainloopFwdSm80ILi8ELi1ELb0EN4cute5tupleIJNS5_1CILi128EEENS7_ILi64EEENS7_ILi256EEEEEELi256ENS_10bfloat16_tEfNS_4arch4Sm80ELb0ELb1ELb1ELb1ELb1ELb0ELb1ELb0EEENS1_21CollectiveEpilogueFwdINS6_IJS8_SA_S9_EEENS6_IJNS7_ILi1EEESI_SI_EEESC_SE_Li256ELb1ELb1ELb0ELb0EEENS1_19SingleTileSchedulerILb1ELb0ELb1ELi128EEEEEEEEEvNT_6ParamsE)
        /*02d8*/ 	.word	0x00000038


	//----- nvinfo : EIATTR_MIN_STACK_SIZE
	.align		4
.L_132:
        /*02dc*/ 	.byte	0x04, 0x12
        /*02de*/ 	.short	(.L_134 - .L_133)
	.align		4
.L_133:
        /*02e0*/ 	.word	index@(_ZN7cutlass13device_kernelIN5flash19enable_sm80_to_sm89INS1_16FlashAttnFwdSm80INS1_25CollectiveMainloopFwdSm80ILi8ELi1ELb0EN4cute5tupleIJNS5_1CILi128EEENS7_ILi48EEENS7_ILi256EEEEEELi256ENS_10bfloat16_tEfNS_4arch4Sm80ELb0ELb1ELb1ELb1ELb1ELb1ELb1ELb0EEENS1_21CollectiveEpilogueFwdINS6_IJS8_SA_S9_EEENS6_IJNS7_ILi1EEESI_SI_EEESC_SE_Li256ELb1ELb1ELb0ELb0EEENS1_19SingleTileSchedulerILb1ELb0ELb1ELi128EEEEEEEEEvNT_6ParamsE)
        /*02e4*/ 	.word	0x00000078


	//----- nvinfo : EIATTR_MIN_STACK_SIZE
	.align		4
.L_134:
        /*02e8*/ 	.byte	0x04, 0x12
        /*02ea*/ 	.short	(.L_136 - .L_135)
	.align		4
.L_135:
        /*02ec*/ 	.word	index@(_ZN7cutlass13device_kernelIN5flash19enable_sm80_to_sm89INS1_16FlashAttnFwdSm80INS1_25CollectiveMainloopFwdSm80ILi8ELi1ELb0EN4cute5tupleIJNS5_1CILi128EEENS7_ILi96EEENS7_ILi256EEEEEELi256ENS_10bfloat16_tEfNS_4arch4Sm80ELb1ELb0ELb1ELb0ELb1ELb0ELb1ELb0EEENS1_21CollectiveEpilogueFwdINS6_IJS8_SA_S9_EEENS6_IJNS7_ILi1EEESI_SI_EEESC_SE_Li256ELb0ELb1ELb0ELb0EEENS1_30DynamicPersistentTileSchedulerILi256ELi256ELb0ELb1ELb0EEEEEEEEEvNT_6ParamsE)
        /*02f0*/ 	.word	0x00000088


	//----- nvinfo : EIATTR_MIN_STACK_SIZE
	.align		4
.L_136:
        /*02f4*/ 	.byte	0x04, 0x12
        /*02f6*/ 	.short	(.L_138 - .L_137)
	.align		4
.L_137:
        /*02f8*/ 	.word	index@(_ZN7cutlass13device_kernelIN5flash19enable_sm80_to_sm89INS1_16FlashAttnFwdSm80INS1_25CollectiveMainloopFwdSm80ILi8ELi1ELb0EN4cute5tupleIJNS5_1CILi128EEENS7_ILi96EEENS7_ILi256EEEEEELi256ENS_10bfloat16_tEfNS_4arch4Sm80ELb1ELb0ELb1ELb1ELb1ELb0ELb1ELb0EEENS1_21CollectiveEpilogueFwdINS6_IJS8_SA_S9_EEENS6_IJNS7_ILi1EEESI_SI_EEESC_SE_Li256ELb1ELb1ELb0ELb0EEENS1_19SingleTileSchedulerILb1ELb0ELb1ELi128EEEEEEEEEvNT_6ParamsE)
        /*02fc*/ 	.word	0x00000070


	//----- nvinfo : EIATTR_MIN_STACK_SIZE
	.align		4
.L_138:
        /*0300*/ 	.byte	0x04, 0x12
        /*0302*/ 	.short	(.L_140 - .L_139)
	.align		4
.L_139:
        /*0304*/ 	.word	index@(_ZN7cutlass13device_kernelIN5flash19enable_sm80_to_sm89INS1_16FlashAttnFwdSm80INS1_25CollectiveMainloopFwdSm80ILi8ELi1ELb0EN4cute5tupleIJNS5_1CILi128EEENS7_ILi48EEENS7_ILi256EEEEEELi256ENS_10bfloat16_tEfNS_4arch4Sm80ELb1ELb0ELb1ELb1ELb1ELb1ELb1ELb0EEENS1_21CollectiveEpilogueFwdINS6_IJS8_SA_S9_EEENS6_IJNS7_ILi1EEESI_SI_EEESC_SE_Li256ELb1ELb1ELb0ELb0EEENS1_19SingleTileSchedulerILb1ELb0ELb1ELi128EEEEEEEEEvNT_6ParamsE)
        /*0308*/ 	.word	0x00000000
.L_140:


//--------------------- .nv.info._ZN7cutlass13device_kernelIN5flash19enable_sm80_to_sm89INS1_16FlashAttnFwdSm80INS1_25CollectiveMainloopFwdSm80ILi8ELi1ELb1EN4cute5tupleIJNS5_1CILi128EEENS7_ILi64EEENS7_ILi256EEEEEELi256ENS_10bfloat16_tEfNS_4arch4Sm80ELb0ELb0ELb1ELb0ELb1ELb0ELb1ELb0EEENS1_21CollectiveEpilogueFwdINS6_IJS8_SA_S9_EEENS6_IJNS7_ILi1EEESI_SI_EEESC_SE_Li256ELb0ELb1ELb0ELb0EEENS1_19SingleTileSchedulerILb0ELb0ELb1ELi128EEEEEEEEEvNT_6ParamsE --------------------------
	.section	.nv.info._ZN7cutlass13device_kernelIN5flash19enable_sm80_to_sm89INS1_16FlashAttnFwdSm80INS1_25CollectiveMainloopFwdSm80ILi8ELi1ELb1EN4cute5tupleIJNS5_1CILi128EEENS7_ILi64EEENS7_ILi256EEEEEELi256ENS_10bfloat16_tEfNS_4arch4Sm80ELb0ELb0ELb1ELb0ELb1ELb0ELb1ELb0EEENS1_21CollectiveEpilogueFwdINS6_IJS8_SA_S9_EEENS6_IJNS7_ILi1EEESI_SI_EEESC_SE_Li256ELb0ELb1ELb0ELb0EEENS1_19SingleTileSchedulerILb0ELb0ELb1ELi128EEEEEEEEEvNT_6ParamsE,"",@"SHT_CUDA_INFO"
	.sectionflags	@""
	.align	4


	//----- nvinfo : EIATTR_CUDA_API_VERSION
	.align		4
        /*0000*/ 	.byte	0x04, 0x37
        /*0002*/ 	.short	(.L_142 - .L_141)
.L_141:
        /*0004*/ 	.word	0x00000082


	//----- nvinfo : EIATTR_SW2861232_WAR
	.align		4
.L_142:
        /*0008*/ 	.byte	0x01, 0x35
	.zero		2


	//----- nvinfo : EIATTR_PARAM_CBANK
	.align		4
        /*000c*/ 	.byte	0x04, 0x0a
        /*000e*/ 	.short	(.L_144 - .L_143)
	.align		4
.L_143:
        /*0010*/ 	.word	index@(.nv.constant0._ZN7cutlass13device_kernelIN5flash19enable_sm80_to_sm89INS1_16FlashAttnFwdSm80INS1_25CollectiveMainloopFwdSm80ILi8ELi1ELb1EN4cute5tupleIJNS5_1CILi128EEENS7_ILi64EEENS7_ILi256EEEEEELi256ENS_10bfloat16_tEfNS_4arch4Sm80ELb0ELb0ELb1ELb0ELb1ELb0ELb1ELb0EEENS1_21CollectiveEpilogueFwdINS6_IJS8_SA_S9_EEENS6_IJNS7_ILi1EEESI_SI_EEESC_SE_Li256ELb0ELb1ELb0ELb0EEENS1_19SingleTileSchedulerILb0ELb0ELb1ELi128EEEEEEEEEvNT_6ParamsE)
        /*0014*/ 	.short	0x0160
        /*0016*/ 	.short	0x0418


	//----- nvinfo : EIATTR_CBANK_PARAM_SIZE
	.align		4
.L_144:
        /*0018*/ 	.byte	0x03, 0x19
        /*001a*/ 	.short	0x0418


	//----- nvinfo : EIATTR_KPARAM_INFO
	.align		4
        /*001c*/ 	.byte	0x04, 0x17
        /*001e*/ 	.short	(.L_146 - .L_145)
.L_145:
        /*0020*/ 	.word	0x00000000
        /*0024*/ 	.short	0x0000
        /*0026*/ 	.short	0x0000
        /*0028*/ 	.byte	0x00, 0xf0, 0x61, 0x10


	//----- nvinfo : EIATTR_MAXREG_COUNT
	.align		4
.L_146:
        /*002c*/ 	.byte	0x03, 0x1b
        /*002e*/ 	.short	0x00ff


	//----- nvinfo : EIATTR_NUM_BARRIERS
	.align		4
        /*0030*/ 	.byte	0x02, 0x4c
        /*0032*/ 	.byte	0x02
	.zero		1


	//----- nvinfo : EIATTR_ANNOTATIONS
	.align		4
        /*0034*/ 	.byte	0x04, 0x55
        /*0036*/ 	.short	(.L_148 - .L_147)


	//   ....[0]....
.L_147:
        /*0038*/ 	.word	0x00000001
        /*003c*/ 	.byte	0x20, 0x06, 0x00, 0x00, 0x01, 0x00, 0x00, 0x00, 0xb0, 0x08, 0x00, 0x00, 0x01, 0x00, 0x00, 0x00
        /* <DEDUP_REMOVED lines=52> */
        /*038c*/ 	.byte	0x90, 0x97, 0x00, 0x00


	//----- nvinfo : EIATTR_MERCURY_ISA_VERSION
	.align		4
.L_148:
        /*0390*/ 	.byte	0x03, 0x5f
        /*0392*/ 	.short	0x0000


	//----- nvinfo : EIATTR_COOP_GROUP_MASK_REGIDS
	.align		4
        /*0394*/ 	.byte	0x04, 0x29
        /*0396*/ 	.short	(.L_150 - .L_149)


	//   ....[0]....
.L_149:
        /*0398*/ 	.word	0xffffffff


	//   ....[1]....
        /*039c*/ 	.word	0xffffffff


	//   ....[2]....
        /*03a0*/ 	.word	0xffffffff


	//   ....[3]....
        /*03a4*/ 	.word	0xffffffff


	//   ....[4]....
        /*03a8*/ 	.word	0xffffffff


	//   ....[5]....
        /*03ac*/ 	.word	0xffffffff


	//   ....[6]....
        /*03b0*/ 	.word	0xffffffff


	//   ....[7]....
        /*03b4*/ 	.word	0xffffffff


	//   ....[8]....
        /*03b8*/ 	.word	0xffffffff


	//   ....[9]....
        /*03bc*/ 	.word	0xffffffff


	//   ....[10]....
        /*03c0*/ 	.word	0xffffffff


	//   ....[11]....
        /*03c4*/ 	.word	0xffffffff


	//   ....[12]....
        /*03c8*/ 	.word	0xffffffff


	//   ....[13]....
        /*03cc*/ 	.word	0xffffffff


	//   ....[14]....
        /*03d0*/ 	.word	0xffffffff


	//   ....[15]....
        /*03d4*/ 	.word	0xffffffff


	//   ....[16]....
        /*03d8*/ 	.word	0xffffffff


	//   ....[17]....
        /*03dc*/ 	.word	0xffffffff


	//   ....[18]....
        /*03e0*/ 	.word	0xffffffff


	//   ....[19]....
        /*03e4*/ 	.word	0xffffffff


	//   ....[20]....
        /*03e8*/ 	.word	0xffffffff


	//   ....[21]....
        /*03ec*/ 	.word	0xffffffff


	//   ....[22]....
        /*03f0*/ 	.word	0xffffffff


	//   ....[23]....
        /*03f4*/ 	.word	0xffffffff


	//   ....[24]....
        /*03f8*/ 	.word	0xffffffff


	//   ....[25]....
        /*03fc*/ 	.word	0xffffffff


	//   ....[26]....
        /*0400*/ 	.word	0xffffffff


	//   ....[27]....
        /*0404*/ 	.word	0xffffffff


	//   ....[28]....
        /*0408*/ 	.word	0xffffffff


	//   ....[29]....
        /*040c*/ 	.word	0xffffffff


	//   ....[30]....
        /*0410*/ 	.word	0xffffffff


	//   ....[31]....
        /*0414*/ 	.word	0xffffffff


	//   ....[32]....
        /*0418*/ 	.word	0xffffffff


	//   ....[33]....
        /*041c*/ 	.word	0xffffffff


	//   ....[34]....
        /*0420*/ 	.word	0xffffffff


	//   ....[35]....
        /*0424*/ 	.word	0xffffffff


	//   ....[36]....
        /*0428*/ 	.word	0xffffffff


	//   ....[37]....
        /*042c*/ 	.word	0xffffffff


	//   ....[38]....
        /*0430*/ 	.word	0xffffffff


	//   ....[39]....
        /*0434*/ 	.word	0xffffffff


	//   ....[40]....
        /*0438*/ 	.word	0xffffffff


	//   ....[41]....
        /*043c*/ 	.word	0xffffffff


	//   ....[42]....
        /*0440*/ 	.word	0xffffffff


	//   ....[43]....
        /*0444*/ 	.word	0xffffffff


	//   ....[44]....
        /*0448*/ 	.word	0xffffffff


	//   ....[45]....
        /*044c*/ 	.word	0xffffffff


	//   ....[46]....
        /*0450*/ 	.word	0xffffffff


	//   ....[47]....
        /*0454*/ 	.word	0xffffffff


	//   ....[48]....
        /*0458*/ 	.word	0xffffffff


	//   ....[49]....
        /*045c*/ 	.word	0xffffffff


	//   ....[50]....
        /*0460*/ 	.word	0xffffffff


	//   ....[51]....
        /*0464*/ 	.word	0xffffffff


	//----- nvinfo : EIATTR_COOP_GROUP_INSTR_OFFSETS
	.align		4
.L_150:
        /*0468*/ 	.byte	0x04, 0x28
        /*046a*/ 	.short	(.L_152 - .L_151)


	//   ....[0]....
.L_151:
        /*046c*/ 	.word	0x00000740


	//   ....[1]....
        /*0470*/ 	.word	0x00000770


	//   ....[2]....
        /*0474*/ 	.word	0x000009a0


	//   ....[3]....
        /*0478*/ 	.word	0x000009b0


	//   ....[4]....
        /*047c*/ 	.word	0x00000b10


	//   ....[5]....
        /*0480*/ 	.word	0x00000b30


	//   ....[6]....
        /*0484*/ 	.word	0x00000db0


	//   ....[7]....
        /*0488*/ 	.word	0x00000de0


	//   ....[8]....
        /*048c*/ 	.word	0x00000fb0


	//   ....[9]....
        /*0490*/ 	.word	0x00000fd0


	//   ....[10]....
        /*0494*/ 	.word	0x00001130


	//   ....[11]....
        /*0498*/ 	.word	0x00001150


	//   ....[12]....
        /*049c*/ 	.word	0x00001940


	//   ....[13]....
        /*04a0*/ 	.word	0x00001960


	//   ....[14]....
        /*04a4*/ 	.word	0x00001980


	//   ....[15]....
        /*04a8*/ 	.word	0x00001990


	//   ....[16]....
        /*04ac*/ 	.word	0x00003150


	//   ....[17]....
        /*04b0*/ 	.word	0x00003170


	//   ....[18]....
        /*04b4*/ 	.word	0x00003210


	//   ....[19]....
        /*04b8*/ 	.word	0x00003230


	//   ....[20]....
        /*04bc*/ 	.word	0x00003950


	//   ....[21]....
        /*04c0*/ 	.word	0x000039f0


	//   ....[22]....
        /*04c4*/ 	.word	0x00003a00


	//   ....[23]....
        /*04c8*/ 	.word	0x00003a50


	//   ....[24]....
        /*04cc*/ 	.word	0x00005bf0


	//   ....[25]....
        /*04d0*/ 	.word	0x00005c00


	//   ....[26]....
        /*04d4*/ 	.word	0x00005cb0


	//   ....[27]....
        /*04d8*/ 	.word	0x00005ce0


	//   ....[28]....
        /*04dc*/ 	.word	0x00006010


	//   ....[29]....
        /*04e0*/ 	.word	0x00006020


	//   ....[30]....
        /*04e4*/ 	.word	0x000060f0


	//   ....[31]....
        /*04e8*/ 	.word	0x00006100


	//   ....[32]....
        /*04ec*/ 	.word	0x00007530


	//   ....[33]....
        /*04f0*/ 	.word	0x00007550


	//   ....[34]....
        /*04f4*/ 	.word	0x00007c10


	//   ....[35]....
        /*04f8*/ 	.word	0x00007c30


	//   ....[36]....
        /*04fc*/ 	.word	0x000094e0


	//   ....[37]....
        /*0500*/ 	.word	0x000094f0


	//   ....[38]....
        /*0504*/ 	.word	0x00009520


	//   ....[39]....
        /*0508*/ 	.word	0x00009540


	//   ....[40]....
        /*050c*/ 	.word	0x0000acc0


	//   ....[41]....
        /*0510*/ 	.word	0x0000acd0


	//   ....[42]....
        /*0514*/ 	.word	0x0000acf0


	//   ....[43]....
        /*0518*/ 	.word	0x0000ad00


	//   ....[44]....
        /*051c*/ 	.word	0x0000ae40


	//   ....[45]....
        /*0520*/ 	.word	0x0000ae60


	//   ....[46]....
        /*0524*/ 	.word	0x0000b060


	//   ....[47]....
        /*0528*/ 	.word	0x0000b090


	//   ....[48]....
        /*052c*/ 	.word	0x0000b250


	//   ....[49]....
        /*0530*/ 	.word	0x0000b280


	//   ....[50]....
        /*0534*/ 	.word	0x0000b440


	//   ....[51]....
        /*0538*/ 	.word	0x0000b460


	//----- nvinfo : EIATTR_EXIT_INSTR_OFFSETS
	.align		4
.L_152:
        /*053c*/ 	.byte	0x04, 0x1c
        /*053e*/ 	.short	(.L_154 - .L_153)


	//   ....[0]....
.L_153:
        /*0540*/ 	.word	0x00000040


	//   ....[1]....
        /*0544*/ 	.word	0x0000b470


	//   ....[2]....
        /*0548*/ 	.word	0x0000b5b0


	//   ....[3]....
        /*054c*/ 	.word	0x0000b610


	//----- nvinfo : EIATTR_CTAIDZ_USED
	.align		4
.L_154:
        /*0550*/ 	.byte	0x01, 0x04
	.zero		2


	//----- nvinfo : EIATTR_MAX_THREADS
	.align		4
        /*0554*/ 	.byte	0x04, 0x05
        /*0556*/ 	.short	(.L_156 - .L_155)
.L_155:
        /*0558*/ 	.word	0x00000100
        /*055c*/ 	.word	0x00000001
        /*0560*/ 	.word	0x00000001


	//----- nvinfo : EIATTR_CRS_STACK_SIZE
	.align		4
.L_156:
        /*0564*/ 	.byte	0x04, 0x1e
        /*0566*/ 	.short	(.L_158 - .L_157)
.L_157:
        /*0568*/ 	.word	0x00000000
.L_158:


//--------------------- .nv.info._ZN7cutlass13device_kernelIN5flash19enable_sm80_to_sm89INS1_16FlashAttnFwdSm80INS1_25CollectiveMainloopFwdSm80ILi8ELi1ELb1EN4cute5tupleIJNS5_1CILi128EEENS7_ILi64EEENS7_ILi256EEEEEELi256ENS_10bfloat16_tEfNS_4arch4Sm80ELb0ELb0ELb1ELb1ELb1ELb0ELb1ELb0EEENS1_21CollectiveEpilogueFwdINS6_IJS8_SA_S9_EEENS6_IJNS7_ILi1EEESI_SI_EEESC_SE_Li256ELb1ELb1ELb0ELb0EEENS1_19SingleTileSchedulerILb1ELb0ELb1ELi128EEEEEEEEEvNT_6ParamsE --------------------------
	.section	.nv.info._ZN7cutlass13device_kernelIN5flash19enable_sm80_to_sm89INS1_16FlashAttnFwdSm80INS1_25CollectiveMainloopFwdSm80ILi8ELi1ELb1EN4cute5tupleIJNS5_1CILi128EEENS7_ILi64EEENS7_ILi256EEEEEELi256ENS_10bfloat16_tEfNS_4arch4Sm80ELb0ELb0ELb1ELb1ELb1ELb0ELb1ELb0EEENS1_21CollectiveEpilogueFwdINS6_IJS8_SA_S9_EEENS6_IJNS7_ILi1EEESI_SI_EEESC_SE_Li256ELb1ELb1ELb0ELb0EEENS1_19SingleTileSchedulerILb1ELb0ELb1ELi128EEEEEEEEEvNT_6ParamsE,"",@"SHT_CUDA_INFO"
	.sectionflags	@""
	.align	4


	//----- nvinfo : EIATTR_CUDA_API_VERSION
	.align		4
        /*0000*/ 	.byte	0x04, 0x37
        /*0002*/ 	.short	(.L_160 - .L_159)
.L_159:
        /*0004*/ 	.word	0x00000082


	//----- nvinfo : EIATTR_SW2861232_WAR
	.align		4
.L_160:
        /*0008*/ 	.byte	0x01, 0x35
	.zero		2


	//----- nvinfo : EIATTR_PARAM_CBANK
	.align		4
        /*000c*/ 	.byte	0x04, 0x0a
        /*000e*/ 	.short	(.L_162 - .L_161)
	.align		4
.L_161:
        /*0010*/ 	.word	index@(.nv.constant0._ZN7cutlass13device_kernelIN5flash19enable_sm80_to_sm89INS1_16FlashAttnFwdSm80INS1_25CollectiveMainloopFwdSm80ILi8ELi1ELb1EN4cute5tupleIJNS5_1CILi128EEENS7_ILi64EEENS7_ILi256EEEEEELi256ENS_10bfloat16_tEfNS_4arch4Sm80ELb0ELb0ELb1ELb1ELb1ELb0ELb1ELb0EEENS1_21CollectiveEpilogueFwdINS6_IJS8_SA_S9_EEENS6_IJNS7_ILi1EEESI_SI_EEESC_SE_Li256ELb1ELb1ELb0ELb0EEENS1_19SingleTileSchedulerILb1ELb0ELb1ELi128EEEEEEEEEvNT_6ParamsE)
        /*0014*/ 	.short	0x0160
        /*0016*/ 	.short	0x0418


	//----- nvinfo : EIATTR_CBANK_PARAM_SIZE
	.align		4
.L_162:
        /*0018*/ 	.byte	0x03, 0x19
        /*001a*/ 	.short	0x0418


	//----- nvinfo : EIATTR_KPARAM_INFO
	.align		4
        /*001c*/ 	.byte	0x04, 0x17
        /*001e*/ 	.short	(.L_164 - .L_163)
.L_163:
        /*0020*/ 	.word	0x00000000
        /*0024*/ 	.short	0x0000
        /*0026*/ 	.short	0x0000
        /*0028*/ 	.byte	0x00, 0xf0, 0x61, 0x10


	//----- nvinfo : EIATTR_MAXREG_COUNT
	.align		4
.L_164:
        /*002c*/ 	.byte	0x03, 0x1b
        /*002e*/ 	.short	0x00ff


	//----- nvinfo : EIATTR_NUM_BARRIERS
	.align		4
        /*0030*/ 	.byte	0x02, 0x4c
        /*0032*/ 	.byte	0x02
	.zero		1


	//----- nvinfo : EIATTR_ANNOTATIONS
	.align		4
        /*0034*/ 	.byte	0x04, 0x55
        /*0036*/ 	.short	(.L_166 - .L_165)


	//   ....[0]....
.L_165:
        /* <DEDUP_REMOVED lines=49> */
        /*033c*/ 	.byte	0x20, 0x99, 0x00, 0x00, 0x01, 0x00, 0x00, 0x00, 0x30, 0x99, 0x00, 0x00


	//----- nvinfo : EIATTR_MERCURY_ISA_VERSION
	.align		4
.L_166:
        /*0348*/ 	.byte	0x03, 0x5f
        /*034a*/ 	.short	0x0000


	//----- nvinfo : EIATTR_COOP_GROUP_MASK_REGIDS
	.align		4
        /*034c*/ 	.byte	0x04, 0x29
        /*034e*/ 	.short	(.L_168 - .L_167)


	//   ....[0]....
.L_167:
        /*0350*/ 	.word	0xffffffff


	//   ....[1]....
        /*0354*/ 	.word	0xffffffff


	//   ....[2]....
        /*0358*/ 	.word	0xffffffff


	//   ....[3]....
        /*035c*/ 	.word	0xffffffff


	//   ....[4]....
        /*0360*/ 	.word	0xffffffff


	//   ....[5]....
        /*0364*/ 	.word	0xffffffff


	//   ....[6]....
        /*0368*/ 	.word	0xffffffff


	//   ....[7]....
        /*036c*/ 	.word	0xffffffff


	//   ....[8]....
        /*0370*/ 	.word	0xffffffff


	//   ....[9]....
        /*0374*/ 	.word	0xffffffff


	//   ....[10]....
        /*0378*/ 	.word	0xffffffff


	//   ....[11]....
        /*037c*/ 	.word	0xffffffff


	//   ....[12]....
        /*0380*/ 	.word	0xffffffff


	//   ....[13]....
        /*0384*/ 	.word	0xffffffff


	//   ....[14]....
        /*0388*/ 	.word	0xffffffff


	//   ....[15]....
        /*038c*/ 	.word	0xffffffff


	//   ....[16]....
        /*0390*/ 	.word	0xffffffff


	//   ....[17]....
        /*0394*/ 	.word	0xffffffff


	//   ....[18]....
        /*0398*/ 	.word	0xffffffff


	//   ....[19]....
        /*039c*/ 	.word	0xffffffff


	//   ....[20]....
        /*03a0*/ 	.word	0xffffffff


	//   ....[21]....
        /*03a4*/ 	.word	0xffffffff


	//   ....[22]....
        /*03a8*/ 	.word	0xffffffff


	//   ....[23]....
        /*03ac*/ 	.word	0xffffffff


	//   ....[24]....
        /*03b0*/ 	.word	0xffffffff


	//   ....[25]....
        /*03b4*/ 	.word	0xffffffff


	//   ....[26]....
        /*03b8*/ 	.word	0xffffffff


	//   ....[27]....
        /*03bc*/ 	.word	0xffffffff


	//   ....[28]....
        /*03c0*/ 	.word	0xffffffff


	//   ....[29]....
        /*03c4*/ 	.word	0xffffffff


	//   ....[30]....
        /*03c8*/ 	.word	0xffffffff


	//   ....[31]....
        /*03cc*/ 	.word	0xffffffff


	//   ....[32]....
        /*03d0*/ 	.word	0xffffffff


	//   ....[33]....
        /*03d4*/ 	.word	0xffffffff


	//   ....[34]....
        /*03d8*/ 	.word	0xffffffff


	//   ....[35]....
        /*03dc*/ 	.word	0xffffffff


	//   ....[36]....
        /*03e0*/ 	.word	0xffffffff


	//   ....[37]....
        /*03e4*/ 	.word	0xffffffff


	//   ....[38]....
        /*03e8*/ 	.word	0xffffffff


	//   ....[39]....
        /*03ec*/ 	.word	0xffffffff


	//   ....[40]....
        /*03f0*/ 	.word	0xffffffff


	//   ....[41]....
        /*03f4*/ 	.word	0xffffffff


	//   ....[42]....
        /*03f8*/ 	.word	0xffffffff


	//   ....[43]....
        /*03fc*/ 	.word	0xffffffff


	//   ....[44]....
        /*0400*/ 	.word	0xffffffff


	//   ....[45]....
        /*0404*/ 	.word	0xffffffff


	//   ....[46]....
        /*0408*/ 	.word	0xffffffff


	//   ....[47]....
        /*040c*/ 	.word	0xffffffff


	//   ....[48]....
        /*0410*/ 	.word	0xffffffff


	//   ....[49]....
        /*0414*/ 	.word	0xffffffff


	//   ....[50]....
        /*0418*/ 	.word	0xffffffff


	//   ....[51]....
        /*041c*/ 	.word	0xffffffff


	//   ....[52]....
        /*0420*/ 	.word	0xffffffff


	//   ....[53]....
        /*0424*/ 	.word	0xffffffff


	//   ....[54]....
        /*0428*/ 	.word	0xffffffff


	//   ....[55]....
        /*042c*/ 	.word	0xffffffff


	//   ....[56]....
        /*0430*/ 	.word	0xffffffff


	//   ....[57]....
        /*0434*/ 	.word	0xffffffff


	//   ....[58]....
        /*0438*/ 	.word	0xffffffff


	//   ....[59]....
        /*043c*/ 	.word	0xffffffff


	//   ....[60]....
        /*0440*/ 	.word	0xffffffff


	//----- nvinfo : EIATTR_COOP_GROUP_INSTR_OFFSETS
	.align		4
.L_168:
        /*0444*/ 	.byte	0x04, 0x28
        /*0446*/ 	.short	(.L_170 - .L_169)


	//   ....[0]....
.L_169:
        /*0448*/ 	.word	0x000000a0


	//   ....[1]....
        /*044c*/ 	.word	0x00001500


	//   ....[2]....
        /*0450*/ 	.word	0x00001530


	//   ....[3]....
        /*0454*/ 	.word	0x000015f0


	//   ....[4]....
        /*0458*/ 	.word	0x00001620


	//   ....[5]....
        /*045c*/ 	.word	0x00001750


	//   ....[6]....
        /*0460*/ 	.word	0x00001760


	//   ....[7]....
        /*0464*/ 	.word	0x00001900


	//   ....[8]....
        /*0468*/ 	.word	0x000019c0


	//   ....[9]....
        /*046c*/ 	.word	0x00001b00


	//   ....[10]....
        /*0470*/ 	.word	0x00001b40


	//   ....[11]....
        /*0474*/ 	.word	0x00001b80


	//   ....[12]....
        /*0478*/ 	.word	0x00001b90


	//   ....[13]....
        /*047c*/ 	.word	0x00001bb0


	//   ....[14]....
        /*0480*/ 	.word	0x00001c40


	//   ....[15]....
        /*0484*/ 	.word	0x00001d30


	//   ....[16]....
        /*0488*/ 	.word	0x00001d80


	//   ....[17]....
        /*048c*/ 	.word	0x00003990


	//   ....[18]....
        /*0490*/ 	.word	0x000039a0


	//   ....[19]....
        /*0494*/ 	.word	0x00003a30


	//   ....[20]....
        /*0498*/ 	.word	0x00003a50


	//   ....[21]....
        /*049c*/ 	.word	0x00004190


	//   ....[22]....
        /*04a0*/ 	.word	0x00004230


	//   ....[23]....
        /*04a4*/ 	.word	0x00004250


	//   ....[24]....
        /*04a8*/ 	.word	0x000042b0


	//   ....[25]....
        /*04ac*/ 	.word	0x00006190


	//   ....[26]....
        /*04b0*/ 	.word	0x000061a0


	//   ....[27]....
        /*04b4*/ 	.word	0x000061b0


	//   ....[28]....
        /*04b8*/ 	.word	0x000061c0


	//   ....[29]....
        /*04bc*/ 	.word	0x00006610


	//   ....[30]....
        /*04c0*/ 	.word	0x00006620


	//   ....[31]....
        /*04c4*/ 	.word	0x00006650


	//   ....[32]....
        /*04c8*/ 	.word	0x00006670


	//   ....[33]....
        /*04cc*/ 	.word	0x00007ae0


	//   ....[34]....
        /*04d0*/ 	.word	0x00007b00


	//   ....[35]....
        /*04d4*/ 	.word	0x000081c0


	//   ....[36]....
        /*04d8*/ 	.word	0x000081e0


	//   ....[37]....
        /*04dc*/ 	.word	0x00009950


	//   ....[38]....
        /*04e0*/ 	.word	0x00009960


	//   ....[39]....
        /*04e4*/ 	.word	0x00009990


	//   ....[40]....
        /*04e8*/ 	.word	0x000099b0


	//   ....[41]....
        /*04ec*/ 	.word	0x0000b420


	//   ....[42]....
        /*04f0*/ 	.word	0x0000b460


	//   ....[43]....
        /*04f4*/ 	.word	0x0000b4c0


	//   ....[44]....
        /*04f8*/ 	.word	0x0000b4f0


	//   ....[45]....
        /*04fc*/ 	.word	0x0000b720


	//   ....[46]....
        /*0500*/ 	.word	0x0000b730


	//   ....[47]....
        /*0504*/ 	.word	0x0000b930


	//   ....[48]....
        /*0508*/ 	.word	0x0000b960


	//   ....[49]....
        /*050c*/ 	.word	0x0000bb20


	//   ....[50]....
        /*0510*/ 	.word	0x0000bb50


	//   ....[51]....
        /*0514*/ 	.word	0x0000bd10


	//   ....[52]....
        /*0518*/ 	.word	0x0000bd30


	//   ....[53]....
        /*051c*/ 	.word	0x0000c6b0


	//   ....[54]....
        /*0520*/ 	.word	0x0000c6d0


	//   ....[55]....
        /*0524*/ 	.word	0x0000c890


	//   ....[56]....
        /*0528*/ 	.word	0x0000c8c0


	//   ....[57]....
        /*052c*/ 	.word	0x0000ca50


	//   ....[58]....
        /*0530*/ 	.word	0x0000ca80


	//   ....[59]....
        /*0534*/ 	.word	0x0000cc10


	//   ....[60]....
        /*0538*/ 	.word	0x0000cc30


	//----- nvinfo : EIATTR_EXIT_INSTR_OFFSETS
	.align		4
.L_170:
        /*053c*/ 	.byte	0x04, 0x1c
        /*053e*/ 	.short	(.L_172 - .L_171)


	//   ....[0]....
.L_171:
        /*0540*/ 	.word	0x00000450


	//   ....[1]....
        /*0544*/ 	.word	0x0000bd40


	//   ....[2]....
        /*0548*/ 	.word	0x0000be80


	//   ....[3]....
        /*054c*/ 	.word	0x0000bee0


	//   ....[4]....
        /*0550*/ 	.word	0x0000cc40


	//   ....[5]....
        /*0554*/ 	.word	0x0000cd50


	//   ....[6]....
        /*0558*/ 	.word	0x0000cdb0


	//----- nvinfo : EIATTR_CTAIDZ_USED
	.align		4
.L_172:
        /*055c*/ 	.byte	0x01, 0x04
	.zero		2


	//----- nvinfo : EIATTR_MAX_THREADS
	.align		4
        /*0560*/ 	.byte	0x04, 0x05
        /*0562*/ 	.short	(.L_174 - .L_173)
.L_173:
        /*0564*/ 	.word	0x00000100
        /*0568*/ 	.word	0x00000001
        /*056c*/ 	.word	0x00000001


	//----- nvinfo : EIATTR_CRS_STACK_SIZE
	.align		4
.L_174:
        /*0570*/ 	.byte	0x04, 0x1e
        /*0572*/ 	.short	(.L_176 - .L_175)
.L_175:
        /*0574*/ 	.word	0x00000000
.L_176:


//--------------------- .nv.info._ZN7cutlass13device_kernelIN5flash19enable_sm80_to_sm89INS1_16FlashAttnFwdSm80INS1_25CollectiveMainloopFwdSm80ILi8ELi1ELb0EN4cute5tupleIJNS5_1CILi128EEENS7_ILi32EEENS7_ILi256EEEEEELi256ENS_10bfloat16_tEfNS_4arch4Sm80ELb0ELb0ELb1ELb1ELb1ELb1ELb1ELb0EEENS1_21CollectiveEpilogueFwdINS6_IJS8_SA_S9_EEENS6_IJNS7_ILi1EEESI_SI_EEESC_SE_Li256ELb1ELb1ELb0ELb0EEENS1_19SingleTileSchedulerILb1ELb0ELb1ELi128EEEEEEEEEvNT_6ParamsE --------------------------
	.section	.nv.info._ZN7cutlass13device_kernelIN5flash19enable_sm80_to_sm89INS1_16FlashAttnFwdSm80INS1_25CollectiveMainloopFwdSm80ILi8ELi1ELb0EN4cute5tupleIJNS5_1CILi128EEENS7_ILi32EEENS7_ILi256EEEEEELi256ENS_10bfloat16_tEfNS_4arch4Sm80ELb0ELb0ELb1ELb1ELb1ELb1ELb1ELb0EEENS1_21CollectiveEpilogueFwdINS6_IJS8_SA_S9_EEENS6_IJNS7_ILi1EEESI_SI_EEESC_SE_Li256ELb1ELb1ELb0ELb0EEENS1_19SingleTileSchedulerILb1ELb0ELb1ELi128EEEEEEEEEvNT_6ParamsE,"",@"SHT_CUDA_INFO"
	.sectionflags	@""
	.align	4


	//----- nvinfo : EIATTR_CUDA_API_VERSION
	.align		4
        /*0000*/ 	.byte	0x04, 0x37
        /*0002*/ 	.short	(.L_178 - .L_177)
.L_177:
        /*0004*/ 	.word	0x00000082


	//----- nvinfo : EIATTR_SW2861232_WAR
	.align		4
.L_178:
        /*0008*/ 	.byte	0x01, 0x35
	.zero		2


	//----- nvinfo : EIATTR_PARAM_CBANK
	.align		4
        /*000c*/ 	.byte	0x04, 0x0a
        /*000e*/ 	.short	(.L_180 - .L_179)
	.align		4
.L_179:
        /*0010*/ 	.word	index@(.nv.constant0._ZN7cutlass13device_kernelIN5flash19enable_sm80_to_sm89INS1_16FlashAttnFwdSm80INS1_25CollectiveMainloopFwdSm80ILi8ELi1ELb0EN4cute5tupleIJNS5_1CILi128EEENS7_ILi32EEENS7_ILi256EEEEEELi256ENS_10bfloat16_tEfNS_4arch4Sm80ELb0ELb0ELb1ELb1ELb1ELb1ELb1ELb0EEENS1_21CollectiveEpilogueFwdINS6_IJS8_SA_S9_EEENS6_IJNS7_ILi1EEESI_SI_EEESC_SE_Li256ELb1ELb1ELb0ELb0EEENS1_19SingleTileSchedulerILb1ELb0ELb1ELi128EEEEEEEEEvNT_6ParamsE)
        /*0014*/ 	.short	0x0160
        /*0016*/ 	.short	0x0418


	//----- nvinfo : EIATTR_CBANK_PARAM_SIZE
	.align		4
.L_180:
        /*0018*/ 	.byte	0x03, 0x19
        /*001a*/ 	.short	0x0418


	//----- nvinfo : EIATTR_KPARAM_INFO
	.align		4
        /*001c*/ 	.byte	0x04, 0x17
        /*001e*/ 	.short	(.L_182 - .L_181)
.L_181:
        /*0020*/ 	.word	0x00000000
        /*0024*/ 	.short	0x0000
        /*0026*/ 	.short	0x0000
        /*0028*/ 	.byte	0x00, 0xf0, 0x61, 0x10


	//----- nvinfo : EIATTR_MAXREG_COUNT
	.align		4
.L_182:
        /*002c*/ 	.byte	0x03, 0x1b
        /*002e*/ 	.short	0x00ff


	//----- nvinfo : EIATTR_NUM_BARRIERS
	.align		4
        /*0030*/ 	.byte	0x02, 0x4c
        /*0032*/ 	.byte	0x02
	.zero		1


	//----- nvinfo : EIATTR_MERCURY_ISA_VERSION
	.align		4
        /*0034*/ 	.byte	0x03, 0x5f
        /*0036*/ 	.short	0x0000


	//----- nvinfo : EIATTR_COOP_GROUP_MASK_REGIDS
	.align		4
        /*0038*/ 	.byte	0x04, 0x29
        /*003a*/ 	.short	(.L_184 - .L_183)


	//   ....[0]....
.L_183:
        /*003c*/ 	.word	0xffffffff


	//   ....[1]....
        /*0040*/ 	.word	0xffffffff


	//   ....[2]....
        /*0044*/ 	.word	0xffffffff


	//   ....[3]....
        /*0048*/ 	.word	0xffffffff


	//   ....[4]....
        /*004c*/ 	.word	0xffffffff


	//   ....[5]....
        /*0050*/ 	.word	0xffffffff


	//   ....[6]....
        /*0054*/ 	.word	0xffffffff


	//   ....[7]....
        /*0058*/ 	.word	0xffffffff


	//   ....[8]....
        /*005c*/ 	.word	0xffffffff


	//   ....[9]....
        /*0060*/ 	.word	0xffffffff


	//   ....[10]....
        /*0064*/ 	.word	0xffffffff


	//   ....[11]....
        /*0068*/ 	.word	0xffffffff


	//   ....[12]....
        /*006c*/ 	.word	0xffffffff


	//   ....[13]....
        /*0070*/ 	.word	0xffffffff


	//   ....[14]....
        /*0074*/ 	.word	0xffffffff


	//   ....[15]....
        /*0078*/ 	.word	0xffffffff


	//   ....[16]....
        /*007c*/ 	.word	0xffffffff


	//   ....[17]....
        /*0080*/ 	.word	0xffffffff


	//   ....[18]....
        /*0084*/ 	.word	0xffffffff


	//   ....[19]....
        /*0088*/ 	.word	0xffffffff


	//   ....[20]....
        /*008c*/ 	.word	0xffffffff


	//   ....[21]....
        /*0090*/ 	.word	0xffffffff


	//   ....[22]....
        /*0094*/ 	.word	0xffffffff


	//   ....[23]....
        /*0098*/ 	.word	0xffffffff


	//   ....[24]....
        /*009c*/ 	.word	0xffffffff


	//   ....[25]....
        /*00a0*/ 	.word	0xffffffff


	//   ....[26]....
        /*00a4*/ 	.word	0xffffffff


	//   ....[27]....
        /*00a8*/ 	.word	0xffffffff


	//   ....[28]....
        /*00ac*/ 	.word	0xffffffff


	//   ....[29]....
        /*00b0*/ 	.word	0xffffffff


	//   ....[30]....
        /*00b4*/ 	.word	0xffffffff


	//   ....[31]....
        /*00b8*/ 	.word	0xffffffff


	//   ....[32]....
        /*00bc*/ 	.word	0xffffffff


	//   ....[33]....
        /*00c0*/ 	.word	0xffffffff


	//   ....[34]....
        /*00c4*/ 	.word	0xffffffff


	//   ....[35]....
        /*00c8*/ 	.word	0xffffffff


	//   ....[36]....
        /*00cc*/ 	.word	0xffffffff


	//   ....[37]....
        /*00d0*/ 	.word	0xffffffff


	//   ....[38]....
        /*00d4*/ 	.word	0xffffffff


	//   ....[39]....
        /*00d8*/ 	.word	0xffffffff


	//   ....[40]....
        /*00dc*/ 	.word	0xffffffff


	//   ....[41]....
        /*00e0*/ 	.word	0xffffffff


	//   ....[42]....
        /*00e4*/ 	.word	0xffffffff


	//   ....[43]....
        /*00e8*/ 	.word	0xffffffff


	//   ....[44]....
        /*00ec*/ 	.word	0xffffffff


	//   ....[45]....
        /*00f0*/ 	.word	0xffffffff


	//   ....[46]....
        /*00f4*/ 	.word	0xffffffff


	//   ....[47]....
        /*00f8*/ 	.word	0xffffffff


	//   ....[48]....
        /*00fc*/ 	.word	0xffffffff


	//   ....[49]....
        /*0100*/ 	.word	0xffffffff


	//   ....[50]....
        /*0104*/ 	.word	0xffffffff


	//   ....[51]....
        /*0108*/ 	.word	0xffffffff


	//   ....[52]....
        /*010c*/ 	.word	0xffffffff


	//   ....[53]....
        /*0110*/ 	.word	0xffffffff


	//   ....[54]....
        /*0114*/ 	.word	0xffffffff


	//   ....[55]....
        /*0118*/ 	.word	0xffffffff


	//   ....[56]....
        /*011c*/ 	.word	0xffffffff


	//   ....[57]....
        /*0120*/ 	.word	0xffffffff


	//   ....[58]....
        /*0124*/ 	.word	0xffffffff


	//----- nvinfo : EIATTR_COOP_GROUP_INSTR_OFFSETS
	.align		4
.L_184:
        /*0128*/ 	.byte	0x04, 0x28
        /*012a*/ 	.short	(.L_186 - .L_185)


	//   ....[0]....
.L_185:
        /*012c*/ 	.word	0x00000090


	//   ....[1]....
        /*0130*/ 	.word	0x00001f60


	//   ....[2]....
        /*0134*/ 	.word	0x00001f70


	//   ....[3]....
        /*0138*/ 	.word	0x00003190


	//   ....[4]....
        /*013c*/ 	.word	0x000031a0


	//   ....[5]....
        /*0140*/ 	.word	0x000042b0


	//   ....[6]....
        /*0144*/ 	.word	0x000042d0


	//   ....[7]....
        /*0148*/ 	.word	0x000046a0


	//   ....[8]....
        /*014c*/ 	.word	0x000046c0


	//   ....[9]....
        /*0150*/ 	.word	0x00005370


	//   ....[10]....
        /*0154*/ 	.word	0x000053a0


	//   ....[11]....
        /*0158*/ 	.word	0x00005600


	//   ....[12]....
        /*015c*/ 	.word	0x00005630


	//   ....[13]....
        /*0160*/ 	.word	0x000057a0


	//   ....[14]....
        /*0164*/ 	.word	0x000057d0


	//   ....[15]....
        /*0168*/ 	.word	0x00005940


	//   ....[16]....
        /*016c*/ 	.word	0x00005980


	//   ....[17]....
        /*0170*/ 	.word	0x00005e40


	//   ....[18]....
        /*0174*/ 	.word	0x00005e90


	//   ....[19]....
        /*0178*/ 	.word	0x0000cf00


	//   ....[20]....
        /*017c*/ 	.word	0x0000cf40


	//   ....[21]....
        /*0180*/ 	.word	0x0000dcf0


	//   ....[22]....
        /*0184*/ 	.word	0x0000dd00


	//   ....[23]....
        /*0188*/ 	.word	0x0000e260


	//   ....[24]....
        /*018c*/ 	.word	0x0000e2b0


	//   ....[25]....
        /*0190*/ 	.word	0x0000e2d0


	//   ....[26]....
        /*0194*/ 	.word	0x0000e2f0


	//   ....[27]....
        /*0198*/ 	.word	0x0000ee30


	//   ....[28]....
        /*019c*/ 	.word	0x0000ee40


	//   ....[29]....
        /*01a0*/ 	.word	0x0000f060


	//   ....[30]....
        /*01a4*/ 	.word	0x0000f070


	//   ....[31]....
        /*01a8*/ 	.word	0x0000fbf0


	//   ....[32]....
        /*01ac*/ 	.word	0x0000fc10


	//   ....[33]....
        /*01b0*/ 	.word	0x0000fc90


	//   ....[34]....
        /*01b4*/ 	.word	0x0000fca0


	//   ....[35]....
        /*01b8*/ 	.word	0x00010e80


	//   ....[36]....
        /*01bc*/ 	.word	0x00010eb0


	//   ....[37]....
        /*01c0*/ 	.word	0x00010f00


	//   ....[38]....
        /*01c4*/ 	.word	0x00010f10


	//   ....[39]....
        /*01c8*/ 	.word	0x00012990


	//   ....[40]....
        /*01cc*/ 	.word	0x000129d0


	//   ....[41]....
        /*01d0*/ 	.word	0x00012a00


	//   ....[42]....
        /*01d4*/ 	.word	0x00012a30


	//   ....[43]....
        /*01d8*/ 	.word	0x00012c70


	//   ....[44]....
        /*01dc*/ 	.word	0x00012c80


	//   ....[45]....
        /*01e0*/ 	.word	0x00012e80


	//   ....[46]....
        /*01e4*/ 	.word	0x00012eb0


	//   ....[47]....
        /*01e8*/ 	.word	0x00013070


	//   ....[48]....
        /*01ec*/ 	.word	0x000130a0


	//   ....[49]....
        /*01f0*/ 	.word	0x00013260


	//   ....[50]....
        /*01f4*/ 	.word	0x00013280


	//   ....[51]....
        /*01f8*/ 	.word	0x00013c20


	//   ....[52]....
        /*01fc*/ 	.word	0x00013c50


	//   ....[53]....
        /*0200*/ 	.word	0x00013de0


	//   ....[54]....
        /*0204*/ 	.word	0x00013e10


	//   ....[55]....
        /*0208*/ 	.word	0x00013fa0


	//   ....[56]....
        /*020c*/ 	.word	0x00013fd0


	//   ....[57]....
        /*0210*/ 	.word	0x00014160


	//   ....[58]....
        /*0214*/ 	.word	0x00014180


	//----- nvinfo : EIATTR_EXIT_INSTR_OFFSETS
	.align		4
.L_186:
        /*0218*/ 	.byte	0x04, 0x1c
        /*021a*/ 	.short	(.L_188 - .L_187)


	//   ....[0]....
.L_187:
        /*021c*/ 	.word	0x00000440


	//   ....[1]....
        /*0220*/ 	.word	0x00013290


	//   ....[2]....
        /*0224*/ 	.word	0x000133d0


	//   ....[3]....
        /*0228*/ 	.word	0x00013430


	//   ....[4]....
        /*022c*/ 	.word	0x00014190


	//   ....[5]....
        /*0230*/ 	.word	0x000142a0


	//   ....[6]....
        /*0234*/ 	.word	0x00014300


	//----- nvinfo : EIATTR_CTAIDZ_USED
	.align		4
.L_188:
        /*0238*/ 	.byte	0x01, 0x04
	.zero		2


	//----- nvinfo : EIATTR_MAX_THREADS
	.align		4
        /*023c*/ 	.byte	0x04, 0x05
        /*023e*/ 	.short	(.L_190 - .L_189)
.L_189:
        /*0240*/ 	.word	0x00000100
        /*0244*/ 	.word	0x00000001
        /*0248*/ 	.word	0x00000001


	//----- nvinfo : EIATTR_CRS_STACK_SIZE
	.align		4
.L_190:
        /*024c*/ 	.byte	0x04, 0x1e
        /*024e*/ 	.short	(.L_192 - .L_191)
.L_191:
        /*0250*/ 	.word	0x00000000
.L_192:


//--------------------- .nv.info._ZN7cutlass13device_kernelIN5flash19enable_sm80_to_sm89INS1_16FlashAttnFwdSm80INS1_25CollectiveMainloopFwdSm80ILi8ELi1ELb1EN4cute5tupleIJNS5_1CILi128EEENS7_ILi48EEENS7_ILi256EEEEEELi256ENS_10bfloat16_tEfNS_4arch4Sm80ELb0ELb1ELb1ELb0ELb1ELb0ELb1ELb0EEENS1_21CollectiveEpilogueFwdINS6_IJS8_SA_S9_EEENS6_IJNS7_ILi1EEESI_SI_EEESC_SE_Li256ELb0ELb1ELb0ELb0EEENS1_19SingleTileSchedulerILb0ELb0ELb1ELi128EEEEEEEEEvNT_6ParamsE --------------------------
	.section	.nv.info._ZN7cutlass13device_kernelIN5flash19enable_sm80_to_sm89INS1_16FlashAttnFwdSm80INS1_25CollectiveMainloopFwdSm80ILi8ELi1ELb1EN4cute5tupleIJNS5_1CILi128EEENS7_ILi48EEENS7_ILi256EEEEEELi256ENS_10bfloat16_tEfNS_4arch4Sm80ELb0ELb1ELb1ELb0ELb1ELb0ELb1ELb0EEENS1_21CollectiveEpilogueFwdINS6_IJS8_SA_S9_EEENS6_IJNS7_ILi1EEESI_SI_EEESC_SE_Li256ELb0ELb1ELb0ELb0EEENS1_19SingleTileSchedulerILb0ELb0ELb1ELi128EEEEEEEEEvNT_6ParamsE,"",@"SHT_CUDA_INFO"
	.sectionflags	@""
	.align	4


	//----- nvinfo : EIATTR_CUDA_API_VERSION
	.align		4
        /*0000*/ 	.byte	0x04, 0x37
        /*0002*/ 	.short	(.L_194 - .L_193)
.L_193:
        /*0004*/ 	.word	0x00000082


	//----- nvinfo : EIATTR_SW2861232_WAR
	.align		4
.L_194:
        /*0008*/ 	.byte	0x01, 0x35
	.zero		2


	//----- nvinfo : EIATTR_PARAM_CBANK
	.align		4
        /*000c*/ 	.byte	0x04, 0x0a
        /*000e*/ 	.short	(.L_196 - .L_195)
	.align		4
.L_195:
        /*0010*/ 	.word	index@(.nv.constant0._ZN7cutlass13device_kernelIN5flash19enable_sm80_to_sm89INS1_16FlashAttnFwdSm80INS1_25CollectiveMainloopFwdSm80ILi8ELi1ELb1EN4cute5tupleIJNS5_1CILi128EEENS7_ILi48EEENS7_ILi256EEEEEELi256ENS_10bfloat16_tEfNS_4arch4Sm80ELb0ELb1ELb1ELb0ELb1ELb0ELb1ELb0EEENS1_21CollectiveEpilogueFwdINS6_IJS8_SA_S9_EEENS6_IJNS7_ILi1EEESI_SI_EEESC_SE_Li256ELb0ELb1ELb0ELb0EEENS1_19SingleTileSchedulerILb0ELb0ELb1ELi128EEEEEEEEEvNT_6ParamsE)
        /*0014*/ 	.short	0x0160
        /*0016*/ 	.short	0x0418


	//----- nvinfo : EIATTR_CBANK_PARAM_SIZE
	.align		4
.L_196:
        /*0018*/ 	.byte	0x03, 0x19
        /*001a*/ 	.short	0x0418


	//----- nvinfo : EIATTR_KPARAM_INFO
	.align		4
        /*001c*/ 	.byte	0x04, 0x17
        /*001e*/ 	.short	(.L_198 - .L_197)
.L_197:
        /*0020*/ 	.word	0x00000000
        /*0024*/ 	.short	0x0000
        /*0026*/ 	.short	0x0000
        /*0028*/ 	.byte	0x00, 0xf0, 0x61, 0x10


	//----- nvinfo : EIATTR_MAXREG_COUNT
	.align		4
.L_198:
        /*002c*/ 	.byte	0x03, 0x1b
        /*002e*/ 	.short	0x00ff


	//----- nvinfo : EIATTR_NUM_BARRIERS
	.align		4
        /*0030*/ 	.byte	0x02, 0x4c
        /*0032*/ 	.byte	0x02
	.zero		1


	//----- nvinfo : EIATTR_ANNOTATIONS
	.align		4
        /*0034*/ 	.byte	0x04, 0x55
        /*0036*/ 	.short	(.L_200 - .L_199)


	//   ....[0]....
.L_199:
        /* <DEDUP_REMOVED lines=87> */


	//----- nvinfo : EIATTR_MERCURY_ISA_VERSION
	.align		4
.L_200:
        /*0598*/ 	.byte	0x03, 0x5f
        /*059a*/ 	.short	0x0000


	//----- nvinfo : EIATTR_COOP_GROUP_MASK_REGIDS
	.align		4
        /*059c*/ 	.byte	0x04, 0x29
        /*059e*/ 	.short	(.L_202 - .L_201)


	//   ....[0]....
.L_201:
        /*05a0*/ 	.word	0xffffffff


	//   ....[1]....
        /*05a4*/ 	.word	0xffffffff


	//   ....[2]....
        /*05a8*/ 	.word	0xffffffff


	//   ....[3]....
        /*05ac*/ 	.word	0xffffffff


	//   ....[4]....
        /*05b0*/ 	.word	0xffffffff


	//   ....[5]....
        /*05b4*/ 	.word	0xffffffff


	//   ....[6]....
        /*05b8*/ 	.word	0xffffffff


	//   ....[7]....
        /*05bc*/ 	.word	0xffffffff


	//   ....[8]....
        /*05c0*/ 	.word	0xffffffff


	//   ....[9]....
        /*05c4*/ 	.word	0xffffffff


	//   ....[10]....
        /*05c8*/ 	.word	0xffffffff


	//   ....[11]....
        /*05cc*/ 	.word	0xffffffff


	//   ....[12]....
        /*05d0*/ 	.word	0xffffffff


	//   ....[13]....
        /*05d4*/ 	.word	0xffffffff


	//   ....[14]....
        /*05d8*/ 	.word	0xffffffff


	//   ....[15]....
        /*05dc*/ 	.word	0xffffffff


	//   ....[16]....
        /*05e0*/ 	.word	0xffffffff


	//   ....[17]....
        /*05e4*/ 	.word	0xffffffff


	//   ....[18]....
        /*05e8*/ 	.word	0xffffffff


	//   ....[19]....
        /*05ec*/ 	.word	0xffffffff


	//   ....[20]....
        /*05f0*/ 	.word	0xffffffff


	//   ....[21]....
        /*05f4*/ 	.word	0xffffffff


	//   ....[22]....
        /*05f8*/ 	.word	0xffffffff


	//   ....[23]....
        /*05fc*/ 	.word	0xffffffff


	//   ....[24]....
        /*0600*/ 	.word	0xffffffff


	//   ....[25]....
        /*0604*/ 	.word	0xffffffff


	//   ....[26]....
        /*0608*/ 	.word	0xffffffff


	//   ....[27]....
        /*060c*/ 	.word	0xffffffff


	//   ....[28]....
        /*0610*/ 	.word	0xffffffff


	//   ....[29]....
        /*0614*/ 	.word	0xffffffff


	//   ....[30]....
        /*0618*/ 	.word	0xffffffff


	//   ....[31]....
        /*061c*/ 	.word	0xffffffff


	//   ....[32]....
        /*0620*/ 	.word	0xffffffff


	//   ....[33]....
        /*0624*/ 	.word	0xffffffff


	//   ....[34]....
        /*0628*/ 	.word	0xffffffff


	//   ....[35]....
        /*062c*/ 	.word	0xffffffff


	//   ....[36]....
        /*0630*/ 	.word	0xffffffff


	//   ....[37]....
        /*0634*/ 	.word	0xffffffff


	//   ....[38]....
        /*0638*/ 	.word	0xffffffff


	//   ....[39]....
        /*063c*/ 	.word	0xffffffff


	//   ....[40]....
        /*0640*/ 	.word	0xffffffff


	//   ....[41]....
        /*0644*/ 	.word	0xffffffff


	//   ....[42]....
        /*0648*/ 	.word	0xffffffff


	//   ....[43]....
        /*064c*/ 	.word	0xffffffff


	//   ....[44]....
        /*0650*/ 	.word	0xffffffff


	//   ....[45]....
        /*0654*/ 	.word	0xffffffff


	//   ....[46]....
        /*0658*/ 	.word	0xffffffff


	//   ....[47]....
        /*065c*/ 	.word	0xffffffff


	//   ....[48]....
        /*0660*/ 	.word	0xffffffff


	//   ....[49]....
        /*0664*/ 	.word	0xffffffff


	//   ....[50]....
        /*0668*/ 	.word	0xffffffff


	//   ....[51]....
        /*066c*/ 	.word	0xffffffff


	//   ....[52]....
        /*0670*/ 	.word	0xffffffff


	//   ....[53]....
        /*0674*/ 	.word	0xffffffff


	//   ....[54]....
        /*0678*/ 	.word	0xffffffff


	//   ....[55]....
        /*067c*/ 	.word	0xffffffff


	//   ....[56]....
        /*0680*/ 	.word	0xffffffff


	//   ....[57]....
        /*0684*/ 	.word	0xffffffff


	//   ....[58]....
        /*0688*/ 	.word	0xffffffff


	//   ....[59]....
        /*068c*/ 	.word	0xffffffff


	//   ....[60]....
        /*0690*/ 	.word	0xffffffff


	//   ....[61]....
        /*0694*/ 	.word	0xffffffff


	//   ....[62]....
        /*0698*/ 	.word	0xffffffff


	//   ....[63]....
        /*069c*/ 	.word	0xffffffff


	//   ....[64]....
        /*06a0*/ 	.word	0xffffffff


	//   ....[65]....
        /*06a4*/ 	.word	0xffffffff


	//   ....[66]....
        /*06a8*/ 	.word	0xffffffff


	//   ....[67]....
        /*06ac*/ 	.word	0xffffffff


	//   ....[68]....
        /*06b0*/ 	.word	0xffffffff


	//   ....[69]....
        /*06b4*/ 	.word	0xffffffff


	//   ....[70]....
        /*06b8*/ 	.word	0xffffffff


	//   ....[71]....
        /*06bc*/ 	.word	0xffffffff


	//   ....[72]....
        /*06c0*/ 	.word	0xffffffff


	//   ....[73]....
        /*06c4*/ 	.word	0xffffffff


	//   ....[74]....
        /*06c8*/ 	.word	0xffffffff


	//   ....[75]....
        /*06cc*/ 	.word	0xffffffff


	//   ....[76]....
        /*06d0*/ 	.word	0xffffffff


	//   ....[77]....
        /*06d4*/ 	.word	0xffffffff


	//   ....[78]....
        /*06d8*/ 	.word	0xffffffff


	//   ....[79]....
        /*06dc*/ 	.word	0xffffffff


	//   ....[80]....
        /*06e0*/ 	.word	0xffffffff


	//   ....[81]....
        /*06e4*/ 	.word	0xffffffff


	//   ....[82]....
        /*06e8*/ 	.word	0xffffffff


	//   ....[83]....
        /*06ec*/ 	.word	0xffffffff


	//   ....[84]....
        /*06f0*/ 	.word	0xffffffff


	//   ....[85]....
        /*06f4*/ 	.word	0xffffffff


	//   ....[86]....
        /*06f8*/ 	.word	0xffffffff


	//   ....[87]....
        /*06fc*/ 	.word	0xffffffff


	//   ....[88]....
        /*0700*/ 	.word	0xffffffff


	//   ....[89]....
        /*0704*/ 	.word	0xffffffff


	//   ....[90]....
        /*0708*/ 	.word	0xffffffff


	//   ....[91]....
        /*070c*/ 	.word	0xffffffff


	//   ....[92]....
        /*0710*/ 	.word	0xffffffff


	//   ....[93]....
        /*0714*/ 	.word	0xffffffff


	//   ....[94]....
        /*0718*/ 	.word	0xffffffff


	//   ....[95]....
        /*071c*/ 	.word	0xffffffff


	//   ....[96]....
        /*0720*/ 	.word	0xffffffff


	//   ....[97]....
        /*0724*/ 	.word	0xffffffff


	//----- nvinfo : EIATTR_COOP_GROUP_INSTR_OFFSETS
	.align		4
.L_202:
        /*0728*/ 	.byte	0x04, 0x28
        /*072a*/ 	.short	(.L_204 - .L_203)


	//   ....[0]....
.L_203:
        /*072c*/ 	.word	0x000012c0


	//   ....[1]....
        /*0730*/ 	.word	0x000012f0


	//   ....[2]....
        /*0734*/ 	.word	0x00001320


	//   ....[3]....
        /*0738*/ 	.word	0x00001360


	//   ....[4]....
        /*073c*/ 	.word	0x00001390


	//   ....[5]....
        /*0740*/ 	.word	0x00001580


	//   ....[6]....
        /*0744*/ 	.word	0x000015a0


	//   ....[7]....
        /*0748*/ 	.word	0x000015b0


	//   ....[8]....
        /*074c*/ 	.word	0x00001720


	//   ....[9]....
        /*0750*/ 	.word	0x00001760


	//   ....[10]....
        /*0754*/ 	.word	0x00001780


	//   ....[11]....
        /*0758*/ 	.word	0x00001810


	//   ....[12]....
        /*075c*/ 	.word	0x00001cb0


	//   ....[13]....
        /*0760*/ 	.word	0x00001ce0


	//   ....[14]....
        /*0764*/ 	.word	0x00002150


	//   ....[15]....
        /*0768*/ 	.word	0x00002160


	//   ....[16]....
        /*076c*/ 	.word	0x000031d0


	//   ....[17]....
        /*0770*/ 	.word	0x000031e0


	//   ....[18]....
        /*0774*/ 	.word	0x00003230


	//   ....[19]....
        /*0778*/ 	.word	0x00003290


	//   ....[20]....
        /*077c*/ 	.word	0x00003760


	//   ....[21]....
        /*0780*/ 	.word	0x00003960


	//   ....[22]....
        /*0784*/ 	.word	0x000046f0


	//   ....[23]....
        /*0788*/ 	.word	0x00004720


	//   ....[24]....
        /*078c*/ 	.word	0x000048d0


	//   ....[25]....
        /*0790*/ 	.word	0x00004980


	//   ....[26]....
        /*0794*/ 	.word	0x00005bc0


	//   ....[27]....
        /*0798*/ 	.word	0x00005bd0


	//   ....[28]....
        /*079c*/ 	.word	0x00005d10


	//   ....[29]....
        /*07a0*/ 	.word	0x00005d20


	//   ....[30]....
        /*07a4*/ 	.word	0x00006db0


	//   ....[31]....
        /*07a8*/ 	.word	0x00006dd0


	//   ....[32]....
        /*07ac*/ 	.word	0x00006df0


	//   ....[33]....
        /*07b0*/ 	.word	0x00006e10


	//   ....[34]....
        /*07b4*/ 	.word	0x000070f0


	//   ....[35]....
        /*07b8*/ 	.word	0x00007410


	//   ....[36]....
        /*07bc*/ 	.word	0x00007ac0


	//   ....[37]....
        /*07c0*/ 	.word	0x00007ae0


	//   ....[38]....
        /*07c4*/ 	.word	0x00008320


	//   ....[39]....
        /*07c8*/ 	.word	0x00008420


	//   ....[40]....
        /*07cc*/ 	.word	0x00009db0


	//   ....[41]....
        /*07d0*/ 	.word	0x00009de0


	//   ....[42]....
        /*07d4*/ 	.word	0x00009f10


	//   ....[43]....
        /*07d8*/ 	.word	0x00009f20


	//   ....[44]....
        /*07dc*/ 	.word	0x0000af30


	//   ....[45]....
        /*07e0*/ 	.word	0x0000af50


	//   ....[46]....
        /*07e4*/ 	.word	0x0000af70


	//   ....[47]....
        /*07e8*/ 	.word	0x0000af90


	//   ....[48]....
        /*07ec*/ 	.word	0x0000b2b0


	//   ....[49]....
        /*07f0*/ 	.word	0x0000b2d0


	//   ....[50]....
        /*07f4*/ 	.word	0x0000b8e0


	//   ....[51]....
        /*07f8*/ 	.word	0x0000b900


	//   ....[52]....
        /*07fc*/ 	.word	0x0000cf50


	//   ....[53]....
        /*0800*/ 	.word	0x0000cf70


	//   ....[54]....
        /*0804*/ 	.word	0x0000d120


	//   ....[55]....
        /*0808*/ 	.word	0x0000d130


	//   ....[56]....
        /*080c*/ 	.word	0x0000e140


	//   ....[57]....
        /*0810*/ 	.word	0x0000e160


	//   ....[58]....
        /*0814*/ 	.word	0x0000e170


	//   ....[59]....
        /*0818*/ 	.word	0x0000e180


	//   ....[60]....
        /*081c*/ 	.word	0x0000e4a0


	//   ....[61]....
        /*0820*/ 	.word	0x0000e970


	//   ....[62]....
        /*0824*/ 	.word	0x0000ee50


	//   ....[63]....
        /*0828*/ 	.word	0x0000ee70


	//   ....[64]....
        /*082c*/ 	.word	0x0000f680


	//   ....[65]....
        /*0830*/ 	.word	0x0000f7b0


	//   ....[66]....
        /*0834*/ 	.word	0x00010b60


	//   ....[67]....
        /*0838*/ 	.word	0x00010b70


	//   ....[68]....
        /*083c*/ 	.word	0x00010ba0


	//   ....[69]....
        /*0840*/ 	.word	0x00010bc0


	//   ....[70]....
        /*0844*/ 	.word	0x00012530


	//   ....[71]....
        /*0848*/ 	.word	0x00012540


	//   ....[72]....
        /*084c*/ 	.word	0x00012560


	//   ....[73]....
        /*0850*/ 	.word	0x00012570


	//   ....[74]....
        /*0854*/ 	.word	0x00012590


	//   ....[75]....
        /*0858*/ 	.word	0x000125e0


	//   ....[76]....
        /*085c*/ 	.word	0x000128b0


	//   ....[77]....
        /*0860*/ 	.word	0x000128e0


	//   ....[78]....
        /*0864*/ 	.word	0x00012aa0


	//   ....[79]....
        /*0868*/ 	.word	0x00012ad0


	//   ....[80]....
        /*086c*/ 	.word	0x00012c90


	//   ....[81]....
        /*0870*/ 	.word	0x00012cb0


	//   ....[82]....
        /*0874*/ 	.word	0x00013400


	//   ....[83]....
        /*0878*/ 	.word	0x00013420


	//   ....[84]....
        /*087c*/ 	.word	0x000135b0


	//   ....[85]....
        /*0880*/ 	.word	0x000135e0


	//   ....[86]....
        /*0884*/ 	.word	0x00013770


	//   ....[87]....
        /*0888*/ 	.word	0x000137a0


	//   ....[88]....
        /*088c*/ 	.word	0x00013930


	//   ....[89]....
        /*0890*/ 	.word	0x00013950


	//   ....[90]....
        /*0894*/ 	.word	0x00013b00


	//   ....[91]....
        /*0898*/ 	.word	0x00013b40


	//   ....[92]....
        /*089c*/ 	.word	0x00013b80


	//   ....[93]....
        /*08a0*/ 	.word	0x00013bc0


	//   ....[94]....
        /*08a4*/ 	.word	0x00013bf0


	//   ....[95]....
        /*08a8*/ 	.word	0x00013c30


	//   ....[96]....
        /*08ac*/ 	.word	0x00013c60


	//   ....[97]....
        /*08b0*/ 	.word	0x00013ca0


	//----- nvinfo : EIATTR_EXIT_INSTR_OFFSETS
	.align		4
.L_204:
        /*08b4*/ 	.byte	0x04, 0x1c
        /*08b6*/ 	.short	(.L_206 - .L_205)


	//   ....[0]....
.L_205:
        /*08b8*/ 	.word	0x00000040


	//   ....[1]....
        /*08bc*/ 	.word	0x00012cc0


	//   ....[2]....
        /*08c0*/ 	.word	0x00012e00


	//   ....[3]....
        /*08c4*/ 	.word	0x00012e60


	//   ....[4]....
        /*08c8*/ 	.word	0x00013960


	//   ....[5]....
        /*08cc*/ 	.word	0x00013a70


	//   ....[6]....
        /*08d0*/ 	.word	0x00013ad0


	//----- nvinfo : EIATTR_CTAIDZ_USED
	.align		4
.L_206:
        /*08d4*/ 	.byte	0x01, 0x04
	.zero		2


	//----- nvinfo : EIATTR_MAX_THREADS
	.align		4
        /*08d8*/ 	.byte	0x04, 0x05
        /*08da*/ 	.short	(.L_208 - .L_207)
.L_207:
        /*08dc*/ 	.word	0x00000100
        /*08e0*/ 	.word	0x00000001
        /*08e4*/ 	.word	0x00000001


	//----- nvinfo : EIATTR_CRS_STACK_SIZE
	.align		4
.L_208:
        /*08e8*/ 	.byte	0x04, 0x1e
        /*08ea*/ 	.short	(.L_210 - .L_209)
.L_209:
        /*08ec*/ 	.word	0x00000000
.L_210:


//--------------------- .nv.info._ZN7cutlass13device_kernelIN5flash19enable_sm80_to_sm89INS1_16FlashAttnFwdSm80INS1_25CollectiveMainloopFwdSm80ILi8ELi1ELb1EN4cute5tupleIJNS5_1CILi128EEENS7_ILi48EEENS7_ILi256EEEEEELi256ENS_10bfloat16_tEfNS_4arch4Sm80ELb0ELb1ELb1ELb1ELb1ELb0ELb1ELb0EEENS1_21CollectiveEpilogueFwdINS6_IJS8_SA_S9_EEENS6_IJNS7_ILi1EEESI_SI_EEESC_SE_Li256ELb1ELb1ELb0ELb0EEENS1_19SingleTileSchedulerILb1ELb0ELb1ELi128EEEEEEEEEvNT_6ParamsE --------------------------
	.section	.nv.info._ZN7cutlass13device_kernelIN5flash19enable_sm80_to_sm89INS1_16FlashAttnFwdSm80INS1_25CollectiveMainloopFwdSm80ILi8ELi1ELb1EN4cute5tupleIJNS5_1CILi128EEENS7_ILi48EEENS7_ILi256EEEEEELi256ENS_10bfloat16_tEfNS_4arch4Sm80ELb0ELb1ELb1ELb1ELb1ELb0ELb1ELb0EEENS1_21CollectiveEpilogueFwdINS6_IJS8_SA_S9_EEENS6_IJNS7_ILi1EEESI_SI_EEESC_SE_Li256ELb1ELb1ELb0ELb0EEENS1_19SingleTileSchedulerILb1ELb0ELb1ELi128EEEEEEEEEvNT_6ParamsE,"",@"SHT_CUDA_INFO"
	.sectionflags	@""
	.align	4


	//----- nvinfo : EIATTR_CUDA_API_VERSION
	.align		4
        /*0000*/ 	.byte	0x04, 0x37
        /*0002*/ 	.short	(.L_212 - .L_211)
.L_211:
        /*0004*/ 	.word	0x00000082


	//----- nvinfo : EIATTR_SW2861232_WAR
	.align		4
.L_212:
        /*0008*/ 	.byte	0x01, 0x35
	.zero		2


	//----- nvinfo : EIATTR_PARAM_CBANK
	.align		4
        /*000c*/ 	.byte	0x04, 0x0a
        /*000e*/ 	.short	(.L_214 - .L_213)
	.align		4
.L_213:
        /*0010*/ 	.word	index@(.nv.constant0._ZN7cutlass13device_kernelIN5flash19enable_sm80_to_sm89INS1_16FlashAttnFwdSm80INS1_25CollectiveMainloopFwdSm80ILi8ELi1ELb1EN4cute5tupleIJNS5_1CILi128EEENS7_ILi48EEENS7_ILi256EEEEEELi256ENS_10bfloat16_tEfNS_4arch4Sm80ELb0ELb1ELb1ELb1ELb1ELb0ELb1ELb0EEENS1_21CollectiveEpilogueFwdINS6_IJS8_SA_S9_EEENS6_IJNS7_ILi1EEESI_SI_EEESC_SE_Li256ELb1ELb1ELb0ELb0EEENS1_19SingleTileSchedulerILb1ELb0ELb1ELi128EEEEEEEEEvNT_6ParamsE)
        /*0014*/ 	.short	0x0160
        /*0016*/ 	.short	0x0418


	//----- nvinfo : EIATTR_CBANK_PARAM_SIZE
	.align		4
.L_214:
        /*0018*/ 	.byte	0x03, 0x19
        /*001a*/ 	.short	0x0418


	//----- nvinfo : EIATTR_KPARAM_INFO
	.align		4
        /*001c*/ 	.byte	0x04, 0x17
        /*001e*/ 	.short	(.L_216 - .L_215)
.L_215:
        /*0020*/ 	.word	0x00000000
        /*0024*/ 	.short	0x0000
        /*0026*/ 	.short	0x0000
        /*0028*/ 	.byte	0x00, 0xf0, 0x61, 0x10


	//----- nvinfo : EIATTR_MAXREG_COUNT
	.align		4
.L_216:
        /*002c*/ 	.byte	0x03, 0x1b
        /*002e*/ 	.short	0x00ff


	//----- nvinfo : EIATTR_NUM_BARRIERS
	.align		4
        /*0030*/ 	.byte	0x02, 0x4c
        /*0032*/ 	.byte	0x02
	.zero		1


	//----- nvinfo : EIATTR_ANNOTATIONS
	.align		4
        /*0034*/ 	.byte	0x04, 0x55
        /*0036*/ 	.short	(.L_218 - .L_217)


	//   ....[0]....
.L_217:
        /* <DEDUP_REMOVED lines=88> */


	//----- nvinfo : EIATTR_MERCURY_ISA_VERSION
	.align		4
.L_218:
        /*05a0*/ 	.byte	0x03, 0x5f
        /*05a2*/ 	.short	0x0000


	//----- nvinfo : EIATTR_COOP_GROUP_MASK_REGIDS
	.align		4
        /*05a4*/ 	.byte	0x04, 0x29
        /*05a6*/ 	.short	(.L_220 - .L_219)


	//   ....[0]....
.L_219:
        /*05a8*/ 	.word	0xffffffff


	//   ....[1]....
        /*05ac*/ 	.word	0xffffffff


	//   ....[2]....
        /*05b0*/ 	.word	0xffffffff


	//   ....[3]....
        /*05b4*/ 	.word	0xffffffff


	//   ....[4]....
        /*05b8*/ 	.word	0xffffffff


	//   ....[5]....
        /*05bc*/ 	.word	0xffffffff


	//   ....[6]....
        /*05c0*/ 	.word	0xffffffff


	//   ....[7]....
        /*05c4*/ 	.word	0xffffffff


	//   ....[8]....
        /*05c8*/ 	.word	0xffffffff


	//   ....[9]....
        /*05cc*/ 	.word	0xffffffff


	//   ....[10]....
        /*05d0*/ 	.word	0xffffffff


	//   ....[11]....
        /*05d4*/ 	.word	0xffffffff


	//   ....[12]....
        /*05d8*/ 	.word	0xffffffff


	//   ....[13]....
        /*05dc*/ 	.word	0xffffffff


	//   ....[14]....
        /*05e0*/ 	.word	0xffffffff


	//   ....[15]....
        /*05e4*/ 	.word	0xffffffff


	//   ....[16]....
        /*05e8*/ 	.word	0xffffffff


	//   ....[17]....
        /*05ec*/ 	.word	0xffffffff


	//   ....[18]....
        /*05f0*/ 	.word	0xffffffff


	//   ....[19]....
        /*05f4*/ 	.word	0xffffffff


	//   ....[20]....
        /*05f8*/ 	.word	0xffffffff


	//   ....[21]....
        /*05fc*/ 	.word	0xffffffff


	//   ....[22]....
        /*0600*/ 	.word	0xffffffff


	//   ....[23]....
        /*0604*/ 	.word	0xffffffff


	//   ....[24]....
        /*0608*/ 	.word	0xffffffff


	//   ....[25]....
        /*060c*/ 	.word	0xffffffff


	//   ....[26]....
        /*0610*/ 	.word	0xffffffff


	//   ....[27]....
        /*0614*/ 	.word	0xffffffff


	//   ....[28]....
        /*0618*/ 	.word	0xffffffff


	//   ....[29]....
        /*061c*/ 	.word	0xffffffff


	//   ....[30]....
        /*0620*/ 	.word	0xffffffff


	//   ....[31]....
        /*0624*/ 	.word	0xffffffff


	//   ....[32]....
        /*0628*/ 	.word	0xffffffff


	//   ....[33]....
        /*062c*/ 	.word	0xffffffff


	//   ....[34]....
        /*0630*/ 	.word	0xffffffff


	//   ....[35]....
        /*0634*/ 	.word	0xffffffff


	//   ....[36]....
        /*0638*/ 	.word	0xffffffff


	//   ....[37]....
        /*063c*/ 	.word	0xffffffff


	//   ....[38]....
        /*0640*/ 	.word	0xffffffff


	//   ....[39]....
        /*0644*/ 	.word	0xffffffff


	//   ....[40]....
        /*0648*/ 	.word	0xffffffff


	//   ....[41]....
        /*064c*/ 	.word	0xffffffff


	//   ....[42]....
        /*0650*/ 	.word	0xffffffff


	//   ....[43]....
        /*0654*/ 	.word	0xffffffff


	//   ....[44]....
        /*0658*/ 	.word	0xffffffff


	//   ....[45]....
        /*065c*/ 	.word	0xffffffff


	//   ....[46]....
        /*0660*/ 	.word	0xffffffff


	//   ....[47]....
        /*0664*/ 	.word	0xffffffff


	//   ....[48]....
        /*0668*/ 	.word	0xffffffff


	//   ....[49]....
        /*066c*/ 	.word	0xffffffff


	//   ....[50]....
        /*0670*/ 	.word	0xffffffff


	//   ....[51]....
        /*0674*/ 	.word	0xffffffff


	//   ....[52]....
        /*0678*/ 	.word	0xffffffff


	//   ....[53]....
        /*067c*/ 	.word	0xffffffff


	//   ....[54]....
        /*0680*/ 	.word	0xffffffff


	//   ....[55]....
        /*0684*/ 	.word	0xffffffff


	//   ....[56]....
        /*0688*/ 	.word	0xffffffff


	//   ....[57]....
        /*068c*/ 	.word	0xffffffff


	//   ....[58]....
        /*0690*/ 	.word	0xffffffff


	//   ....[59]....
        /*0694*/ 	.word	0xffffffff


	//   ....[60]....
        /*0698*/ 	.word	0xffffffff


	//   ....[61]....
        /*069c*/ 	.word	0xffffffff


	//   ....[62]....
        /*06a0*/ 	.word	0xffffffff


	//   ....[63]....
        /*06a4*/ 	.word	0xffffffff


	//   ....[64]....
        /*06a8*/ 	.word	0xffffffff


	//   ....[65]....
        /*06ac*/ 	.word	0xffffffff


	//   ....[66]....
        /*06b0*/ 	.word	0xffffffff


	//   ....[67]....
        /*06b4*/ 	.word	0xffffffff


	//   ....[68]....
        /*06b8*/ 	.word	0xffffffff


	//   ....[69]....
        /*06bc*/ 	.word	0xffffffff


	//   ....[70]....
        /*06c0*/ 	.word	0xffffffff


	//   ....[71]....
        /*06c4*/ 	.word	0xffffffff


	//   ....[72]....
        /*06c8*/ 	.word	0xffffffff


	//   ....[73]....
        /*06cc*/ 	.word	0xffffffff


	//   ....[74]....
        /*06d0*/ 	.word	0xffffffff


	//   ....[75]....
        /*06d4*/ 	.word	0xffffffff


	//   ....[76]....
        /*06d8*/ 	.word	0xffffffff


	//   ....[77]....
        /*06dc*/ 	.word	0xffffffff


	//   ....[78]....
        /*06e0*/ 	.word	0xffffffff


	//   ....[79]....
        /*06e4*/ 	.word	0xffffffff


	//   ....[80]....
        /*06e8*/ 	.word	0xffffffff


	//   ....[81]....
        /*06ec*/ 	.word	0xffffffff


	//   ....[82]....
        /*06f0*/ 	.word	0xffffffff


	//   ....[83]....
        /*06f4*/ 	.word	0xffffffff


	//   ....[84]....
        /*06f8*/ 	.word	0xffffffff


	//   ....[85]....
        /*06fc*/ 	.word	0xffffffff


	//   ....[86]....
        /*0700*/ 	.word	0xffffffff


	//   ....[87]....
        /*0704*/ 	.word	0xffffffff


	//   ....[88]....
        /*0708*/ 	.word	0xffffffff


	//   ....[89]....
        /*070c*/ 	.word	0xffffffff


	//   ....[90]....
        /*0710*/ 	.word	0xffffffff


	//   ....[91]....
        /*0714*/ 	.word	0xffffffff


	//   ....[92]....
        /*0718*/ 	.word	0xffffffff


	//   ....[93]....
        /*071c*/ 	.word	0xffffffff


	//   ....[94]....
        /*0720*/ 	.word	0xffffffff


	//   ....[95]....
        /*0724*/ 	.word	0xffffffff


	//   ....[96]....
        /*0728*/ 	.word	0xffffffff


	//   ....[97]....
        /*072c*/ 	.word	0xffffffff


	//   ....[98]....
        /*0730*/ 	.word	0xffffffff


	//----- nvinfo : EIATTR_COOP_GROUP_INSTR_OFFSETS
	.align		4
.L_220:
        /*0734*/ 	.byte	0x04, 0x28
        /*0736*/ 	.short	(.L_222 - .L_221)


	//   ....[0]....
.L_221:
        /*0738*/ 	.word	0x000000a0


	//   ....[1]....
        /*073c*/ 	.word	0x00001970


	//   ....[2]....
        /*0740*/ 	.word	0x000019a0


	//   ....[3]....
        /*0744*/ 	.word	0x000019f0


	//   ....[4]....
        /*0748*/ 	.word	0x00001a20


	//   ....[5]....
        /*074c*/ 	.word	0x00001a50


	//   ....[6]....
        /*0750*/ 	.word	0x00001cd0


	//   ....[7]....
        /*0754*/ 	.word	0x00001ce0


	//   ....[8]....
        /*0758*/ 	.word	0x00001cf0


	//   ....[9]....
        /*075c*/ 	.word	0x00001e30


	//   ....[10]....
        /*0760*/ 	.word	0x00001e70


	//   ....[11]....
        /*0764*/ 	.word	0x00002170


	//   ....[12]....
        /*0768*/ 	.word	0x00002190


	//   ....[13]....
        /*076c*/ 	.word	0x000023c0


	//   ....[14]....
        /*0770*/ 	.word	0x00002410


	//   ....[15]....
        /*0774*/ 	.word	0x00002850


	//   ....[16]....
        /*0778*/ 	.word	0x00002860


	//   ....[17]....
        /*077c*/ 	.word	0x00003930


	//   ....[18]....
        /*0780*/ 	.word	0x00003940


	//   ....[19]....
        /*0784*/ 	.word	0x00003a50


	//   ....[20]....
        /*0788*/ 	.word	0x00003a70


	//   ....[21]....
        /*078c*/ 	.word	0x00003e40


	//   ....[22]....
        /*0790*/ 	.word	0x000045d0


	//   ....[23]....
        /*0794*/ 	.word	0x00004ee0


	//   ....[24]....
        /*0798*/ 	.word	0x00004f20


	//   ....[25]....
        /*079c*/ 	.word	0x00004f40


	//   ....[26]....
        /*07a0*/ 	.word	0x00005030


	//   ....[27]....
        /*07a4*/ 	.word	0x00006350


	//   ....[28]....
        /*07a8*/ 	.word	0x00006360


	//   ....[29]....
        /*07ac*/ 	.word	0x000064a0


	//   ....[30]....
        /*07b0*/ 	.word	0x000064b0


	//   ....[31]....
        /*07b4*/ 	.word	0x00007550


	//   ....[32]....
        /*07b8*/ 	.word	0x00007570


	//   ....[33]....
        /*07bc*/ 	.word	0x00007590


	//   ....[34]....
        /*07c0*/ 	.word	0x000075b0


	//   ....[35]....
        /*07c4*/ 	.word	0x000078b0


	//   ....[36]....
        /*07c8*/ 	.word	0x00007ba0


	//   ....[37]....
        /*07cc*/ 	.word	0x00008250


	//   ....[38]....
        /*07d0*/ 	.word	0x00008270


	//   ....[39]....
        /*07d4*/ 	.word	0x00008a80


	//   ....[40]....
        /*07d8*/ 	.word	0x00008b80


	//   ....[41]....
        /*07dc*/ 	.word	0x0000a500


	//   ....[42]....
        /*07e0*/ 	.word	0x0000a530


	//   ....[43]....
        /*07e4*/ 	.word	0x0000a660


	//   ....[44]....
        /*07e8*/ 	.word	0x0000a670


	//   ....[45]....
        /*07ec*/ 	.word	0x0000b680


	//   ....[46]....
        /*07f0*/ 	.word	0x0000b6a0


	//   ....[47]....
        /*07f4*/ 	.word	0x0000b6c0


	//   ....[48]....
        /*07f8*/ 	.word	0x0000b6e0


	//   ....[49]....
        /*07fc*/ 	.word	0x0000ba00


	//   ....[50]....
        /*0800*/ 	.word	0x0000ba20


	//   ....[51]....
        /*0804*/ 	.word	0x0000c030


	//   ....[52]....
        /*0808*/ 	.word	0x0000c050


	//   ....[53]....
        /*080c*/ 	.word	0x0000d6a0


	//   ....[54]....
        /*0810*/ 	.word	0x0000d6c0


	//   ....[55]....
        /*0814*/ 	.word	0x0000d870


	//   ....[56]....
        /*0818*/ 	.word	0x0000d880


	//   ....[57]....
        /*081c*/ 	.word	0x0000e880


	//   ....[58]....
        /*0820*/ 	.word	0x0000e8a0


	//   ....[59]....
        /*0824*/ 	.word	0x0000e8b0


	//   ....[60]....
        /*0828*/ 	.word	0x0000e8c0


	//   ....[61]....
        /*082c*/ 	.word	0x0000ebd0


	//   ....[62]....
        /*0830*/ 	.word	0x0000f090


	//   ....[63]....
        /*0834*/ 	.word	0x0000f560


	//   ....[64]....
        /*0838*/ 	.word	0x0000f580


	//   ....[65]....
        /*083c*/ 	.word	0x0000fd80


	//   ....[66]....
        /*0840*/ 	.word	0x0000fea0


	//   ....[67]....
        /*0844*/ 	.word	0x00011270


	//   ....[68]....
        /*0848*/ 	.word	0x00011280


	//   ....[69]....
        /*084c*/ 	.word	0x000112b0


	//   ....[70]....
        /*0850*/ 	.word	0x000112d0


	//   ....[71]....
        /*0854*/ 	.word	0x00012d60


	//   ....[72]....
        /*0858*/ 	.word	0x00012d90


	//   ....[73]....
        /*085c*/ 	.word	0x00012dd0


	//   ....[74]....
        /*0860*/ 	.word	0x00012e10


	//   ....[75]....
        /*0864*/ 	.word	0x00013030


	//   ....[76]....
        /*0868*/ 	.word	0x00013040


	//   ....[77]....
        /*086c*/ 	.word	0x00013240


	//   ....[78]....
        /*0870*/ 	.word	0x00013270


	//   ....[79]....
        /*0874*/ 	.word	0x00013430


	//   ....[80]....
        /*0878*/ 	.word	0x00013460


	//   ....[81]....
        /*087c*/ 	.word	0x00013620


	//   ....[82]....
        /*0880*/ 	.word	0x00013640


	//   ....[83]....
        /*0884*/ 	.word	0x00013ff0


	//   ....[84]....
        /*0888*/ 	.word	0x00014010


	//   ....[85]....
        /*088c*/ 	.word	0x000141a0


	//   ....[86]....
        /*0890*/ 	.word	0x000141d0


	//   ....[87]....
        /*0894*/ 	.word	0x00014360


	//   ....[88]....
        /*0898*/ 	.word	0x00014390


	//   ....[89]....
        /*089c*/ 	.word	0x00014520


	//   ....[90]....
        /*08a0*/ 	.word	0x00014540


	//   ....[91]....
        /*08a4*/ 	.word	0x00014700


	//   ....[92]....
        /*08a8*/ 	.word	0x00014760


	//   ....[93]....
        /*08ac*/ 	.word	0x000147c0


	//   ....[94]....
        /*08b0*/ 	.word	0x00014820


	//   ....[95]....
        /*08b4*/ 	.word	0x00014870


	//   ....[96]....
        /*08b8*/ 	.word	0x000148d0


	//   ....[97]....
        /*08bc*/ 	.word	0x00014920


	//   ....[98]....
        /*08c0*/ 	.word	0x00014980


	//----- nvinfo : EIATTR_EXIT_INSTR_OFFSETS
	.align		4
.L_222:
        /*08c4*/ 	.byte	0x04, 0x1c
        /*08c6*/ 	.short	(.L_224 - .L_223)


	//   ....[0]....
.L_223:
        /*08c8*/ 	.word	0x00000450


	//   ....[1]....
        /*08cc*/ 	.word	0x00013650


	//   ....[2]....
        /*08d0*/ 	.word	0x00013790


	//   ....[3]....
        /*08d4*/ 	.word	0x000137f0


	//   ....[4]....
        /*08d8*/ 	.word	0x00014550


	//   ....[5]....
        /*08dc*/ 	.word	0x00014660


	//   ....[6]....
        /*08e0*/ 	.word	0x000146c0


	//----- nvinfo : EIATTR_CTAIDZ_USED
	.align		4
.L_224:
        /*08e4*/ 	.byte	0x01, 0x04
	.zero		2


	//----- nvinfo : EIATTR_MAX_THREADS
	.align		4
        /*08e8*/ 	.byte	0x04, 0x05
        /*08ea*/ 	.short	(.L_226 - .L_225)
.L_225:
        /*08ec*/ 	.word	0x00000100
        /*08f0*/ 	.word	0x00000001
        /*08f4*/ 	.word	0x00000001


	//----- nvinfo : EIATTR_CRS_STACK_SIZE
	.align		4
.L_226:
        /*08f8*/ 	.byte	0x04, 0x1e
        /*08fa*/ 	.short	(.L_228 - .L_227)
.L_227:
        /*08fc*/ 	.word	0x00000000
.L_228:


//--------------------- .nv.info._ZN7cutlass13device_kernelIN5flash19enable_sm80_to_sm89INS1_16FlashAttnFwdSm80INS1_25CollectiveMainloopFwdSm80ILi8ELi1ELb0EN4cute5tupleIJNS5_1CILi128EEENS7_ILi32EEENS7_ILi256EEEEEELi256ENS_10bfloat16_tEfNS_4arch4Sm80ELb0ELb1ELb1ELb1ELb1ELb1ELb1ELb0EEENS1_21CollectiveEpilogueFwdINS6_IJS8_SA_S9_EEENS6_IJNS7_ILi1EEESI_SI_EEESC_SE_Li256ELb1ELb1ELb0ELb0EEENS1_19SingleTileSchedulerILb1ELb0ELb1ELi128EEEEEEEEEvNT_6ParamsE --------------------------
	.section	.nv.info._ZN7cutlass13device_kernelIN5flash19enable_sm80_to_sm89INS1_16FlashAttnFwdSm80INS1_25CollectiveMainloopFwdSm80ILi8ELi1ELb0EN4cute5tupleIJNS5_1CILi128EEENS7_ILi32EEENS7_ILi256EEEEEELi256ENS_10bfloat16_tEfNS_4arch4Sm80ELb0ELb1ELb1ELb1ELb1ELb1ELb1ELb0EEENS1_21CollectiveEpilogueFwdINS6_IJS8_SA_S9_EEENS6_IJNS7_ILi1EEESI_SI_EEESC_SE_Li256ELb1ELb1ELb0ELb0EEENS1_19SingleTileSchedulerILb1ELb0ELb1ELi128EEEEEEEEEvNT_6ParamsE,"",@"SHT_CUDA_INFO"
	.sectionflags	@""
	.align	4


	//----- nvinfo : EIATTR_CUDA_API_VERSION
	.align		4
        /*0000*/ 	.byte	0x04, 0x37
        /*0002*/ 	.short	(.L_230 - .L_229)
.L_229:
        /*0004*/ 	.word	0x00000082


	//----- nvinfo : EIATTR_SW2861232_WAR
	.align		4
.L_230:
        /*0008*/ 	.byte	0x01, 0x35
	.zero		2


	//----- nvinfo : EIATTR_PARAM_CBANK
	.align		4
        /*000c*/ 	.byte	0x04, 0x0a
        /*000e*/ 	.short	(.L_232 - .L_231)
	.align		4
.L_231:
        /*0010*/ 	.word	index@(.nv.constant0._ZN7cutlass13device_kernelIN5flash19enable_sm80_to_sm89INS1_16FlashAttnFwdSm80INS1_25CollectiveMainloopFwdSm80ILi8ELi1ELb0EN4cute5tupleIJNS5_1CILi128EEENS7_ILi32EEENS7_ILi256EEEEEELi256ENS_10bfloat16_tEfNS_4arch4Sm80ELb0ELb1ELb1ELb1ELb1ELb1ELb1ELb0EEENS1_21CollectiveEpilogueFwdINS6_IJS8_SA_S9_EEENS6_IJNS7_ILi1EEESI_SI_EEESC_SE_Li256ELb1ELb1ELb0ELb0EEENS1_19SingleTileSchedulerILb1ELb0ELb1ELi128EEEEEEEEEvNT_6ParamsE)
        /*0014*/ 	.short	0x0160
        /*0016*/ 	.short	0x0418


	//----- nvinfo : EIATTR_CBANK_PARAM_SIZE
	.align		4
.L_232:
        /*0018*/ 	.byte	0x03, 0x19
        /*001a*/ 	.short	0x0418


	//----- nvinfo : EIATTR_KPARAM_INFO
	.align		4
        /*001c*/ 	.byte	0x04, 0x17
        /*001e*/ 	.short	(.L_234 - .L_233)
.L_233:
        /*0020*/ 	.word	0x00000000
        /*0024*/ 	.short	0x0000
        /*0026*/ 	.short	0x0000
        /*0028*/ 	.byte	0x00, 0xf0, 0x61, 0x10


	//----- nvinfo : EIATTR_MAXREG_COUNT
	.align		4
.L_234:
        /*002c*/ 	.byte	0x03, 0x1b
        /*002e*/ 	.short	0x00ff


	//----- nvinfo : EIATTR_NUM_BARRIERS
	.align		4
        /*0030*/ 	.byte	0x02, 0x4c
        /*0032*/ 	.byte	0x02
	.zero		1


	//----- nvinfo : EIATTR_MERCURY_ISA_VERSION
	.align		4
        /*0034*/ 	.byte	0x03, 0x5f
        /*0036*/ 	.short	0x0000


	//----- nvinfo : EIATTR_COOP_GROUP_MASK_REGIDS
	.align		4
        /*0038*/ 	.byte	0x04, 0x29
        /*003a*/ 	.short	(.L_236 - .L_235)


	//   ....[0]....
.L_235:
        /*003c*/ 	.word	0xffffffff


	//   ....[1]....
        /*0040*/ 	.word	0xffffffff


	//   ....[2]....
        /*0044*/ 	.word	0xffffffff


	//   ....[3]....
        /*0048*/ 	.word	0xffffffff


	//   ....[4]....
        /*004c*/ 	.word	0xffffffff


	//   ....[5]....
        /*0050*/ 	.word	0xffffffff


	//   ....[6]....
        /*0054*/ 	.word	0xffffffff


	//   ....[7]....
        /*0058*/ 	.word	0xffffffff


	//   ....[8]....
        /*005c*/ 	.word	0xffffffff


	//   ....[9]....
        /*0060*/ 	.word	0xffffffff


	//   ....[10]....
        /*0064*/ 	.word	0xffffffff


	//   ....[11]....
        /*0068*/ 	.word	0xffffffff


	//   ....[12]....
        /*006c*/ 	.word	0xffffffff


	//   ....[13]....
        /*0070*/ 	.word	0xffffffff


	//   ....[14]....
        /*0074*/ 	.word	0xffffffff


	//   ....[15]....
        /*0078*/ 	.word	0xffffffff


	//   ....[16]....
        /*007c*/ 	.word	0xffffffff


	//   ....[17]....
        /*0080*/ 	.word	0xffffffff


	//   ....[18]....
        /*0084*/ 	.word	0xffffffff


	//   ....[19]....
        /*0088*/ 	.word	0xffffffff


	//   ....[20]....
        /*008c*/ 	.word	0xffffffff


	//   ....[21]....
        /*0090*/ 	.word	0xffffffff


	//   ....[22]....
        /*0094*/ 	.word	0xffffffff


	//   ....[23]....
        /*0098*/ 	.word	0xffffffff


	//   ....[24]....
        /*009c*/ 	.word	0xffffffff


	//   ....[25]....
        /*00a0*/ 	.word	0xffffffff


	//   ....[26]....
        /*00a4*/ 	.word	0xffffffff


	//   ....[27]....
        /*00a8*/ 	.word	0xffffffff


	//   ....[28]....
        /*00ac*/ 	.word	0xffffffff


	//   ....[29]....
        /*00b0*/ 	.word	0xffffffff


	//   ....[30]....
        /*00b4*/ 	.word	0xffffffff


	//   ....[31]....
        /*00b8*/ 	.word	0xffffffff


	//   ....[32]....
        /*00bc*/ 	.word	0xffffffff


	//   ....[33]....
        /*00c0*/ 	.word	0xffffffff


	//   ....[34]....
        /*00c4*/ 	.word	0xffffffff


	//   ....[35]....
        /*00c8*/ 	.word	0xffffffff


	//   ....[36]....
        /*00cc*/ 	.word	0xffffffff


	//   ....[37]....
        /*00d0*/ 	.word	0xffffffff


	//   ....[38]....
        /*00d4*/ 	.word	0xffffffff


	//   ....[39]....
        /*00d8*/ 	.word	0xffffffff


	//   ....[40]....
        /*00dc*/ 	.word	0xffffffff


	//   ....[41]....
        /*00e0*/ 	.word	0xffffffff


	//   ....[42]....
        /*00e4*/ 	.word	0xffffffff


	//   ....[43]....
        /*00e8*/ 	.word	0xffffffff


	//   ....[44]....
        /*00ec*/ 	.word	0xffffffff


	//   ....[45]....
        /*00f0*/ 	.word	0xffffffff


	//   ....[46]....
        /*00f4*/ 	.word	0xffffffff


	//   ....[47]....
        /*00f8*/ 	.word	0xffffffff


	//   ....[48]....
        /*00fc*/ 	.word	0xffffffff


	//   ....[49]....
        /*0100*/ 	.word	0xffffffff


	//   ....[50]....
        /*0104*/ 	.word	0xffffffff


	//   ....[51]....
        /*0108*/ 	.word	0xffffffff


	//   ....[52]....
        /*010c*/ 	.word	0xffffffff


	//   ....[53]....
        /*0110*/ 	.word	0xffffffff


	//   ....[54]....
        /*0114*/ 	.word	0xffffffff


	//   ....[55]....
        /*0118*/ 	.word	0xffffffff


	//   ....[56]....
        /*011c*/ 	.word	0xffffffff


	//   ....[57]....
        /*0120*/ 	.word	0xffffffff


	//   ....[58]....
        /*0124*/ 	.word	0xffffffff


	//   ....[59]....
        /*0128*/ 	.word	0xffffffff


	//   ....[60]....
        /*012c*/ 	.word	0xffffffff


	//   ....[61]....
        /*0130*/ 	.word	0xffffffff


	//   ....[62]....
        /*0134*/ 	.word	0xffffffff


	//   ....[63]....
        /*0138*/ 	.word	0xffffffff


	//   ....[64]....
        /*013c*/ 	.word	0xffffffff


	//   ....[65]....
        /*0140*/ 	.word	0xffffffff


	//   ....[66]....
        /*0144*/ 	.word	0xffffffff


	//   ....[67]....
        /*0148*/ 	.word	0xffffffff


	//   ....[68]....
        /*014c*/ 	.word	0xffffffff


	//   ....[69]....
        /*0150*/ 	.word	0xffffffff


	//   ....[70]....
        /*0154*/ 	.word	0xffffffff


	//   ....[71]....
        /*0158*/ 	.word	0xffffffff


	//   ....[72]....
        /*015c*/ 	.word	0xffffffff


	//   ....[73]....
        /*0160*/ 	.word	0xffffffff


	//   ....[74]....
        /*0164*/ 	.word	0xffffffff


	//   ....[75]....
        /*0168*/ 	.word	0xffffffff


	//   ....[76]....
        /*016c*/ 	.word	0xffffffff


	//   ....[77]....
        /*0170*/ 	.word	0xffffffff


	//   ....[78]....
        /*0174*/ 	.word	0xffffffff


	//   ....[79]....
        /*0178*/ 	.word	0xffffffff


	//   ....[80]....
        /*017c*/ 	.word	0xffffffff


	//   ....[81]....
        /*0180*/ 	.word	0xffffffff


	//   ....[82]....
        /*0184*/ 	.word	0xffffffff


	//   ....[83]....
        /*0188*/ 	.word	0xffffffff


	//   ....[84]....
        /*018c*/ 	.word	0xffffffff


	//   ....[85]....
        /*0190*/ 	.word	0xffffffff


	//   ....[86]....
        /*0194*/ 	.word	0xffffffff


	//   ....[87]....
        /*0198*/ 	.word	0xffffffff


	//   ....[88]....
        /*019c*/ 	.word	0xffffffff


	//   ....[89]....
        /*01a0*/ 	.word	0xffffffff


	//   ....[90]....
        /*01a4*/ 	.word	0xffffffff


	//   ....[91]....
        /*01a8*/ 	.word	0xffffffff


	//   ....[92]....
        /*01ac*/ 	.word	0xffffffff


	//   ....[93]....
        /*01b0*/ 	.word	0xffffffff


	//   ....[94]....
        /*01b4*/ 	.word	0xffffffff


	//   ....[95]....
        /*01b8*/ 	.word	0xffffffff


	//   ....[96]....
        /*01bc*/ 	.word	0xffffffff


	//   ....[97]....
        /*01c0*/ 	.word	0xffffffff


	//   ....[98]....
        /*01c4*/ 	.word	0xffffffff


	//   ....[99]....
        /*01c8*/ 	.word	0xffffffff


	//   ....[100]....
        /*01cc*/ 	.word	0xffffffff


	//   ....[101]....
        /*01d0*/ 	.word	0xffffffff


	//   ....[102]....
        /*01d4*/ 	.word	0xffffffff


	//   ....[103]....
        /*01d8*/ 	.word	0xffffffff


	//   ....[104]....
        /*01dc*/ 	.word	0xffffffff


	//   ....[105]....
        /*01e0*/ 	.word	0xffffffff


	//   ....[106]....
        /*01e4*/ 	.word	0xffffffff


	//   ....[107]....
        /*01e8*/ 	.word	0xffffffff


	//   ....[108]....
        /*01ec*/ 	.word	0xffffffff


	//   ....[109]....
        /*01f0*/ 	.word	0xffffffff


	//   ....[110]....
        /*01f4*/ 	.word	0xffffffff


	//   ....[111]....
        /*01f8*/ 	.word	0xffffffff


	//   ....[112]....
        /*01fc*/ 	.word	0xffffffff


	//----- nvinfo : EIATTR_COOP_GROUP_INSTR_OFFSETS
	.align		4
.L_236:
        /*0200*/ 	.byte	0x04, 0x28
        /*0202*/ 	.short	(.L_238 - .L_237)


	//   ....[0]....
.L_237:
        /*0204*/ 	.word	0x00000090


	//   ....[1]....
        /*0208*/ 	.word	0x00002380


	//   ....[2]....
        /*020c*/ 	.word	0x00002390


	//   ....[3]....
        /*0210*/ 	.word	0x000035b0


	//   ....[4]....
        /*0214*/ 	.word	0x000035c0


	//   ....[5]....
        /*0218*/ 	.word	0x000046d0


	//   ....[6]....
        /*021c*/ 	.word	0x000046f0


	//   ....[7]....
        /*0220*/ 	.word	0x00004ac0


	//   ....[8]....
        /*0224*/ 	.word	0x00004ae0


	//   ....[9]....
        /*0228*/ 	.word	0x00005c30


	//   ....[10]....
        /*022c*/ 	.word	0x00005c70


	//   ....[11]....
        /*0230*/ 	.word	0x00005e60


	//   ....[12]....
        /*0234*/ 	.word	0x00005e90


	//   ....[13]....
        /*0238*/ 	.word	0x00006010


	//   ....[14]....
        /*023c*/ 	.word	0x00006040


	//   ....[15]....
        /*0240*/ 	.word	0x000061c0


	//   ....[16]....
        /*0244*/ 	.word	0x00006200


	//   ....[17]....
        /*0248*/ 	.word	0x00006710


	//   ....[18]....
        /*024c*/ 	.word	0x00006760


	//   ....[19]....
        /*0250*/ 	.word	0x00006b70


	//   ....[20]....
        /*0254*/ 	.word	0x00006bd0


	//   ....[21]....
        /*0258*/ 	.word	0x00006c00


	//   ....[22]....
        /*025c*/ 	.word	0x00006c10


	//   ....[23]....
        /*0260*/ 	.word	0x00006ee0


	//   ....[24]....
        /*0264*/ 	.word	0x000070a0


	//   ....[25]....
        /*0268*/ 	.word	0x000070e0


	//   ....[26]....
        /*026c*/ 	.word	0x00007120


	//   ....[27]....
        /*0270*/ 	.word	0x00007450


	//   ....[28]....
        /*0274*/ 	.word	0x00007610


	//   ....[29]....
        /*0278*/ 	.word	0x00007650


	//   ....[30]....
        /*027c*/ 	.word	0x00007690


	//   ....[31]....
        /*0280*/ 	.word	0x000079d0


	//   ....[32]....
        /*0284*/ 	.word	0x00007b90


	//   ....[33]....
        /*0288*/ 	.word	0x00007bd0


	//   ....[34]....
        /*028c*/ 	.word	0x00007c10


	//   ....[35]....
        /*0290*/ 	.word	0x0000b630


	//   ....[36]....
        /*0294*/ 	.word	0x0000b690


	//   ....[37]....
        /*0298*/ 	.word	0x0000b6d0


	//   ....[38]....
        /*029c*/ 	.word	0x0000b6f0


	//   ....[39]....
        /*02a0*/ 	.word	0x0000b890


	//   ....[40]....
        /*02a4*/ 	.word	0x0000ba50


	//   ....[41]....
        /*02a8*/ 	.word	0x0000ba90


	//   ....[42]....
        /*02ac*/ 	.word	0x0000bad0


	//   ....[43]....
        /*02b0*/ 	.word	0x0000bcd0


	//   ....[44]....
        /*02b4*/ 	.word	0x0000be90


	//   ....[45]....
        /*02b8*/ 	.word	0x0000bed0


	//   ....[46]....
        /*02bc*/ 	.word	0x0000bf10


	//   ....[47]....
        /*02c0*/ 	.word	0x0000c120


	//   ....[48]....
        /*02c4*/ 	.word	0x0000c230


	//   ....[49]....
        /*02c8*/ 	.word	0x0000c270


	//   ....[50]....
        /*02cc*/ 	.word	0x0000c2b0


	//   ....[51]....
        /*02d0*/ 	.word	0x00010640


	//   ....[52]....
        /*02d4*/ 	.word	0x00010680


	//   ....[53]....
        /*02d8*/ 	.word	0x00011320


	//   ....[54]....
        /*02dc*/ 	.word	0x00011330


	//   ....[55]....
        /*02e0*/ 	.word	0x000116b0


	//   ....[56]....
        /*02e4*/ 	.word	0x00011880


	//   ....[57]....
        /*02e8*/ 	.word	0x00012070


	//   ....[58]....
        /*02ec*/ 	.word	0x00012120


	//   ....[59]....
        /*02f0*/ 	.word	0x00012130


	//   ....[60]....
        /*02f4*/ 	.word	0x00012160


	//   ....[61]....
        /*02f8*/ 	.word	0x00012e00


	//   ....[62]....
        /*02fc*/ 	.word	0x00012e10


	//   ....[63]....
        /*0300*/ 	.word	0x000139c0


	//   ....[64]....
        /*0304*/ 	.word	0x000139d0


	//   ....[65]....
        /*0308*/ 	.word	0x00013b60


	//   ....[66]....
        /*030c*/ 	.word	0x00013dc0


	//   ....[67]....
        /*0310*/ 	.word	0x000142e0


	//   ....[68]....
        /*0314*/ 	.word	0x00014460


	//   ....[69]....
        /*0318*/ 	.word	0x00014520


	//   ....[70]....
        /*031c*/ 	.word	0x00014630


	//   ....[71]....
        /*0320*/ 	.word	0x00015cc0


	//   ....[72]....
        /*0324*/ 	.word	0x00015cd0


	//   ....[73]....
        /*0328*/ 	.word	0x00016880


	//   ....[74]....
        /*032c*/ 	.word	0x00016890


	//   ....[75]....
        /*0330*/ 	.word	0x00016ae0


	//   ....[76]....
        /*0334*/ 	.word	0x00016af0


	//   ....[77]....
        /*0338*/ 	.word	0x00016b60


	//   ....[78]....
        /*033c*/ 	.word	0x00016b70


	//   ....[79]....
        /*0340*/ 	.word	0x00017f80


	//   ....[80]....
        /*0344*/ 	.word	0x00017fa0


	//   ....[81]....
        /*0348*/ 	.word	0x00018ba0


	//   ....[82]....
        /*034c*/ 	.word	0x00018bb0


	//   ....[83]....
        /*0350*/ 	.word	0x00018d50


	//   ....[84]....
        /*0354*/ 	.word	0x00019030


	//   ....[85]....
        /*0358*/ 	.word	0x00019580


	//   ....[86]....
        /*035c*/ 	.word	0x00019650


	//   ....[87]....
        /*0360*/ 	.word	0x00019720


	//   ....[88]....
        /*0364*/ 	.word	0x00019830


	//   ....[89]....
        /*0368*/ 	.word	0x0001a990


	//   ....[90]....
        /*036c*/ 	.word	0x0001a9c0


	//   ....[91]....
        /*0370*/ 	.word	0x0001aa10


	//   ....[92]....
        /*0374*/ 	.word	0x0001aa20


	//   ....[93]....
        /*0378*/ 	.word	0x0001c490


	//   ....[94]....
        /*037c*/ 	.word	0x0001c4d0


	//   ....[95]....
        /*0380*/ 	.word	0x0001c500


	//   ....[96]....
        /*0384*/ 	.word	0x0001c530


	//   ....[97]....
        /*0388*/ 	.word	0x0001c770


	//   ....[98]....
        /*038c*/ 	.word	0x0001c780


	//   ....[99]....
        /*0390*/ 	.word	0x0001c980


	//   ....[100]....
        /*0394*/ 	.word	0x0001c9b0


	//   ....[101]....
        /*0398*/ 	.word	0x0001cb70


	//   ....[102]....
        /*039c*/ 	.word	0x0001cba0


	//   ....[103]....
        /*03a0*/ 	.word	0x0001cd60


	//   ....[104]....
        /*03a4*/ 	.word	0x0001cd80


	//   ....[105]....
        /*03a8*/ 	.word	0x0001d730


	//   ....[106]....
        /*03ac*/ 	.word	0x0001d750


	//   ....[107]....
        /*03b0*/ 	.word	0x0001d8e0


	//   ....[108]....
        /*03b4*/ 	.word	0x0001d910


	//   ....[109]....
        /*03b8*/ 	.word	0x0001daa0


	//   ....[110]....
        /*03bc*/ 	.word	0x0001dad0


	//   ....[111]....
        /*03c0*/ 	.word	0x0001dc60


	//   ....[112]....
        /*03c4*/ 	.word	0x0001dc80


	//----- nvinfo : EIATTR_EXIT_INSTR_OFFSETS
	.align		4
.L_238:
        /*03c8*/ 	.byte	0x04, 0x1c
        /*03ca*/ 	.short	(.L_240 - .L_239)


	//   ....[0]....
.L_239:
        /*03cc*/ 	.word	0x00000440


	//   ....[1]....
        /*03d0*/ 	.word	0x0001cd90


	//   ....[2]....
        /*03d4*/ 	.word	0x0001ced0


	//   ....[3]....
        /*03d8*/ 	.word	0x0001cf30


	//   ....[4]....
        /*03dc*/ 	.word	0x0001dc90


	//   ....[5]....
        /*03e0*/ 	.word	0x0001dda0


	//   ....[6]....
        /*03e4*/ 	.word	0x0001de00


	//----- nvinfo : EIATTR_CTAIDZ_USED
	.align		4
.L_240:
        /*03e8*/ 	.byte	0x01, 0x04
	.zero		2


	//----- nvinfo : EIATTR_MAX_THREADS
	.align		4
        /*03ec*/ 	.byte	0x04, 0x05
        /*03ee*/ 	.short	(.L_242 - .L_241)
.L_241:
        /*03f0*/ 	.word	0x00000100
        /*03f4*/ 	.word	0x00000001
        /*03f8*/ 	.word	0x00000001


	//----- nvinfo : EIATTR_CRS_STACK_SIZE
	.align		4
.L_242:
        /*03fc*/ 	.byte	0x04, 0x1e
        /*03fe*/ 	.short	(.L_244 - .L_243)
.L_243:
        /*0400*/ 	.word	0x00000000
.L_244:


//--------------------- .nv.info._ZN7cutlass13device_kernelIN5flash19enable_sm80_to_sm89INS1_16FlashAttnFwdSm80INS1_25CollectiveMainloopFwdSm80ILi8ELi1ELb1EN4cute5tupleIJNS5_1CILi128EEENS7_ILi64EEENS7_ILi256EEEEEELi256ENS_10bfloat16_tEfNS_4arch4Sm80ELb1ELb0ELb1ELb0ELb1ELb0ELb1ELb0EEENS1_21CollectiveEpilogueFwdINS6_IJS8_SA_S9_EEENS6_IJNS7_ILi1EEESI_SI_EEESC_SE_Li256ELb0ELb1ELb0ELb0EEENS1_30DynamicPersistentTileSchedulerILi256ELi256ELb0ELb1ELb0EEEEEEEEEvNT_6ParamsE --------------------------
	.section	.nv.info._ZN7cutlass13device_kernelIN5flash19enable_sm80_to_sm89INS1_16FlashAttnFwdSm80INS1_25CollectiveMainloopFwdSm80ILi8ELi1ELb1EN4cute5tupleIJNS5_1CILi128EEENS7_ILi64EEENS7_ILi256EEEEEELi256ENS_10bfloat16_tEfNS_4arch4Sm80ELb1ELb0ELb1ELb0ELb1ELb0ELb1ELb0EEENS1_21CollectiveEpilogueFwdINS6_IJS8_SA_S9_EEENS6_IJNS7_ILi1EEESI_SI_EEESC_SE_Li256ELb0ELb1ELb0ELb0EEENS1_30DynamicPersistentTileSchedulerILi256ELi256ELb0ELb1ELb0EEEEEEEEEvNT_6ParamsE,"",@"SHT_CUDA_INFO"
	.sectionflags	@""
	.align	4


	//----- nvinfo : EIATTR_CUDA_API_VERSION
	.align		4
        /*0000*/ 	.byte	0x04, 0x37
        /*0002*/ 	.short	(.L_246 - .L_245)
.L_245:
        /*0004*/ 	.word	0x00000082


	//----- nvinfo : EIATTR_SW2861232_WAR
	.align		4
.L_246:
        /*0008*/ 	.byte	0x01, 0x35
	.zero		2


	//----- nvinfo : EIATTR_PARAM_CBANK
	.align		4
        /*000c*/ 	.byte	0x04, 0x0a
        /*000e*/ 	.short	(.L_248 - .L_247)
	.align		4
.L_247:
        /*0010*/ 	.word	index@(.nv.constant0._ZN7cutlass13device_kernelIN5flash19enable_sm80_to_sm89INS1_16FlashAttnFwdSm80INS1_25CollectiveMainloopFwdSm80ILi8ELi1ELb1EN4cute5tupleIJNS5_1CILi128EEENS7_ILi64EEENS7_ILi256EEEEEELi256ENS_10bfloat16_tEfNS_4arch4Sm80ELb1ELb0ELb1ELb0ELb1ELb0ELb1ELb0EEENS1_21CollectiveEpilogueFwdINS6_IJS8_SA_S9_EEENS6_IJNS7_ILi1EEESI_SI_EEESC_SE_Li256ELb0ELb1ELb0ELb0EEENS1_30DynamicPersistentTileSchedulerILi256ELi256ELb0ELb1ELb0EEEEEEEEEvNT_6ParamsE)
        /*0014*/ 	.short	0x0160
        /*0016*/ 	.short	0x0428


	//----- nvinfo : EIATTR_CBANK_PARAM_SIZE
	.align		4
.L_248:
        /*0018*/ 	.byte	0x03, 0x19
        /*001a*/ 	.short	0x0428


	//----- nvinfo : EIATTR_KPARAM_INFO
	.align		4
        /*001c*/ 	.byte	0x04, 0x17
        /*001e*/ 	.short	(.L_250 - .L_249)
.L_249:
        /*0020*/ 	.word	0x00000000
        /*0024*/ 	.short	0x0000
        /*0026*/ 	.short	0x0000
        /*0028*/ 	.byte	0x00, 0xf0, 0xa1, 0x10


	//----- nvinfo : EIATTR_MAXREG_COUNT
	.align		4
.L_250:
        /*002c*/ 	.byte	0x03, 0x1b
        /*002e*/ 	.short	0x00ff


	//----- nvinfo : EIATTR_NUM_BARRIERS
	.align		4
        /*0030*/ 	.byte	0x02, 0x4c
        /*0032*/ 	.byte	0x06
	.zero		1


	//----- nvinfo : EIATTR_ANNOTATIONS
	.align		4
        /*0034*/ 	.byte	0x04, 0x55
        /*0036*/ 	.short	(.L_252 - .L_251)


	//   ....[0]....
.L_251:
        /* <DEDUP_REMOVED lines=185> */


	//----- nvinfo : EIATTR_MERCURY_ISA_VERSION
	.align		4
.L_252:
        /*0bb0*/ 	.byte	0x03, 0x5f
        /*0bb2*/ 	.short	0x0000


	//----- nvinfo : EIATTR_INT_WARP_WIDE_INSTR_OFFSETS
	.align		4
        /*0bb4*/ 	.byte	0x04, 0x31
        /*0bb6*/ 	.short	(.L_254 - .L_253)


	//   ....[0]....
.L_253:
        /*0bb8*/ 	.word	0x0000ed60


	//   ....[1]....
        /*0bbc*/ 	.word	0x0000ede0


	//----- nvinfo : EIATTR_COOP_GROUP_MASK_REGIDS
	.align		4
.L_254:
        /*0bc0*/ 	.byte	0x04, 0x29
        /*0bc2*/ 	.short	(.L_256 - .L_255)


	//   ....[0]....
.L_255:
        /*0bc4*/ 	.word	0xffffffff


	//   ....[1]....
        /*0bc8*/ 	.word	0xffffffff


	//   ....[2]....
        /*0bcc*/ 	.word	0xffffffff


	//   ....[3]....
        /*0bd0*/ 	.word	0xffffffff


	//   ....[4]....
        /*0bd4*/ 	.word	0xffffffff


	//   ....[5]....
        /*0bd8*/ 	.word	0xffffffff


	//   ....[6]....
        /*0bdc*/ 	.word	0xffffffff


	//   ....[7]....
        /*0be0*/ 	.word	0xffffffff


	//   ....[8]....
        /*0be4*/ 	.word	0xffffffff


	//   ....[9]....
        /*0be8*/ 	.word	0xffffffff


	//   ....[10]....
        /*0bec*/ 	.word	0xffffffff


	//   ....[11]....
        /*0bf0*/ 	.word	0xffffffff


	//   ....[12]....
        /*0bf4*/ 	.word	0xffffffff


	//   ....[13]....
        /*0bf8*/ 	.word	0xffffffff


	//   ....[14]....
        /*0bfc*/ 	.word	0xffffffff


	//   ....[15]....
        /*0c00*/ 	.word	0xffffffff


	//   ....[16]....
        /*0c04*/ 	.word	0xffffffff


	//   ....[17]....
        /*0c08*/ 	.word	0xffffffff


	//   ....[18]....
        /*0c0c*/ 	.word	0xffffffff


	//   ....[19]....
        /*0c10*/ 	.word	0xffffffff


	//   ....[20]....
        /*0c14*/ 	.word	0xffffffff


	//   ....[21]....
        /*0c18*/ 	.word	0xffffffff


	//   ....[22]....
        /*0c1c*/ 	.word	0xffffffff


	//   ....[23]....
        /*0c20*/ 	.word	0xffffffff


	//   ....[24]....
        /*0c24*/ 	.word	0xffffffff


	//   ....[25]....
        /*0c28*/ 	.word	0xffffffff


	//   ....[26]....
        /*0c2c*/ 	.word	0xffffffff


	//   ....[27]....
        /*0c30*/ 	.word	0xffffffff


	//   ....[28]....
        /*0c34*/ 	.word	0xffffffff


	//   ....[29]....
        /*0c38*/ 	.word	0xffffffff


	//   ....[30]....
        /*0c3c*/ 	.word	0xffffffff


	//   ....[31]....
        /*0c40*/ 	.word	0xffffffff


	//   ....[32]....
        /*0c44*/ 	.word	0xffffffff


	//   ....[33]....
        /*0c48*/ 	.word	0xffffffff


	//   ....[34]....
        /*0c4c*/ 	.word	0xffffffff


	//   ....[35]....
        /*0c50*/ 	.word	0xffffffff


	//   ....[36]....
        /*0c54*/ 	.word	0xffffffff


	//   ....[37]....
        /*0c58*/ 	.word	0xffffffff


	//   ....[38]....
        /*0c5c*/ 	.word	0xffffffff


	//   ....[39]....
        /*0c60*/ 	.word	0xffffffff


	//   ....[40]....
        /*0c64*/ 	.word	0xffffffff


	//   ....[41]....
        /*0c68*/ 	.word	0xffffffff


	//   ....[42]....
        /*0c6c*/ 	.word	0xffffffff


	//   ....[43]....
        /*0c70*/ 	.word	0xffffffff


	//   ....[44]....
        /*0c74*/ 	.word	0xffffffff


	//   ....[45]....
        /*0c78*/ 	.word	0xffffffff


	//   ....[46]....
        /*0c7c*/ 	.word	0xffffffff


	//   ....[47]....
        /*0c80*/ 	.word	0xffffffff


	//   ....[48]....
        /*0c84*/ 	.word	0xffffffff


	//   ....[49]....
        /*0c88*/ 	.word	0xffffffff


	//   ....[50]....
        /*0c8c*/ 	.word	0xffffffff


	//   ....[51]....
        /*0c90*/ 	.word	0xffffffff


	//   ....[52]....
        /*0c94*/ 	.word	0xffffffff


	//   ....[53]....
        /*0c98*/ 	.word	0xffffffff


	//   ....[54]....
        /*0c9c*/ 	.word	0xffffffff


	//   ....[55]....
        /*0ca0*/ 	.word	0xffffffff


	//   ....[56]....
        /*0ca4*/ 	.word	0xffffffff


	//   ....[57]....
        /*0ca8*/ 	.word	0xffffffff


	//   ....[58]....
        /*0cac*/ 	.word	0xffffffff


	//   ....[59]....
        /*0cb0*/ 	.word	0xffffffff


	//   ....[60]....
        /*0cb4*/ 	.word	0xffffffff


	//   ....[61]....
        /*0cb8*/ 	.word	0xffffffff


	//   ....[62]....
        /*0cbc*/ 	.word	0xffffffff


	//   ....[63]....
        /*0cc0*/ 	.word	0xffffffff


	//   ....[64]....
        /*0cc4*/ 	.word	0xffffffff


	//   ....[65]....
        /*0cc8*/ 	.word	0xffffffff


	//   ....[66]....
        /*0ccc*/ 	.word	0xffffffff


	//   ....[67]....
        /*0cd0*/ 	.word	0xffffffff


	//   ....[68]....
        /*0cd4*/ 	.word	0xffffffff


	//   ....[69]....
        /*0cd8*/ 	.word	0xffffffff


	//   ....[70]....
        /*0cdc*/ 	.word	0xffffffff


	//   ....[71]....
        /*0ce0*/ 	.word	0xffffffff


	//   ....[72]....
        /*0ce4*/ 	.word	0xffffffff


	//   ....[73]....
        /*0ce8*/ 	.word	0xffffffff


	//   ....[74]....
        /*0cec*/ 	.word	0xffffffff


	//   ....[75]....
        /*0cf0*/ 	.word	0xffffffff


	//   ....[76]....
        /*0cf4*/ 	.word	0xffffffff


	//   ....[77]....
        /*0cf8*/ 	.word	0xffffffff


	//   ....[78]....
        /*0cfc*/ 	.word	0xffffffff


	//   ....[79]....
        /*0d00*/ 	.word	0xffffffff


	//   ....[80]....
        /*0d04*/ 	.word	0xffffffff


	//   ....[81]....
        /*0d08*/ 	.word	0xffffffff


	//   ....[82]....
        /*0d0c*/ 	.word	0xffffffff


	//   ....[83]....
        /*0d10*/ 	.word	0xffffffff


	//   ....[84]....
        /*0d14*/ 	.word	0xffffffff


	//   ....[85]....
        /*0d18*/ 	.word	0xffffffff


	//   ....[86]....
        /*0d1c*/ 	.word	0xffffffff


	//   ....[87]....
        /*0d20*/ 	.word	0xffffffff


	//   ....[88]....
        /*0d24*/ 	.word	0xffffffff


	//   ....[89]....
        /*0d28*/ 	.word	0xffffffff


	//   ....[90]....
        /*0d2c*/ 	.word	0xffffffff


	//   ....[91]....
        /*0d30*/ 	.word	0xffffffff


	//   ....[92]....
        /*0d34*/ 	.word	0xffffffff


	//   ....[93]....
        /*0d38*/ 	.word	0xffffffff


	//   ....[94]....
        /*0d3c*/ 	.word	0xffffffff


	//   ....[95]....
        /*0d40*/ 	.word	0xffffffff


	//   ....[96]....
        /*0d44*/ 	.word	0xffffffff


	//   ....[97]....
        /*0d48*/ 	.word	0xffffffff


	//   ....[98]....
        /*0d4c*/ 	.word	0xffffffff


	//   ....[99]....
        /*0d50*/ 	.word	0xffffffff


	//   ....[100]....
        /*0d54*/ 	.word	0xffffffff


	//   ....[101]....
        /*0d58*/ 	.word	0xffffffff


	//   ....[102]....
        /*0d5c*/ 	.word	0xffffffff


	//   ....[103]....
        /*0d60*/ 	.word	0xffffffff


	//   ....[104]....
        /*0d64*/ 	.word	0xffffffff


	//   ....[105]....
        /*0d68*/ 	.word	0xffffffff


	//   ....[106]....
        /*0d6c*/ 	.word	0xffffffff


	//   ....[107]....
        /*0d70*/ 	.word	0xffffffff


	//   ....[108]....
        /*0d74*/ 	.word	0xffffffff


	//   ....[109]....
        /*0d78*/ 	.word	0xffffffff


	//   ....[110]....
        /*0d7c*/ 	.word	0xffffffff


	//   ....[111]....
        /*0d80*/ 	.word	0xffffffff


	//   ....[112]....
        /*0d84*/ 	.word	0xffffffff


	//   ....[113]....
        /*0d88*/ 	.word	0xffffffff


	//   ....[114]....
        /*0d8c*/ 	.word	0xffffffff


	//   ....[115]....
        /*0d90*/ 	.word	0xffffffff


	//   ....[116]....
        /*0d94*/ 	.word	0xffffffff


	//   ....[117]....
        /*0d98*/ 	.word	0xffffffff


	//   ....[118]....
        /*0d9c*/ 	.word	0xffffffff


	//   ....[119]....
        /*0da0*/ 	.word	0xffffffff


	//   ....[120]....
        /*0da4*/ 	.word	0xffffffff


	//   ....[121]....
        /*0da8*/ 	.word	0xffffffff


	//   ....[122]....
        /*0dac*/ 	.word	0xffffffff


	//   ....[123]....
        /*0db0*/ 	.word	0xffffffff


	//   ....[124]....
        /*0db4*/ 	.word	0xffffffff


	//----- nvinfo : EIATTR_COOP_GROUP_INSTR_OFFSETS
	.align		4
.L_256:
        /*0db8*/ 	.byte	0x04, 0x28
        /*0dba*/ 	.short	(.L_258 - .L_257)


	//   ....[0]....
.L_257:
        /*0dbc*/ 	.word	0x00000050


	//   ....[1]....
        /*0dc0*/ 	.word	0x000017d0


	//   ....[2]....
        /*0dc4*/ 	.word	0x00001800


	//   ....[3]....
        /*0dc8*/ 	.word	0x00001830


	//   ....[4]....
        /*0dcc*/ 	.word	0x00001850


	//   ....[5]....
        /*0dd0*/ 	.word	0x00001a20


	//   ....[6]....
        /*0dd4*/ 	.word	0x00001a40


	//   ....[7]....
        /*0dd8*/ 	.word	0x00001b70


	//   ....[8]....
        /*0ddc*/ 	.word	0x00001b90


	//   ....[9]....
        /*0de0*/ 	.word	0x00001da0


	//   ....[10]....
        /*0de4*/ 	.word	0x00001dc0


	//   ....[11]....
        /*0de8*/ 	.word	0x00001e10


	//   ....[12]....
        /*0dec*/ 	.word	0x00001e70


	//   ....[13]....
        /*0df0*/ 	.word	0x00002430


	//   ....[14]....
        /*0df4*/ 	.word	0x00002440


	//   ....[15]....
        /*0df8*/ 	.word	0x00002450


	//   ....[16]....
        /*0dfc*/ 	.word	0x00002460


	//   ....[17]....
        /*0e00*/ 	.word	0x00003950


	//   ....[18]....
        /*0e04*/ 	.word	0x000039c0


	//   ....[19]....
        /*0e08*/ 	.word	0x00003ae0


	//   ....[20]....
        /*0e0c*/ 	.word	0x00003b20


	//   ....[21]....
        /*0e10*/ 	.word	0x00003e30


	//   ....[22]....
        /*0e14*/ 	.word	0x00004070


	//   ....[23]....
        /*0e18*/ 	.word	0x00004470


	//   ....[24]....
        /*0e1c*/ 	.word	0x00004490


	//   ....[25]....
        /*0e20*/ 	.word	0x000044b0


	//   ....[26]....
        /*0e24*/ 	.word	0x000044d0


	//   ....[27]....
        /*0e28*/ 	.word	0x000060a0


	//   ....[28]....
        /*0e2c*/ 	.word	0x00006110


	//   ....[29]....
        /*0e30*/ 	.word	0x00006210


	//   ....[30]....
        /*0e34*/ 	.word	0x00006240


	//   ....[31]....
        /*0e38*/ 	.word	0x00007840


	//   ....[32]....
        /*0e3c*/ 	.word	0x000078b0


	//   ....[33]....
        /*0e40*/ 	.word	0x000079b0


	//   ....[34]....
        /*0e44*/ 	.word	0x000079e0


	//   ....[35]....
        /*0e48*/ 	.word	0x00007d30


	//   ....[36]....
        /*0e4c*/ 	.word	0x00007fa0


	//   ....[37]....
        /*0e50*/ 	.word	0x000082c0


	//   ....[38]....
        /*0e54*/ 	.word	0x000082e0


	//   ....[39]....
        /*0e58*/ 	.word	0x00008400


	//   ....[40]....
        /*0e5c*/ 	.word	0x00008420


	//   ....[41]....
        /*0e60*/ 	.word	0x0000a700


	//   ....[42]....
        /*0e64*/ 	.word	0x0000a770


	//   ....[43]....
        /*0e68*/ 	.word	0x0000a780


	//   ....[44]....
        /*0e6c*/ 	.word	0x0000a840


	//   ....[45]....
        /*0e70*/ 	.word	0x0000bf90


	//   ....[46]....
        /*0e74*/ 	.word	0x0000bfd0


	//   ....[47]....
        /*0e78*/ 	.word	0x0000c0e0


	//   ....[48]....
        /*0e7c*/ 	.word	0x0000c100


	//   ....[49]....
        /*0e80*/ 	.word	0x0000c490


	//   ....[50]....
        /*0e84*/ 	.word	0x0000c4b0


	//   ....[51]....
        /*0e88*/ 	.word	0x0000c4d0


	//   ....[52]....
        /*0e8c*/ 	.word	0x0000c4f0


	//   ....[53]....
        /*0e90*/ 	.word	0x0000e310


	//   ....[54]....
        /*0e94*/ 	.word	0x0000e360


	//   ....[55]....
        /*0e98*/ 	.word	0x0000e380


	//   ....[56]....
        /*0e9c*/ 	.word	0x0000e3a0


	//   ....[57]....
        /*0ea0*/ 	.word	0x0000f7c0


	//   ....[58]....
        /*0ea4*/ 	.word	0x0000fb70


	//   ....[59]....
        /*0ea8*/ 	.word	0x0000fb90


	//   ....[60]....
        /*0eac*/ 	.word	0x0000fbb0


	//   ....[61]....
        /*0eb0*/ 	.word	0x0000fbd0


	//   ....[62]....
        /*0eb4*/ 	.word	0x0000fe70


	//   ....[63]....
        /*0eb8*/ 	.word	0x0000fe90


	//   ....[64]....
        /*0ebc*/ 	.word	0x00010010


	//   ....[65]....
        /*0ec0*/ 	.word	0x00010040


	//   ....[66]....
        /*0ec4*/ 	.word	0x00010180


	//   ....[67]....
        /*0ec8*/ 	.word	0x000101b0


	//   ....[68]....
        /*0ecc*/ 	.word	0x000102f0


	//   ....[69]....
        /*0ed0*/ 	.word	0x00010310


	//   ....[70]....
        /*0ed4*/ 	.word	0x000108e0


	//   ....[71]....
        /*0ed8*/ 	.word	0x00010900


	//   ....[72]....
        /*0edc*/ 	.word	0x00010b60


	//   ....[73]....
        /*0ee0*/ 	.word	0x00010b70


	//   ....[74]....
        /*0ee4*/ 	.word	0x00010d60


	//   ....[75]....
        /*0ee8*/ 	.word	0x00010d80


	//   ....[76]....
        /*0eec*/ 	.word	0x00010f70


	//   ....[77]....
        /*0ef0*/ 	.word	0x00010f80


	//   ....[78]....
        /*0ef4*/ 	.word	0x000111e0


	//   ....[79]....
        /*0ef8*/ 	.word	0x000112f0


	//   ....[80]....
        /*0efc*/ 	.word	0x00011360


	//   ....[81]....
        /*0f00*/ 	.word	0x00011580


	//   ....[82]....
        /*0f04*/ 	.word	0x000115f0


	//   ....[83]....
        /*0f08*/ 	.word	0x00011660


	//   ....[84]....
        /*0f0c*/ 	.word	0x000116d0


	//   ....[85]....
        /*0f10*/ 	.word	0x00011b10


	//   ....[86]....
        /*0f14*/ 	.word	0x00011b60


	//   ....[87]....
        /*0f18*/ 	.word	0x00011bb0


	//   ....[88]....
        /*0f1c*/ 	.word	0x00011c00


	//   ....[89]....
        /*0f20*/ 	.word	0x00011c70


	//   ....[90]....
        /*0f24*/ 	.word	0x00011ce0


	//   ....[91]....
        /*0f28*/ 	.word	0x00011f00


	//   ....[92]....
        /*0f2c*/ 	.word	0x00011f70


	//   ....[93]....
        /*0f30*/ 	.word	0x00011fe0


	//   ....[94]....
        /*0f34*/ 	.word	0x00012050


	//   ....[95]....
        /*0f38*/ 	.word	0x00012270


	//   ....[96]....
        /*0f3c*/ 	.word	0x000122e0


	//   ....[97]....
        /*0f40*/ 	.word	0x00012350


	//   ....[98]....
        /*0f44*/ 	.word	0x000123d0


	//   ....[99]....
        /*0f48*/ 	.word	0x00012850


	//   ....[100]....
        /*0f4c*/ 	.word	0x00012890


	//   ....[101]....
        /*0f50*/ 	.word	0x000128e0


	//   ....[102]....
        /*0f54*/ 	.word	0x00012920


	//   ....[103]....
        /*0f58*/ 	.word	0x00012980


	//   ....[104]....
        /*0f5c*/ 	.word	0x000129f0


	//   ....[105]....
        /*0f60*/ 	.word	0x00012a60


	//   ....[106]....
        /*0f64*/ 	.word	0x00012c10


	//   ....[107]....
        /*0f68*/ 	.word	0x00012c80


	//   ....[108]....
        /*0f6c*/ 	.word	0x00012cd0


	//   ....[109]....
        /*0f70*/ 	.word	0x00012d10


	//   ....[110]....
        /*0f74*/ 	.word	0x00012d60


	//   ....[111]....
        /*0f78*/ 	.word	0x00012da0


	//   ....[112]....
        /*0f7c*/ 	.word	0x00012df0


	//   ....[113]....
        /*0f80*/ 	.word	0x00012e50


	//   ....[114]....
        /*0f84*/ 	.word	0x00012ea0


	//   ....[115]....
        /*0f88*/ 	.word	0x00012ef0


	//   ....[116]....
        /*0f8c*/ 	.word	0x00012f60


	//   ....[117]....
        /*0f90*/ 	.word	0x00012fd0


	//   ....[118]....
        /*0f94*/ 	.word	0x00013050


	//   ....[119]....
        /*0f98*/ 	.word	0x000130c0


	//   ....[120]....
        /*0f9c*/ 	.word	0x00013140


	//   ....[121]....
        /*0fa0*/ 	.word	0x000131c0


	//   ....[122]....
        /*0fa4*/ 	.word	0x00013240


	//   ....[123]....
        /*0fa8*/ 	.word	0x000132b0


	//   ....[124]....
        /*0fac*/ 	.word	0x00013320


	//----- nvinfo : EIATTR_EXIT_INSTR_OFFSETS
	.align		4
.L_258:
        /*0fb0*/ 	.byte	0x04, 0x1c
        /*0fb2*/ 	.short	(.L_260 - .L_259)


	//   ....[0]....
.L_259:
        /*0fb4*/ 	.word	0x000000a0


	//   ....[1]....
        /*0fb8*/ 	.word	0x000112a0


	//----- nvinfo : EIATTR_MAX_THREADS
	.align		4
.L_260:
        /*0fbc*/ 	.byte	0x04, 0x05
        /*0fbe*/ 	.short	(.L_262 - .L_261)
.L_261:
        /*0fc0*/ 	.word	0x00000100
        /*0fc4*/ 	.word	0x00000001
        /*0fc8*/ 	.word	0x00000001


	//----- nvinfo : EIATTR_CRS_STACK_SIZE
	.align		4
.L_262:
        /*0fcc*/ 	.byte	0x04, 0x1e
        /*0fce*/ 	.short	(.L_264 - .L_263)
.L_263:
        /*0fd0*/ 	.word	0x00000000
.L_264:


//--------------------- .nv.info._ZN7cutlass13device_kernelIN5flash19enable_sm80_to_sm89INS1_16FlashAttnFwdSm80INS1_25CollectiveMainloopFwdSm80ILi8ELi1ELb1EN4cute5tupleIJNS5_1CILi128EEENS7_ILi64EEENS7_ILi256EEEEEELi256ENS_10bfloat16_tEfNS_4arch4Sm80ELb1ELb0ELb1ELb1ELb1ELb0ELb1ELb0EEENS1_21CollectiveEpilogueFwdINS6_IJS8_SA_S9_EEENS6_IJNS7_ILi1EEESI_SI_EEESC_SE_Li256ELb1ELb1ELb0ELb0EEENS1_19SingleTileSchedulerILb1ELb0ELb1ELi128EEEEEEEEEvNT_6ParamsE --------------------------
	.section	.nv.info._ZN7cutlass13device_kernelIN5flash19enable_sm80_to_sm89INS1_16FlashAttnFwdSm80INS1_25CollectiveMainloopFwdSm80ILi8ELi1ELb1EN4cute5tupleIJNS5_1CILi128EEENS7_ILi64EEENS7_ILi256EEEEEELi256ENS_10bfloat16_tEfNS_4arch4Sm80ELb1ELb0ELb1ELb1ELb1ELb0ELb1ELb0EEENS1_21CollectiveEpilogueFwdINS6_IJS8_SA_S9_EEENS6_IJNS7_ILi1EEESI_SI_EEESC_SE_Li256ELb1ELb1ELb0ELb0EEENS1_19SingleTileSchedulerILb1ELb0ELb1ELi128EEEEEEEEEvNT_6ParamsE,"",@"SHT_CUDA_INFO"
	.sectionflags	@""
	.align	4


	//----- nvinfo : EIATTR_CUDA_API_VERSION
	.align		4
        /*0000*/ 	.byte	0x04, 0x37
        /*0002*/ 	.short	(.L_266 - .L_265)
.L_265:
        /*0004*/ 	.word	0x00000082


	//----- nvinfo : EIATTR_SW2861232_WAR
	.align		4
.L_266:
        /*0008*/ 	.byte	0x01, 0x35
	.zero		2


	//----- nvinfo : EIATTR_PARAM_CBANK
	.align		4
        /*000c*/ 	.byte	0x04, 0x0a
        /*000e*/ 	.short	(.L_268 - .L_267)
	.align		4
.L_267:
        /*0010*/ 	.word	index@(.nv.constant0._ZN7cutlass13device_kernelIN5flash19enable_sm80_to_sm89INS1_16FlashAttnFwdSm80INS1_25CollectiveMainloopFwdSm80ILi8ELi1ELb1EN4cute5tupleIJNS5_1CILi128EEENS7_ILi64EEENS7_ILi256EEEEEELi256ENS_10bfloat16_tEfNS_4arch4Sm80ELb1ELb0ELb1ELb1ELb1ELb0ELb1ELb0EEENS1_21CollectiveEpilogueFwdINS6_IJS8_SA_S9_EEENS6_IJNS7_ILi1EEESI_SI_EEESC_SE_Li256ELb1ELb1ELb0ELb0EEENS1_19SingleTileSchedulerILb1ELb0ELb1ELi128EEEEEEEEEvNT_6ParamsE)
        /*0014*/ 	.short	0x0160
        /*0016*/ 	.short	0x0418


	//----- nvinfo : EIATTR_CBANK_PARAM_SIZE
	.align		4
.L_268:
        /*0018*/ 	.byte	0x03, 0x19
        /*001a*/ 	.short	0x0418


	//----- nvinfo : EIATTR_KPARAM_INFO
	.align		4
        /*001c*/ 	.byte	0x04, 0x17
        /*001e*/ 	.short	(.L_270 - .L_269)
.L_269:
        /*0020*/ 	.word	0x00000000
        /*0024*/ 	.short	0x0000
        /*0026*/ 	.short	0x0000
        /*0028*/ 	.byte	0x00, 0xf0, 0x61, 0x10


	//----- nvinfo : EIATTR_MAXREG_COUNT
	.align		4
.L_270:
        /*002c*/ 	.byte	0x03, 0x1b
        /*002e*/ 	.short	0x00ff


	//----- nvinfo : EIATTR_NUM_BARRIERS
	.align		4
        /*0030*/ 	.byte	0x02, 0x4c
        /*0032*/ 	.byte	0x02
	.zero		1


	//----- nvinfo : EIATTR_ANNOTATIONS
	.align		4
        /*0034*/ 	.byte	0x04, 0x55
        /*0036*/ 	.short	(.L_272 - .L_271)


	//   ....[0]....
.L_271:
        /* <DEDUP_REMOVED lines=103> */


	//----- nvinfo : EIATTR_MERCURY_ISA_VERSION
	.align		4
.L_272:
        /*0698*/ 	.byte	0x03, 0x5f
        /*069a*/ 	.short	0x0000


	//----- nvinfo : EIATTR_COOP_GROUP_MASK_REGIDS
	.align		4
        /*069c*/ 	.byte	0x04, 0x29
        /*069e*/ 	.short	(.L_274 - .L_273)


	//   ....[0]....
.L_273:
        /*06a0*/ 	.word	0xffffffff


	//   ....[1]....
        /*06a4*/ 	.word	0xffffffff


	//   ....[2]....
        /*06a8*/ 	.word	0xffffffff


	//   ....[3]....
        /*06ac*/ 	.word	0xffffffff


	//   ....[4]....
        /*06b0*/ 	.word	0xffffffff


	//   ....[5]....
        /*06b4*/ 	.word	0xffffffff


	//   ....[6]....
        /*06b8*/ 	.word	0xffffffff


	//   ....[7]....
        /*06bc*/ 	.word	0xffffffff


	//   ....[8]....
        /*06c0*/ 	.word	0xffffffff


	//   ....[9]....
        /*06c4*/ 	.word	0xffffffff


	//   ....[10]....
        /*06c8*/ 	.word	0xffffffff


	//   ....[11]....
        /*06cc*/ 	.word	0xffffffff


	//   ....[12]....
        /*06d0*/ 	.word	0xffffffff


	//   ....[13]....
        /*06d4*/ 	.word	0xffffffff


	//   ....[14]....
        /*06d8*/ 	.word	0xffffffff


	//   ....[15]....
        /*06dc*/ 	.word	0xffffffff


	//   ....[16]....
        /*06e0*/ 	.word	0xffffffff


	//   ....[17]....
        /*06e4*/ 	.word	0xffffffff


	//   ....[18]....
        /*06e8*/ 	.word	0xffffffff


	//   ....[19]....
        /*06ec*/ 	.word	0xffffffff


	//   ....[20]....
        /*06f0*/ 	.word	0xffffffff


	//   ....[21]....
        /*06f4*/ 	.word	0xffffffff


	//   ....[22]....
        /*06f8*/ 	.word	0xffffffff


	//   ....[23]....
        /*06fc*/ 	.word	0xffffffff


	//   ....[24]....
        /*0700*/ 	.word	0xffffffff


	//   ....[25]....
        /*0704*/ 	.word	0xffffffff


	//   ....[26]....
        /*0708*/ 	.word	0xffffffff


	//   ....[27]....
        /*070c*/ 	.word	0xffffffff


	//   ....[28]....
        /*0710*/ 	.word	0xffffffff


	//   ....[29]....
        /*0714*/ 	.word	0xffffffff


	//   ....[30]....
        /*0718*/ 	.word	0xffffffff


	//   ....[31]....
        /*071c*/ 	.word	0xffffffff


	//   ....[32]....
        /*0720*/ 	.word	0xffffffff


	//   ....[33]....
        /*0724*/ 	.word	0xffffffff


	//   ....[34]....
        /*0728*/ 	.word	0xffffffff


	//   ....[35]....
        /*072c*/ 	.word	0xffffffff


	//   ....[36]....
        /*0730*/ 	.word	0xffffffff


	//   ....[37]....
        /*0734*/ 	.word	0xffffffff


	//   ....[38]....
        /*0738*/ 	.word	0xffffffff


	//   ....[39]....
        /*073c*/ 	.word	0xffffffff


	//   ....[40]....
        /*0740*/ 	.word	0xffffffff


	//   ....[41]....
        /*0744*/ 	.word	0xffffffff


	//   ....[42]....
        /*0748*/ 	.word	0xffffffff


	//   ....[43]....
        /*074c*/ 	.word	0xffffffff


	//   ....[44]....
        /*0750*/ 	.word	0xffffffff


	//   ....[45]....
        /*0754*/ 	.word	0xffffffff


	//   ....[46]....
        /*0758*/ 	.word	0xffffffff


	//   ....[47]....
        /*075c*/ 	.word	0xffffffff


	//   ....[48]....
        /*0760*/ 	.word	0xffffffff


	//   ....[49]....
        /*0764*/ 	.word	0xffffffff


	//   ....[50]....
        /*0768*/ 	.word	0xffffffff


	//   ....[51]....
        /*076c*/ 	.word	0xffffffff


	//   ....[52]....
        /*0770*/ 	.word	0xffffffff


	//   ....[53]....
        /*0774*/ 	.word	0xffffffff


	//   ....[54]....
        /*0778*/ 	.word	0xffffffff


	//   ....[55]....
        /*077c*/ 	.word	0xffffffff


	//   ....[56]....
        /*0780*/ 	.word	0xffffffff


	//   ....[57]....
        /*0784*/ 	.word	0xffffffff


	//   ....[58]....
        /*0788*/ 	.word	0xffffffff


	//   ....[59]....
        /*078c*/ 	.word	0xffffffff


	//   ....[60]....
        /*0790*/ 	.word	0xffffffff


	//   ....[61]....
        /*0794*/ 	.word	0xffffffff


	//   ....[62]....
        /*0798*/ 	.word	0xffffffff


	//   ....[63]....
        /*079c*/ 	.word	0xffffffff


	//   ....[64]....
        /*07a0*/ 	.word	0xffffffff


	//   ....[65]....
        /*07a4*/ 	.word	0xffffffff


	//   ....[66]....
        /*07a8*/ 	.word	0xffffffff


	//   ....[67]....
        /*07ac*/ 	.word	0xffffffff


	//   ....[68]....
        /*07b0*/ 	.word	0xffffffff


	//   ....[69]....
        /*07b4*/ 	.word	0xffffffff


	//   ....[70]....
        /*07b8*/ 	.word	0xffffffff


	//   ....[71]....
        /*07bc*/ 	.word	0xffffffff


	//   ....[72]....
        /*07c0*/ 	.word	0xffffffff


	//   ....[73]....
        /*07c4*/ 	.word	0xffffffff


	//   ....[74]....
        /*07c8*/ 	.word	0xffffffff


	//   ....[75]....
        /*07cc*/ 	.word	0xffffffff


	//   ....[76]....
        /*07d0*/ 	.word	0xffffffff


	//----- nvinfo : EIATTR_COOP_GROUP_INSTR_OFFSETS
	.align		4
.L_274:
        /*07d4*/ 	.byte	0x04, 0x28
        /*07d6*/ 	.short	(.L_276 - .L_275)


	//   ....[0]....
.L_275:
        /*07d8*/ 	.word	0x000000a0


	//   ....[1]....
        /*07dc*/ 	.word	0x000015e0


	//   ....[2]....
        /*07e0*/ 	.word	0x00001640


	//   ....[3]....
        /*07e4*/ 	.word	0x00001700


	//   ....[4]....
        /*07e8*/ 	.word	0x00001730


	//   ....[5]....
        /*07ec*/ 	.word	0x00001860


	//   ....[6]....
        /*07f0*/ 	.word	0x00001870


	//   ....[7]....
        /*07f4*/ 	.word	0x000019b0


	//   ....[8]....
        /*07f8*/ 	.word	0x000019c0


	//   ....[9]....
        /*07fc*/ 	.word	0x00001b30


	//   ....[10]....
        /*0800*/ 	.word	0x00001b50


	//   ....[11]....
        /*0804*/ 	.word	0x00001c50


	//   ....[12]....
        /*0808*/ 	.word	0x00001c90


	//   ....[13]....
        /*080c*/ 	.word	0x00001cb0


	//   ....[14]....
        /*0810*/ 	.word	0x00001cf0


	//   ....[15]....
        /*0814*/ 	.word	0x00001e00


	//   ....[16]....
        /*0818*/ 	.word	0x00001e30


	//   ....[17]....
        /*081c*/ 	.word	0x00003780


	//   ....[18]....
        /*0820*/ 	.word	0x00003790


	//   ....[19]....
        /*0824*/ 	.word	0x00003870


	//   ....[20]....
        /*0828*/ 	.word	0x00003890


	//   ....[21]....
        /*082c*/ 	.word	0x00003da0


	//   ....[22]....
        /*0830*/ 	.word	0x00004210


	//   ....[23]....
        /*0834*/ 	.word	0x00004780


	//   ....[24]....
        /*0838*/ 	.word	0x000047a0


	//   ....[25]....
        /*083c*/ 	.word	0x000047c0


	//   ....[26]....
        /*0840*/ 	.word	0x000047e0


	//   ....[27]....
        /*0844*/ 	.word	0x000063a0


	//   ....[28]....
        /*0848*/ 	.word	0x000063b0


	//   ....[29]....
        /*084c*/ 	.word	0x000063c0


	//   ....[30]....
        /*0850*/ 	.word	0x000063d0


	//   ....[31]....
        /*0854*/ 	.word	0x00007a80


	//   ....[32]....
        /*0858*/ 	.word	0x00007a90


	//   ....[33]....
        /*085c*/ 	.word	0x00007aa0


	//   ....[34]....
        /*0860*/ 	.word	0x00007ab0


	//   ....[35]....
        /*0864*/ 	.word	0x00007e80


	//   ....[36]....
        /*0868*/ 	.word	0x00007e90


	//   ....[37]....
        /*086c*/ 	.word	0x00008380


	//   ....[38]....
        /*0870*/ 	.word	0x00008420


	//   ....[39]....
        /*0874*/ 	.word	0x00008af0


	//   ....[40]....
        /*0878*/ 	.word	0x00008b10


	//   ....[41]....
        /*087c*/ 	.word	0x0000a780


	//   ....[42]....
        /*0880*/ 	.word	0x0000a790


	//   ....[43]....
        /*0884*/ 	.word	0x0000a7a0


	//   ....[44]....
        /*0888*/ 	.word	0x0000a7b0


	//   ....[45]....
        /*088c*/ 	.word	0x0000abf0


	//   ....[46]....
        /*0890*/ 	.word	0x0000ac00


	//   ....[47]....
        /*0894*/ 	.word	0x0000ac20


	//   ....[48]....
        /*0898*/ 	.word	0x0000ace0


	//   ....[49]....
        /*089c*/ 	.word	0x0000c0f0


	//   ....[50]....
        /*08a0*/ 	.word	0x0000c110


	//   ....[51]....
        /*08a4*/ 	.word	0x0000c7f0


	//   ....[52]....
        /*08a8*/ 	.word	0x0000c810


	//   ....[53]....
        /*08ac*/ 	.word	0x0000df90


	//   ....[54]....
        /*08b0*/ 	.word	0x0000dfa0


	//   ....[55]....
        /*08b4*/ 	.word	0x0000dfd0


	//   ....[56]....
        /*08b8*/ 	.word	0x0000dfe0


	//   ....[57]....
        /*08bc*/ 	.word	0x0000fa50


	//   ....[58]....
        /*08c0*/ 	.word	0x0000fa90


	//   ....[59]....
        /*08c4*/ 	.word	0x0000faf0


	//   ....[60]....
        /*08c8*/ 	.word	0x0000fb20


	//   ....[61]....
        /*08cc*/ 	.word	0x0000fd50


	//   ....[62]....
        /*08d0*/ 	.word	0x0000fd60


	//   ....[63]....
        /*08d4*/ 	.word	0x0000ff60


	//   ....[64]....
        /*08d8*/ 	.word	0x0000ff90


	//   ....[65]....
        /*08dc*/ 	.word	0x00010150


	//   ....[66]....
        /*08e0*/ 	.word	0x00010180


	//   ....[67]....
        /*08e4*/ 	.word	0x00010340


	//   ....[68]....
        /*08e8*/ 	.word	0x00010360


	//   ....[69]....
        /*08ec*/ 	.word	0x00010ce0


	//   ....[70]....
        /*08f0*/ 	.word	0x00010d00


	//   ....[71]....
        /*08f4*/ 	.word	0x00010ec0


	//   ....[72]....
        /*08f8*/ 	.word	0x00010ef0


	//   ....[73]....
        /*08fc*/ 	.word	0x00011080


	//   ....[74]....
        /*0900*/ 	.word	0x000110b0


	//   ....[75]....
        /*0904*/ 	.word	0x00011240


	//   ....[76]....
        /*0908*/ 	.word	0x00011260


	//----- nvinfo : EIATTR_EXIT_INSTR_OFFSETS
	.align		4
.L_276:
        /*090c*/ 	.byte	0x04, 0x1c
        /*090e*/ 	.short	(.L_278 - .L_277)


	//   ....[0]....
.L_277:
        /*0910*/ 	.word	0x00000450


	//   ....[1]....
        /*0914*/ 	.word	0x00010370


	//   ....[2]....
        /*0918*/ 	.word	0x000104b0


	//   ....[3]....
        /*091c*/ 	.word	0x00010510


	//   ....[4]....
        /*0920*/ 	.word	0x00011270


	//   ....[5]....
        /*0924*/ 	.word	0x00011380


	//   ....[6]....
        /*0928*/ 	.word	0x000113e0


	//----- nvinfo : EIATTR_CTAIDZ_USED
	.align		4
.L_278:
        /*092c*/ 	.byte	0x01, 0x04
	.zero		2


	//----- nvinfo : EIATTR_MAX_THREADS
	.align		4
        /*0930*/ 	.byte	0x04, 0x05
        /*0932*/ 	.short	(.L_280 - .L_279)
.L_279:
        /*0934*/ 	.word	0x00000100
        /*0938*/ 	.word	0x00000001
        /*093c*/ 	.word	0x00000001


	//----- nvinfo : EIATTR_CRS_STACK_SIZE
	.align		4
.L_280:
        /*0940*/ 	.byte	0x04, 0x1e
        /*0942*/ 	.short	(.L_282 - .L_281)
.L_281:
        /*0944*/ 	.word	0x00000000
.L_282:


//--------------------- .nv.info._ZN7cutlass13device_kernelIN5flash19enable_sm80_to_sm89INS1_16FlashAttnFwdSm80INS1_25CollectiveMainloopFwdSm80ILi8ELi1ELb0EN4cute5tupleIJNS5_1CILi128EEENS7_ILi32EEENS7_ILi256EEEEEELi256ENS_10bfloat16_tEfNS_4arch4Sm80ELb1ELb0ELb1ELb1ELb1ELb1ELb1ELb0EEENS1_21CollectiveEpilogueFwdINS6_IJS8_SA_S9_EEENS6_IJNS7_ILi1EEESI_SI_EEESC_SE_Li256ELb1ELb1ELb0ELb0EEENS1_19SingleTileSchedulerILb1ELb0ELb1ELi128EEEEEEEEEvNT_6ParamsE --------------------------
	.section	.nv.info._ZN7cutlass13device_kernelIN5flash19enable_sm80_to_sm89INS1_16FlashAttnFwdSm80INS1_25CollectiveMainloopFwdSm80ILi8ELi1ELb0EN4cute5tupleIJNS5_1CILi128EEENS7_ILi32EEENS7_ILi256EEEEEELi256ENS_10bfloat16_tEfNS_4arch4Sm80ELb1ELb0ELb1ELb1ELb1ELb1ELb1ELb0EEENS1_21CollectiveEpilogueFwdINS6_IJS8_SA_S9_EEENS6_IJNS7_ILi1EEESI_SI_EEESC_SE_Li256ELb1ELb1ELb0ELb0EEENS1_19SingleTileSchedulerILb1ELb0ELb1ELi128EEEEEEEEEvNT_6ParamsE,"",@"SHT_CUDA_INFO"
	.sectionflags	@""
	.align	4


	//----- nvinfo : EIATTR_CUDA_API_VERSION
	.align		4
        /*0000*/ 	.byte	0x04, 0x37
        /*0002*/ 	.short	(.L_284 - .L_283)
.L_283:
        /*0004*/ 	.word	0x00000082


	//----- nvinfo : EIATTR_SW2861232_WAR
	.align		4
.L_284:
        /*0008*/ 	.byte	0x01, 0x35
	.zero		2


	//----- nvinfo : EIATTR_PARAM_CBANK
	.align		4
        /*000c*/ 	.byte	0x04, 0x0a
        /*000e*/ 	.short	(.L_286 - .L_285)
	.align		4
.L_285:
        /*0010*/ 	.word	index@(.nv.constant0._ZN7cutlass13device_kernelIN5flash19enable_sm80_to_sm89INS1_16FlashAttnFwdSm80INS1_25CollectiveMainloopFwdSm80ILi8ELi1ELb0EN4cute5tupleIJNS5_1CILi128EEENS7_ILi32EEENS7_ILi256EEEEEELi256ENS_10bfloat16_tEfNS_4arch4Sm80ELb1ELb0ELb1ELb1ELb1ELb1ELb1ELb0EEENS1_21CollectiveEpilogueFwdINS6_IJS8_SA_S9_EEENS6_IJNS7_ILi1EEESI_SI_EEESC_SE_Li256ELb1ELb1ELb0ELb0EEENS1_19SingleTileSchedulerILb1ELb0ELb1ELi128EEEEEEEEEvNT_6ParamsE)
        /*0014*/ 	.short	0x0160
        /*0016*/ 	.short	0x0418


	//----- nvinfo : EIATTR_CBANK_PARAM_SIZE
	.align		4
.L_286:
        /*0018*/ 	.byte	0x03, 0x19
        /*001a*/ 	.short	0x0418


	//----- nvinfo : EIATTR_KPARAM_INFO
	.align		4
        /*001c*/ 	.byte	0x04, 0x17
        /*001e*/ 	.short	(.L_288 - .L_287)
.L_287:
        /*0020*/ 	.word	0x00000000
        /*0024*/ 	.short	0x0000
        /*0026*/ 	.short	0x0000
        /*0028*/ 	.byte	0x00, 0xf0, 0x61, 0x10


	//----- nvinfo : EIATTR_MAXREG_COUNT
	.align		4
.L_288:
        /*002c*/ 	.byte	0x03, 0x1b
        /*002e*/ 	.short	0x00ff


	//----- nvinfo : EIATTR_NUM_BARRIERS
	.align		4
        /*0030*/ 	.byte	0x02, 0x4c
        /*0032*/ 	.byte	0x02
	.zero		1


	//----- nvinfo : EIATTR_MERCURY_ISA_VERSION
	.align		4
        /*0034*/ 	.byte	0x03, 0x5f
        /*0036*/ 	.short	0x0000


	//----- nvinfo : EIATTR_COOP_GROUP_MASK_REGIDS
	.align		4
        /*0038*/ 	.byte	0x04, 0x29
        /*003a*/ 	.short	(.L_290 - .L_289)


	//   ....[0]....
.L_289:
        /*003c*/ 	.word	0xffffffff


	//   ....[1]....
        /*0040*/ 	.word	0xffffffff


	//   ....[2]....
        /*0044*/ 	.word	0xffffffff


	//   ....[3]....
        /*0048*/ 	.word	0xffffffff


	//   ....[4]....
        /*004c*/ 	.word	0xffffffff


	//   ....[5]....
        /*0050*/ 	.word	0xffffffff


	//   ....[6]....
        /*0054*/ 	.word	0xffffffff


	//   ....[7]....
        /*0058*/ 	.word	0xffffffff


	//   ....[8]....
        /*005c*/ 	.word	0xffffffff


	//   ....[9]....
        /*0060*/ 	.word	0xffffffff


	//   ....[10]....
        /*0064*/ 	.word	0xffffffff


	//   ....[11]....
        /*0068*/ 	.word	0xffffffff


	//   ....[12]....
        /*006c*/ 	.word	0xffffffff


	//   ....[13]....
        /*0070*/ 	.word	0xffffffff


	//   ....[14]....
        /*0074*/ 	.word	0xffffffff


	//   ....[15]....
        /*0078*/ 	.word	0xffffffff


	//   ....[16]....
        /*007c*/ 	.word	0xffffffff


	//   ....[17]....
        /*0080*/ 	.word	0xffffffff


	//   ....[18]....
        /*0084*/ 	.word	0xffffffff


	//   ....[19]....
        /*0088*/ 	.word	0xffffffff


	//   ....[20]....
        /*008c*/ 	.word	0xffffffff


	//   ....[21]....
        /*0090*/ 	.word	0xffffffff


	//   ....[22]....
        /*0094*/ 	.word	0xffffffff


	//   ....[23]....
        /*0098*/ 	.word	0xffffffff


	//   ....[24]....
        /*009c*/ 	.word	0xffffffff


	//   ....[25]....
        /*00a0*/ 	.word	0xffffffff


	//   ....[26]....
        /*00a4*/ 	.word	0xffffffff


	//   ....[27]....
        /*00a8*/ 	.word	0xffffffff


	//   ....[28]....
        /*00ac*/ 	.word	0xffffffff


	//   ....[29]....
        /*00b0*/ 	.word	0xffffffff


	//   ....[30]....
        /*00b4*/ 	.word	0xffffffff


	//   ....[31]....
        /*00b8*/ 	.word	0xffffffff


	//   ....[32]....
        /*00bc*/ 	.word	0xffffffff


	//   ....[33]....
        /*00c0*/ 	.word	0xffffffff


	//   ....[34]....
        /*00c4*/ 	.word	0xffffffff


	//   ....[35]....
        /*00c8*/ 	.word	0xffffffff


	//   ....[36]....
        /*00cc*/ 	.word	0xffffffff


	//   ....[37]....
        /*00d0*/ 	.word	0xffffffff


	//   ....[38]....
        /*00d4*/ 	.word	0xffffffff


	//   ....[39]....
        /*00d8*/ 	.word	0xffffffff


	//   ....[40]....
        /*00dc*/ 	.word	0xffffffff


	//   ....[41]....
        /*00e0*/ 	.word	0xffffffff


	//   ....[42]....
        /*00e4*/ 	.word	0xffffffff


	//   ....[43]....
        /*00e8*/ 	.word	0xffffffff


	//   ....[44]....
        /*00ec*/ 	.word	0xffffffff


	//   ....[45]....
        /*00f0*/ 	.word	0xffffffff


	//   ....[46]....
        /*00f4*/ 	.word	0xffffffff


	//   ....[47]....
        /*00f8*/ 	.word	0xffffffff


	//   ....[48]....
        /*00fc*/ 	.word	0xffffffff


	//   ....[49]....
        /*0100*/ 	.word	0xffffffff


	//   ....[50]....
        /*0104*/ 	.word	0xffffffff


	//   ....[51]....
        /*0108*/ 	.word	0xffffffff


	//   ....[52]....
        /*010c*/ 	.word	0xffffffff


	//   ....[53]....
        /*0110*/ 	.word	0xffffffff


	//   ....[54]....
        /*0114*/ 	.word	0xffffffff


	//   ....[55]....
        /*0118*/ 	.word	0xffffffff


	//   ....[56]....
        /*011c*/ 	.word	0xffffffff


	//   ....[57]....
        /*0120*/ 	.word	0xffffffff


	//   ....[58]....
        /*0124*/ 	.word	0xffffffff


	//   ....[59]....
        /*0128*/ 	.word	0xffffffff


	//   ....[60]....
        /*012c*/ 	.word	0xffffffff


	//   ....[61]....
        /*0130*/ 	.word	0xffffffff


	//   ....[62]....
        /*0134*/ 	.word	0xffffffff


	//   ....[63]....
        /*0138*/ 	.word	0xffffffff


	//   ....[64]....
        /*013c*/ 	.word	0xffffffff


	//   ....[65]....
        /*0140*/ 	.word	0xffffffff


	//   ....[66]....
        /*0144*/ 	.word	0xffffffff


	//   ....[67]....
        /*0148*/ 	.word	0xffffffff


	//   ....[68]....
        /*014c*/ 	.word	0xffffffff


	//   ....[69]....
        /*0150*/ 	.word	0xffffffff


	//   ....[70]....
        /*0154*/ 	.word	0xffffffff


	//   ....[71]....
        /*0158*/ 	.word	0xffffffff


	//   ....[72]....
        /*015c*/ 	.word	0xffffffff


	//   ....[73]....
        /*0160*/ 	.word	0xffffffff


	//   ....[74]....
        /*0164*/ 	.word	0xffffffff


	//   ....[75]....
        /*0168*/ 	.word	0xffffffff


	//   ....[76]....
        /*016c*/ 	.word	0xffffffff


	//   ....[77]....
        /*0170*/ 	.word	0xffffffff


	//   ....[78]....
        /*0174*/ 	.word	0xffffffff


	//   ....[79]....
        /*0178*/ 	.word	0xffffffff


	//   ....[80]....
        /*017c*/ 	.word	0xffffffff


	//   ....[81]....
        /*0180*/ 	.word	0xffffffff


	//   ....[82]....
        /*0184*/ 	.word	0xffffffff


	//   ....[83]....
        /*0188*/ 	.word	0xffffffff


	//   ....[84]....
        /*018c*/ 	.word	0xffffffff


	//   ....[85]....
        /*0190*/ 	.word	0xffffffff


	//   ....[86]....
        /*0194*/ 	.word	0xffffffff


	//   ....[87]....
        /*0198*/ 	.word	0xffffffff


	//   ....[88]....
        /*019c*/ 	.word	0xffffffff


	//   ....[89]....
        /*01a0*/ 	.word	0xffffffff


	//   ....[90]....
        /*01a4*/ 	.word	0xffffffff


	//   ....[91]....
        /*01a8*/ 	.word	0xffffffff


	//   ....[92]....
        /*01ac*/ 	.word	0xffffffff


	//   ....[93]....
        /*01b0*/ 	.word	0xffffffff


	//   ....[94]....
        /*01b4*/ 	.word	0xffffffff


	//   ....[95]....
        /*01b8*/ 	.word	0xffffffff


	//   ....[96]....
        /*01bc*/ 	.word	0xffffffff


	//   ....[97]....
        /*01c0*/ 	.word	0xffffffff


	//   ....[98]....
        /*01c4*/ 	.word	0xffffffff


	//   ....[99]....
        /*01c8*/ 	.word	0xffffffff


	//   ....[100]....
        /*01cc*/ 	.word	0xffffffff


	//   ....[101]....
        /*01d0*/ 	.word	0xffffffff


	//   ....[102]....
        /*01d4*/ 	.word	0xffffffff


	//----- nvinfo : EIATTR_COOP_GROUP_INSTR_OFFSETS
	.align		4
.L_290:
        /*01d8*/ 	.byte	0x04, 0x28
        /*01da*/ 	.short	(.L_292 - .L_291)


	//   ....[0]....
.L_291:
        /*01dc*/ 	.word	0x00000090


	//   ....[1]....
        /*01e0*/ 	.word	0x00002040


	//   ....[2]....
        /*01e4*/ 	.word	0x00002050


	//   ....[3]....
        /*01e8*/ 	.word	0x00003270


	//   ....[4]....
        /*01ec*/ 	.word	0x00003280


	//   ....[5]....
        /*01f0*/ 	.word	0x00004390


	//   ....[6]....
        /*01f4*/ 	.word	0x000043b0


	//   ....[7]....
        /*01f8*/ 	.word	0x00004780


	//   ....[8]....
        /*01fc*/ 	.word	0x000047a0


	//   ....[9]....
        /*0200*/ 	.word	0x00005530


	//   ....[10]....
        /*0204*/ 	.word	0x00005580


	//   ....[11]....
        /*0208*/ 	.word	0x00005770


	//   ....[12]....
        /*020c*/ 	.word	0x000057a0


	//   ....[13]....
        /*0210*/ 	.word	0x00005920


	//   ....[14]....
        /*0214*/ 	.word	0x00005950


	//   ....[15]....
        /*0218*/ 	.word	0x00005ad0


	//   ....[16]....
        /*021c*/ 	.word	0x00005b20


	//   ....[17]....
        /*0220*/ 	.word	0x00006020


	//   ....[18]....
        /*0224*/ 	.word	0x00006070


	//   ....[19]....
        /*0228*/ 	.word	0x000064a0


	//   ....[20]....
        /*022c*/ 	.word	0x000064d0


	//   ....[21]....
        /*0230*/ 	.word	0x00006500


	//   ....[22]....
        /*0234*/ 	.word	0x00006510


	//   ....[23]....
        /*0238*/ 	.word	0x000067e0


	//   ....[24]....
        /*023c*/ 	.word	0x000069a0


	//   ....[25]....
        /*0240*/ 	.word	0x000069e0


	//   ....[26]....
        /*0244*/ 	.word	0x00006a20


	//   ....[27]....
        /*0248*/ 	.word	0x00006d50


	//   ....[28]....
        /*024c*/ 	.word	0x00006f10


	//   ....[29]....
        /*0250*/ 	.word	0x00006f50


	//   ....[30]....
        /*0254*/ 	.word	0x00006f90


	//   ....[31]....
        /*0258*/ 	.word	0x000072d0


	//   ....[32]....
        /*025c*/ 	.word	0x00007490


	//   ....[33]....
        /*0260*/ 	.word	0x000074d0


	//   ....[34]....
        /*0264*/ 	.word	0x00007510


	//   ....[35]....
        /*0268*/ 	.word	0x0000af40


	//   ....[36]....
        /*026c*/ 	.word	0x0000afa0


	//   ....[37]....
        /*0270*/ 	.word	0x0000afd0


	//   ....[38]....
        /*0274*/ 	.word	0x0000afe0


	//   ....[39]....
        /*0278*/ 	.word	0x0000b180


	//   ....[40]....
        /*027c*/ 	.word	0x0000b340


	//   ....[41]....
        /*0280*/ 	.word	0x0000b380


	//   ....[42]....
        /*0284*/ 	.word	0x0000b3c0


	//   ....[43]....
        /*0288*/ 	.word	0x0000b5c0


	//   ....[44]....
        /*028c*/ 	.word	0x0000b780


	//   ....[45]....
        /*0290*/ 	.word	0x0000b7c0


	//   ....[46]....
        /*0294*/ 	.word	0x0000b800


	//   ....[47]....
        /*0298*/ 	.word	0x0000ba10


	//   ....[48]....
        /*029c*/ 	.word	0x0000bb20


	//   ....[49]....
        /*02a0*/ 	.word	0x0000bb60


	//   ....[50]....
        /*02a4*/ 	.word	0x0000bba0


	//   ....[51]....
        /*02a8*/ 	.word	0x0000fee0


	//   ....[52]....
        /*02ac*/ 	.word	0x0000ff10


	//   ....[53]....
        /*02b0*/ 	.word	0x00010c00


	//   ....[54]....
        /*02b4*/ 	.word	0x00010c10


	//   ....[55]....
        /*02b8*/ 	.word	0x00011020


	//   ....[56]....
        /*02bc*/ 	.word	0x00011190


	//   ....[57]....
        /*02c0*/ 	.word	0x00011580


	//   ....[58]....
        /*02c4*/ 	.word	0x000115a0


	//   ....[59]....
        /*02c8*/ 	.word	0x000115c0


	//   ....[60]....
        /*02cc*/ 	.word	0x000115e0


	//   ....[61]....
        /*02d0*/ 	.word	0x00012140


	//   ....[62]....
        /*02d4*/ 	.word	0x00012150


	//   ....[63]....
        /*02d8*/ 	.word	0x00012d00


	//   ....[64]....
        /*02dc*/ 	.word	0x00012d10


	//   ....[65]....
        /*02e0*/ 	.word	0x00012e80


	//   ....[66]....
        /*02e4*/ 	.word	0x00012e90


	//   ....[67]....
        /*02e8*/ 	.word	0x000131c0


	//   ....[68]....
        /*02ec*/ 	.word	0x00013220


	//   ....[69]....
        /*02f0*/ 	.word	0x00013240


	//   ....[70]....
        /*02f4*/ 	.word	0x00013260


	//   ....[71]....
        /*02f8*/ 	.word	0x00014800


	//   ....[72]....
        /*02fc*/ 	.word	0x00014810


	//   ....[73]....
        /*0300*/ 	.word	0x00014a30


	//   ....[74]....
        /*0304*/ 	.word	0x00014a40


	//   ....[75]....
        /*0308*/ 	.word	0x000155c0


	//   ....[76]....
        /*030c*/ 	.word	0x000155e0


	//   ....[77]....
        /*0310*/ 	.word	0x00015650


	//   ....[78]....
        /*0314*/ 	.word	0x00015660


	//   ....[79]....
        /*0318*/ 	.word	0x00016850


	//   ....[80]....
        /*031c*/ 	.word	0x00016880


	//   ....[81]....
        /*0320*/ 	.word	0x000168d0


	//   ....[82]....
        /*0324*/ 	.word	0x000168e0


	//   ....[83]....
        /*0328*/ 	.word	0x00018350


	//   ....[84]....
        /*032c*/ 	.word	0x00018390


	//   ....[85]....
        /*0330*/ 	.word	0x000183c0


	//   ....[86]....
        /*0334*/ 	.word	0x000183f0


	//   ....[87]....
        /*0338*/ 	.word	0x00018630


	//   ....[88]....
        /*033c*/ 	.word	0x00018640


	//   ....[89]....
        /*0340*/ 	.word	0x00018840


	//   ....[90]....
        /*0344*/ 	.word	0x00018870


	//   ....[91]....
        /*0348*/ 	.word	0x00018a30


	//   ....[92]....
        /*034c*/ 	.word	0x00018a60


	//   ....[93]....
        /*0350*/ 	.word	0x00018c20


	//   ....[94]....
        /*0354*/ 	.word	0x00018c40


	//   ....[95]....
        /*0358*/ 	.word	0x000195f0


	//   ....[96]....
        /*035c*/ 	.word	0x00019610


	//   ....[97]....
        /*0360*/ 	.word	0x000197a0


	//   ....[98]....
        /*0364*/ 	.word	0x000197d0


	//   ....[99]....
        /*0368*/ 	.word	0x00019960


	//   ....[100]....
        /*036c*/ 	.word	0x00019990


	//   ....[101]....
        /*0370*/ 	.word	0x00019b20


	//   ....[102]....
        /*0374*/ 	.word	0x00019b40


	//----- nvinfo : EIATTR_EXIT_INSTR_OFFSETS
	.align		4
.L_292:
        /*0378*/ 	.byte	0x04, 0x1c
        /*037a*/ 	.short	(.L_294 - .L_293)


	//   ....[0]....
.L_293:
        /*037c*/ 	.word	0x00000440


	//   ....[1]....
        /*0380*/ 	.word	0x00018c50


	//   ....[2]....
        /*0384*/ 	.word	0x00018d90


	//   ....[3]....
        /*0388*/ 	.word	0x00018df0


	//   ....[4]....
        /*038c*/ 	.word	0x00019b50


	//   ....[5]....
        /*0390*/ 	.word	0x00019c60


	//   ....[6]....
        /*0394*/ 	.word	0x00019cc0


	//----- nvinfo : EIATTR_CTAIDZ_USED
	.align		4
.L_294:
        /*0398*/ 	.byte	0x01, 0x04
	.zero		2


	//----- nvinfo : EIATTR_MAX_THREADS
	.align		4
        /*039c*/ 	.byte	0x04, 0x05
        /*039e*/ 	.short	(.L_296 - .L_295)
.L_295:
        /*03a0*/ 	.word	0x00000100
        /*03a4*/ 	.word	0x00000001
        /*03a8*/ 	.word	0x00000001


	//----- nvinfo : EIATTR_CRS_STACK_SIZE
	.align		4
.L_296:
        /*03ac*/ 	.byte	0x04, 0x1e
        /*03ae*/ 	.short	(.L_298 - .L_297)
.L_297:
        /*03b0*/ 	.word	0x00000000
.L_298:


//--------------------- .nv.info._ZN7cutlass13device_kernelIN5flash19enable_sm80_to_sm89INS1_16FlashAttnFwdSm80INS1_25CollectiveMainloopFwdSm80ILi8ELi1ELb0EN4cute5tupleIJNS5_1CILi128EEENS7_ILi96EEENS7_ILi256EEEEEELi256ENS_10bfloat16_tEfNS_4arch4Sm80ELb0ELb0ELb1ELb0ELb1ELb0ELb1ELb0EEENS1_21CollectiveEpilogueFwdINS6_IJS8_SA_S9_EEENS6_IJNS7_ILi1EEESI_SI_EEESC_SE_Li256ELb0ELb1ELb0ELb0EEENS1_19SingleTileSchedulerILb0ELb0ELb1ELi128EEEEEEEEEvNT_6ParamsE --------------------------
	.section	.nv.info._ZN7cutlass13device_kernelIN5flash19enable_sm80_to_sm89INS1_16FlashAttnFwdSm80INS1_25CollectiveMainloopFwdSm80ILi8ELi1ELb0EN4cute5tupleIJNS5_1CILi128EEENS7_ILi96EEENS7_ILi256EEEEEELi256ENS_10bfloat16_tEfNS_4arch4Sm80ELb0ELb0ELb1ELb0ELb1ELb0ELb1ELb0EEENS1_21CollectiveEpilogueFwdINS6_IJS8_SA_S9_EEENS6_IJNS7_ILi1EEESI_SI_EEESC_SE_Li256ELb0ELb1ELb0ELb0EEENS1_19SingleTileSchedulerILb0ELb0ELb1ELi128EEEEEEEEEvNT_6ParamsE,"",@"SHT_CUDA_INFO"
	.sectionflags	@""
	.align	4


	//----- nvinfo : EIATTR_CUDA_API_VERSION
	.align		4
        /*0000*/ 	.byte	0x04, 0x37
        /*0002*/ 	.short	(.L_300 - .L_299)
.L_299:
        /*0004*/ 	.word	0x00000082


	//----- nvinfo : EIATTR_SW2861232_WAR
	.align		4
.L_300:
        /*0008*/ 	.byte	0x01, 0x35
	.zero		2


	//----- nvinfo : EIATTR_PARAM_CBANK
	.align		4
        /*000c*/ 	.byte	0x04, 0x0a
        /*000e*/ 	.short	(.L_302 - .L_301)
	.align		4
.L_301:
        /*0010*/ 	.word	index@(.nv.constant0._ZN7cutlass13device_kernelIN5flash19enable_sm80_to_sm89INS1_16FlashAttnFwdSm80INS1_25CollectiveMainloopFwdSm80ILi8ELi1ELb0EN4cute5tupleIJNS5_1CILi128EEENS7_ILi96EEENS7_ILi256EEEEEELi256ENS_10bfloat16_tEfNS_4arch4Sm80ELb0ELb0ELb1ELb0ELb1ELb0ELb1ELb0EEENS1_21CollectiveEpilogueFwdINS6_IJS8_SA_S9_EEENS6_IJNS7_ILi1EEESI_SI_EEESC_SE_Li256ELb0ELb1ELb0ELb0EEENS1_19SingleTileSchedulerILb0ELb0ELb1ELi128EEEEEEEEEvNT_6ParamsE)
        /*0014*/ 	.short	0x0160
        /*0016*/ 	.short	0x0418


	//----- nvinfo : EIATTR_CBANK_PARAM_SIZE
	.align		4
.L_302:
        /*0018*/ 	.byte	0x03, 0x19
        /*001a*/ 	.short	0x0418


	//----- nvinfo : EIATTR_KPARAM_INFO
	.align		4
        /*001c*/ 	.byte	0x04, 0x17
        /*001e*/ 	.short	(.L_304 - .L_303)
.L_303:
        /*0020*/ 	.word	0x00000000
        /*0024*/ 	.short	0x0000
        /*0026*/ 	.short	0x0000
        /*0028*/ 	.byte	0x00, 0xf0, 0x61, 0x10


	//----- nvinfo : EIATTR_MAXREG_COUNT
	.align		4
.L_304:
        /*002c*/ 	.byte	0x03, 0x1b
        /*002e*/ 	.short	0x00ff


	//----- nvinfo : EIATTR_NUM_BARRIERS
	.align		4
        /*0030*/ 	.byte	0x02, 0x4c
        /*0032*/ 	.byte	0x02
	.zero		1


	//----- nvinfo : EIATTR_ANNOTATIONS
	.align		4
        /*0034*/ 	.byte	0x04, 0x55
        /*0036*/ 	.short	(.L_306 - .L_305)


	//   ....[0]....
.L_305:
        /* <DEDUP_REMOVED lines=43> */


	//----- nvinfo : EIATTR_MERCURY_ISA_VERSION
	.align		4
.L_306:
        /*02d0*/ 	.byte	0x03, 0x5f
        /*02d2*/ 	.short	0x0000


	//----- nvinfo : EIATTR_COOP_GROUP_MASK_REGIDS
	.align		4
        /*02d4*/ 	.byte	0x04, 0x29
        /*02d6*/ 	.short	(.L_308 - .L_307)


	//   ....[0]....
.L_307:
        /*02d8*/ 	.word	0xffffffff


	//   ....[1]....
        /*02dc*/ 	.word	0xffffffff


	//   ....[2]....
        /*02e0*/ 	.word	0xffffffff


	//   ....[3]....
        /*02e4*/ 	.word	0xffffffff


	//   ....[4]....
        /*02e8*/ 	.word	0xffffffff


	//   ....[5]....
        /*02ec*/ 	.word	0xffffffff


	//   ....[6]....
        /*02f0*/ 	.word	0xffffffff


	//   ....[7]....
        /*02f4*/ 	.word	0xffffffff


	//   ....[8]....
        /*02f8*/ 	.word	0xffffffff


	//   ....[9]....
        /*02fc*/ 	.word	0xffffffff


	//   ....[10]....
        /*0300*/ 	.word	0xffffffff


	//   ....[11]....
        /*0304*/ 	.word	0xffffffff


	//   ....[12]....
        /*0308*/ 	.word	0xffffffff


	//   ....[13]....
        /*030c*/ 	.word	0xffffffff


	//   ....[14]....
        /*0310*/ 	.word	0xffffffff


	//   ....[15]....
        /*0314*/ 	.word	0xffffffff


	//   ....[16]....
        /*0318*/ 	.word	0xffffffff


	//   ....[17]....
        /*031c*/ 	.word	0xffffffff


	//   ....[18]....
        /*0320*/ 	.word	0xffffffff


	//   ....[19]....
        /*0324*/ 	.word	0xffffffff


	//   ....[20]....
        /*0328*/ 	.word	0xffffffff


	//   ....[21]....
        /*032c*/ 	.word	0xffffffff


	//   ....[22]....
        /*0330*/ 	.word	0xffffffff


	//   ....[23]....
        /*0334*/ 	.word	0xffffffff


	//   ....[24]....
        /*0338*/ 	.word	0xffffffff


	//   ....[25]....
        /*033c*/ 	.word	0xffffffff


	//   ....[26]....
        /*0340*/ 	.word	0xffffffff


	//   ....[27]....
        /*0344*/ 	.word	0xffffffff


	//   ....[28]....
        /*0348*/ 	.word	0xffffffff


	//   ....[29]....
        /*034c*/ 	.word	0xffffffff


	//   ....[30]....
        /*0350*/ 	.word	0xffffffff


	//   ....[31]....
        /*0354*/ 	.word	0xffffffff


	//   ....[32]....
        /*0358*/ 	.word	0xffffffff


	//   ....[33]....
        /*035c*/ 	.word	0xffffffff


	//   ....[34]....
        /*0360*/ 	.word	0xffffffff


	//   ....[35]....
        /*0364*/ 	.word	0xffffffff


	//   ....[36]....
        /*0368*/ 	.word	0xffffffff


	//   ....[37]....
        /*036c*/ 	.word	0xffffffff


	//   ....[38]....
        /*0370*/ 	.word	0xffffffff


	//   ....[39]....
        /*0374*/ 	.word	0xffffffff


	//   ....[40]....
        /*0378*/ 	.word	0xffffffff


	//   ....[41]....
        /*037c*/ 	.word	0xffffffff


	//   ....[42]....
        /*0380*/ 	.word	0xffffffff


	//   ....[43]....
        /*0384*/ 	.word	0xffffffff


	//   ....[44]....
        /*0388*/ 	.word	0xffffffff


	//   ....[45]....
        /*038c*/ 	.word	0xffffffff


	//   ....[46]....
        /*0390*/ 	.word	0xffffffff


	//   ....[47]....
        /*0394*/ 	.word	0xffffffff


	//   ....[48]....
        /*0398*/ 	.word	0xffffffff


	//   ....[49]....
        /*039c*/ 	.word	0xffffffff


	//   ....[50]....
        /*03a0*/ 	.word	0xffffffff


	//   ....[51]....
        /*03a4*/ 	.word	0xffffffff


	//   ....[52]....
        /*03a8*/ 	.word	0xffffffff


	//   ....[53]....
        /*03ac*/ 	.word	0xffffffff


	//   ....[54]....
        /*03b0*/ 	.word	0xffffffff


	//   ....[55]....
        /*03b4*/ 	.word	0xffffffff


	//   ....[56]....
        /*03b8*/ 	.word	0xffffffff


	//   ....[57]....
        /*03bc*/ 	.word	0xffffffff


	//   ....[58]....
        /*03c0*/ 	.word	0xffffffff


	//   ....[59]....
        /*03c4*/ 	.word	0xffffffff


	//   ....[60]....
        /*03c8*/ 	.word	0xffffffff


	//   ....[61]....
        /*03cc*/ 	.word	0xffffffff


	//----- nvinfo : EIATTR_COOP_GROUP_INSTR_OFFSETS
	.align		4
.L_308:
        /*03d0*/ 	.byte	0x04, 0x28
        /*03d2*/ 	.short	(.L_310 - .L_309)


	//   ....[0]....
.L_309:
        /*03d4*/ 	.word	0x00000670


	//   ....[1]....
        /*03d8*/ 	.word	0x000006a0


	//   ....[2]....
        /*03dc*/ 	.word	0x000006d0


	//   ....[3]....
        /*03e0*/ 	.word	0x000006f0


	//   ....[4]....
        /*03e4*/ 	.word	0x000009c0


	//   ....[5]....
        /*03e8*/ 	.word	0x000009e0


	//   ....[6]....
        /*03ec*/ 	.word	0x00000ae0


	//   ....[7]....
        /*03f0*/ 	.word	0x00000b70


	//   ....[8]....
        /*03f4*/ 	.word	0x000010c0


	//   ....[9]....
        /*03f8*/ 	.word	0x000010e0


	//   ....[10]....
        /*03fc*/ 	.word	0x000011a0


	//   ....[11]....
        /*0400*/ 	.word	0x000011d0


	//   ....[12]....
        /*0404*/ 	.word	0x00001260


	//   ....[13]....
        /*0408*/ 	.word	0x00001290


	//   ....[14]....
        /*040c*/ 	.word	0x00001a90


	//   ....[15]....
        /*0410*/ 	.word	0x00001ab0


	//   ....[16]....
        /*0414*/ 	.word	0x00001ad0


	//   ....[17]....
        /*0418*/ 	.word	0x00001af0


	//   ....[18]....
        /*041c*/ 	.word	0x00001b20


	//   ....[19]....
        /*0420*/ 	.word	0x00001b40


	//   ....[20]....
        /*0424*/ 	.word	0x00003b70


	//   ....[21]....
        /*0428*/ 	.word	0x00003b90


	//   ....[22]....
        /*042c*/ 	.word	0x00003bb0


	//   ....[23]....
        /*0430*/ 	.word	0x00003bd0


	//   ....[24]....
        /*0434*/ 	.word	0x00003bf0


	//   ....[25]....
        /*0438*/ 	.word	0x00003c00


	//   ....[26]....
        /*043c*/ 	.word	0x00004790


	//   ....[27]....
        /*0440*/ 	.word	0x00004830


	//   ....[28]....
        /*0444*/ 	.word	0x00004840


	//   ....[29]....
        /*0448*/ 	.word	0x00004870


	//   ....[30]....
        /*044c*/ 	.word	0x00006aa0


	//   ....[31]....
        /*0450*/ 	.word	0x00006ab0


	//   ....[32]....
        /*0454*/ 	.word	0x00006ac0


	//   ....[33]....
        /*0458*/ 	.word	0x00006ad0


	//   ....[34]....
        /*045c*/ 	.word	0x00006b90


	//   ....[35]....
        /*0460*/ 	.word	0x00006ba0


	//   ....[36]....
        /*0464*/ 	.word	0x00006f20


	//   ....[37]....
        /*0468*/ 	.word	0x00006f30


	//   ....[38]....
        /*046c*/ 	.word	0x00006f40


	//   ....[39]....
        /*0470*/ 	.word	0x00006f50


	//   ....[40]....
        /*0474*/ 	.word	0x000070d0


	//   ....[41]....
        /*0478*/ 	.word	0x000070f0


	//   ....[42]....
        /*047c*/ 	.word	0x00009120


	//   ....[43]....
        /*0480*/ 	.word	0x00009170


	//   ....[44]....
        /*0484*/ 	.word	0x00009190


	//   ....[45]....
        /*0488*/ 	.word	0x000091b0


	//   ....[46]....
        /*048c*/ 	.word	0x0000b820


	//   ....[47]....
        /*0490*/ 	.word	0x0000b8d0


	//   ....[48]....
        /*0494*/ 	.word	0x0000b950


	//   ....[49]....
        /*0498*/ 	.word	0x0000b9c0


	//   ....[50]....
        /*049c*/ 	.word	0x0000d120


	//   ....[51]....
        /*04a0*/ 	.word	0x0000d130


	//   ....[52]....
        /*04a4*/ 	.word	0x0000d150


	//   ....[53]....
        /*04a8*/ 	.word	0x0000d160


	//   ....[54]....
        /*04ac*/ 	.word	0x0000d2a0


	//   ....[55]....
        /*04b0*/ 	.word	0x0000d2c0


	//   ....[56]....
        /*04b4*/ 	.word	0x0000d4c0


	//   ....[57]....
        /*04b8*/ 	.word	0x0000d4f0


	//   ....[58]....
        /*04bc*/ 	.word	0x0000d6b0


	//   ....[59]....
        /*04c0*/ 	.word	0x0000d6e0


	//   ....[60]....
        /*04c4*/ 	.word	0x0000d890


	//   ....[61]....
        /*04c8*/ 	.word	0x0000d8a0


	//----- nvinfo : EIATTR_EXIT_INSTR_OFFSETS
	.align		4
.L_310:
        /*04cc*/ 	.byte	0x04, 0x1c
        /*04ce*/ 	.short	(.L_312 - .L_311)


	//   ....[0]....
.L_311:
        /*04d0*/ 	.word	0x00000040


	//   ....[1]....
        /*04d4*/ 	.word	0x0000d8d0


	//   ....[2]....
        /*04d8*/ 	.word	0x0000da10


	//   ....[3]....
        /*04dc*/ 	.word	0x0000da70


	//----- nvinfo : EIATTR_CTAIDZ_USED
	.align		4
.L_312:
        /*04e0*/ 	.byte	0x01, 0x04
	.zero		2


	//----- nvinfo : EIATTR_MAX_THREADS
	.align		4
        /*04e4*/ 	.byte	0x04, 0x05
        /*04e6*/ 	.short	(.L_314 - .L_313)
.L_313:
        /*04e8*/ 	.word	0x00000100
        /*04ec*/ 	.word	0x00000001
        /*04f0*/ 	.word	0x00000001


	//----- nvinfo : EIATTR_CRS_STACK_SIZE
	.align		4
.L_314:
        /*04f4*/ 	.byte	0x04, 0x1e
        /*04f6*/ 	.short	(.L_316 - .L_315)
.L_315:
        /*04f8*/ 	.word	0x00000000
.L_316:


//--------------------- .nv.info._ZN7cutlass13device_kernelIN5flash19enable_sm80_to_sm89INS1_16FlashAttnFwdSm80INS1_25CollectiveMainloopFwdSm80ILi8ELi1ELb0EN4cute5tupleIJNS5_1CILi128EEENS7_ILi96EEENS7_ILi256EEEEEELi256ENS_10bfloat16_tEfNS_4arch4Sm80ELb0ELb0ELb1ELb1ELb1ELb0ELb1ELb0EEENS1_21CollectiveEpilogueFwdINS6_IJS8_SA_S9_EEENS6_IJNS7_ILi1EEESI_SI_EEESC_SE_Li256ELb1ELb1ELb0ELb0EEENS1_19SingleTileSchedulerILb1ELb0ELb1ELi128EEEEEEEEEvNT_6ParamsE --------------------------
	.section	.nv.info._ZN7cutlass13device_kernelIN5flash19enable_sm80_to_sm89INS1_16FlashAttnFwdSm80INS1_25CollectiveMainloopFwdSm80ILi8ELi1ELb0EN4cute5tupleIJNS5_1CILi128EEENS7_ILi96EEENS7_ILi256EEEEEELi256ENS_10bfloat16_tEfNS_4arch4Sm80ELb0ELb0ELb1ELb1ELb1ELb0ELb1ELb0EEENS1_21CollectiveEpilogueFwdINS6_IJS8_SA_S9_EEENS6_IJNS7_ILi1EEESI_SI_EEESC_SE_Li256ELb1ELb1ELb0ELb0EEENS1_19SingleTileSchedulerILb1ELb0ELb1ELi128EEEEEEEEEvNT_6ParamsE,"",@"SHT_CUDA_INFO"
	.sectionflags	@""
	.align	4


	//----- nvinfo : EIATTR_CUDA_API_VERSION
	.align		4
        /*0000*/ 	.byte	0x04, 0x37
        /*0002*/ 	.short	(.L_318 - .L_317)
.L_317:
        /*0004*/ 	.word	0x00000082


	//----- nvinfo : EIATTR_SW2861232_WAR
	.align		4
.L_318:
        /*0008*/ 	.byte	0x01, 0x35
	.zero		2


	//----- nvinfo : EIATTR_PARAM_CBANK
	.align		4
        /*000c*/ 	.byte	0x04, 0x0a
        /*000e*/ 	.short	(.L_320 - .L_319)
	.align		4
.L_319:
        /*0010*/ 	.word	index@(.nv.constant0._ZN7cutlass13device_kernelIN5flash19enable_sm80_to_sm89INS1_16FlashAttnFwdSm80INS1_25CollectiveMainloopFwdSm80ILi8ELi1ELb0EN4cute5tupleIJNS5_1CILi128EEENS7_ILi96EEENS7_ILi256EEEEEELi256ENS_10bfloat16_tEfNS_4arch4Sm80ELb0ELb0ELb1ELb1ELb1ELb0ELb1ELb0EEENS1_21CollectiveEpilogueFwdINS6_IJS8_SA_S9_EEENS6_IJNS7_ILi1EEESI_SI_EEESC_SE_Li256ELb1ELb1ELb0ELb0EEENS1_19SingleTileSchedulerILb1ELb0ELb1ELi128EEEEEEEEEvNT_6ParamsE)
        /*0014*/ 	.short	0x0160
        /*0016*/ 	.short	0x0418


	//----- nvinfo : EIATTR_CBANK_PARAM_SIZE
	.align		4
.L_320:
        /*0018*/ 	.byte	0x03, 0x19
        /*001a*/ 	.short	0x0418


	//----- nvinfo : EIATTR_KPARAM_INFO
	.align		4
        /*001c*/ 	.byte	0x04, 0x17
        /*001e*/ 	.short	(.L_322 - .L_321)
.L_321:
        /*0020*/ 	.word	0x00000000
        /*0024*/ 	.short	0x0000
        /*0026*/ 	.short	0x0000
        /*0028*/ 	.byte	0x00, 0xf0, 0x61, 0x10


	//----- nvinfo : EIATTR_MAXREG_COUNT
	.align		4
.L_322:
        /*002c*/ 	.byte	0x03, 0x1b
        /*002e*/ 	.short	0x00ff


	//----- nvinfo : EIATTR_NUM_BARRIERS
	.align		4
        /*0030*/ 	.byte	0x02, 0x4c
        /*0032*/ 	.byte	0x02
	.zero		1


	//----- nvinfo : EIATTR_ANNOTATIONS
	.align		4
        /*0034*/ 	.byte	0x04, 0x55
        /*0036*/ 	.short	(.L_324 - .L_323)


	//   ....[0]....
.L_323:
        /* <DEDUP_REMOVED lines=31> */


	//----- nvinfo : EIATTR_MERCURY_ISA_VERSION
	.align		4
.L_324:
        /*0218*/ 	.byte	0x03, 0x5f
        /*021a*/ 	.short	0x0000


	//----- nvinfo : EIATTR_COOP_GROUP_MASK_REGIDS
	.align		4
        /*021c*/ 	.byte	0x04, 0x29
        /*021e*/ 	.short	(.L_326 - .L_325)


	//   ....[0]....
.L_325:
        /*0220*/ 	.word	0xffffffff


	//   ....[1]....
        /*0224*/ 	.word	0xffffffff


	//   ....[2]....
        /*0228*/ 	.word	0xffffffff


	//   ....[3]....
        /*022c*/ 	.word	0xffffffff


	//   ....[4]....
        /*0230*/ 	.word	0xffffffff


	//   ....[5]....
        /*0234*/ 	.word	0xffffffff


	//   ....[6]....
        /*0238*/ 	.word	0xffffffff


	//   ....[7]....
        /*023c*/ 	.word	0xffffffff


	//   ....[8]....
        /*0240*/ 	.word	0xffffffff


	//   ....[9]....
        /*0244*/ 	.word	0xffffffff


	//   ....[10]....
        /*0248*/ 	.word	0xffffffff


	//   ....[11]....
        /*024c*/ 	.word	0xffffffff


	//   ....[12]....
        /*0250*/ 	.word	0xffffffff


	//   ....[13]....
        /*0254*/ 	.word	0xffffffff


	//   ....[14]....
        /*0258*/ 	.word	0xffffffff


	//   ....[15]....
        /*025c*/ 	.word	0xffffffff


	//   ....[16]....
        /*0260*/ 	.word	0xffffffff


	//   ....[17]....
        /*0264*/ 	.word	0xffffffff


	//   ....[18]....
        /*0268*/ 	.word	0xffffffff


	//   ....[19]....
        /*026c*/ 	.word	0xffffffff


	//   ....[20]....
        /*0270*/ 	.word	0xffffffff


	//   ....[21]....
        /*0274*/ 	.word	0xffffffff


	//   ....[22]....
        /*0278*/ 	.word	0xffffffff


	//   ....[23]....
        /*027c*/ 	.word	0xffffffff


	//   ....[24]....
        /*0280*/ 	.word	0xffffffff


	//   ....[25]....
        /*0284*/ 	.word	0xffffffff


	//   ....[26]....
        /*0288*/ 	.word	0xffffffff


	//   ....[27]....
        /*028c*/ 	.word	0xffffffff


	//   ....[28]....
        /*0290*/ 	.word	0xffffffff


	//   ....[29]....
        /*0294*/ 	.word	0xffffffff


	//   ....[30]....
        /*0298*/ 	.word	0xffffffff


	//   ....[31]....
        /*029c*/ 	.word	0xffffffff


	//   ....[32]....
        /*02a0*/ 	.word	0xffffffff


	//   ....[33]....
        /*02a4*/ 	.word	0xffffffff


	//   ....[34]....
        /*02a8*/ 	.word	0xffffffff


	//   ....[35]....
        /*02ac*/ 	.word	0xffffffff


	//   ....[36]....
        /*02b0*/ 	.word	0xffffffff


	//   ....[37]....
        /*02b4*/ 	.word	0xffffffff


	//   ....[38]....
        /*02b8*/ 	.word	0xffffffff


	//   ....[39]....
        /*02bc*/ 	.word	0xffffffff


	//   ....[40]....
        /*02c0*/ 	.word	0xffffffff


	//   ....[41]....
        /*02c4*/ 	.word	0xffffffff


	//   ....[42]....
        /*02c8*/ 	.word	0xffffffff


	//   ....[43]....
        /*02cc*/ 	.word	0xffffffff


	//   ....[44]....
        /*02d0*/ 	.word	0xffffffff


	//   ....[45]....
        /*02d4*/ 	.word	0xffffffff


	//   ....[46]....
        /*02d8*/ 	.word	0xffffffff


	//   ....[47]....
        /*02dc*/ 	.word	0xffffffff


	//   ....[48]....
        /*02e0*/ 	.word	0xffffffff


	//   ....[49]....
        /*02e4*/ 	.word	0xffffffff


	//   ....[50]....
        /*02e8*/ 	.word	0xffffffff


	//   ....[51]....
        /*02ec*/ 	.word	0xffffffff


	//   ....[52]....
        /*02f0*/ 	.word	0xffffffff


	//   ....[53]....
        /*02f4*/ 	.word	0xffffffff


	//   ....[54]....
        /*02f8*/ 	.word	0xffffffff


	//   ....[55]....
        /*02fc*/ 	.word	0xffffffff


	//   ....[56]....
        /*0300*/ 	.word	0xffffffff


	//   ....[57]....
        /*0304*/ 	.word	0xffffffff


	//   ....[58]....
        /*0308*/ 	.word	0xffffffff


	//   ....[59]....
        /*030c*/ 	.word	0xffffffff


	//   ....[60]....
        /*0310*/ 	.word	0xffffffff


	//   ....[61]....
        /*0314*/ 	.word	0xffffffff


	//   ....[62]....
        /*0318*/ 	.word	0xffffffff


	//   ....[63]....
        /*031c*/ 	.word	0xffffffff


	//   ....[64]....
        /*0320*/ 	.word	0xffffffff


	//   ....[65]....
        /*0324*/ 	.word	0xffffffff


	//   ....[66]....
        /*0328*/ 	.word	0xffffffff


	//   ....[67]....
        /*032c*/ 	.word	0xffffffff


	//   ....[68]....
        /*0330*/ 	.word	0xffffffff


	//   ....[69]....
        /*0334*/ 	.word	0xffffffff


	//   ....[70]....
        /*0338*/ 	.word	0xffffffff


	//----- nvinfo : EIATTR_COOP_GROUP_INSTR_OFFSETS
	.align		4
.L_326:
        /*033c*/ 	.byte	0x04, 0x28
        /*033e*/ 	.short	(.L_328 - .L_327)


	//   ....[0]....
.L_327:
        /*0340*/ 	.word	0x000000a0


	//   ....[1]....
        /*0344*/ 	.word	0x000011e0


	//   ....[2]....
        /*0348*/ 	.word	0x00001210


	//   ....[3]....
        /*034c*/ 	.word	0x00001470


	//   ....[4]....
        /*0350*/ 	.word	0x000014a0


	//   ....[5]....
        /*0354*/ 	.word	0x00001610


	//   ....[6]....
        /*0358*/ 	.word	0x00001640


	//   ....[7]....
        /*035c*/ 	.word	0x000017a0


	//   ....[8]....
        /*0360*/ 	.word	0x000017e0


	//   ....[9]....
        /*0364*/ 	.word	0x00001f60


	//   ....[10]....
        /*0368*/ 	.word	0x00001fa0


	//   ....[11]....
        /*036c*/ 	.word	0x00001fe0


	//   ....[12]....
        /*0370*/ 	.word	0x00002010


	//   ....[13]....
        /*0374*/ 	.word	0x00002040


	//   ....[14]....
        /*0378*/ 	.word	0x00002070


	//   ....[15]....
        /*037c*/ 	.word	0x000020a0


	//   ....[16]....
        /*0380*/ 	.word	0x000020d0


	//   ....[17]....
        /*0384*/ 	.word	0x00002100


	//   ....[18]....
        /*0388*/ 	.word	0x00002130


	//   ....[19]....
        /*038c*/ 	.word	0x00002160


	//   ....[20]....
        /*0390*/ 	.word	0x00002270


	//   ....[21]....
        /*0394*/ 	.word	0x000044b0


	//   ....[22]....
        /*0398*/ 	.word	0x000044e0


	//   ....[23]....
        /*039c*/ 	.word	0x00004510


	//   ....[24]....
        /*03a0*/ 	.word	0x00004540


	//   ....[25]....
        /*03a4*/ 	.word	0x000045e0


	//   ....[26]....
        /*03a8*/ 	.word	0x000045f0


	//   ....[27]....
        /*03ac*/ 	.word	0x000050b0


	//   ....[28]....
        /*03b0*/ 	.word	0x00005140


	//   ....[29]....
        /*03b4*/ 	.word	0x00005170


	//   ....[30]....
        /*03b8*/ 	.word	0x000051f0


	//   ....[31]....
        /*03bc*/ 	.word	0x00007150


	//   ....[32]....
        /*03c0*/ 	.word	0x00007160


	//   ....[33]....
        /*03c4*/ 	.word	0x00007170


	//   ....[34]....
        /*03c8*/ 	.word	0x00007180


	//   ....[35]....
        /*03cc*/ 	.word	0x00007190


	//   ....[36]....
        /*03d0*/ 	.word	0x000071a0


	//   ....[37]....
        /*03d4*/ 	.word	0x000076e0


	//   ....[38]....
        /*03d8*/ 	.word	0x00007700


	//   ....[39]....
        /*03dc*/ 	.word	0x00007720


	//   ....[40]....
        /*03e0*/ 	.word	0x00007730


	//   ....[41]....
        /*03e4*/ 	.word	0x00007750


	//   ....[42]....
        /*03e8*/ 	.word	0x00007780


	//   ....[43]....
        /*03ec*/ 	.word	0x00009740


	//   ....[44]....
        /*03f0*/ 	.word	0x00009750


	//   ....[45]....
        /*03f4*/ 	.word	0x00009770


	//   ....[46]....
        /*03f8*/ 	.word	0x00009790


	//   ....[47]....
        /*03fc*/ 	.word	0x0000bfb0


	//   ....[48]....
        /*0400*/ 	.word	0x0000bfe0


	//   ....[49]....
        /*0404*/ 	.word	0x0000c030


	//   ....[50]....
        /*0408*/ 	.word	0x0000c050


	//   ....[51]....
        /*040c*/ 	.word	0x0000dac0


	//   ....[52]....
        /*0410*/ 	.word	0x0000db00


	//   ....[53]....
        /*0414*/ 	.word	0x0000db40


	//   ....[54]....
        /*0418*/ 	.word	0x0000db80


	//   ....[55]....
        /*041c*/ 	.word	0x0000dd60


	//   ....[56]....
        /*0420*/ 	.word	0x0000dd70


	//   ....[57]....
        /*0424*/ 	.word	0x0000df70


	//   ....[58]....
        /*0428*/ 	.word	0x0000dfa0


	//   ....[59]....
        /*042c*/ 	.word	0x0000e160


	//   ....[60]....
        /*0430*/ 	.word	0x0000e190


	//   ....[61]....
        /*0434*/ 	.word	0x0000e350


	//   ....[62]....
        /*0438*/ 	.word	0x0000e370


	//   ....[63]....
        /*043c*/ 	.word	0x0000ed20


	//   ....[64]....
        /*0440*/ 	.word	0x0000ed40


	//   ....[65]....
        /*0444*/ 	.word	0x0000eed0


	//   ....[66]....
        /*0448*/ 	.word	0x0000ef00


	//   ....[67]....
        /*044c*/ 	.word	0x0000f090


	//   ....[68]....
        /*0450*/ 	.word	0x0000f0c0


	//   ....[69]....
        /*0454*/ 	.word	0x0000f250


	//   ....[70]....
        /*0458*/ 	.word	0x0000f270


	//----- nvinfo : EIATTR_EXIT_INSTR_OFFSETS
	.align		4
.L_328:
        /*045c*/ 	.byte	0x04, 0x1c
        /*045e*/ 	.short	(.L_330 - .L_329)


	//   ....[0]....
.L_329:
        /*0460*/ 	.word	0x00000450


	//   ....[1]....
        /*0464*/ 	.word	0x0000e380


	//   ....[2]....
        /*0468*/ 	.word	0x0000e4c0


	//   ....[3]....
        /*046c*/ 	.word	0x0000e520


	//   ....[4]....
        /*0470*/ 	.word	0x0000f280


	//   ....[5]....
        /*0474*/ 	.word	0x0000f390


	//   ....[6]....
        /*0478*/ 	.word	0x0000f3f0


	//----- nvinfo : EIATTR_CTAIDZ_USED
	.align		4
.L_330:
        /*047c*/ 	.byte	0x01, 0x04
	.zero		2


	//----- nvinfo : EIATTR_MAX_THREADS
	.align		4
        /*0480*/ 	.byte	0x04, 0x05
        /*0482*/ 	.short	(.L_332 - .L_331)
.L_331:
        /*0484*/ 	.word	0x00000100
        /*0488*/ 	.word	0x00000001
        /*048c*/ 	.word	0x00000001


	//----- nvinfo : EIATTR_CRS_STACK_SIZE
	.align		4
.L_332:
        /*0490*/ 	.byte	0x04, 0x1e
        /*0492*/ 	.short	(.L_334 - .L_333)
.L_333:
        /*0494*/ 	.word	0x00000000
.L_334:


//--------------------- .nv.info._ZN7cutlass13device_kernelIN5flash19enable_sm80_to_sm89INS1_16FlashAttnFwdSm80INS1_25CollectiveMainloopFwdSm80ILi8ELi1ELb0EN4cute5tupleIJNS5_1CILi128EEENS7_ILi48EEENS7_ILi256EEEEEELi256ENS_10bfloat16_tEfNS_4arch4Sm80ELb0ELb0ELb1ELb1ELb1ELb1ELb1ELb0EEENS1_21CollectiveEpilogueFwdINS6_IJS8_SA_S9_EEENS6_IJNS7_ILi1EEESI_SI_EEESC_SE_Li256ELb1ELb1ELb0ELb0EEENS1_19SingleTileSchedulerILb1ELb0ELb1ELi128EEEEEEEEEvNT_6ParamsE --------------------------
	.section	.nv.info._ZN7cutlass13device_kernelIN5flash19enable_sm80_to_sm89INS1_16FlashAttnFwdSm80INS1_25CollectiveMainloopFwdSm80ILi8ELi1ELb0EN4cute5tupleIJNS5_1CILi128EEENS7_ILi48EEENS7_ILi256EEEEEELi256ENS_10bfloat16_tEfNS_4arch4Sm80ELb0ELb0ELb1ELb1ELb1ELb1ELb1ELb0EEENS1_21CollectiveEpilogueFwdINS6_IJS8_SA_S9_EEENS6_IJNS7_ILi1EEESI_SI_EEESC_SE_Li256ELb1ELb1ELb0ELb0EEENS1_19SingleTileSchedulerILb1ELb0ELb1ELi128EEEEEEEEEvNT_6ParamsE,"",@"SHT_CUDA_INFO"
	.sectionflags	@""
	.align	4


	//----- nvinfo : EIATTR_CUDA_API_VERSION
	.align		4
        /*0000*/ 	.byte	0x04, 0x37
        /*0002*/ 	.short	(.L_336 - .L_335)
.L_335:
        /*0004*/ 	.word	0x00000082


	//----- nvinfo : EIATTR_SW2861232_WAR
	.align		4
.L_336:
        /*0008*/ 	.byte	0x01, 0x35
	.zero		2


	//----- nvinfo : EIATTR_PARAM_CBANK
	.align		4
        /*000c*/ 	.byte	0x04, 0x0a
        /*000e*/ 	.short	(.L_338 - .L_337)
	.align		4
.L_337:
        /*0010*/ 	.word	index@(.nv.constant0._ZN7cutlass13device_kernelIN5flash19enable_sm80_to_sm89INS1_16FlashAttnFwdSm80INS1_25CollectiveMainloopFwdSm80ILi8ELi1ELb0EN4cute5tupleIJNS5_1CILi128EEENS7_ILi48EEENS7_ILi256EEEEEELi256ENS_10bfloat16_tEfNS_4arch4Sm80ELb0ELb0ELb1ELb1ELb1ELb1ELb1ELb0EEENS1_21CollectiveEpilogueFwdINS6_IJS8_SA_S9_EEENS6_IJNS7_ILi1EEESI_SI_EEESC_SE_Li256ELb1ELb1ELb0ELb0EEENS1_19SingleTileSchedulerILb1ELb0ELb1ELi128EEEEEEEEEvNT_6ParamsE)
        /*0014*/ 	.short	0x0160
        /*0016*/ 	.short	0x0418


	//----- nvinfo : EIATTR_CBANK_PARAM_SIZE
	.align		4
.L_338:
        /*0018*/ 	.byte	0x03, 0x19
        /*001a*/ 	.short	0x0418


	//----- nvinfo : EIATTR_KPARAM_INFO
	.align		4
        /*001c*/ 	.byte	0x04, 0x17
        /*001e*/ 	.short	(.L_340 - .L_339)
.L_339:
        /*0020*/ 	.word	0x00000000
        /*0024*/ 	.short	0x0000
        /*0026*/ 	.short	0x0000
        /*0028*/ 	.byte	0x00, 0xf0, 0x61, 0x10


	//----- nvinfo : EIATTR_MAXREG_COUNT
	.align		4
.L_340:
        /*002c*/ 	.byte	0x03, 0x1b
        /*002e*/ 	.short	0x00ff


	//----- nvinfo : EIATTR_NUM_BARRIERS
	.align		4
        /*0030*/ 	.byte	0x02, 0x4c
        /*0032*/ 	.byte	0x02
	.zero		1


	//----- nvinfo : EIATTR_MERCURY_ISA_VERSION
	.align		4
        /*0034*/ 	.byte	0x03, 0x5f
        /*0036*/ 	.short	0x0000


	//----- nvinfo : EIATTR_COOP_GROUP_MASK_REGIDS
	.align		4
        /*0038*/ 	.byte	0x04, 0x29
        /*003a*/ 	.short	(.L_342 - .L_341)


	//   ....[0]....
.L_341:
        /*003c*/ 	.word	0xffffffff


	//   ....[1]....
        /*0040*/ 	.word	0xffffffff


	//   ....[2]....
        /*0044*/ 	.word	0xffffffff


	//   ....[3]....
        /*0048*/ 	.word	0xffffffff


	//   ....[4]....
        /*004c*/ 	.word	0xffffffff


	//   ....[5]....
        /*0050*/ 	.word	0xffffffff


	//   ....[6]....
        /*0054*/ 	.word	0xffffffff


	//   ....[7]....
        /*0058*/ 	.word	0xffffffff


	//   ....[8]....
        /*005c*/ 	.word	0xffffffff


	//   ....[9]....
        /*0060*/ 	.word	0xffffffff


	//   ....[10]....
        /*0064*/ 	.word	0xffffffff


	//   ....[11]....
        /*0068*/ 	.word	0xffffffff


	//   ....[12]....
        /*006c*/ 	.word	0xffffffff


	//   ....[13]....
        /*0070*/ 	.word	0xffffffff


	//   ....[14]....
        /*0074*/ 	.word	0xffffffff


	//   ....[15]....
        /*0078*/ 	.word	0xffffffff


	//   ....[16]....
        /*007c*/ 	.word	0xffffffff


	//   ....[17]....
        /*0080*/ 	.word	0xffffffff


	//   ....[18]....
        /*0084*/ 	.word	0xffffffff


	//   ....[19]....
        /*0088*/ 	.word	0xffffffff


	//   ....[20]....
        /*008c*/ 	.word	0xffffffff


	//   ....[21]....
        /*0090*/ 	.word	0xffffffff


	//   ....[22]....
        /*0094*/ 	.word	0xffffffff


	//   ....[23]....
        /*0098*/ 	.word	0xffffffff


	//   ....[24]....
        /*009c*/ 	.word	0xffffffff


	//   ....[25]....
        /*00a0*/ 	.word	0xffffffff


	//   ....[26]....
        /*00a4*/ 	.word	0xffffffff


	//   ....[27]....
        /*00a8*/ 	.word	0xffffffff


	//   ....[28]....
        /*00ac*/ 	.word	0xffffffff


	//   ....[29]....
        /*00b0*/ 	.word	0xffffffff


	//   ....[30]....
        /*00b4*/ 	.word	0xffffffff


	//   ....[31]....
        /*00b8*/ 	.word	0xffffffff


	//   ....[32]....
        /*00bc*/ 	.word	0xffffffff


	//   ....[33]....
        /*00c0*/ 	.word	0xffffffff


	//   ....[34]....
        /*00c4*/ 	.word	0xffffffff


	//   ....[35]....
        /*00c8*/ 	.word	0xffffffff


	//   ....[36]....
        /*00cc*/ 	.word	0xffffffff


	//   ....[37]....
        /*00d0*/ 	.word	0xffffffff


	//   ....[38]....
        /*00d4*/ 	.word	0xffffffff


	//   ....[39]....
        /*00d8*/ 	.word	0xffffffff


	//   ....[40]....
        /*00dc*/ 	.word	0xffffffff


	//   ....[41]....
        /*00e0*/ 	.word	0xffffffff


	//   ....[42]....
        /*00e4*/ 	.word	0xffffffff


	//   ....[43]....
        /*00e8*/ 	.word	0xffffffff


	//   ....[44]....
        /*00ec*/ 	.word	0xffffffff


	//   ....[45]....
        /*00f0*/ 	.word	0xffffffff


	//   ....[46]....
        /*00f4*/ 	.word	0xffffffff


	//   ....[47]....
        /*00f8*/ 	.word	0xffffffff


	//   ....[48]....
        /*00fc*/ 	.word	0xffffffff


	//   ....[49]....
        /*0100*/ 	.word	0xffffffff


	//   ....[50]....
        /*0104*/ 	.word	0xffffffff


	//   ....[51]....
        /*0108*/ 	.word	0xffffffff


	//   ....[52]....
        /*010c*/ 	.word	0xffffffff


	//   ....[53]....
        /*0110*/ 	.word	0xffffffff


	//   ....[54]....
        /*0114*/ 	.word	0xffffffff


	//   ....[55]....
        /*0118*/ 	.word	0xffffffff


	//   ....[56]....
        /*011c*/ 	.word	0xffffffff


	//   ....[57]....
        /*0120*/ 	.word	0xffffffff


	//   ....[58]....
        /*0124*/ 	.word	0xffffffff


	//   ....[59]....
        /*0128*/ 	.word	0xffffffff


	//   ....[60]....
        /*012c*/ 	.word	0xffffffff


	//   ....[61]....
        /*0130*/ 	.word	0xffffffff


	//   ....[62]....
        /*0134*/ 	.word	0xffffffff


	//   ....[63]....
        /*0138*/ 	.word	0xffffffff


	//   ....[64]....
        /*013c*/ 	.word	0xffffffff


	//   ....[65]....
        /*0140*/ 	.word	0xffffffff


	//   ....[66]....
        /*0144*/ 	.word	0xffffffff


	//   ....[67]....
        /*0148*/ 	.word	0xffffffff


	//   ....[68]....
        /*014c*/ 	.word	0xffffffff


	//   ....[69]....
        /*0150*/ 	.word	0xffffffff


	//   ....[70]....
        /*0154*/ 	.word	0xffffffff


	//   ....[71]....
        /*0158*/ 	.word	0xffffffff


	//   ....[72]....
        /*015c*/ 	.word	0xffffffff


	//   ....[73]....
        /*0160*/ 	.word	0xffffffff


	//   ....[74]....
        /*0164*/ 	.word	0xffffffff


	//   ....[75]....
        /*0168*/ 	.word	0xffffffff


	//   ....[76]....
        /*016c*/ 	.word	0xffffffff


	//   ....[77]....
        /*0170*/ 	.word	0xffffffff


	//   ....[78]....
        /*0174*/ 	.word	0xffffffff


	//   ....[79]....
        /*0178*/ 	.word	0xffffffff


	//   ....[80]....
        /*017c*/ 	.word	0xffffffff


	//----- nvinfo : EIATTR_COOP_GROUP_INSTR_OFFSETS
	.align		4
.L_342:
        /*0180*/ 	.byte	0x04, 0x28
        /*0182*/ 	.short	(.L_344 - .L_343)


	//   ....[0]....
.L_343:
        /*0184*/ 	.word	0x00000080


	//   ....[1]....
        /*0188*/ 	.word	0x00002080


	//   ....[2]....
        /*018c*/ 	.word	0x00002100


	//   ....[3]....
        /*0190*/ 	.word	0x00003170


	//   ....[4]....
        /*0194*/ 	.word	0x00003180


	//   ....[5]....
        /*0198*/ 	.word	0x000046e0


	//   ....[6]....
        /*019c*/ 	.word	0x00004760


	//   ....[7]....
        /*01a0*/ 	.word	0x00005870


	//   ....[8]....
        /*01a4*/ 	.word	0x00005880


	//   ....[9]....
        /*01a8*/ 	.word	0x00006820


	//   ....[10]....
        /*01ac*/ 	.word	0x00006850


	//   ....[11]....
        /*01b0*/ 	.word	0x00006a10


	//   ....[12]....
        /*01b4*/ 	.word	0x00006a30


	//   ....[13]....
        /*01b8*/ 	.word	0x00006e50


	//   ....[14]....
        /*01bc*/ 	.word	0x00006ef0


	//   ....[15]....
        /*01c0*/ 	.word	0x00007090


	//   ....[16]....
        /*01c4*/ 	.word	0x000070b0


	//   ....[17]....
        /*01c8*/ 	.word	0x00007db0


	//   ....[18]....
        /*01cc*/ 	.word	0x00007df0


	//   ....[19]....
        /*01d0*/ 	.word	0x00008050


	//   ....[20]....
        /*01d4*/ 	.word	0x00008080


	//   ....[21]....
        /*01d8*/ 	.word	0x000081f0


	//   ....[22]....
        /*01dc*/ 	.word	0x00008220


	//   ....[23]....
        /*01e0*/ 	.word	0x00008380


	//   ....[24]....
        /*01e4*/ 	.word	0x000083c0


	//   ....[25]....
        /*01e8*/ 	.word	0x00008880


	//   ....[26]....
        /*01ec*/ 	.word	0x000088a0


	//   ....[27]....
        /*01f0*/ 	.word	0x000089f0


	//   ....[28]....
        /*01f4*/ 	.word	0x00008a00


	//   ....[29]....
        /*01f8*/ 	.word	0x0000f9f0


	//   ....[30]....
        /*01fc*/ 	.word	0x0000fa50


	//   ....[31]....
        /*0200*/ 	.word	0x0000fe40


	//   ....[32]....
        /*0204*/ 	.word	0x0000fe50


	//   ....[33]....
        /*0208*/ 	.word	0x00010f70


	//   ....[34]....
        /*020c*/ 	.word	0x00010f90


	//   ....[35]....
        /*0210*/ 	.word	0x000110a0


	//   ....[36]....
        /*0214*/ 	.word	0x000110c0


	//   ....[37]....
        /*0218*/ 	.word	0x000116c0


	//   ....[38]....
        /*021c*/ 	.word	0x00011750


	//   ....[39]....
        /*0220*/ 	.word	0x000117c0


	//   ....[40]....
        /*0224*/ 	.word	0x000118e0


	//   ....[41]....
        /*0228*/ 	.word	0x000128b0


	//   ....[42]....
        /*022c*/ 	.word	0x000128d0


	//   ....[43]....
        /*0230*/ 	.word	0x00012a30


	//   ....[44]....
        /*0234*/ 	.word	0x00012a40


	//   ....[45]....
        /*0238*/ 	.word	0x00013a70


	//   ....[46]....
        /*023c*/ 	.word	0x00013a80


	//   ....[47]....
        /*0240*/ 	.word	0x00013a90


	//   ....[48]....
        /*0244*/ 	.word	0x00013b30


	//   ....[49]....
        /*0248*/ 	.word	0x00013e50


	//   ....[50]....
        /*024c*/ 	.word	0x00013e60


	//   ....[51]....
        /*0250*/ 	.word	0x00013e90


	//   ....[52]....
        /*0254*/ 	.word	0x00013ea0


	//   ....[53]....
        /*0258*/ 	.word	0x00015590


	//   ....[54]....
        /*025c*/ 	.word	0x000155c0


	//   ....[55]....
        /*0260*/ 	.word	0x00015610


	//   ....[56]....
        /*0264*/ 	.word	0x00015620


	//   ....[57]....
        /*0268*/ 	.word	0x00016f30


	//   ....[58]....
        /*026c*/ 	.word	0x00016f70


	//   ....[59]....
        /*0270*/ 	.word	0x00016fb0


	//   ....[60]....
        /*0274*/ 	.word	0x00016fe0


	//   ....[61]....
        /*0278*/ 	.word	0x00017220


	//   ....[62]....
        /*027c*/ 	.word	0x00017230


	//   ....[63]....
        /*0280*/ 	.word	0x00017430


	//   ....[64]....
        /*0284*/ 	.word	0x00017460


	//   ....[65]....
        /*0288*/ 	.word	0x00017620


	//   ....[66]....
        /*028c*/ 	.word	0x00017650


	//   ....[67]....
        /*0290*/ 	.word	0x00017810


	//   ....[68]....
        /*0294*/ 	.word	0x00017830


	//   ....[69]....
        /*0298*/ 	.word	0x000180a0


	//   ....[70]....
        /*029c*/ 	.word	0x000180c0


	//   ....[71]....
        /*02a0*/ 	.word	0x00018250


	//   ....[72]....
        /*02a4*/ 	.word	0x00018280


	//   ....[73]....
        /*02a8*/ 	.word	0x00018410


	//   ....[74]....
        /*02ac*/ 	.word	0x00018440


	//   ....[75]....
        /*02b0*/ 	.word	0x000185d0


	//   ....[76]....
        /*02b4*/ 	.word	0x000185f0


	//   ....[77]....
        /*02b8*/ 	.word	0x000187a0


	//   ....[78]....
        /*02bc*/ 	.word	0x000187f0


	//   ....[79]....
        /*02c0*/ 	.word	0x00018830


	//   ....[80]....
        /*02c4*/ 	.word	0x00018880


	//----- nvinfo : EIATTR_EXIT_INSTR_OFFSETS
	.align		4
.L_344:
        /*02c8*/ 	.byte	0x04, 0x1c
        /*02ca*/ 	.short	(.L_346 - .L_345)


	//   ....[0]....
.L_345:
        /*02cc*/ 	.word	0x00000310


	//   ....[1]....
        /*02d0*/ 	.word	0x00017840


	//   ....[2]....
        /*02d4*/ 	.word	0x00017980


	//   ....[3]....
        /*02d8*/ 	.word	0x000179e0


	//   ....[4]....
        /*02dc*/ 	.word	0x00018600


	//   ....[5]....
        /*02e0*/ 	.word	0x00018710


	//   ....[6]....
        /*02e4*/ 	.word	0x00018770


	//----- nvinfo : EIATTR_CTAIDZ_USED
	.align		4
.L_346:
        /*02e8*/ 	.byte	0x01, 0x04
	.zero		2


	//----- nvinfo : EIATTR_MAX_THREADS
	.align		4
        /*02ec*/ 	.byte	0x04, 0x05
        /*02ee*/ 	.short	(.L_348 - .L_347)
.L_347:
        /*02f0*/ 	.word	0x00000100
        /*02f4*/ 	.word	0x00000001
        /*02f8*/ 	.word	0x00000001


	//----- nvinfo : EIATTR_CRS_STACK_SIZE
	.align		4
.L_348:
        /*02fc*/ 	.byte	0x04, 0x1e
        /*02fe*/ 	.short	(.L_350 - .L_349)
.L_349:
        /*0300*/ 	.word	0x00000000
.L_350:


//--------------------- .nv.info._ZN7cutlass13device_kernelIN5flash19enable_sm80_to_sm89INS1_16FlashAttnFwdSm80INS1_25CollectiveMainloopFwdSm80ILi8ELi1ELb0EN4cute5tupleIJNS5_1CILi128EEENS7_ILi64EEENS7_ILi256EEEEEELi256ENS_10bfloat16_tEfNS_4arch4Sm80ELb0ELb1ELb1ELb0ELb1ELb0ELb1ELb0EEENS1_21CollectiveEpilogueFwdINS6_IJS8_SA_S9_EEENS6_IJNS7_ILi1EEESI_SI_EEESC_SE_Li256ELb0ELb1ELb0ELb0EEENS1_19SingleTileSchedulerILb0ELb0ELb1ELi128EEEEEEEEEvNT_6ParamsE --------------------------
	.section	.nv.info._ZN7cutlass13device_kernelIN5flash19enable_sm80_to_sm89INS1_16FlashAttnFwdSm80INS1_25CollectiveMainloopFwdSm80ILi8ELi1ELb0EN4cute5tupleIJNS5_1CILi128EEENS7_ILi64EEENS7_ILi256EEEEEELi256ENS_10bfloat16_tEfNS_4arch4Sm80ELb0ELb1ELb1ELb0ELb1ELb0ELb1ELb0EEENS1_21CollectiveEpilogueFwdINS6_IJS8_SA_S9_EEENS6_IJNS7_ILi1EEESI_SI_EEESC_SE_Li256ELb0ELb1ELb0ELb0EEENS1_19SingleTileSchedulerILb0ELb0ELb1ELi128EEEEEEEEEvNT_6ParamsE,"",@"SHT_CUDA_INFO"
	.sectionflags	@""
	.align	4


	//----- nvinfo : EIATTR_CUDA_API_VERSION
	.align		4
        /*0000*/ 	.byte	0x04, 0x37
        /*0002*/ 	.short	(.L_352 - .L_351)
.L_351:
        /*0004*/ 	.word	0x00000082


	//----- nvinfo : EIATTR_SW2861232_WAR
	.align		4
.L_352:
        /*0008*/ 	.byte	0x01, 0x35
	.zero		2


	//----- nvinfo : EIATTR_PARAM_CBANK
	.align		4
        /*000c*/ 	.byte	0x04, 0x0a
        /*000e*/ 	.short	(.L_354 - .L_353)
	.align		4
.L_353:
        /*0010*/ 	.word	index@(.nv.constant0._ZN7cutlass13device_kernelIN5flash19enable_sm80_to_sm89INS1_16FlashAttnFwdSm80INS1_25CollectiveMainloopFwdSm80ILi8ELi1ELb0EN4cute5tupleIJNS5_1CILi128EEENS7_ILi64EEENS7_ILi256EEEEEELi256ENS_10bfloat16_tEfNS_4arch4Sm80ELb0ELb1ELb1ELb0ELb1ELb0ELb1ELb0EEENS1_21CollectiveEpilogueFwdINS6_IJS8_SA_S9_EEENS6_IJNS7_ILi1EEESI_SI_EEESC_SE_Li256ELb0ELb1ELb0ELb0EEENS1_19SingleTileSchedulerILb0ELb0ELb1ELi128EEEEEEEEEvNT_6ParamsE)
        /*0014*/ 	.short	0x0160
        /*0016*/ 	.short	0x0418


	//----- nvinfo : EIATTR_CBANK_PARAM_SIZE
	.align		4
.L_354:
        /*0018*/ 	.byte	0x03, 0x19
        /*001a*/ 	.short	0x0418


	//----- nvinfo : EIATTR_KPARAM_INFO
	.align		4
        /*001c*/ 	.byte	0x04, 0x17
        /*001e*/ 	.short	(.L_356 - .L_355)
.L_355:
        /*0020*/ 	.word	0x00000000
        /*0024*/ 	.short	0x0000
        /*0026*/ 	.short	0x0000
        /*0028*/ 	.byte	0x00, 0xf0, 0x61, 0x10


	//----- nvinfo : EIATTR_MAXREG_COUNT
	.align		4
.L_356:
        /*002c*/ 	.byte	0x03, 0x1b
        /*002e*/ 	.short	0x00ff


	//----- nvinfo : EIATTR_NUM_BARRIERS
	.align		4
        /*0030*/ 	.byte	0x02, 0x4c
        /*0032*/ 	.byte	0x02
	.zero		1


	//----- nvinfo : EIATTR_ANNOTATIONS
	.align		4
        /*0034*/ 	.byte	0x04, 0x55
        /*0036*/ 	.short	(.L_358 - .L_357)


	//   ....[0]....
.L_357:
        /* <DEDUP_REMOVED lines=21> */


	//----- nvinfo : EIATTR_MERCURY_ISA_VERSION
	.align		4
.L_358:
        /*0178*/ 	.byte	0x03, 0x5f
        /*017a*/ 	.short	0x0000


	//----- nvinfo : EIATTR_COOP_GROUP_MASK_REGIDS
	.align		4
        /*017c*/ 	.byte	0x04, 0x29
        /*017e*/ 	.short	(.L_360 - .L_359)


	//   ....[0]....
.L_359:
        /*0180*/ 	.word	0xffffffff


	//   ....[1]....
        /*0184*/ 	.word	0xffffffff


	//   ....[2]....
        /*0188*/ 	.word	0xffffffff


	//   ....[3]....
        /*018c*/ 	.word	0xffffffff


	//   ....[4]....
        /*0190*/ 	.word	0xffffffff


	//   ....[5]....
        /*0194*/ 	.word	0xffffffff


	//   ....[6]....
        /*0198*/ 	.word	0xffffffff


	//   ....[7]....
        /*019c*/ 	.word	0xffffffff


	//   ....[8]....
        /*01a0*/ 	.word	0xffffffff


	//   ....[9]....
        /*01a4*/ 	.word	0xffffffff


	//   ....[10]....
        /*01a8*/ 	.word	0xffffffff


	//   ....[11]....
        /*01ac*/ 	.word	0xffffffff


	//   ....[12]....
        /*01b0*/ 	.word	0xffffffff


	//   ....[13]....
        /*01b4*/ 	.word	0xffffffff


	//   ....[14]....
        /*01b8*/ 	.word	0xffffffff


	//   ....[15]....
        /*01bc*/ 	.word	0xffffffff


	//   ....[16]....
        /*01c0*/ 	.word	0xffffffff


	//   ....[17]....
        /*01c4*/ 	.word	0xffffffff


	//   ....[18]....
        /*01c8*/ 	.word	0xffffffff


	//   ....[19]....
        /*01cc*/ 	.word	0xffffffff


	//   ....[20]....
        /*01d0*/ 	.word	0xffffffff


	//   ....[21]....
        /*01d4*/ 	.word	0xffffffff


	//   ....[22]....
        /*01d8*/ 	.word	0xffffffff


	//   ....[23]....
        /*01dc*/ 	.word	0xffffffff


	//   ....[24]....
        /*01e0*/ 	.word	0xffffffff


	//   ....[25]....
        /*01e4*/ 	.word	0xffffffff


	//   ....[26]....
        /*01e8*/ 	.word	0xffffffff


	//   ....[27]....
        /*01ec*/ 	.word	0xffffffff


	//   ....[28]....
        /*01f0*/ 	.word	0xffffffff


	//   ....[29]....
        /*01f4*/ 	.word	0xffffffff


	//   ....[30]....
        /*01f8*/ 	.word	0xffffffff


	//   ....[31]....
        /*01fc*/ 	.word	0xffffffff


	//   ....[32]....
        /*0200*/ 	.word	0xffffffff


	//   ....[33]....
        /*0204*/ 	.word	0xffffffff


	//   ....[34]....
        /*0208*/ 	.word	0xffffffff


	//   ....[35]....
        /*020c*/ 	.word	0xffffffff


	//   ....[36]....
        /*0210*/ 	.word	0xffffffff


	//   ....[37]....
        /*0214*/ 	.word	0xffffffff


	//   ....[38]....
        /*0218*/ 	.word	0xffffffff


	//   ....[39]....
        /*021c*/ 	.word	0xffffffff


	//   ....[40]....
        /*0220*/ 	.word	0xffffffff


	//   ....[41]....
        /*0224*/ 	.word	0xffffffff


	//   ....[42]....
        /*0228*/ 	.word	0xffffffff


	//   ....[43]....
        /*022c*/ 	.word	0xffffffff


	//   ....[44]....
        /*0230*/ 	.word	0xffffffff


	//   ....[45]....
        /*0234*/ 	.word	0xffffffff


	//   ....[46]....
        /*0238*/ 	.word	0xffffffff


	//   ....[47]....
        /*023c*/ 	.word	0xffffffff


	//   ....[48]....
        /*0240*/ 	.word	0xffffffff


	//   ....[49]....
        /*0244*/ 	.word	0xffffffff


	//   ....[50]....
        /*0248*/ 	.word	0xffffffff


	//   ....[51]....
        /*024c*/ 	.word	0xffffffff


	//   ....[52]....
        /*0250*/ 	.word	0xffffffff


	//   ....[53]....
        /*0254*/ 	.word	0xffffffff


	//   ....[54]....
        /*0258*/ 	.word	0xffffffff


	//   ....[55]....
        /*025c*/ 	.word	0xffffffff


	//   ....[56]....
        /*0260*/ 	.word	0xffffffff


	//   ....[57]....
        /*0264*/ 	.word	0xffffffff


	//   ....[58]....
        /*0268*/ 	.word	0xffffffff


	//   ....[59]....
        /*026c*/ 	.word	0xffffffff


	//   ....[60]....
        /*0270*/ 	.word	0xffffffff


	//   ....[61]....
        /*0274*/ 	.word	0xffffffff


	//   ....[62]....
        /*0278*/ 	.word	0xffffffff


	//   ....[63]....
        /*027c*/ 	.word	0xffffffff


	//   ....[64]....
        /*0280*/ 	.word	0xffffffff


	//   ....[65]....
        /*0284*/ 	.word	0xffffffff


	//   ....[66]....
        /*0288*/ 	.word	0xffffffff


	//   ....[67]....
        /*028c*/ 	.word	0xffffffff


	//   ....[68]....
        /*0290*/ 	.word	0xffffffff


	//   ....[69]....
        /*0294*/ 	.word	0xffffffff


	//   ....[70]....
        /*0298*/ 	.word	0xffffffff


	//   ....[71]....
        /*029c*/ 	.word	0xffffffff


	//   ....[72]....
        /*02a0*/ 	.word	0xffffffff


	//   ....[73]....
        /*02a4*/ 	.word	0xffffffff


	//   ....[74]....
        /*02a8*/ 	.word	0xffffffff


	//   ....[75]....
        /*02ac*/ 	.word	0xffffffff


	//   ....[76]....
        /*02b0*/ 	.word	0xffffffff


	//   ....[77]....
        /*02b4*/ 	.word	0xffffffff


	//   ....[78]....
        /*02b8*/ 	.word	0xffffffff


	//   ....[79]....
        /*02bc*/ 	.word	0xffffffff


	//   ....[80]....
        /*02c0*/ 	.word	0xffffffff


	//   ....[81]....
        /*02c4*/ 	.word	0xffffffff


	//   ....[82]....
        /*02c8*/ 	.word	0xffffffff


	//   ....[83]....
        /*02cc*/ 	.word	0xffffffff


	//   ....[84]....
        /*02d0*/ 	.word	0xffffffff


	//   ....[85]....
        /*02d4*/ 	.word	0xffffffff


	//   ....[86]....
        /*02d8*/ 	.word	0xffffffff


	//   ....[87]....
        /*02dc*/ 	.word	0xffffffff


	//   ....[88]....
        /*02e0*/ 	.word	0xffffffff


	//   ....[89]....
        /*02e4*/ 	.word	0xffffffff


	//----- nvinfo : EIATTR_COOP_GROUP_INSTR_OFFSETS
	.align		4
.L_360:
        /*02e8*/ 	.byte	0x04, 0x28
        /*02ea*/ 	.short	(.L_362 - .L_361)


	//   ....[0]....
.L_361:
        /*02ec*/ 	.word	0x00001090


	//   ....[1]....
        /*02f0*/ 	.word	0x000010c0


	//   ....[2]....
        /*02f4*/ 	.word	0x00001100


	//   ....[3]....
        /*02f8*/ 	.word	0x00001130


	//   ....[4]....
        /*02fc*/ 	.word	0x00001170


	//   ....[5]....
        /*0300*/ 	.word	0x000011a0


	//   ....[6]....
        /*0304*/ 	.word	0x000013b0


	//   ....[7]....
        /*0308*/ 	.word	0x000013d0


	//   ....[8]....
        /*030c*/ 	.word	0x00001890


	//   ....[9]....
        /*0310*/ 	.word	0x000018c0


	//   ....[10]....
        /*0314*/ 	.word	0x000018e0


	//   ....[11]....
        /*0318*/ 	.word	0x00001910


	//   ....[12]....
        /*031c*/ 	.word	0x00001930


	//   ....[13]....
        /*0320*/ 	.word	0x00001940


	//   ....[14]....
        /*0324*/ 	.word	0x00001a80


	//   ....[15]....
        /*0328*/ 	.word	0x00001aa0


	//   ....[16]....
        /*032c*/ 	.word	0x000031d0


	//   ....[17]....
        /*0330*/ 	.word	0x000031e0


	//   ....[18]....
        /*0334*/ 	.word	0x000032b0


	//   ....[19]....
        /*0338*/ 	.word	0x000032d0


	//   ....[20]....
        /*033c*/ 	.word	0x00003720


	//   ....[21]....
        /*0340*/ 	.word	0x00003a30


	//   ....[22]....
        /*0344*/ 	.word	0x000046c0


	//   ....[23]....
        /*0348*/ 	.word	0x000046f0


	//   ....[24]....
        /*034c*/ 	.word	0x00004710


	//   ....[25]....
        /*0350*/ 	.word	0x00004730


	//   ....[26]....
        /*0354*/ 	.word	0x00006fe0


	//   ....[27]....
        /*0358*/ 	.word	0x00006ff0


	//   ....[28]....
        /*035c*/ 	.word	0x00007000


	//   ....[29]....
        /*0360*/ 	.word	0x00007010


	//   ....[30]....
        /*0364*/ 	.word	0x00008500


	//   ....[31]....
        /*0368*/ 	.word	0x00008510


	//   ....[32]....
        /*036c*/ 	.word	0x00008520


	//   ....[33]....
        /*0370*/ 	.word	0x00008530


	//   ....[34]....
        /*0374*/ 	.word	0x000087f0


	//   ....[35]....
        /*0378*/ 	.word	0x00008a20


	//   ....[36]....
        /*037c*/ 	.word	0x00009390


	//   ....[37]....
        /*0380*/ 	.word	0x00009450


	//   ....[38]....
        /*0384*/ 	.word	0x000096e0


	//   ....[39]....
        /*0388*/ 	.word	0x00009780


	//   ....[40]....
        /*038c*/ 	.word	0x0000ba50


	//   ....[41]....
        /*0390*/ 	.word	0x0000ba60


	//   ....[42]....
        /*0394*/ 	.word	0x0000ba70


	//   ....[43]....
        /*0398*/ 	.word	0x0000ba80


	//   ....[44]....
        /*039c*/ 	.word	0x0000cf70


	//   ....[45]....
        /*03a0*/ 	.word	0x0000cf80


	//   ....[46]....
        /*03a4*/ 	.word	0x0000cf90


	//   ....[47]....
        /*03a8*/ 	.word	0x0000cfa0


	//   ....[48]....
        /*03ac*/ 	.word	0x0000d3f0


	//   ....[49]....
        /*03b0*/ 	.word	0x0000d410


	//   ....[50]....
        /*03b4*/ 	.word	0x0000d440


	//   ....[51]....
        /*03b8*/ 	.word	0x0000d450


	//   ....[52]....
        /*03bc*/ 	.word	0x0000f3b0


	//   ....[53]....
        /*03c0*/ 	.word	0x0000f3c0


	//   ....[54]....
        /*03c4*/ 	.word	0x0000f3e0


	//   ....[55]....
        /*03c8*/ 	.word	0x0000f4e0


	//   ....[56]....
        /*03cc*/ 	.word	0x00010880


	//   ....[57]....
        /*03d0*/ 	.word	0x00010890


	//   ....[58]....
        /*03d4*/ 	.word	0x000108a0


	//   ....[59]....
        /*03d8*/ 	.word	0x000108b0


	//   ....[60]....
        /*03dc*/ 	.word	0x00010b10


	//   ....[61]....
        /*03e0*/ 	.word	0x00010d30


	//   ....[62]....
        /*03e4*/ 	.word	0x000116a0


	//   ....[63]....
        /*03e8*/ 	.word	0x00011760


	//   ....[64]....
        /*03ec*/ 	.word	0x000119f0


	//   ....[65]....
        /*03f0*/ 	.word	0x00011a90


	//   ....[66]....
        /*03f4*/ 	.word	0x000136a0


	//   ....[67]....
        /*03f8*/ 	.word	0x000136b0


	//   ....[68]....
        /*03fc*/ 	.word	0x000136e0


	//   ....[69]....
        /*0400*/ 	.word	0x000136f0


	//   ....[70]....
        /*0404*/ 	.word	0x000150e0


	//   ....[71]....
        /*0408*/ 	.word	0x000150f0


	//   ....[72]....
        /*040c*/ 	.word	0x00015110


	//   ....[73]....
        /*0410*/ 	.word	0x00015120


	//   ....[74]....
        /*0414*/ 	.word	0x00015130


	//   ....[75]....
        /*0418*/ 	.word	0x00015140


	//   ....[76]....
        /*041c*/ 	.word	0x00015440


	//   ....[77]....
        /*0420*/ 	.word	0x00015470


	//   ....[78]....
        /*0424*/ 	.word	0x00015630


	//   ....[79]....
        /*0428*/ 	.word	0x00015660


	//   ....[80]....
        /*042c*/ 	.word	0x00015820


	//   ....[81]....
        /*0430*/ 	.word	0x00015840


	//   ....[82]....
        /*0434*/ 	.word	0x00015f60


	//   ....[83]....
        /*0438*/ 	.word	0x00015f80


	//   ....[84]....
        /*043c*/ 	.word	0x00016130


	//   ....[85]....
        /*0440*/ 	.word	0x00016160


	//   ....[86]....
        /*0444*/ 	.word	0x000162f0


	//   ....[87]....
        /*0448*/ 	.word	0x00016320


	//   ....[88]....
        /*044c*/ 	.word	0x000164b0


	//   ....[89]....
        /*0450*/ 	.word	0x000164d0


	//----- nvinfo : EIATTR_EXIT_INSTR_OFFSETS
	.align		4
.L_362:
        /*0454*/ 	.byte	0x04, 0x1c
        /*0456*/ 	.short	(.L_364 - .L_363)


	//   ....[0]....
.L_363:
        /*0458*/ 	.word	0x00000040


	//   ....[1]....
        /*045c*/ 	.word	0x00015850


	//   ....[2]....
        /*0460*/ 	.word	0x00015990


	//   ....[3]....
        /*0464*/ 	.word	0x000159f0


	//   ....[4]....
        /*0468*/ 	.word	0x000164e0


	//   ....[5]....
        /*046c*/ 	.word	0x000165f0


	//   ....[6]....
        /*0470*/ 	.word	0x00016650


	//----- nvinfo : EIATTR_CTAIDZ_USED
	.align		4
.L_364:
        /*0474*/ 	.byte	0x01, 0x04
	.zero		2


	//----- nvinfo : EIATTR_MAX_THREADS
	.align		4
        /*0478*/ 	.byte	0x04, 0x05
        /*047a*/ 	.short	(.L_366 - .L_365)
.L_365:
        /*047c*/ 	.word	0x00000100
        /*0480*/ 	.word	0x00000001
        /*0484*/ 	.word	0x00000001


	//----- nvinfo : EIATTR_CRS_STACK_SIZE
	.align		4
.L_366:
        /*0488*/ 	.byte	0x04, 0x1e
        /*048a*/ 	.short	(.L_368 - .L_367)
.L_367:
        /*048c*/ 	.word	0x00000000
.L_368:


//--------------------- .nv.info._ZN7cutlass13device_kernelIN5flash19enable_sm80_to_sm89INS1_16FlashAttnFwdSm80INS1_25CollectiveMainloopFwdSm80ILi8ELi1ELb0EN4cute5tupleIJNS5_1CILi128EEENS7_ILi64EEENS7_ILi256EEEEEELi256ENS_10bfloat16_tEfNS_4arch4Sm80ELb0ELb1ELb1ELb1ELb1ELb0ELb1ELb0EEENS1_21CollectiveEpilogueFwdINS6_IJS8_SA_S9_EEENS6_IJNS7_ILi1EEESI_SI_EEESC_SE_Li256ELb1ELb1ELb0ELb0EEENS1_19SingleTileSchedulerILb1ELb0ELb1ELi128EEEEEEEEEvNT_6ParamsE --------------------------
	.section	.nv.info._ZN7cutlass13device_kernelIN5flash19enable_sm80_to_sm89INS1_16FlashAttnFwdSm80INS1_25CollectiveMainloopFwdSm80ILi8ELi1ELb0EN4cute5tupleIJNS5_1CILi128EEENS7_ILi64EEENS7_ILi256EEEEEELi256ENS_10bfloat16_tEfNS_4arch4Sm80ELb0ELb1ELb1ELb1ELb1ELb0ELb1ELb0EEENS1_21CollectiveEpilogueFwdINS6_IJS8_SA_S9_EEENS6_IJNS7_ILi1EEESI_SI_EEESC_SE_Li256ELb1ELb1ELb0ELb0EEENS1_19SingleTileSchedulerILb1ELb0ELb1ELi128EEEEEEEEEvNT_6ParamsE,"",@"SHT_CUDA_INFO"
	.sectionflags	@""
	.align	4


	//----- nvinfo : EIATTR_CUDA_API_VERSION
	.align		4
        /*0000*/ 	.byte	0x04, 0x37
        /*0002*/ 	.short	(.L_370 - .L_369)
.L_369:
        /*0004*/ 	.word	0x00000082


	//----- nvinfo : EIATTR_SW2861232_WAR
	.align		4
.L_370:
        /*0008*/ 	.byte	0x01, 0x35
	.zero		2


	//----- nvinfo : EIATTR_PARAM_CBANK
	.align		4
        /*000c*/ 	.byte	0x04, 0x0a
        /*000e*/ 	.short	(.L_372 - .L_371)
	.align		4
.L_371:
        /*0010*/ 	.word	index@(.nv.constant0._ZN7cutlass13device_kernelIN5flash19enable_sm80_to_sm89INS1_16FlashAttnFwdSm80INS1_25CollectiveMainloopFwdSm80ILi8ELi1ELb0EN4cute5tupleIJNS5_1CILi128EEENS7_ILi64EEENS7_ILi256EEEEEELi256ENS_10bfloat16_tEfNS_4arch4Sm80ELb0ELb1ELb1ELb1ELb1ELb0ELb1ELb0EEENS1_21CollectiveEpilogueFwdINS6_IJS8_SA_S9_EEENS6_IJNS7_ILi1EEESI_SI_EEESC_SE_Li256ELb1ELb1ELb0ELb0EEENS1_19SingleTileSchedulerILb1ELb0ELb1ELi128EEEEEEEEEvNT_6ParamsE)
        /*0014*/ 	.short	0x0160
        /*0016*/ 	.short	0x0418


	//----- nvinfo : EIATTR_CBANK_PARAM_SIZE
	.align		4
.L_372:
        /*0018*/ 	.byte	0x03, 0x19
        /*001a*/ 	.short	0x0418


	//----- nvinfo : EIATTR_KPARAM_INFO
	.align		4
        /*001c*/ 	.byte	0x04, 0x17
        /*001e*/ 	.short	(.L_374 - .L_373)
.L_373:
        /*0020*/ 	.word	0x00000000
        /*0024*/ 	.short	0x0000
        /*0026*/ 	.short	0x0000
        /*0028*/ 	.byte	0x00, 0xf0, 0x61, 0x10


	//----- nvinfo : EIATTR_MAXREG_COUNT
	.align		4
.L_374:
        /*002c*/ 	.byte	0x03, 0x1b
        /*002e*/ 	.short	0x00ff


	//----- nvinfo : EIATTR_NUM_BARRIERS
	.align		4
        /*0030*/ 	.byte	0x02, 0x4c
        /*0032*/ 	.byte	0x02
	.zero		1


	//----- nvinfo : EIATTR_ANNOTATIONS
	.align		4
        /*0034*/ 	.byte	0x04, 0x55
        /*0036*/ 	.short	(.L_376 - .L_375)


	//   ....[0]....
.L_375:
        /* <DEDUP_REMOVED lines=23> */


	//----- nvinfo : EIATTR_MERCURY_ISA_VERSION
	.align		4
.L_376:
        /*0198*/ 	.byte	0x03, 0x5f
        /*019a*/ 	.short	0x0000


	//----- nvinfo : EIATTR_COOP_GROUP_MASK_REGIDS
	.align		4
        /*019c*/ 	.byte	0x04, 0x29
        /*019e*/ 	.short	(.L_378 - .L_377)


	//   ....[0]....
.L_377:
        /*01a0*/ 	.word	0xffffffff


	//   ....[1]....
        /*01a4*/ 	.word	0xffffffff


	//   ....[2]....
        /*01a8*/ 	.word	0xffffffff


	//   ....[3]....
        /*01ac*/ 	.word	0xffffffff


	//   ....[4]....
        /*01b0*/ 	.word	0xffffffff


	//   ....[5]....
        /*01b4*/ 	.word	0xffffffff


	//   ....[6]....
        /*01b8*/ 	.word	0xffffffff


	//   ....[7]....
        /*01bc*/ 	.word	0xffffffff


	//   ....[8]....
        /*01c0*/ 	.word	0xffffffff


	//   ....[9]....
        /*01c4*/ 	.word	0xffffffff


	//   ....[10]....
        /*01c8*/ 	.word	0xffffffff


	//   ....[11]....
        /*01cc*/ 	.word	0xffffffff


	//   ....[12]....
        /*01d0*/ 	.word	0xffffffff


	//   ....[13]....
        /*01d4*/ 	.word	0xffffffff


	//   ....[14]....
        /*01d8*/ 	.word	0xffffffff


	//   ....[15]....
        /*01dc*/ 	.word	0xffffffff


	//   ....[16]....
        /*01e0*/ 	.word	0xffffffff


	//   ....[17]....
        /*01e4*/ 	.word	0xffffffff


	//   ....[18]....
        /*01e8*/ 	.word	0xffffffff


	//   ....[19]....
        /*01ec*/ 	.word	0xffffffff


	//   ....[20]....
        /*01f0*/ 	.word	0xffffffff


	//   ....[21]....
        /*01f4*/ 	.word	0xffffffff


	//   ....[22]....
        /*01f8*/ 	.word	0xffffffff


	//   ....[23]....
        /*01fc*/ 	.word	0xffffffff


	//   ....[24]....
        /*0200*/ 	.word	0xffffffff


	//   ....[25]....
        /*0204*/ 	.word	0xffffffff


	//   ....[26]....
        /*0208*/ 	.word	0xffffffff


	//   ....[27]....
        /*020c*/ 	.word	0xffffffff


	//   ....[28]....
        /*0210*/ 	.word	0xffffffff


	//   ....[29]....
        /*0214*/ 	.word	0xffffffff


	//   ....[30]....
        /*0218*/ 	.word	0xffffffff


	//   ....[31]....
        /*021c*/ 	.word	0xffffffff


	//   ....[32]....
        /*0220*/ 	.word	0xffffffff


	//   ....[33]....
        /*0224*/ 	.word	0xffffffff


	//   ....[34]....
        /*0228*/ 	.word	0xffffffff


	//   ....[35]....
        /*022c*/ 	.word	0xffffffff


	//   ....[36]....
        /*0230*/ 	.word	0xffffffff


	//   ....[37]....
        /*0234*/ 	.word	0xffffffff


	//   ....[38]....
        /*0238*/ 	.word	0xffffffff


	//   ....[39]....
        /*023c*/ 	.word	0xffffffff


	//   ....[40]....
        /*0240*/ 	.word	0xffffffff


	//   ....[41]....
        /*0244*/ 	.word	0xffffffff


	//   ....[42]....
        /*0248*/ 	.word	0xffffffff


	//   ....[43]....
        /*024c*/ 	.word	0xffffffff


	//   ....[44]....
        /*0250*/ 	.word	0xffffffff


	//   ....[45]....
        /*0254*/ 	.word	0xffffffff


	//   ....[46]....
        /*0258*/ 	.word	0xffffffff


	//   ....[47]....
        /*025c*/ 	.word	0xffffffff


	//   ....[48]....
        /*0260*/ 	.word	0xffffffff


	//   ....[49]....
        /*0264*/ 	.word	0xffffffff


	//   ....[50]....
        /*0268*/ 	.word	0xffffffff


	//   ....[51]....
        /*026c*/ 	.word	0xffffffff


	//   ....[52]....
        /*0270*/ 	.word	0xffffffff


	//   ....[53]....
        /*0274*/ 	.word	0xffffffff


	//   ....[54]....
        /*0278*/ 	.word	0xffffffff


	//   ....[55]....
        /*027c*/ 	.word	0xffffffff


	//   ....[56]....
        /*0280*/ 	.word	0xffffffff


	//   ....[57]....
        /*0284*/ 	.word	0xffffffff


	//   ....[58]....
        /*0288*/ 	.word	0xffffffff


	//   ....[59]....
        /*028c*/ 	.word	0xffffffff


	//   ....[60]....
        /*0290*/ 	.word	0xffffffff


	//   ....[61]....
        /*0294*/ 	.word	0xffffffff


	//   ....[62]....
        /*0298*/ 	.word	0xffffffff


	//   ....[63]....
        /*029c*/ 	.word	0xffffffff


	//   ....[64]....
        /*02a0*/ 	.word	0xffffffff


	//   ....[65]....
        /*02a4*/ 	.word	0xffffffff


	//   ....[66]....
        /*02a8*/ 	.word	0xffffffff


	//   ....[67]....
        /*02ac*/ 	.word	0xffffffff


	//   ....[68]....
        /*02b0*/ 	.word	0xffffffff


	//   ....[69]....
        /*02b4*/ 	.word	0xffffffff


	//   ....[70]....
        /*02b8*/ 	.word	0xffffffff


	//   ....[71]....
        /*02bc*/ 	.word	0xffffffff


	//   ....[72]....
        /*02c0*/ 	.word	0xffffffff


	//   ....[73]....
        /*02c4*/ 	.word	0xffffffff


	//   ....[74]....
        /*02c8*/ 	.word	0xffffffff


	//   ....[75]....
        /*02cc*/ 	.word	0xffffffff


	//   ....[76]....
        /*02d0*/ 	.word	0xffffffff


	//   ....[77]....
        /*02d4*/ 	.word	0xffffffff


	//   ....[78]....
        /*02d8*/ 	.word	0xffffffff


	//   ....[79]....
        /*02dc*/ 	.word	0xffffffff


	//   ....[80]....
        /*02e0*/ 	.word	0xffffffff


	//   ....[81]....
        /*02e4*/ 	.word	0xffffffff


	//   ....[82]....
        /*02e8*/ 	.word	0xffffffff


	//   ....[83]....
        /*02ec*/ 	.word	0xffffffff


	//   ....[84]....
        /*02f0*/ 	.word	0xffffffff


	//   ....[85]....
        /*02f4*/ 	.word	0xffffffff


	//   ....[86]....
        /*02f8*/ 	.word	0xffffffff


	//   ....[87]....
        /*02fc*/ 	.word	0xffffffff


	//   ....[88]....
        /*0300*/ 	.word	0xffffffff


	//   ....[89]....
        /*0304*/ 	.word	0xffffffff


	//   ....[90]....
        /*0308*/ 	.word	0xffffffff


	//----- nvinfo : EIATTR_COOP_GROUP_INSTR_OFFSETS
	.align		4
.L_378:
        /*030c*/ 	.byte	0x04, 0x28
        /*030e*/ 	.short	(.L_380 - .L_379)


	//   ....[0]....
.L_379:
        /*0310*/ 	.word	0x000000a0


	//   ....[1]....
        /*0314*/ 	.word	0x00001710


	//   ....[2]....
        /*0318*/ 	.word	0x00001840


	//   ....[3]....
        /*031c*/ 	.word	0x000019b0


	//   ....[4]....
        /*0320*/ 	.word	0x000019e0


	//   ....[5]....
        /*0324*/ 	.word	0x00001b50


	//   ....[6]....
        /*0328*/ 	.word	0x00001b80


	//   ....[7]....
        /*032c*/ 	.word	0x00001d00


	//   ....[8]....
        /*0330*/ 	.word	0x00001d40


	//   ....[9]....
        /*0334*/ 	.word	0x00002360


	//   ....[10]....
        /*0338*/ 	.word	0x000023a0


	//   ....[11]....
        /*033c*/ 	.word	0x000023d0


	//   ....[12]....
        /*0340*/ 	.word	0x00002420


	//   ....[13]....
        /*0344*/ 	.word	0x00002460


	//   ....[14]....
        /*0348*/ 	.word	0x00002490


	//   ....[15]....
        /*034c*/ 	.word	0x000024b0


	//   ....[16]....
        /*0350*/ 	.word	0x000024e0


	//   ....[17]....
        /*0354*/ 	.word	0x00003b90


	//   ....[18]....
        /*0358*/ 	.word	0x00003bb0


	//   ....[19]....
        /*035c*/ 	.word	0x00003c70


	//   ....[20]....
        /*0360*/ 	.word	0x00003c90


	//   ....[21]....
        /*0364*/ 	.word	0x000040a0


	//   ....[22]....
        /*0368*/ 	.word	0x000043c0


	//   ....[23]....
        /*036c*/ 	.word	0x00005060


	//   ....[24]....
        /*0370*/ 	.word	0x00005090


	//   ....[25]....
        /*0374*/ 	.word	0x000050b0


	//   ....[26]....
        /*0378*/ 	.word	0x000050d0


	//   ....[27]....
        /*037c*/ 	.word	0x000079c0


	//   ....[28]....
        /*0380*/ 	.word	0x000079d0


	//   ....[29]....
        /*0384*/ 	.word	0x000079e0


	//   ....[30]....
        /*0388*/ 	.word	0x000079f0


	//   ....[31]....
        /*038c*/ 	.word	0x00008ef0


	//   ....[32]....
        /*0390*/ 	.word	0x00008f00


	//   ....[33]....
        /*0394*/ 	.word	0x00008f10


	//   ....[34]....
        /*0398*/ 	.word	0x00008f20


	//   ....[35]....
        /*039c*/ 	.word	0x000091d0


	//   ....[36]....
        /*03a0*/ 	.word	0x000093e0


	//   ....[37]....
        /*03a4*/ 	.word	0x00009d40


	//   ....[38]....
        /*03a8*/ 	.word	0x00009e00


	//   ....[39]....
        /*03ac*/ 	.word	0x0000a090


	//   ....[40]....
        /*03b0*/ 	.word	0x0000a130


	//   ....[41]....
        /*03b4*/ 	.word	0x0000c410


	//   ....[42]....
        /*03b8*/ 	.word	0x0000c420


	//   ....[43]....
        /*03bc*/ 	.word	0x0000c430


	//   ....[44]....
        /*03c0*/ 	.word	0x0000c440


	//   ....[45]....
        /*03c4*/ 	.word	0x0000d940


	//   ....[46]....
        /*03c8*/ 	.word	0x0000d950


	//   ....[47]....
        /*03cc*/ 	.word	0x0000d960


	//   ....[48]....
        /*03d0*/ 	.word	0x0000d970


	//   ....[49]....
        /*03d4*/ 	.word	0x0000ddb0


	//   ....[50]....
        /*03d8*/ 	.word	0x0000ddd0


	//   ....[51]....
        /*03dc*/ 	.word	0x0000de00


	//   ....[52]....
        /*03e0*/ 	.word	0x0000de10


	//   ....[53]....
        /*03e4*/ 	.word	0x0000fcd0


	//   ....[54]....
        /*03e8*/ 	.word	0x0000fce0


	//   ....[55]....
        /*03ec*/ 	.word	0x0000fd00


	//   ....[56]....
        /*03f0*/ 	.word	0x0000fe00


	//   ....[57]....
        /*03f4*/ 	.word	0x000111c0


	//   ....[58]....
        /*03f8*/ 	.word	0x000111d0


	//   ....[59]....
        /*03fc*/ 	.word	0x000111e0


	//   ....[60]....
        /*0400*/ 	.word	0x000111f0


	//   ....[61]....
        /*0404*/ 	.word	0x00011450


	//   ....[62]....
        /*0408*/ 	.word	0x00011660


	//   ....[63]....
        /*040c*/ 	.word	0x00011fc0


	//   ....[64]....
        /*0410*/ 	.word	0x00012080


	//   ....[65]....
        /*0414*/ 	.word	0x00012310


	//   ....[66]....
        /*0418*/ 	.word	0x000123b0


	//   ....[67]....
        /*041c*/ 	.word	0x00013fc0


	//   ....[68]....
        /*0420*/ 	.word	0x00013fd0


	//   ....[69]....
        /*0424*/ 	.word	0x00014000


	//   ....[70]....
        /*0428*/ 	.word	0x00014020


	//   ....[71]....
        /*042c*/ 	.word	0x00015aa0


	//   ....[72]....
        /*0430*/ 	.word	0x00015ae0


	//   ....[73]....
        /*0434*/ 	.word	0x00015b20


	//   ....[74]....
        /*0438*/ 	.word	0x00015b50


	//   ....[75]....
        /*043c*/ 	.word	0x00015d90


	//   ....[76]....
        /*0440*/ 	.word	0x00015da0


	//   ....[77]....
        /*0444*/ 	.word	0x00015fa0


	//   ....[78]....
        /*0448*/ 	.word	0x00015fd0


	//   ....[79]....
        /*044c*/ 	.word	0x00016190


	//   ....[80]....
        /*0450*/ 	.word	0x000161c0


	//   ....[81]....
        /*0454*/ 	.word	0x00016380


	//   ....[82]....
        /*0458*/ 	.word	0x000163a0


	//   ....[83]....
        /*045c*/ 	.word	0x00016d20


	//   ....[84]....
        /*0460*/ 	.word	0x00016d40


	//   ....[85]....
        /*0464*/ 	.word	0x00016f00


	//   ....[86]....
        /*0468*/ 	.word	0x00016f30


	//   ....[87]....
        /*046c*/ 	.word	0x000170c0


	//   ....[88]....
        /*0470*/ 	.word	0x000170f0


	//   ....[89]....
        /*0474*/ 	.word	0x00017280


	//   ....[90]....
        /*0478*/ 	.word	0x000172a0


	//----- nvinfo : EIATTR_EXIT_INSTR_OFFSETS
	.align		4
.L_380:
        /*047c*/ 	.byte	0x04, 0x1c
        /*047e*/ 	.short	(.L_382 - .L_381)


	//   ....[0]....
.L_381:
        /*0480*/ 	.word	0x00000450


	//   ....[1]....
        /*0484*/ 	.word	0x000163b0


	//   ....[2]....
        /*0488*/ 	.word	0x000164f0


	//   ....[3]....
        /*048c*/ 	.word	0x00016550


	//   ....[4]....
        /*0490*/ 	.word	0x000172b0


	//   ....[5]....
        /*0494*/ 	.word	0x000173c0


	//   ....[6]....
        /*0498*/ 	.word	0x00017420


	//----- nvinfo : EIATTR_CTAIDZ_USED
	.align		4
.L_382:
        /*049c*/ 	.byte	0x01, 0x04
	.zero		2


	//----- nvinfo : EIATTR_MAX_THREADS
	.align		4
        /*04a0*/ 	.byte	0x04, 0x05
        /*04a2*/ 	.short	(.L_384 - .L_383)
.L_383:
        /*04a4*/ 	.word	0x00000100
        /*04a8*/ 	.word	0x00000001
        /*04ac*/ 	.word	0x00000001


	//----- nvinfo : EIATTR_CRS_STACK_SIZE
	.align		4
.L_384:
        /*04b0*/ 	.byte	0x04, 0x1e
        /*04b2*/ 	.short	(.L_386 - .L_385)
.L_385:
        /*04b4*/ 	.word	0x00000000
.L_386:


//--------------------- .nv.info._ZN7cutlass13device_kernelIN5flash19enable_sm80_to_sm89INS1_16FlashAttnFwdSm80INS1_25CollectiveMainloopFwdSm80ILi8ELi1ELb0EN4cute5tupleIJNS5_1CILi128EEENS7_ILi48EEENS7_ILi256EEEEEELi256ENS_10bfloat16_tEfNS_4arch4Sm80ELb0ELb1ELb1ELb1ELb1ELb1ELb1ELb0EEENS1_21CollectiveEpilogueFwdINS6_IJS8_SA_S9_EEENS6_IJNS7_ILi1EEESI_SI_EEESC_SE_Li256ELb1ELb1ELb0ELb0EEENS1_19SingleTileSchedulerILb1ELb0ELb1ELi128EEEEEEEEEvNT_6ParamsE --------------------------
	.section	.nv.info._ZN7cutlass13device_kernelIN5flash19enable_sm80_to_sm89INS1_16FlashAttnFwdSm80INS1_25CollectiveMainloopFwdSm80ILi8ELi1ELb0EN4cute5tupleIJNS5_1CILi128EEENS7_ILi48EEENS7_ILi256EEEEEELi256ENS_10bfloat16_tEfNS_4arch4Sm80ELb0ELb1ELb1ELb1ELb1ELb1ELb1ELb0EEENS1_21CollectiveEpilogueFwdINS6_IJS8_SA_S9_EEENS6_IJNS7_ILi1EEESI_SI_EEESC_SE_Li256ELb1ELb1ELb0ELb0EEENS1_19SingleTileSchedulerILb1ELb0ELb1ELi128EEEEEEEEEvNT_6ParamsE,"",@"SHT_CUDA_INFO"
	.sectionflags	@""
	.align	4


	//----- nvinfo : EIATTR_CUDA_API_VERSION
	.align		4
        /*0000*/ 	.byte	0x04, 0x37
        /*0002*/ 	.short	(.L_388 - .L_387)
.L_387:
        /*0004*/ 	.word	0x00000082


	//----- nvinfo : EIATTR_SW2861232_WAR
	.align		4
.L_388:
        /*0008*/ 	.byte	0x01, 0x35
	.zero		2


	//----- nvinfo : EIATTR_PARAM_CBANK
	.align		4
        /*000c*/ 	.byte	0x04, 0x0a
        /*000e*/ 	.short	(.L_390 - .L_389)
	.align		4
.L_389:
        /*0010*/ 	.word	index@(.nv.constant0._ZN7cutlass13device_kernelIN5flash19enable_sm80_to_sm89INS1_16FlashAttnFwdSm80INS1_25CollectiveMainloopFwdSm80ILi8ELi1ELb0EN4cute5tupleIJNS5_1CILi128EEENS7_ILi48EEENS7_ILi256EEEEEELi256ENS_10bfloat16_tEfNS_4arch4Sm80ELb0ELb1ELb1ELb1ELb1ELb1ELb1ELb0EEENS1_21CollectiveEpilogueFwdINS6_IJS8_SA_S9_EEENS6_IJNS7_ILi1EEESI_SI_EEESC_SE_Li256ELb1ELb1ELb0ELb0EEENS1_19SingleTileSchedulerILb1ELb0ELb1ELi128EEEEEEEEEvNT_6ParamsE)
        /*0014*/ 	.short	0x0160
        /*0016*/ 	.short	0x0418


	//----- nvinfo : EIATTR_CBANK_PARAM_SIZE
	.align		4
.L_390:
        /*0018*/ 	.byte	0x03, 0x19
        /*001a*/ 	.short	0x0418


	//----- nvinfo : EIATTR_KPARAM_INFO
	.align		4
        /*001c*/ 	.byte	0x04, 0x17
        /*001e*/ 	.short	(.L_392 - .L_391)
.L_391:
        /*0020*/ 	.word	0x00000000
        /*0024*/ 	.short	0x0000
        /*0026*/ 	.short	0x0000
        /*0028*/ 	.byte	0x00, 0xf0, 0x61, 0x10


	//----- nvinfo : EIATTR_MAXREG_COUNT
	.align		4
.L_392:
        /*002c*/ 	.byte	0x03, 0x1b
        /*002e*/ 	.short	0x00ff


	//----- nvinfo : EIATTR_NUM_BARRIERS
	.align		4
        /*0030*/ 	.byte	0x02, 0x4c
        /*0032*/ 	.byte	0x02
	.zero		1


	//----- nvinfo : EIATTR_ANNOTATIONS
	.align		4
        /*0034*/ 	.byte	0x04, 0x55
        /*0036*/ 	.short	(.L_394 - .L_393)


	//   ....[0]....
.L_393:
        /*0038*/ 	.word	0x00000001
        /*003c*/ 	.byte	0xe0, 0x01, 0x00, 0x00, 0x01, 0x00, 0x00, 0x00, 0x20, 0x03, 0x00, 0x00, 0x01, 0x00, 0x00, 0x00
        /*004c*/ 	.byte	0x30, 0x03, 0x00, 0x00, 0x01, 0x00, 0x00, 0x00, 0x60, 0x80, 0x00, 0x00, 0x01, 0x00, 0x00, 0x00
        /*005c*/ 	.byte	0x00, 0x8b, 0x01, 0x00, 0x01, 0x00, 0x00, 0x00, 0xb0, 0xa5, 0x01, 0x00


	//----- nvinfo : EIATTR_MERCURY_ISA_VERSION
	.align		4
.L_394:
        /*0068*/ 	.byte	0x03, 0x5f
        /*006a*/ 	.short	0x0000


	//----- nvinfo : EIATTR_COOP_GROUP_MASK_REGIDS
	.align		4
        /*006c*/ 	.byte	0x04, 0x29
        /*006e*/ 	.short	(.L_396 - .L_395)


	//   ....[0]....
.L_395:
        /*0070*/ 	.word	0xffffffff


	//   ....[1]....
        /*0074*/ 	.word	0xffffffff


	//   ....[2]....
        /*0078*/ 	.word	0xffffffff


	//   ....[3]....
        /*007c*/ 	.word	0xffffffff


	//   ....[4]....
        /*0080*/ 	.word	0xffffffff


	//   ....[5]....
        /*0084*/ 	.word	0xffffffff


	//   ....[6]....
        /*0088*/ 	.word	0xffffffff


	//   ....[7]....
        /*008c*/ 	.word	0xffffffff


	//   ....[8]....
        /*0090*/ 	.word	0xffffffff


	//   ....[9]....
        /*0094*/ 	.word	0xffffffff


	//   ....[10]....
        /*0098*/ 	.word	0xffffffff


	//   ....[11]....
        /*009c*/ 	.word	0xffffffff


	//   ....[12]....
        /*00a0*/ 	.word	0xffffffff


	//   ....[13]....
        /*00a4*/ 	.word	0xffffffff


	//   ....[14]....
        /*00a8*/ 	.word	0xffffffff


	//   ....[15]....
        /*00ac*/ 	.word	0xffffffff


	//   ....[16]....
        /*00b0*/ 	.word	0xffffffff


	//   ....[17]....
        /*00b4*/ 	.word	0xffffffff


	//   ....[18]....
        /*00b8*/ 	.word	0xffffffff


	//   ....[19]....
        /*00bc*/ 	.word	0xffffffff


	//   ....[20]....
        /*00c0*/ 	.word	0xffffffff


	//   ....[21]....
        /*00c4*/ 	.word	0xffffffff


	//   ....[22]....
        /*00c8*/ 	.word	0xffffffff


	//   ....[23]....
        /*00cc*/ 	.word	0xffffffff


	//   ....[24]....
        /*00d0*/ 	.word	0xffffffff


	//   ....[25]....
        /*00d4*/ 	.word	0xffffffff


	//   ....[26]....
        /*00d8*/ 	.word	0xffffffff


	//   ....[27]....
        /*00dc*/ 	.word	0xffffffff


	//   ....[28]....
        /*00e0*/ 	.word	0xffffffff


	//   ....[29]....
        /*00e4*/ 	.word	0xffffffff


	//   ....[30]....
        /*00e8*/ 	.word	0xffffffff


	//   ....[31]....
        /*00ec*/ 	.word	0xffffffff


	//   ....[32]....
        /*00f0*/ 	.word	0xffffffff


	//   ....[33]....
        /*00f4*/ 	.word	0xffffffff


	//   ....[34]....
        /*00f8*/ 	.word	0xffffffff


	//   ....[35]....
        /*00fc*/ 	.word	0xffffffff


	//   ....[36]....
        /*0100*/ 	.word	0xffffffff


	//   ....[37]....
        /*0104*/ 	.word	0xffffffff


	//   ....[38]....
        /*0108*/ 	.word	0xffffffff


	//   ....[39]....
        /*010c*/ 	.word	0xffffffff


	//   ....[40]....
        /*0110*/ 	.word	0xffffffff


	//   ....[41]....
        /*0114*/ 	.word	0xffffffff


	//   ....[42]....
        /*0118*/ 	.word	0xffffffff


	//   ....[43]....
        /*011c*/ 	.word	0xffffffff


	//   ....[44]....
        /*0120*/ 	.word	0xffffffff


	//   ....[45]....
        /*0124*/ 	.word	0xffffffff


	//   ....[46]....
        /*0128*/ 	.word	0xffffffff


	//   ....[47]....
        /*012c*/ 	.word	0xffffffff


	//   ....[48]....
        /*0130*/ 	.word	0xffffffff


	//   ....[49]....
        /*0134*/ 	.word	0xffffffff


	//   ....[50]....
        /*0138*/ 	.word	0xffffffff


	//   ....[51]....
        /*013c*/ 	.word	0xffffffff


	//   ....[52]....
        /*0140*/ 	.word	0xffffffff


	//   ....[53]....
        /*0144*/ 	.word	0xffffffff


	//   ....[54]....
        /*0148*/ 	.word	0xffffffff


	//   ....[55]....
        /*014c*/ 	.word	0xffffffff


	//   ....[56]....
        /*0150*/ 	.word	0xffffffff


	//   ....[57]....
        /*0154*/ 	.word	0xffffffff


	//   ....[58]....
        /*0158*/ 	.word	0xffffffff


	//   ....[59]....
        /*015c*/ 	.word	0xffffffff


	//   ....[60]....
        /*0160*/ 	.word	0xffffffff


	//   ....[61]....
        /*0164*/ 	.word	0xffffffff


	//   ....[62]....
        /*0168*/ 	.word	0xffffffff


	//   ....[63]....
        /*016c*/ 	.word	0xffffffff


	//   ....[64]....
        /*0170*/ 	.word	0xffffffff


	//   ....[65]....
        /*0174*/ 	.word	0xffffffff


	//   ....[66]....
        /*0178*/ 	.word	0xffffffff


	//   ....[67]....
        /*017c*/ 	.word	0xffffffff


	//   ....[68]....
        /*0180*/ 	.word	0xffffffff


	//   ....[69]....
        /*0184*/ 	.word	0xffffffff


	//   ....[70]....
        /*0188*/ 	.word	0xffffffff


	//   ....[71]....
        /*018c*/ 	.word	0xffffffff


	//   ....[72]....
        /*0190*/ 	.word	0xffffffff


	//   ....[73]....
        /*0194*/ 	.word	0xffffffff


	//   ....[74]....
        /*0198*/ 	.word	0xffffffff


	//   ....[75]....
        /*019c*/ 	.word	0xffffffff


	//   ....[76]....
        /*01a0*/ 	.word	0xffffffff


	//   ....[77]....
        /*01a4*/ 	.word	0xffffffff


	//   ....[78]....
        /*01a8*/ 	.word	0xffffffff


	//   ....[79]....
        /*01ac*/ 	.word	0xffffffff


	//   ....[80]....
        /*01b0*/ 	.word	0xffffffff


	//   ....[81]....
        /*01b4*/ 	.word	0xffffffff


	//   ....[82]....
        /*01b8*/ 	.word	0xffffffff


	//   ....[83]....
        /*01bc*/ 	.word	0xffffffff


	//   ....[84]....
        /*01c0*/ 	.word	0xffffffff


	//   ....[85]....
        /*01c4*/ 	.word	0xffffffff


	//   ....[86]....
        /*01c8*/ 	.word	0xffffffff


	//   ....[87]....
        /*01cc*/ 	.word	0xffffffff


	//   ....[88]....
        /*01d0*/ 	.word	0xffffffff


	//   ....[89]....
        /*01d4*/ 	.word	0xffffffff


	//   ....[90]....
        /*01d8*/ 	.word	0xffffffff


	//   ....[91]....
        /*01dc*/ 	.word	0xffffffff


	//   ....[92]....
        /*01e0*/ 	.word	0xffffffff


	//   ....[93]....
        /*01e4*/ 	.word	0xffffffff


	//   ....[94]....
        /*01e8*/ 	.word	0xffffffff


	//   ....[95]....
        /*01ec*/ 	.word	0xffffffff


	//   ....[96]....
        /*01f0*/ 	.word	0xffffffff


	//   ....[97]....
        /*01f4*/ 	.word	0xffffffff


	//   ....[98]....
        /*01f8*/ 	.word	0xffffffff


	//   ....[99]....
        /*01fc*/ 	.word	0xffffffff


	//   ....[100]....
        /*0200*/ 	.word	0xffffffff


	//   ....[101]....
        /*0204*/ 	.word	0xffffffff


	//   ....[102]....
        /*0208*/ 	.word	0xffffffff


	//   ....[103]....
        /*020c*/ 	.word	0xffffffff


	//   ....[104]....
        /*0210*/ 	.word	0xffffffff


	//   ....[105]....
        /*0214*/ 	.word	0xffffffff


	//   ....[106]....
        /*0218*/ 	.word	0xffffffff


	//   ....[107]....
        /*021c*/ 	.word	0xffffffff


	//   ....[108]....
        /*0220*/ 	.word	0xffffffff


	//   ....[109]....
        /*0224*/ 	.word	0xffffffff


	//   ....[110]....
        /*0228*/ 	.word	0xffffffff


	//   ....[111]....
        /*022c*/ 	.word	0xffffffff


	//   ....[112]....
        /*0230*/ 	.word	0xffffffff


	//   ....[113]....
        /*0234*/ 	.word	0xffffffff


	//   ....[114]....
        /*0238*/ 	.word	0xffffffff


	//   ....[115]....
        /*023c*/ 	.word	0xffffffff


	//   ....[116]....
        /*0240*/ 	.word	0xffffffff


	//   ....[117]....
        /*0244*/ 	.word	0xffffffff


	//   ....[118]....
        /*0248*/ 	.word	0xffffffff


	//   ....[119]....
        /*024c*/ 	.word	0xffffffff


	//   ....[120]....
        /*0250*/ 	.word	0xffffffff


	//   ....[121]....
        /*0254*/ 	.word	0xffffffff


	//   ....[122]....
        /*0258*/ 	.word	0xffffffff


	//   ....[123]....
        /*025c*/ 	.word	0xffffffff


	//   ....[124]....
        /*0260*/ 	.word	0xffffffff


	//   ....[125]....
        /*0264*/ 	.word	0xffffffff


	//   ....[126]....
        /*0268*/ 	.word	0xffffffff


	//   ....[127]....
        /*026c*/ 	.word	0xffffffff


	//   ....[128]....
        /*0270*/ 	.word	0xffffffff


	//   ....[129]....
        /*0274*/ 	.word	0xffffffff


	//   ....[130]....
        /*0278*/ 	.word	0xffffffff


	//   ....[131]....
        /*027c*/ 	.word	0xffffffff


	//   ....[132]....
        /*0280*/ 	.word	0xffffffff


	//   ....[133]....
        /*0284*/ 	.word	0xffffffff


	//   ....[134]....
        /*0288*/ 	.word	0xffffffff


	//   ....[135]....
        /*028c*/ 	.word	0xffffffff


	//   ....[136]....
        /*0290*/ 	.word	0xffffffff


	//   ....[137]....
        /*0294*/ 	.word	0xffffffff


	//   ....[138]....
        /*0298*/ 	.word	0xffffffff


	//   ....[139]....
        /*029c*/ 	.word	0xffffffff


	//   ....[140]....
        /*02a0*/ 	.word	0xffffffff


	//   ....[141]....
        /*02a4*/ 	.word	0xffffffff


	//   ....[142]....
        /*02a8*/ 	.word	0xffffffff


	//   ....[143]....
        /*02ac*/ 	.word	0xffffffff


	//   ....[144]....
        /*02b0*/ 	.word	0xffffffff


	//   ....[145]....
        /*02b4*/ 	.word	0xffffffff


	//   ....[146]....
        /*02b8*/ 	.word	0xffffffff


	//   ....[147]....
        /*02bc*/ 	.word	0xffffffff


	//   ....[148]....
        /*02c0*/ 	.word	0xffffffff


	//   ....[149]....
        /*02c4*/ 	.word	0xffffffff


	//   ....[150]....
        /*02c8*/ 	.word	0xffffffff


	//   ....[151]....
        /*02cc*/ 	.word	0xffffffff


	//   ....[152]....
        /*02d0*/ 	.word	0xffffffff


	//   ....[153]....
        /*02d4*/ 	.word	0xffffffff


	//   ....[154]....
        /*02d8*/ 	.word	0xffffffff


	//   ....[155]....
        /*02dc*/ 	.word	0xffffffff


	//   ....[156]....
        /*02e0*/ 	.word	0xffffffff


	//   ....[157]....
        /*02e4*/ 	.word	0xffffffff


	//   ....[158]....
        /*02e8*/ 	.word	0xffffffff


	//   ....[159]....
        /*02ec*/ 	.word	0xffffffff


	//   ....[160]....
        /*02f0*/ 	.word	0xffffffff


	//   ....[161]....
        /*02f4*/ 	.word	0xffffffff


	//   ....[162]....
        /*02f8*/ 	.word	0xffffffff


	//   ....[163]....
        /*02fc*/ 	.word	0xffffffff


	//   ....[164]....
        /*0300*/ 	.word	0xffffffff


	//   ....[165]....
        /*0304*/ 	.word	0xffffffff


	//   ....[166]....
        /*0308*/ 	.word	0xffffffff


	//   ....[167]....
        /*030c*/ 	.word	0xffffffff


	//   ....[168]....
        /*0310*/ 	.word	0xffffffff


	//   ....[169]....
        /*0314*/ 	.word	0xffffffff


	//   ....[170]....
        /*0318*/ 	.word	0xffffffff


	//   ....[171]....
        /*031c*/ 	.word	0xffffffff


	//   ....[172]....
        /*0320*/ 	.word	0xffffffff


	//   ....[173]....
        /*0324*/ 	.word	0xffffffff


	//   ....[174]....
        /*0328*/ 	.word	0xffffffff


	//   ....[175]....
        /*032c*/ 	.word	0xffffffff


	//   ....[176]....
        /*0330*/ 	.word	0xffffffff


	//   ....[177]....
        /*0334*/ 	.word	0xffffffff


	//   ....[178]....
        /*0338*/ 	.word	0xffffffff


	//   ....[179]....
        /*033c*/ 	.word	0xffffffff


	//   ....[180]....
        /*0340*/ 	.word	0xffffffff


	//   ....[181]....
        /*0344*/ 	.word	0xffffffff


	//   ....[182]....
        /*0348*/ 	.word	0xffffffff


	//   ....[183]....
        /*034c*/ 	.word	0xffffffff


	//   ....[184]....
        /*0350*/ 	.word	0xffffffff


	//   ....[185]....
        /*0354*/ 	.word	0xffffffff


	//   ....[186]....
        /*0358*/ 	.word	0xffffffff


	//   ....[187]....
        /*035c*/ 	.word	0xffffffff


	//   ....[188]....
        /*0360*/ 	.word	0xffffffff


	//   ....[189]....
        /*0364*/ 	.word	0xffffffff


	//   ....[190]....
        /*0368*/ 	.word	0xffffffff


	//   ....[191]....
        /*036c*/ 	.word	0xffffffff


	//   ....[192]....
        /*0370*/ 	.word	0xffffffff


	//   ....[193]....
        /*0374*/ 	.word	0xffffffff


	//   ....[194]....
        /*0378*/ 	.word	0xffffffff


	//   ....[195]....
        /*037c*/ 	.word	0xffffffff


	//   ....[196]....
        /*0380*/ 	.word	0xffffffff


	//   ....[197]....
        /*0384*/ 	.word	0xffffffff


	//   ....[198]....
        /*0388*/ 	.word	0xffffffff


	//   ....[199]....
        /*038c*/ 	.word	0xffffffff


	//   ....[200]....
        /*0390*/ 	.word	0xffffffff


	//   ....[201]....
        /*0394*/ 	.word	0xffffffff


	//   ....[202]....
        /*0398*/ 	.word	0xffffffff


	//   ....[203]....
        /*039c*/ 	.word	0xffffffff


	//   ....[204]....
        /*03a0*/ 	.word	0xffffffff


	//   ....[205]....
        /*03a4*/ 	.word	0xffffffff


	//   ....[206]....
        /*03a8*/ 	.word	0xffffffff


	//   ....[207]....
        /*03ac*/ 	.word	0xffffffff


	//   ....[208]....
        /*03b0*/ 	.word	0xffffffff


	//   ....[209]....
        /*03b4*/ 	.word	0xffffffff


	//   ....[210]....
        /*03b8*/ 	.word	0xffffffff


	//   ....[211]....
        /*03bc*/ 	.word	0xffffffff


	//   ....[212]....
        /*03c0*/ 	.word	0xffffffff


	//   ....[213]....
        /*03c4*/ 	.word	0xffffffff


	//   ....[214]....
        /*03c8*/ 	.word	0xffffffff


	//   ....[215]....
        /*03cc*/ 	.word	0xffffffff


	//   ....[216]....
        /*03d0*/ 	.word	0xffffffff


	//   ....[217]....
        /*03d4*/ 	.word	0xffffffff


	//   ....[218]....
        /*03d8*/ 	.word	0xffffffff


	//   ....[219]....
        /*03dc*/ 	.word	0xffffffff


	//   ....[220]....
        /*03e0*/ 	.word	0xffffffff


	//   ....[221]....
        /*03e4*/ 	.word	0xffffffff


	//   ....[222]....
        /*03e8*/ 	.word	0xffffffff


	//   ....[223]....
        /*03ec*/ 	.word	0xffffffff


	//   ....[224]....
        /*03f0*/ 	.word	0xffffffff


	//   ....[225]....
        /*03f4*/ 	.word	0xffffffff


	//   ....[226]....
        /*03f8*/ 	.word	0xffffffff


	//   ....[227]....
        /*03fc*/ 	.word	0xffffffff


	//   ....[228]....
        /*0400*/ 	.word	0xffffffff


	//   ....[229]....
        /*0404*/ 	.word	0xffffffff


	//   ....[230]....
        /*0408*/ 	.word	0xffffffff


	//   ....[231]....
        /*040c*/ 	.word	0xffffffff


	//   ....[232]....
        /*0410*/ 	.word	0xffffffff


	//   ....[233]....
        /*0414*/ 	.word	0xffffffff


	//   ....[234]....
        /*0418*/ 	.word	0xffffffff


	//   ....[235]....
        /*041c*/ 	.word	0xffffffff


	//   ....[236]....
        /*0420*/ 	.word	0xffffffff


	//   ....[237]....
        /*0424*/ 	.word	0xffffffff


	//   ....[238]....
        /*0428*/ 	.word	0xffffffff


	//   ....[239]....
        /*042c*/ 	.word	0xffffffff


	//   ....[240]....
        /*0430*/ 	.word	0xffffffff


	//   ....[241]....
        /*0434*/ 	.word	0xffffffff


	//   ....[242]....
        /*0438*/ 	.word	0xffffffff


	//----- nvinfo : EIATTR_COOP_GROUP_INSTR_OFFSETS
	.align		4
.L_396:
        /*043c*/ 	.byte	0x04, 0x28
        /*043e*/ 	.short	(.L_398 - .L_397)


	//   ....[0]....
.L_397:
        /*0440*/ 	.word	0x00000090


	//   ....[1]....
        /*0444*/ 	.word	0x00002440


	//   ....[2]....
        /*0448*/ 	.word	0x000024b0


	//   ....[3]....
        /*044c*/ 	.word	0x000034a0


	//   ....[4]....
        /*0450*/ 	.word	0x000034b0


	//   ....[5]....
        /*0454*/ 	.word	0x000049d0


	//   ....[6]....
        /*0458*/ 	.word	0x00004a50


	//   ....[7]....
        /*045c*/ 	.word	0x00005ab0


	//   ....[8]....
        /*0460*/ 	.word	0x00005ac0


	//   ....[9]....
        /*0464*/ 	.word	0x00006a60


	//   ....[10]....
        /*0468*/ 	.word	0x00006a90


	//   ....[11]....
        /*046c*/ 	.word	0x00006c50


	//   ....[12]....
        /*0470*/ 	.word	0x00006c70


	//   ....[13]....
        /*0474*/ 	.word	0x00007150


	//   ....[14]....
        /*0478*/ 	.word	0x00007170


	//   ....[15]....
        /*047c*/ 	.word	0x00007300


	//   ....[16]....
        /*0480*/ 	.word	0x00007320


	//   ....[17]....
        /*0484*/ 	.word	0x00008620


	//   ....[18]....
        /*0488*/ 	.word	0x00008640


	//   ....[19]....
        /*048c*/ 	.word	0x00008820


	//   ....[20]....
        /*0490*/ 	.word	0x00008830


	//   ....[21]....
        /*0494*/ 	.word	0x00008a00


	//   ....[22]....
        /*0498*/ 	.word	0x00008a20


	//   ....[23]....
        /*049c*/ 	.word	0x00008bf0


	//   ....[24]....
        /*04a0*/ 	.word	0x00008c00


	//   ....[25]....
        /*04a4*/ 	.word	0x00009520


	//   ....[26]....
        /*04a8*/ 	.word	0x00009550


	//   ....[27]....
        /*04ac*/ 	.word	0x00009590


	//   ....[28]....
        /*04b0*/ 	.word	0x000095c0


	//   ....[29]....
        /*04b4*/ 	.word	0x00009b30


	//   ....[30]....
        /*04b8*/ 	.word	0x00009b40


	//   ....[31]....
        /*04bc*/ 	.word	0x00009d20


	//   ....[32]....
        /*04c0*/ 	.word	0x00009d30


	//   ....[33]....
        /*04c4*/ 	.word	0x0000aba0


	//   ....[34]....
        /*04c8*/ 	.word	0x0000abc0


	//   ....[35]....
        /*04cc*/ 	.word	0x0000ad80


	//   ....[36]....
        /*04d0*/ 	.word	0x0000ad90


	//   ....[37]....
        /*04d4*/ 	.word	0x0000b1c0


	//   ....[38]....
        /*04d8*/ 	.word	0x0000b840


	//   ....[39]....
        /*04dc*/ 	.word	0x0000bf30


	//   ....[40]....
        /*04e0*/ 	.word	0x0000bf60


	//   ....[41]....
        /*04e4*/ 	.word	0x0000bf70


	//   ....[42]....
        /*04e8*/ 	.word	0x0000bfa0


	//   ....[43]....
        /*04ec*/ 	.word	0x0000d610


	//   ....[44]....
        /*04f0*/ 	.word	0x0000d630


	//   ....[45]....
        /*04f4*/ 	.word	0x0000d7d0


	//   ....[46]....
        /*04f8*/ 	.word	0x0000d7e0


	//   ....[47]....
        /*04fc*/ 	.word	0x0000e870


	//   ....[48]....
        /*0500*/ 	.word	0x0000e890


	//   ....[49]....
        /*0504*/ 	.word	0x0000ea20


	//   ....[50]....
        /*0508*/ 	.word	0x0000ea30


	//   ....[51]....
        /*050c*/ 	.word	0x0000eca0


	//   ....[52]....
        /*0510*/ 	.word	0x0000f240


	//   ....[53]....
        /*0514*/ 	.word	0x0000f830


	//   ....[54]....
        /*0518*/ 	.word	0x0000f860


	//   ....[55]....
        /*051c*/ 	.word	0x0000f870


	//   ....[56]....
        /*0520*/ 	.word	0x0000f8a0


	//   ....[57]....
        /*0524*/ 	.word	0x000115e0


	//   ....[58]....
        /*0528*/ 	.word	0x00011600


	//   ....[59]....
        /*052c*/ 	.word	0x00011760


	//   ....[60]....
        /*0530*/ 	.word	0x00011770


	//   ....[61]....
        /*0534*/ 	.word	0x000127c0


	//   ....[62]....
        /*0538*/ 	.word	0x000127e0


	//   ....[63]....
        /*053c*/ 	.word	0x00012930


	//   ....[64]....
        /*0540*/ 	.word	0x00012940


	//   ....[65]....
        /*0544*/ 	.word	0x00012c20


	//   ....[66]....
        /*0548*/ 	.word	0x00012c50


	//   ....[67]....
        /*054c*/ 	.word	0x00012c60


	//   ....[68]....
        /*0550*/ 	.word	0x00012c90


	//   ....[69]....
        /*0554*/ 	.word	0x00014680


	//   ....[70]....
        /*0558*/ 	.word	0x000146a0


	//   ....[71]....
        /*055c*/ 	.word	0x000148a0


	//   ....[72]....
        /*0560*/ 	.word	0x000148b0


	//   ....[73]....
        /*0564*/ 	.word	0x00015900


	//   ....[74]....
        /*0568*/ 	.word	0x00015920


	//   ....[75]....
        /*056c*/ 	.word	0x00015a90


	//   ....[76]....
        /*0570*/ 	.word	0x00015aa0


	//   ....[77]....
        /*0574*/ 	.word	0x00015d10


	//   ....[78]....
        /*0578*/ 	.word	0x000162d0


	//   ....[79]....
        /*057c*/ 	.word	0x000168e0


	//   ....[80]....
        /*0580*/ 	.word	0x00016910


	//   ....[81]....
        /*0584*/ 	.word	0x00016920


	//   ....[82]....
        /*0588*/ 	.word	0x00016950


	//   ....[83]....
        /*058c*/ 	.word	0x00018130


	//   ....[84]....
        /*0590*/ 	.word	0x00018160


	//   ....[85]....
        /*0594*/ 	.word	0x00018170


	//   ....[86]....
        /*0598*/ 	.word	0x000181a0


	//   ....[87]....
        /*059c*/ 	.word	0x00019b60


	//   ....[88]....
        /*05a0*/ 	.word	0x00019b90


	//   ....[89]....
        /*05a4*/ 	.word	0x00019bb0


	//   ....[90]....
        /*05a8*/ 	.word	0x00019bc0


	//   ....[91]....
        /*05ac*/ 	.word	0x00019de0


	//   ....[92]....
        /*05b0*/ 	.word	0x00019df0


	//   ....[93]....
        /*05b4*/ 	.word	0x00019ff0


	//   ....[94]....
        /*05b8*/ 	.word	0x0001a020


	//   ....[95]....
        /*05bc*/ 	.word	0x0001a1e0


	//   ....[96]....
        /*05c0*/ 	.word	0x0001a210


	//   ....[97]....
        /*05c4*/ 	.word	0x0001a3d0


	//   ....[98]....
        /*05c8*/ 	.word	0x0001a3f0


	//   ....[99]....
        /*05cc*/ 	.word	0x0001ac70


	//   ....[100]....
        /*05d0*/ 	.word	0x0001ac90


	//   ....[101]....
        /*05d4*/ 	.word	0x0001ae60


	//   ....[102]....
        /*05d8*/ 	.word	0x0001ae70


	//   ....[103]....
        /*05dc*/ 	.word	0x0001b040


	//   ....[104]....
        /*05e0*/ 	.word	0x0001b060


	//   ....[105]....
        /*05e4*/ 	.word	0x0001b230


	//   ....[106]....
        /*05e8*/ 	.word	0x0001b240


	//   ....[107]....
        /*05ec*/ 	.word	0x0001b450


	//   ....[108]....
        /*05f0*/ 	.word	0x0001b4d0


	//   ....[109]....
        /*05f4*/ 	.word	0x0001b550


	//   ....[110]....
        /*05f8*/ 	.word	0x0001b5c0


	//   ....[111]....
        /*05fc*/ 	.word	0x0001b640


	//   ....[112]....
        /*0600*/ 	.word	0x0001b6c0


	//   ....[113]....
        /*0604*/ 	.word	0x0001b740


	//   ....[114]....
        /*0608*/ 	.word	0x0001b7b0


	//   ....[115]....
        /*060c*/ 	.word	0x0001b830


	//   ....[116]....
        /*0610*/ 	.word	0x0001b8b0


	//   ....[117]....
        /*0614*/ 	.word	0x0001b920


	//   ....[118]....
        /*0618*/ 	.word	0x0001b9a0


	//   ....[119]....
        /*061c*/ 	.word	0x0001ba20


	//   ....[120]....
        /*0620*/ 	.word	0x0001baa0


	//   ....[121]....
        /*0624*/ 	.word	0x0001bb10


	//   ....[122]....
        /*0628*/ 	.word	0x0001bb90


	//   ....[123]....
        /*062c*/ 	.word	0x0001bc10


	//   ....[124]....
        /*0630*/ 	.word	0x0001bc70


	//   ....[125]....
        /*0634*/ 	.word	0x0001bcc0


	//   ....[126]....
        /*0638*/ 	.word	0x0001bd10


	//   ....[127]....
        /*063c*/ 	.word	0x0001bd60


	//   ....[128]....
        /*0640*/ 	.word	0x0001bde0


	//   ....[129]....
        /*0644*/ 	.word	0x0001be60


	//   ....[130]....
        /*0648*/ 	.word	0x0001bee0


	//   ....[131]....
        /*064c*/ 	.word	0x0001bf50


	//   ....[132]....
        /*0650*/ 	.word	0x0001bfd0


	//   ....[133]....
        /*0654*/ 	.word	0x0001c050


	//   ....[134]....
        /*0658*/ 	.word	0x0001c0d0


	//   ....[135]....
        /*065c*/ 	.word	0x0001c140


	//   ....[136]....
        /*0660*/ 	.word	0x0001c1c0


	//   ....[137]....
        /*0664*/ 	.word	0x0001c240


	//   ....[138]....
        /*0668*/ 	.word	0x0001c290


	//   ....[139]....
        /*066c*/ 	.word	0x0001c2e0


	//   ....[140]....
        /*0670*/ 	.word	0x0001c330


	//   ....[141]....
        /*0674*/ 	.word	0x0001c370


	//   ....[142]....
        /*0678*/ 	.word	0x0001c3e0


	//   ....[143]....
        /*067c*/ 	.word	0x0001c460


	//   ....[144]....
        /*0680*/ 	.word	0x0001c4e0


	//   ....[145]....
        /*0684*/ 	.word	0x0001c550


	//   ....[146]....
        /*0688*/ 	.word	0x0001c5d0


	//   ....[147]....
        /*068c*/ 	.word	0x0001c650


	//   ....[148]....
        /*0690*/ 	.word	0x0001c6d0


	//   ....[149]....
        /*0694*/ 	.word	0x0001c740


	//   ....[150]....
        /*0698*/ 	.word	0x0001c790


	//   ....[151]....
        /*069c*/ 	.word	0x0001c7e0


	//   ....[152]....
        /*06a0*/ 	.word	0x0001c830


	//   ....[153]....
        /*06a4*/ 	.word	0x0001c870


	//   ....[154]....
        /*06a8*/ 	.word	0x0001c8e0


	//   ....[155]....
        /*06ac*/ 	.word	0x0001c960


	//   ....[156]....
        /*06b0*/ 	.word	0x0001c9d0


	//   ....[157]....
        /*06b4*/ 	.word	0x0001ca50


	//   ....[158]....
        /*06b8*/ 	.word	0x0001cad0


	//   ....[159]....
        /*06bc*/ 	.word	0x0001cb50


	//   ....[160]....
        /*06c0*/ 	.word	0x0001cbc0


	//   ....[161]....
        /*06c4*/ 	.word	0x0001cc40


	//   ....[162]....
        /*06c8*/ 	.word	0x0001ccc0


	//   ....[163]....
        /*06cc*/ 	.word	0x0001cd10


	//   ....[164]....
        /*06d0*/ 	.word	0x0001cd60


	//   ....[165]....
        /*06d4*/ 	.word	0x0001cdb0


	//   ....[166]....
        /*06d8*/ 	.word	0x0001cdf0


	//   ....[167]....
        /*06dc*/ 	.word	0x0001ce40


	//   ....[168]....
        /*06e0*/ 	.word	0x0001cea0


	//   ....[169]....
        /*06e4*/ 	.word	0x0001cef0


	//   ....[170]....
        /*06e8*/ 	.word	0x0001cf30


	//   ....[171]....
        /*06ec*/ 	.word	0x0001cfa0


	//   ....[172]....
        /*06f0*/ 	.word	0x0001d020


	//   ....[173]....
        /*06f4*/ 	.word	0x0001d0a0


	//   ....[174]....
        /*06f8*/ 	.word	0x0001d110


	//   ....[175]....
        /*06fc*/ 	.word	0x0001d190


	//   ....[176]....
        /*0700*/ 	.word	0x0001d210


	//   ....[177]....
        /*0704*/ 	.word	0x0001d290


	//   ....[178]....
        /*0708*/ 	.word	0x0001d300


	//   ....[179]....
        /*070c*/ 	.word	0x0001d700


	//   ....[180]....
        /*0710*/ 	.word	0x0001d720


	//   ....[181]....
        /*0714*/ 	.word	0x0001d740


	//   ....[182]....
        /*0718*/ 	.word	0x0001d750


	//   ....[183]....
        /*071c*/ 	.word	0x0001dcc0


	//   ....[184]....
        /*0720*/ 	.word	0x0001dcd0


	//   ....[185]....
        /*0724*/ 	.word	0x0001dce0


	//   ....[186]....
        /*0728*/ 	.word	0x0001dcf0


	//   ....[187]....
        /*072c*/ 	.word	0x0001e1e0


	//   ....[188]....
        /*0730*/ 	.word	0x0001e200


	//   ....[189]....
        /*0734*/ 	.word	0x0001e220


	//   ....[190]....
        /*0738*/ 	.word	0x0001e230


	//   ....[191]....
        /*073c*/ 	.word	0x0001e740


	//   ....[192]....
        /*0740*/ 	.word	0x0001e7a0


	//   ....[193]....
        /*0744*/ 	.word	0x0001e7b0


	//   ....[194]....
        /*0748*/ 	.word	0x0001e7c0


	//   ....[195]....
        /*074c*/ 	.word	0x000223b0


	//   ....[196]....
        /*0750*/ 	.word	0x000223d0


	//   ....[197]....
        /*0754*/ 	.word	0x000223f0


	//   ....[198]....
        /*0758*/ 	.word	0x00022400


	//   ....[199]....
        /*075c*/ 	.word	0x00022870


	//   ....[200]....
        /*0760*/ 	.word	0x00022880


	//   ....[201]....
        /*0764*/ 	.word	0x00022890


	//   ....[202]....
        /*0768*/ 	.word	0x000228a0


	//   ....[203]....
        /*076c*/ 	.word	0x00022c70


	//   ....[204]....
        /*0770*/ 	.word	0x00022c90


	//   ....[205]....
        /*0774*/ 	.word	0x00022cb0


	//   ....[206]....
        /*0778*/ 	.word	0x00022cc0


	//   ....[207]....
        /*077c*/ 	.word	0x000230b0


	//   ....[208]....
        /*0780*/ 	.word	0x00023110


	//   ....[209]....
        /*0784*/ 	.word	0x00023120


	//   ....[210]....
        /*0788*/ 	.word	0x00023130


	//   ....[211]....
        /*078c*/ 	.word	0x000272e0


	//   ....[212]....
        /*0790*/ 	.word	0x00027360


	//   ....[213]....
        /*0794*/ 	.word	0x000273e0


	//   ....[214]....
        /*0798*/ 	.word	0x00027450


	//   ....[215]....
        /*079c*/ 	.word	0x000274d0


	//   ....[216]....
        /*07a0*/ 	.word	0x00027540


	//   ....[217]....
        /*07a4*/ 	.word	0x000275c0


	//   ....[218]....
        /*07a8*/ 	.word	0x00027630


	//   ....[219]....
        /*07ac*/ 	.word	0x000276b0


	//   ....[220]....
        /*07b0*/ 	.word	0x00027730


	//   ....[221]....
        /*07b4*/ 	.word	0x000277b0


	//   ....[222]....
        /*07b8*/ 	.word	0x00027820


	//   ....[223]....
        /*07bc*/ 	.word	0x000278a0


	//   ....[224]....
        /*07c0*/ 	.word	0x00027920


	//   ....[225]....
        /*07c4*/ 	.word	0x00027990


	//   ....[226]....
        /*07c8*/ 	.word	0x00027a00


	//   ....[227]....
        /*07cc*/ 	.word	0x00027a80


	//   ....[228]....
        /*07d0*/ 	.word	0x00027b00


	//   ....[229]....
        /*07d4*/ 	.word	0x00027b80


	//   ....[230]....
        /*07d8*/ 	.word	0x00027bf0


	//   ....[231]....
        /*07dc*/ 	.word	0x00027c70


	//   ....[232]....
        /*07e0*/ 	.word	0x00027ce0


	//   ....[233]....
        /*07e4*/ 	.word	0x00027d50


	//   ....[234]....
        /*07e8*/ 	.word	0x00027dc0


	//   ....[235]....
        /*07ec*/ 	.word	0x00027e40


	//   ....[236]....
        /*07f0*/ 	.word	0x00027ec0


	//   ....[237]....
        /*07f4*/ 	.word	0x00027f40


	//   ....[238]....
        /*07f8*/ 	.word	0x00027fb0


	//   ....[239]....
        /*07fc*/ 	.word	0x00028030


	//   ....[240]....
        /*0800*/ 	.word	0x000280b0


	//   ....[241]....
        /*0804*/ 	.word	0x00028120


	//   ....[242]....
        /*0808*/ 	.word	0x00028190


	//----- nvinfo : EIATTR_EXIT_INSTR_OFFSETS
	.align		4
.L_398:
        /*080c*/ 	.byte	0x04, 0x1c
        /*080e*/ 	.short	(.L_400 - .L_399)


	//   ....[0]....
.L_399:
        /*0810*/ 	.word	0x00000350


	//   ....[1]....
        /*0814*/ 	.word	0x0001a400


	//   ....[2]....
        /*0818*/ 	.word	0x0001a540


	//   ....[3]....
        /*081c*/ 	.word	0x0001a5a0


	//   ....[4]....
        /*0820*/ 	.word	0x0001b280


	//   ....[5]....
        /*0824*/ 	.word	0x0001b390


	//   ....[6]....
        /*0828*/ 	.word	0x0001b3f0


	//----- nvinfo : EIATTR_CTAIDZ_USED
	.align		4
.L_400:
        /*082c*/ 	.byte	0x01, 0x04
	.zero		2


	//----- nvinfo : EIATTR_MAX_THREADS
	.align		4
        /*0830*/ 	.byte	0x04, 0x05
        /*0832*/ 	.short	(.L_402 - .L_401)
.L_401:
        /*0834*/ 	.word	0x00000100
        /*0838*/ 	.word	0x00000001
        /*083c*/ 	.word	0x00000001


	//----- nvinfo : EIATTR_CRS_STACK_SIZE
	.align		4
.L_402:
        /*0840*/ 	.byte	0x04, 0x1e
        /*0842*/ 	.short	(.L_404 - .L_403)
.L_403:
        /*0844*/ 	.word	0x00000000
.L_404:


//--------------------- .nv.info._ZN7cutlass13device_kernelIN5flash19enable_sm80_to_sm89INS1_16FlashAttnFwdSm80INS1_25CollectiveMainloopFwdSm80ILi8ELi1ELb0EN4cute5tupleIJNS5_1CILi128EEENS7_ILi96EEENS7_ILi256EEEEEELi256ENS_10bfloat16_tEfNS_4arch4Sm80ELb1ELb0ELb1ELb0ELb1ELb0ELb1ELb0EEENS1_21CollectiveEpilogueFwdINS6_IJS8_SA_S9_EEENS6_IJNS7_ILi1EEESI_SI_EEESC_SE_Li256ELb0ELb1ELb0ELb0EEENS1_30DynamicPersistentTileSchedulerILi256ELi256ELb0ELb1ELb0EEEEEEEEEvNT_6ParamsE --------------------------
	.section	.nv.info._ZN7cutlass13device_kernelIN5flash19enable_sm80_to_sm89INS1_16FlashAttnFwdSm80INS1_25CollectiveMainloopFwdSm80ILi8ELi1ELb0EN4cute5tupleIJNS5_1CILi128EEENS7_ILi96EEENS7_ILi256EEEEEELi256ENS_10bfloat16_tEfNS_4arch4Sm80ELb1ELb0ELb1ELb0ELb1ELb0ELb1ELb0EEENS1_21CollectiveEpilogueFwdINS6_IJS8_SA_S9_EEENS6_IJNS7_ILi1EEESI_SI_EEESC_SE_Li256ELb0ELb1ELb0ELb0EEENS1_30DynamicPersistentTileSchedulerILi256ELi256ELb0ELb1ELb0EEEEEEEEEvNT_6ParamsE,"",@"SHT_CUDA_INFO"
	.sectionflags	@""
	.align	4


	//----- nvinfo : EIATTR_CUDA_API_VERSION
	.align		4
        /*0000*/ 	.byte	0x04, 0x37
        /*0002*/ 	.short	(.L_406 - .L_405)
.L_405:
        /*0004*/ 	.word	0x00000082


	//----- nvinfo : EIATTR_SW2861232_WAR
	.align		4
.L_406:
        /*0008*/ 	.byte	0x01, 0x35
	.zero		2


	//----- nvinfo : EIATTR_PARAM_CBANK
	.align		4
        /*000c*/ 	.byte	0x04, 0x0a
        /*000e*/ 	.short	(.L_408 - .L_407)
	.align		4
.L_407:
        /*0010*/ 	.word	index@(.nv.constant0._ZN7cutlass13device_kernelIN5flash19enable_sm80_to_sm89INS1_16FlashAttnFwdSm80INS1_25CollectiveMainloopFwdSm80ILi8ELi1ELb0EN4cute5tupleIJNS5_1CILi128EEENS7_ILi96EEENS7_ILi256EEEEEELi256ENS_10bfloat16_tEfNS_4arch4Sm80ELb1ELb0ELb1ELb0ELb1ELb0ELb1ELb0EEENS1_21CollectiveEpilogueFwdINS6_IJS8_SA_S9_EEENS6_IJNS7_ILi1EEESI_SI_EEESC_SE_Li256ELb0ELb1ELb0ELb0EEENS1_30DynamicPersistentTileSchedulerILi256ELi256ELb0ELb1ELb0EEEEEEEEEvNT_6ParamsE)
        /*0014*/ 	.short	0x0160
        /*0016*/ 	.short	0x0428


	//----- nvinfo : EIATTR_CBANK_PARAM_SIZE
	.align		4
.L_408:
        /*0018*/ 	.byte	0x03, 0x19
        /*001a*/ 	.short	0x0428


	//----- nvinfo : EIATTR_KPARAM_INFO
	.align		4
        /*001c*/ 	.byte	0x04, 0x17
        /*001e*/ 	.short	(.L_410 - .L_409)
.L_409:
        /*0020*/ 	.word	0x00000000
        /*0024*/ 	.short	0x0000
        /*0026*/ 	.short	0x0000
        /*0028*/ 	.byte	0x00, 0xf0, 0xa1, 0x10


	//----- nvinfo : EIATTR_MAXREG_COUNT
	.align		4
.L_410:
        /*002c*/ 	.byte	0x03, 0x1b
        /*002e*/ 	.short	0x00ff


	//----- nvinfo : EIATTR_NUM_BARRIERS
	.align		4
        /*0030*/ 	.byte	0x02, 0x4c
        /*0032*/ 	.byte	0x06
	.zero		1


	//----- nvinfo : EIATTR_ANNOTATIONS
	.align		4
        /*0034*/ 	.byte	0x04, 0x55
        /*0036*/ 	.short	(.L_412 - .L_411)


	//   ....[0]....
.L_411:
        /* <DEDUP_REMOVED lines=77> */


	//----- nvinfo : EIATTR_MERCURY_ISA_VERSION
	.align		4
.L_412:
        /*04f0*/ 	.byte	0x03, 0x5f
        /*04f2*/ 	.short	0x0000


	//----- nvinfo : EIATTR_INT_WARP_WIDE_INSTR_OFFSETS
	.align		4
        /*04f4*/ 	.byte	0x04, 0x31
        /*04f6*/ 	.short	(.L_414 - .L_413)


	//   ....[0]....
.L_413:
        /*04f8*/ 	.word	0x000130d0


	//   ....[1]....
        /*04fc*/ 	.word	0x00013150


	//----- nvinfo : EIATTR_COOP_GROUP_MASK_REGIDS
	.align		4
.L_414:
        /*0500*/ 	.byte	0x04, 0x29
        /*0502*/ 	.short	(.L_416 - .L_415)


	//   ....[0]....
.L_415:
        /*0504*/ 	.word	0xffffffff


	//   ....[1]....
        /*0508*/ 	.word	0xffffffff


	//   ....[2]....
        /*050c*/ 	.word	0xffffffff


	//   ....[3]....
        /*0510*/ 	.word	0xffffffff


	//   ....[4]....
        /*0514*/ 	.word	0xffffffff


	//   ....[5]....
        /*0518*/ 	.word	0xffffffff


	//   ....[6]....
        /*051c*/ 	.word	0xffffffff


	//   ....[7]....
        /*0520*/ 	.word	0xffffffff


	//   ....[8]....
        /*0524*/ 	.word	0xffffffff


	//   ....[9]....
        /*0528*/ 	.word	0xffffffff


	//   ....[10]....
        /*052c*/ 	.word	0xffffffff


	//   ....[11]....
        /*0530*/ 	.word	0xffffffff


	//   ....[12]....
        /*0534*/ 	.word	0xffffffff


	//   ....[13]....
        /*0538*/ 	.word	0xffffffff


	//   ....[14]....
        /*053c*/ 	.word	0xffffffff


	//   ....[15]....
        /*0540*/ 	.word	0xffffffff


	//   ....[16]....
        /*0544*/ 	.word	0xffffffff


	//   ....[17]....
        /*0548*/ 	.word	0xffffffff


	//   ....[18]....
        /*054c*/ 	.word	0xffffffff


	//   ....[19]....
        /*0550*/ 	.word	0xffffffff


	//   ....[20]....
        /*0554*/ 	.word	0xffffffff


	//   ....[21]....
        /*0558*/ 	.word	0xffffffff


	//   ....[22]....
        /*055c*/ 	.word	0xffffffff


	//   ....[23]....
        /*0560*/ 	.word	0xffffffff


	//   ....[24]....
        /*0564*/ 	.word	0xffffffff


	//   ....[25]....
        /*0568*/ 	.word	0xffffffff


	//   ....[26]....
        /*056c*/ 	.word	0xffffffff


	//   ....[27]....
        /*0570*/ 	.word	0xffffffff


	//   ....[28]....
        /*0574*/ 	.word	0xffffffff


	//   ....[29]....
        /*0578*/ 	.word	0xffffffff


	//   ....[30]....
        /*057c*/ 	.word	0xffffffff


	//   ....[31]....
        /*0580*/ 	.word	0xffffffff


	//   ....[32]....
        /*0584*/ 	.word	0xffffffff


	//   ....[33]....
        /*0588*/ 	.word	0xffffffff


	//   ....[34]....
        /*058c*/ 	.word	0xffffffff


	//   ....[35]....
        /*0590*/ 	.word	0xffffffff


	//   ....[36]....
        /*0594*/ 	.word	0xffffffff


	//   ....[37]....
        /*0598*/ 	.word	0xffffffff


	//   ....[38]....
        /*059c*/ 	.word	0xffffffff


	//   ....[39]....
        /*05a0*/ 	.word	0xffffffff


	//   ....[40]....
        /*05a4*/ 	.word	0xffffffff


	//   ....[41]....
        /*05a8*/ 	.word	0xffffffff


	//   ....[42]....
        /*05ac*/ 	.word	0xffffffff


	//   ....[43]....
        /*05b0*/ 	.word	0xffffffff


	//   ....[44]....
        /*05b4*/ 	.word	0xffffffff


	//   ....[45]....
        /*05b8*/ 	.word	0xffffffff


	//   ....[46]....
        /*05bc*/ 	.word	0xffffffff


	//   ....[47]....
        /*05c0*/ 	.word	0xffffffff


	//   ....[48]....
        /*05c4*/ 	.word	0xffffffff


	//   ....[49]....
        /*05c8*/ 	.word	0xffffffff


	//   ....[50]....
        /*05cc*/ 	.word	0xffffffff


	//   ....[51]....
        /*05d0*/ 	.word	0xffffffff


	//   ....[52]....
        /*05d4*/ 	.word	0xffffffff


	//   ....[53]....
        /*05d8*/ 	.word	0xffffffff


	//   ....[54]....
        /*05dc*/ 	.word	0xffffffff


	//   ....[55]....
        /*05e0*/ 	.word	0xffffffff


	//   ....[56]....
        /*05e4*/ 	.word	0xffffffff


	//   ....[57]....
        /*05e8*/ 	.word	0xffffffff


	//   ....[58]....
        /*05ec*/ 	.word	0xffffffff


	//   ....[59]....
        /*05f0*/ 	.word	0xffffffff


	//   ....[60]....
        /*05f4*/ 	.word	0xffffffff


	//   ....[61]....
        /*05f8*/ 	.word	0xffffffff


	//   ....[62]....
        /*05fc*/ 	.word	0xffffffff


	//   ....[63]....
        /*0600*/ 	.word	0xffffffff


	//   ....[64]....
        /*0604*/ 	.word	0xffffffff


	//   ....[65]....
        /*0608*/ 	.word	0xffffffff


	//   ....[66]....
        /*060c*/ 	.word	0xffffffff


	//   ....[67]....
        /*0610*/ 	.word	0xffffffff


	//   ....[68]....
        /*0614*/ 	.word	0xffffffff


	//   ....[69]....
        /*0618*/ 	.word	0xffffffff


	//   ....[70]....
        /*061c*/ 	.word	0xffffffff


	//   ....[71]....
        /*0620*/ 	.word	0xffffffff


	//   ....[72]....
        /*0624*/ 	.word	0xffffffff


	//   ....[73]....
        /*0628*/ 	.word	0xffffffff


	//   ....[74]....
        /*062c*/ 	.word	0xffffffff


	//   ....[75]....
        /*0630*/ 	.word	0xffffffff


	//   ....[76]....
        /*0634*/ 	.word	0xffffffff


	//   ....[77]....
        /*0638*/ 	.word	0xffffffff


	//   ....[78]....
        /*063c*/ 	.word	0xffffffff


	//   ....[79]....
        /*0640*/ 	.word	0xffffffff


	//   ....[80]....
        /*0644*/ 	.word	0xffffffff


	//   ....[81]....
        /*0648*/ 	.word	0xffffffff


	//   ....[82]....
        /*064c*/ 	.word	0xffffffff


	//   ....[83]....
        /*0650*/ 	.word	0xffffffff


	//   ....[84]....
        /*0654*/ 	.word	0xffffffff


	//   ....[85]....
        /*0658*/ 	.word	0xffffffff


	//   ....[86]....
        /*065c*/ 	.word	0xffffffff


	//   ....[87]....
        /*0660*/ 	.word	0xffffffff


	//   ....[88]....
        /*0664*/ 	.word	0xffffffff


	//   ....[89]....
        /*0668*/ 	.word	0xffffffff


	//   ....[90]....
        /*066c*/ 	.word	0xffffffff


	//   ....[91]....
        /*0670*/ 	.word	0xffffffff


	//   ....[92]....
        /*0674*/ 	.word	0xffffffff


	//   ....[93]....
        /*0678*/ 	.word	0xffffffff


	//   ....[94]....
        /*067c*/ 	.word	0xffffffff


	//   ....[95]....
        /*0680*/ 	.word	0xffffffff


	//   ....[96]....
        /*0684*/ 	.word	0xffffffff


	//   ....[97]....
        /*0688*/ 	.word	0xffffffff


	//   ....[98]....
        /*068c*/ 	.word	0xffffffff


	//   ....[99]....
        /*0690*/ 	.word	0xffffffff


	//   ....[100]....
        /*0694*/ 	.word	0xffffffff


	//   ....[101]....
        /*0698*/ 	.word	0xffffffff


	//   ....[102]....
        /*069c*/ 	.word	0xffffffff


	//   ....[103]....
        /*06a0*/ 	.word	0xffffffff


	//   ....[104]....
        /*06a4*/ 	.word	0xffffffff


	//   ....[105]....
        /*06a8*/ 	.word	0xffffffff


	//   ....[106]....
        /*06ac*/ 	.word	0xffffffff


	//   ....[107]....
        /*06b0*/ 	.word	0xffffffff


	//   ....[108]....
        /*06b4*/ 	.word	0xffffffff


	//   ....[109]....
        /*06b8*/ 	.word	0xffffffff


	//   ....[110]....
        /*06bc*/ 	.word	0xffffffff


	//   ....[111]....
        /*06c0*/ 	.word	0xffffffff


	//   ....[112]....
        /*06c4*/ 	.word	0xffffffff


	//   ....[113]....
        /*06c8*/ 	.word	0xffffffff


	//   ....[114]....
        /*06cc*/ 	.word	0xffffffff


	//   ....[115]....
        /*06d0*/ 	.word	0xffffffff


	//   ....[116]....
        /*06d4*/ 	.word	0xffffffff


	//   ....[117]....
        /*06d8*/ 	.word	0xffffffff


	//   ....[118]....
        /*06dc*/ 	.word	0xffffffff


	//   ....[119]....
        /*06e0*/ 	.word	0xffffffff


	//   ....[120]....
        /*06e4*/ 	.word	0xffffffff


	//   ....[121]....
        /*06e8*/ 	.word	0xffffffff


	//   ....[122]....
        /*06ec*/ 	.word	0xffffffff


	//   ....[123]....
        /*06f0*/ 	.word	0xffffffff


	//   ....[124]....
        /*06f4*/ 	.word	0xffffffff


	//   ....[125]....
        /*06f8*/ 	.word	0xffffffff


	//   ....[126]....
        /*06fc*/ 	.word	0xffffffff


	//   ....[127]....
        /*0700*/ 	.word	0xffffffff


	//   ....[128]....
        /*0704*/ 	.word	0xffffffff


	//   ....[129]....
        /*0708*/ 	.word	0xffffffff


	//   ....[130]....
        /*070c*/ 	.word	0xffffffff


	//   ....[131]....
        /*0710*/ 	.word	0xffffffff


	//   ....[132]....
        /*0714*/ 	.word	0xffffffff


	//   ....[133]....
        /*0718*/ 	.word	0xffffffff


	//   ....[134]....
        /*071c*/ 	.word	0xffffffff


	//   ....[135]....
        /*0720*/ 	.word	0xffffffff


	//   ....[136]....
        /*0724*/ 	.word	0xffffffff


	//   ....[137]....
        /*0728*/ 	.word	0xffffffff


	//   ....[138]....
        /*072c*/ 	.word	0xffffffff


	//   ....[139]....
        /*0730*/ 	.word	0xffffffff


	//   ....[140]....
        /*0734*/ 	.word	0xffffffff


	//   ....[141]....
        /*0738*/ 	.word	0xffffffff


	//   ....[142]....
        /*073c*/ 	.word	0xffffffff


	//   ....[143]....
        /*0740*/ 	.word	0xffffffff


	//   ....[144]....
        /*0744*/ 	.word	0xffffffff


	//   ....[145]....
        /*0748*/ 	.word	0xffffffff


	//   ....[146]....
        /*074c*/ 	.word	0xffffffff


	//   ....[147]....
        /*0750*/ 	.word	0xffffffff


	//   ....[148]....
        /*0754*/ 	.word	0xffffffff


	//   ....[149]....
        /*0758*/ 	.word	0xffffffff


	//   ....[150]....
        /*075c*/ 	.word	0xffffffff


	//   ....[151]....
        /*0760*/ 	.word	0xffffffff


	//   ....[152]....
        /*0764*/ 	.word	0xffffffff


	//   ....[153]....
        /*0768*/ 	.word	0xffffffff


	//   ....[154]....
        /*076c*/ 	.word	0xffffffff


	//----- nvinfo : EIATTR_COOP_GROUP_INSTR_OFFSETS
	.align		4
.L_416:
        /*0770*/ 	.byte	0x04, 0x28
        /*0772*/ 	.short	(.L_418 - .L_417)


	//   ....[0]....
.L_417:
        /*0774*/ 	.word	0x00000050


	//   ....[1]....
        /*0778*/ 	.word	0x00001550


	//   ....[2]....
        /*077c*/ 	.word	0x00001570


	//   ....[3]....
        /*0780*/ 	.word	0x000017e0


	//   ....[4]....
        /*0784*/ 	.word	0x000017f0


	//   ....[5]....
        /*0788*/ 	.word	0x000019f0


	//   ....[6]....
        /*078c*/ 	.word	0x00001a10


	//   ....[7]....
        /*0790*/ 	.word	0x00001c10


	//   ....[8]....
        /*0794*/ 	.word	0x00001c20


	//   ....[9]....
        /*0798*/ 	.word	0x00002270


	//   ....[10]....
        /*079c*/ 	.word	0x00002290


	//   ....[11]....
        /*07a0*/ 	.word	0x000022a0


	//   ....[12]....
        /*07a4*/ 	.word	0x000022d0


	//   ....[13]....
        /*07a8*/ 	.word	0x00002410


	//   ....[14]....
        /*07ac*/ 	.word	0x00002450


	//   ....[15]....
        /*07b0*/ 	.word	0x00002730


	//   ....[16]....
        /*07b4*/ 	.word	0x00002750


	//   ....[17]....
        /*07b8*/ 	.word	0x00002760


	//   ....[18]....
        /*07bc*/ 	.word	0x00002780


	//   ....[19]....
        /*07c0*/ 	.word	0x00002a70


	//   ....[20]....
        /*07c4*/ 	.word	0x00002ab0


	//   ....[21]....
        /*07c8*/ 	.word	0x00004700


	//   ....[22]....
        /*07cc*/ 	.word	0x00004720


	//   ....[23]....
        /*07d0*/ 	.word	0x00004750


	//   ....[24]....
        /*07d4*/ 	.word	0x00004770


	//   ....[25]....
        /*07d8*/ 	.word	0x000048d0


	//   ....[26]....
        /*07dc*/ 	.word	0x00004950


	//   ....[27]....
        /*07e0*/ 	.word	0x00004c30


	//   ....[28]....
        /*07e4*/ 	.word	0x00004f70


	//   ....[29]....
        /*07e8*/ 	.word	0x00005570


	//   ....[30]....
        /*07ec*/ 	.word	0x00005590


	//   ....[31]....
        /*07f0*/ 	.word	0x000055b0


	//   ....[32]....
        /*07f4*/ 	.word	0x000055d0


	//   ....[33]....
        /*07f8*/ 	.word	0x00007f10


	//   ....[34]....
        /*07fc*/ 	.word	0x00007f30


	//   ....[35]....
        /*0800*/ 	.word	0x00007f60


	//   ....[36]....
        /*0804*/ 	.word	0x00007fc0


	//   ....[37]....
        /*0808*/ 	.word	0x00008090


	//   ....[38]....
        /*080c*/ 	.word	0x00008150


	//   ....[39]....
        /*0810*/ 	.word	0x00009f60


	//   ....[40]....
        /*0814*/ 	.word	0x00009f80


	//   ....[41]....
        /*0818*/ 	.word	0x00009fb0


	//   ....[42]....
        /*081c*/ 	.word	0x0000a010


	//   ....[43]....
        /*0820*/ 	.word	0x0000a0e0


	//   ....[44]....
        /*0824*/ 	.word	0x0000a1a0


	//   ....[45]....
        /*0828*/ 	.word	0x0000a4c0


	//   ....[46]....
        /*082c*/ 	.word	0x0000a800


	//   ....[47]....
        /*0830*/ 	.word	0x0000ae00


	//   ....[48]....
        /*0834*/ 	.word	0x0000ae20


	//   ....[49]....
        /*0838*/ 	.word	0x0000ae40


	//   ....[50]....
        /*083c*/ 	.word	0x0000ae60


	//   ....[51]....
        /*0840*/ 	.word	0x0000d970


	//   ....[52]....
        /*0844*/ 	.word	0x0000d980


	//   ....[53]....
        /*0848*/ 	.word	0x0000d9e0


	//   ....[54]....
        /*084c*/ 	.word	0x0000da30


	//   ....[55]....
        /*0850*/ 	.word	0x0000da80


	//   ....[56]....
        /*0854*/ 	.word	0x0000db90


	//   ....[57]....
        /*0858*/ 	.word	0x0000f950


	//   ....[58]....
        /*085c*/ 	.word	0x0000f970


	//   ....[59]....
        /*0860*/ 	.word	0x0000fa70


	//   ....[60]....
        /*0864*/ 	.word	0x0000fa90


	//   ....[61]....
        /*0868*/ 	.word	0x0000fac0


	//   ....[62]....
        /*086c*/ 	.word	0x0000fb50


	//   ....[63]....
        /*0870*/ 	.word	0x0000ffe0


	//   ....[64]....
        /*0874*/ 	.word	0x0000fff0


	//   ....[65]....
        /*0878*/ 	.word	0x00010020


	//   ....[66]....
        /*087c*/ 	.word	0x00010030


	//   ....[67]....
        /*0880*/ 	.word	0x00012680


	//   ....[68]....
        /*0884*/ 	.word	0x000126d0


	//   ....[69]....
        /*0888*/ 	.word	0x000126f0


	//   ....[70]....
        /*088c*/ 	.word	0x00012710


	//   ....[71]....
        /*0890*/ 	.word	0x00013b30


	//   ....[72]....
        /*0894*/ 	.word	0x00013f10


	//   ....[73]....
        /*0898*/ 	.word	0x00013f30


	//   ....[74]....
        /*089c*/ 	.word	0x00013f50


	//   ....[75]....
        /*08a0*/ 	.word	0x00013f60


	//   ....[76]....
        /*08a4*/ 	.word	0x000141e0


	//   ....[77]....
        /*08a8*/ 	.word	0x00014200


	//   ....[78]....
        /*08ac*/ 	.word	0x00014380


	//   ....[79]....
        /*08b0*/ 	.word	0x000143b0


	//   ....[80]....
        /*08b4*/ 	.word	0x000144f0


	//   ....[81]....
        /*08b8*/ 	.word	0x00014520


	//   ....[82]....
        /*08bc*/ 	.word	0x00014660


	//   ....[83]....
        /*08c0*/ 	.word	0x00014680


	//   ....[84]....
        /*08c4*/ 	.word	0x00014c50


	//   ....[85]....
        /*08c8*/ 	.word	0x00014c70


	//   ....[86]....
        /*08cc*/ 	.word	0x00014ef0


	//   ....[87]....
        /*08d0*/ 	.word	0x00014f00


	//   ....[88]....
        /*08d4*/ 	.word	0x00015110


	//   ....[89]....
        /*08d8*/ 	.word	0x00015130


	//   ....[90]....
        /*08dc*/ 	.word	0x00015340


	//   ....[91]....
        /*08e0*/ 	.word	0x00015350


	//   ....[92]....
        /*08e4*/ 	.word	0x000155d0


	//   ....[93]....
        /*08e8*/ 	.word	0x000156e0


	//   ....[94]....
        /*08ec*/ 	.word	0x00015750


	//   ....[95]....
        /*08f0*/ 	.word	0x000157d0


	//   ....[96]....
        /*08f4*/ 	.word	0x00015840


	//   ....[97]....
        /*08f8*/ 	.word	0x000158c0


	//   ....[98]....
        /*08fc*/ 	.word	0x00015940


	//   ....[99]....
        /*0900*/ 	.word	0x000159c0


	//   ....[100]....
        /*0904*/ 	.word	0x00015a30


	//   ....[101]....
        /*0908*/ 	.word	0x00015aa0


	//   ....[102]....
        /*090c*/ 	.word	0x00015b10


	//   ....[103]....
        /*0910*/ 	.word	0x00015d10


	//   ....[104]....
        /*0914*/ 	.word	0x00015d80


	//   ....[105]....
        /*0918*/ 	.word	0x00015f90


	//   ....[106]....
        /*091c*/ 	.word	0x00016000


	//   ....[107]....
        /*0920*/ 	.word	0x00016070


	//   ....[108]....
        /*0924*/ 	.word	0x000160f0


	//   ....[109]....
        /*0928*/ 	.word	0x00016730


	//   ....[110]....
        /*092c*/ 	.word	0x00016780


	//   ....[111]....
        /*0930*/ 	.word	0x000167d0


	//   ....[112]....
        /*0934*/ 	.word	0x00016810


	//   ....[113]....
        /*0938*/ 	.word	0x00016880


	//   ....[114]....
        /*093c*/ 	.word	0x000168f0


	//   ....[115]....
        /*0940*/ 	.word	0x00016af0


	//   ....[116]....
        /*0944*/ 	.word	0x00016b60


	//   ....[117]....
        /*0948*/ 	.word	0x00016d70


	//   ....[118]....
        /*094c*/ 	.word	0x00016de0


	//   ....[119]....
        /*0950*/ 	.word	0x00016e50


	//   ....[120]....
        /*0954*/ 	.word	0x00016ec0


	//   ....[121]....
        /*0958*/ 	.word	0x000170c0


	//   ....[122]....
        /*095c*/ 	.word	0x00017130


	//   ....[123]....
        /*0960*/ 	.word	0x00017340


	//   ....[124]....
        /*0964*/ 	.word	0x000173b0


	//   ....[125]....
        /*0968*/ 	.word	0x00017420


	//   ....[126]....
        /*096c*/ 	.word	0x000174a0


	//   ....[127]....
        /*0970*/ 	.word	0x00017ae0


	//   ....[128]....
        /*0974*/ 	.word	0x00017b20


	//   ....[129]....
        /*0978*/ 	.word	0x00017b70


	//   ....[130]....
        /*097c*/ 	.word	0x00017bb0


	//   ....[131]....
        /*0980*/ 	.word	0x00017c10


	//   ....[132]....
        /*0984*/ 	.word	0x00017c80


	//   ....[133]....
        /*0988*/ 	.word	0x00017cf0


	//   ....[134]....
        /*098c*/ 	.word	0x00017e80


	//   ....[135]....
        /*0990*/ 	.word	0x00017ef0


	//   ....[136]....
        /*0994*/ 	.word	0x00018080


	//   ....[137]....
        /*0998*/ 	.word	0x000180f0


	//   ....[138]....
        /*099c*/ 	.word	0x00018140


	//   ....[139]....
        /*09a0*/ 	.word	0x00018180


	//   ....[140]....
        /*09a4*/ 	.word	0x000181d0


	//   ....[141]....
        /*09a8*/ 	.word	0x00018210


	//   ....[142]....
        /*09ac*/ 	.word	0x00018260


	//   ....[143]....
        /*09b0*/ 	.word	0x000182c0


	//   ....[144]....
        /*09b4*/ 	.word	0x00018310


	//   ....[145]....
        /*09b8*/ 	.word	0x00018360


	//   ....[146]....
        /*09bc*/ 	.word	0x000183d0


	//   ....[147]....
        /*09c0*/ 	.word	0x00018440


	//   ....[148]....
        /*09c4*/ 	.word	0x000184c0


	//   ....[149]....
        /*09c8*/ 	.word	0x00018530


	//   ....[150]....
        /*09cc*/ 	.word	0x000185b0


	//   ....[151]....
        /*09d0*/ 	.word	0x00018630


	//   ....[152]....
        /*09d4*/ 	.word	0x000186b0


	//   ....[153]....
        /*09d8*/ 	.word	0x00018720


	//   ....[154]....
        /*09dc*/ 	.word	0x00018790


	//----- nvinfo : EIATTR_EXIT_INSTR_OFFSETS
	.align		4
.L_418:
        /*09e0*/ 	.byte	0x04, 0x1c
        /*09e2*/ 	.short	(.L_420 - .L_419)


	//   ....[0]....
.L_419:
        /*09e4*/ 	.word	0x000000a0


	//   ....[1]....
        /*09e8*/ 	.word	0x00015690


	//----- nvinfo : EIATTR_MAX_THREADS
	.align		4
.L_420:
        /*09ec*/ 	.byte	0x04, 0x05
        /*09ee*/ 	.short	(.L_422 - .L_421)
.L_421:
        /*09f0*/ 	.word	0x00000100
        /*09f4*/ 	.word	0x00000001
        /*09f8*/ 	.word	0x00000001


	//----- nvinfo : EIATTR_CRS_STACK_SIZE
	.align		4
.L_422:
        /*09fc*/ 	.byte	0x04, 0x1e
        /*09fe*/ 	.short	(.L_424 - .L_423)
.L_423:
        /*0a00*/ 	.word	0x00000000
.L_424:


//--------------------- .nv.info._ZN7cutlass13device_kernelIN5flash19enable_sm80_to_sm89INS1_16FlashAttnFwdSm80INS1_25CollectiveMainloopFwdSm80ILi8ELi1ELb0EN4cute5tupleIJNS5_1CILi128EEENS7_ILi96EEENS7_ILi256EEEEEELi256ENS_10bfloat16_tEfNS_4arch4Sm80ELb1ELb0ELb1ELb1ELb1ELb0ELb1ELb0EEENS1_21CollectiveEpilogueFwdINS6_IJS8_SA_S9_EEENS6_IJNS7_ILi1EEESI_SI_EEESC_SE_Li256ELb1ELb1ELb0ELb0EEENS1_19SingleTileSchedulerILb1ELb0ELb1ELi128EEEEEEEEEvNT_6ParamsE --------------------------
	.section	.nv.info._ZN7cutlass13device_kernelIN5flash19enable_sm80_to_sm89INS1_16FlashAttnFwdSm80INS1_25CollectiveMainloopFwdSm80ILi8ELi1ELb0EN4cute5tupleIJNS5_1CILi128EEENS7_ILi96EEENS7_ILi256EEEEEELi256ENS_10bfloat16_tEfNS_4arch4Sm80ELb1ELb0ELb1ELb1ELb1ELb0ELb1ELb0EEENS1_21CollectiveEpilogueFwdINS6_IJS8_SA_S9_EEENS6_IJNS7_ILi1EEESI_SI_EEESC_SE_Li256ELb1ELb1ELb0ELb0EEENS1_19SingleTileSchedulerILb1ELb0ELb1ELi128EEEEEEEEEvNT_6ParamsE,"",@"SHT_CUDA_INFO"
	.sectionflags	@""
	.align	4


	//----- nvinfo : EIATTR_CUDA_API_VERSION
	.align		4
        /*0000*/ 	.byte	0x04, 0x37
        /*0002*/ 	.short	(.L_426 - .L_425)
.L_425:
        /*0004*/ 	.word	0x00000082


	//----- nvinfo : EIATTR_SW2861232_WAR
	.align		4
.L_426:
        /*0008*/ 	.byte	0x01, 0x35
	.zero		2


	//----- nvinfo : EIATTR_PARAM_CBANK
	.align		4
        /*000c*/ 	.byte	0x04, 0x0a
        /*000e*/ 	.short	(.L_428 - .L_427)
	.align		4
.L_427:
        /*0010*/ 	.word	index@(.nv.constant0._ZN7cutlass13device_kernelIN5flash19enable_sm80_to_sm89INS1_16FlashAttnFwdSm80INS1_25CollectiveMainloopFwdSm80ILi8ELi1ELb0EN4cute5tupleIJNS5_1CILi128EEENS7_ILi96EEENS7_ILi256EEEEEELi256ENS_10bfloat16_tEfNS_4arch4Sm80ELb1ELb0ELb1ELb1ELb1ELb0ELb1ELb0EEENS1_21CollectiveEpilogueFwdINS6_IJS8_SA_S9_EEENS6_IJNS7_ILi1EEESI_SI_EEESC_SE_Li256ELb1ELb1ELb0ELb0EEENS1_19SingleTileSchedulerILb1ELb0ELb1ELi128EEEEEEEEEvNT_6ParamsE)
        /*0014*/ 	.short	0x0160
        /*0016*/ 	.short	0x0418


	//----- nvinfo : EIATTR_CBANK_PARAM_SIZE
	.align		4
.L_428:
        /*0018*/ 	.byte	0x03, 0x19
        /*001a*/ 	.short	0x0418


	//----- nvinfo : EIATTR_KPARAM_INFO
	.align		4
        /*001c*/ 	.byte	0x04, 0x17
        /*001e*/ 	.short	(.L_430 - .L_429)
.L_429:
        /*0020*/ 	.word	0x00000000
        /*0024*/ 	.short	0x0000
        /*0026*/ 	.short	0x0000
        /*0028*/ 	.byte	0x00, 0xf0, 0x61, 0x10


	//----- nvinfo : EIATTR_MAXREG_COUNT
	.align		4
.L_430:
        /*002c*/ 	.byte	0x03, 0x1b
        /*002e*/ 	.short	0x00ff


	//----- nvinfo : EIATTR_NUM_BARRIERS
	.align		4
        /*0030*/ 	.byte	0x02, 0x4c
        /*0032*/ 	.byte	0x02
	.zero		1


	//----- nvinfo : EIATTR_ANNOTATIONS
	.align		4
        /*0034*/ 	.byte	0x04, 0x55
        /*0036*/ 	.short	(.L_432 - .L_431)


	//   ....[0]....
.L_431:
        /* <DEDUP_REMOVED lines=56> */


	//----- nvinfo : EIATTR_MERCURY_ISA_VERSION
	.align		4
.L_432:
        /*03a0*/ 	.byte	0x03, 0x5f
        /*03a2*/ 	.short	0x0000


	//----- nvinfo : EIATTR_COOP_GROUP_MASK_REGIDS
	.align		4
        /*03a4*/ 	.byte	0x04, 0x29
        /*03a6*/ 	.short	(.L_434 - .L_433)


	//   ....[0]....
.L_433:
        /*03a8*/ 	.word	0xffffffff


	//   ....[1]....
        /*03ac*/ 	.word	0xffffffff


	//   ....[2]....
        /*03b0*/ 	.word	0xffffffff


	//   ....[3]....
        /*03b4*/ 	.word	0xffffffff


	//   ....[4]....
        /*03b8*/ 	.word	0xffffffff


	//   ....[5]....
        /*03bc*/ 	.word	0xffffffff


	//   ....[6]....
        /*03c0*/ 	.word	0xffffffff


	//   ....[7]....
        /*03c4*/ 	.word	0xffffffff


	//   ....[8]....
        /*03c8*/ 	.word	0xffffffff


	//   ....[9]....
        /*03cc*/ 	.word	0xffffffff


	//   ....[10]....
        /*03d0*/ 	.word	0xffffffff


	//   ....[11]....
        /*03d4*/ 	.word	0xffffffff


	//   ....[12]....
        /*03d8*/ 	.word	0xffffffff


	//   ....[13]....
        /*03dc*/ 	.word	0xffffffff


	//   ....[14]....
        /*03e0*/ 	.word	0xffffffff


	//   ....[15]....
        /*03e4*/ 	.word	0xffffffff


	//   ....[16]....
        /*03e8*/ 	.word	0xffffffff


	//   ....[17]....
        /*03ec*/ 	.word	0xffffffff


	//   ....[18]....
        /*03f0*/ 	.word	0xffffffff


	//   ....[19]....
        /*03f4*/ 	.word	0xffffffff


	//   ....[20]....
        /*03f8*/ 	.word	0xffffffff


	//   ....[21]....
        /*03fc*/ 	.word	0xffffffff


	//   ....[22]....
        /*0400*/ 	.word	0xffffffff


	//   ....[23]....
        /*0404*/ 	.word	0xffffffff


	//   ....[24]....
        /*0408*/ 	.word	0xffffffff


	//   ....[25]....
        /*040c*/ 	.word	0xffffffff


	//   ....[26]....
        /*0410*/ 	.word	0xffffffff


	//   ....[27]....
        /*0414*/ 	.word	0xffffffff


	//   ....[28]....
        /*0418*/ 	.word	0xffffffff


	//   ....[29]....
        /*041c*/ 	.word	0xffffffff


	//   ....[30]....
        /*0420*/ 	.word	0xffffffff


	//   ....[31]....
        /*0424*/ 	.word	0xffffffff


	//   ....[32]....
        /*0428*/ 	.word	0xffffffff


	//   ....[33]....
        /*042c*/ 	.word	0xffffffff


	//   ....[34]....
        /*0430*/ 	.word	0xffffffff


	//   ....[35]....
        /*0434*/ 	.word	0xffffffff


	//   ....[36]....
        /*0438*/ 	.word	0xffffffff


	//   ....[37]....
        /*043c*/ 	.word	0xffffffff


	//   ....[38]....
        /*0440*/ 	.word	0xffffffff


	//   ....[39]....
        /*0444*/ 	.word	0xffffffff


	//   ....[40]....
        /*0448*/ 	.word	0xffffffff


	//   ....[41]....
        /*044c*/ 	.word	0xffffffff


	//   ....[42]....
        /*0450*/ 	.word	0xffffffff


	//   ....[43]....
        /*0454*/ 	.word	0xffffffff


	//   ....[44]....
        /*0458*/ 	.word	0xffffffff


	//   ....[45]....
        /*045c*/ 	.word	0xffffffff


	//   ....[46]....
        /*0460*/ 	.word	0xffffffff


	//   ....[47]....
        /*0464*/ 	.word	0xffffffff


	//   ....[48]....
        /*0468*/ 	.word	0xffffffff


	//   ....[49]....
        /*046c*/ 	.word	0xffffffff


	//   ....[50]....
        /*0470*/ 	.word	0xffffffff


	//   ....[51]....
        /*0474*/ 	.word	0xffffffff


	//   ....[52]....
        /*0478*/ 	.word	0xffffffff


	//   ....[53]....
        /*047c*/ 	.word	0xffffffff


	//   ....[54]....
        /*0480*/ 	.word	0xffffffff


	//   ....[55]....
        /*0484*/ 	.word	0xffffffff


	//   ....[56]....
        /*0488*/ 	.word	0xffffffff


	//   ....[57]....
        /*048c*/ 	.word	0xffffffff


	//   ....[58]....
        /*0490*/ 	.word	0xffffffff


	//   ....[59]....
        /*0494*/ 	.word	0xffffffff


	//   ....[60]....
        /*0498*/ 	.word	0xffffffff


	//   ....[61]....
        /*049c*/ 	.word	0xffffffff


	//   ....[62]....
        /*04a0*/ 	.word	0xffffffff


	//   ....[63]....
        /*04a4*/ 	.word	0xffffffff


	//   ....[64]....
        /*04a8*/ 	.word	0xffffffff


	//   ....[65]....
        /*04ac*/ 	.word	0xffffffff


	//   ....[66]....
        /*04b0*/ 	.word	0xffffffff


	//   ....[67]....
        /*04b4*/ 	.word	0xffffffff


	//   ....[68]....
        /*04b8*/ 	.word	0xffffffff


	//   ....[69]....
        /*04bc*/ 	.word	0xffffffff


	//   ....[70]....
        /*04c0*/ 	.word	0xffffffff


	//   ....[71]....
        /*04c4*/ 	.word	0xffffffff


	//   ....[72]....
        /*04c8*/ 	.word	0xffffffff


	//   ....[73]....
        /*04cc*/ 	.word	0xffffffff


	//   ....[74]....
        /*04d0*/ 	.word	0xffffffff


	//   ....[75]....
        /*04d4*/ 	.word	0xffffffff


	//   ....[76]....
        /*04d8*/ 	.word	0xffffffff


	//   ....[77]....
        /*04dc*/ 	.word	0xffffffff


	//   ....[78]....
        /*04e0*/ 	.word	0xffffffff


	//   ....[79]....
        /*04e4*/ 	.word	0xffffffff


	//   ....[80]....
        /*04e8*/ 	.word	0xffffffff


	//   ....[81]....
        /*04ec*/ 	.word	0xffffffff


	//   ....[82]....
        /*04f0*/ 	.word	0xffffffff


	//   ....[83]....
        /*04f4*/ 	.word	0xffffffff


	//   ....[84]....
        /*04f8*/ 	.word	0xffffffff


	//   ....[85]....
        /*04fc*/ 	.word	0xffffffff


	//   ....[86]....
        /*0500*/ 	.word	0xffffffff


	//   ....[87]....
        /*0504*/ 	.word	0xffffffff


	//   ....[88]....
        /*0508*/ 	.word	0xffffffff


	//   ....[89]....
        /*050c*/ 	.word	0xffffffff


	//   ....[90]....
        /*0510*/ 	.word	0xffffffff


	//----- nvinfo : EIATTR_COOP_GROUP_INSTR_OFFSETS
	.align		4
.L_434:
        /*0514*/ 	.byte	0x04, 0x28
        /*0516*/ 	.short	(.L_436 - .L_435)


	//   ....[0]....
.L_435:
        /*0518*/ 	.word	0x000000a0


	//   ....[1]....
        /*051c*/ 	.word	0x00001330


	//   ....[2]....
        /*0520*/ 	.word	0x00001350


	//   ....[3]....
        /*0524*/ 	.word	0x000015b0


	//   ....[4]....
        /*0528*/ 	.word	0x000015e0


	//   ....[5]....
        /*052c*/ 	.word	0x00001750


	//   ....[6]....
        /*0530*/ 	.word	0x00001780


	//   ....[7]....
        /*0534*/ 	.word	0x00001900


	//   ....[8]....
        /*0538*/ 	.word	0x00001950


	//   ....[9]....
        /*053c*/ 	.word	0x000020e0


	//   ....[10]....
        /*0540*/ 	.word	0x00002110


	//   ....[11]....
        /*0544*/ 	.word	0x00002140


	//   ....[12]....
        /*0548*/ 	.word	0x00002180


	//   ....[13]....
        /*054c*/ 	.word	0x000021c0


	//   ....[14]....
        /*0550*/ 	.word	0x00002200


	//   ....[15]....
        /*0554*/ 	.word	0x00002230


	//   ....[16]....
        /*0558*/ 	.word	0x00002270


	//   ....[17]....
        /*055c*/ 	.word	0x00002360


	//   ....[18]....
        /*0560*/ 	.word	0x00002390


	//   ....[19]....
        /*0564*/ 	.word	0x000023d0


	//   ....[20]....
        /*0568*/ 	.word	0x00002410


	//   ....[21]....
        /*056c*/ 	.word	0x00004060


	//   ....[22]....
        /*0570*/ 	.word	0x00004080


	//   ....[23]....
        /*0574*/ 	.word	0x000040a0


	//   ....[24]....
        /*0578*/ 	.word	0x000040d0


	//   ....[25]....
        /*057c*/ 	.word	0x00004170


	//   ....[26]....
        /*0580*/ 	.word	0x00004180


	//   ....[27]....
        /*0584*/ 	.word	0x000048c0


	//   ....[28]....
        /*0588*/ 	.word	0x00004ca0


	//   ....[29]....
        /*058c*/ 	.word	0x00005610


	//   ....[30]....
        /*0590*/ 	.word	0x00005740


	//   ....[31]....
        /*0594*/ 	.word	0x00005750


	//   ....[32]....
        /*0598*/ 	.word	0x000057a0


	//   ....[33]....
        /*059c*/ 	.word	0x00007760


	//   ....[34]....
        /*05a0*/ 	.word	0x00007790


	//   ....[35]....
        /*05a4*/ 	.word	0x000077a0


	//   ....[36]....
        /*05a8*/ 	.word	0x000077b0


	//   ....[37]....
        /*05ac*/ 	.word	0x00007870


	//   ....[38]....
        /*05b0*/ 	.word	0x00007890


	//   ....[39]....
        /*05b4*/ 	.word	0x00009650


	//   ....[40]....
        /*05b8*/ 	.word	0x00009660


	//   ....[41]....
        /*05bc*/ 	.word	0x00009670


	//   ....[42]....
        /*05c0*/ 	.word	0x00009680


	//   ....[43]....
        /*05c4*/ 	.word	0x00009690


	//   ....[44]....
        /*05c8*/ 	.word	0x000097e0


	//   ....[45]....
        /*05cc*/ 	.word	0x00009a40


	//   ....[46]....
        /*05d0*/ 	.word	0x00009a70


	//   ....[47]....
        /*05d4*/ 	.word	0x0000a300


	//   ....[48]....
        /*05d8*/ 	.word	0x0000a3f0


	//   ....[49]....
        /*05dc*/ 	.word	0x0000a400


	//   ....[50]....
        /*05e0*/ 	.word	0x0000a430


	//   ....[51]....
        /*05e4*/ 	.word	0x0000cf60


	//   ....[52]....
        /*05e8*/ 	.word	0x0000cf70


	//   ....[53]....
        /*05ec*/ 	.word	0x0000cf80


	//   ....[54]....
        /*05f0*/ 	.word	0x0000cf90


	//   ....[55]....
        /*05f4*/ 	.word	0x0000cfa0


	//   ....[56]....
        /*05f8*/ 	.word	0x0000cfb0


	//   ....[57]....
        /*05fc*/ 	.word	0x0000d4f0


	//   ....[58]....
        /*0600*/ 	.word	0x0000d510


	//   ....[59]....
        /*0604*/ 	.word	0x0000d530


	//   ....[60]....
        /*0608*/ 	.word	0x0000d540


	//   ....[61]....
        /*060c*/ 	.word	0x0000d560


	//   ....[62]....
        /*0610*/ 	.word	0x0000d590


	//   ....[63]....
        /*0614*/ 	.word	0x0000f550


	//   ....[64]....
        /*0618*/ 	.word	0x0000f560


	//   ....[65]....
        /*061c*/ 	.word	0x0000f580


	//   ....[66]....
        /*0620*/ 	.word	0x0000f5a0


	//   ....[67]....
        /*0624*/ 	.word	0x00011dc0


	//   ....[68]....
        /*0628*/ 	.word	0x00011df0


	//   ....[69]....
        /*062c*/ 	.word	0x00011e40


	//   ....[70]....
        /*0630*/ 	.word	0x00011e60


	//   ....[71]....
        /*0634*/ 	.word	0x000138b0


	//   ....[72]....
        /*0638*/ 	.word	0x000138e0


	//   ....[73]....
        /*063c*/ 	.word	0x00013920


	//   ....[74]....
        /*0640*/ 	.word	0x00013960


	//   ....[75]....
        /*0644*/ 	.word	0x00013b80


	//   ....[76]....
        /*0648*/ 	.word	0x00013b90


	//   ....[77]....
        /*064c*/ 	.word	0x00013d90


	//   ....[78]....
        /*0650*/ 	.word	0x00013dc0


	//   ....[79]....
        /*0654*/ 	.word	0x00013f80


	//   ....[80]....
        /*0658*/ 	.word	0x00013fb0


	//   ....[81]....
        /*065c*/ 	.word	0x00014170


	//   ....[82]....
        /*0660*/ 	.word	0x00014190


	//   ....[83]....
        /*0664*/ 	.word	0x00014b40


	//   ....[84]....
        /*0668*/ 	.word	0x00014b60


	//   ....[85]....
        /*066c*/ 	.word	0x00014cf0


	//   ....[86]....
        /*0670*/ 	.word	0x00014d20


	//   ....[87]....
        /*0674*/ 	.word	0x00014eb0


	//   ....[88]....
        /*0678*/ 	.word	0x00014ee0


	//   ....[89]....
        /*067c*/ 	.word	0x00015070


	//   ....[90]....
        /*0680*/ 	.word	0x00015090


	//----- nvinfo : EIATTR_EXIT_INSTR_OFFSETS
	.align		4
.L_436:
        /*0684*/ 	.byte	0x04, 0x1c
        /*0686*/ 	.short	(.L_438 - .L_437)


	//   ....[0]....
.L_437:
        /*0688*/ 	.word	0x00000450


	//   ....[1]....
        /*068c*/ 	.word	0x000141a0


	//   ....[2]....
        /*0690*/ 	.word	0x000142e0


	//   ....[3]....
        /*0694*/ 	.word	0x00014340


	//   ....[4]....
        /*0698*/ 	.word	0x000150a0


	//   ....[5]....
        /*069c*/ 	.word	0x000151b0


	//   ....[6]....
        /*06a0*/ 	.word	0x00015210


	//----- nvinfo : EIATTR_CTAIDZ_USED
	.align		4
.L_438:
        /*06a4*/ 	.byte	0x01, 0x04
	.zero		2


	//----- nvinfo : EIATTR_MAX_THREADS
	.align		4
        /*06a8*/ 	.byte	0x04, 0x05
        /*06aa*/ 	.short	(.L_440 - .L_439)
.L_439:
        /*06ac*/ 	.word	0x00000100
        /*06b0*/ 	.word	0x00000001
        /*06b4*/ 	.word	0x00000001


	//----- nvinfo : EIATTR_CRS_STACK_SIZE
	.align		4
.L_440:
        /*06b8*/ 	.byte	0x04, 0x1e
        /*06ba*/ 	.short	(.L_442 - .L_441)
.L_441:
        /*06bc*/ 	.word	0x00000000
.L_442:


//--------------------- .nv.info._ZN7cutlass13device_kernelIN5flash19enable_sm80_to_sm89INS1_16FlashAttnFwdSm80INS1_25CollectiveMainloopFwdSm80ILi8ELi1ELb0EN4cute5tupleIJNS5_1CILi128EEENS7_ILi48EEENS7_ILi256EEEEEELi256ENS_10bfloat16_tEfNS_4arch4Sm80ELb1ELb0ELb1ELb1ELb1ELb1ELb1ELb0EEENS1_21CollectiveEpilogueFwdINS6_IJS8_SA_S9_EEENS6_IJNS7_ILi1EEESI_SI_EEESC_SE_Li256ELb1ELb1ELb0ELb0EEENS1_19SingleTileSchedulerILb1ELb0ELb1ELi128EEEEEEEEEvNT_6ParamsE --------------------------
	.section	.nv.info._ZN7cutlass13device_kernelIN5flash19enable_sm80_to_sm89INS1_16FlashAttnFwdSm80INS1_25CollectiveMainloopFwdSm80ILi8ELi1ELb0EN4cute5tupleIJNS5_1CILi128EEENS7_ILi48EEENS7_ILi256EEEEEELi256ENS_10bfloat16_tEfNS_4arch4Sm80ELb1ELb0ELb1ELb1ELb1ELb1ELb1ELb0EEENS1_21CollectiveEpilogueFwdINS6_IJS8_SA_S9_EEENS6_IJNS7_ILi1EEESI_SI_EEESC_SE_Li256ELb1ELb1ELb0ELb0EEENS1_19SingleTileSchedulerILb1ELb0ELb1ELi128EEEEEEEEEvNT_6ParamsE,"",@"SHT_CUDA_INFO"
	.sectionflags	@""
	.align	4


	//----- nvinfo : EIATTR_CUDA_API_VERSION
	.align		4
        /*0000*/ 	.byte	0x04, 0x37
        /*0002*/ 	.short	(.L_444 - .L_443)
.L_443:
        /*0004*/ 	.word	0x00000082


	//----- nvinfo : EIATTR_SW2861232_WAR
	.align		4
.L_444:
        /*0008*/ 	.byte	0x01, 0x35
	.zero		2


	//----- nvinfo : EIATTR_PARAM_CBANK
	.align		4
        /*000c*/ 	.byte	0x04, 0x0a
        /*000e*/ 	.short	(.L_446 - .L_445)
	.align		4
.L_445:
        /*0010*/ 	.word	index@(.nv.constant0._ZN7cutlass13device_kernelIN5flash19enable_sm80_to_sm89INS1_16FlashAttnFwdSm80INS1_25CollectiveMainloopFwdSm80ILi8ELi1ELb0EN4cute5tupleIJNS5_1CILi128EEENS7_ILi48EEENS7_ILi256EEEEEELi256ENS_10bfloat16_tEfNS_4arch4Sm80ELb1ELb0ELb1ELb1ELb1ELb1ELb1ELb0EEENS1_21CollectiveEpilogueFwdINS6_IJS8_SA_S9_EEENS6_IJNS7_ILi1EEESI_SI_EEESC_SE_Li256ELb1ELb1ELb0ELb0EEENS1_19SingleTileSchedulerILb1ELb0ELb1ELi128EEEEEEEEEvNT_6ParamsE)
        /*0014*/ 	.short	0x0160
        /*0016*/ 	.short	0x0418


	//----- nvinfo : EIATTR_CBANK_PARAM_SIZE
	.align		4
.L_446:
        /*0018*/ 	.byte	0x03, 0x19
        /*001a*/ 	.short	0x0418


	//----- nvinfo : EIATTR_KPARAM_INFO
	.align		4
        /*001c*/ 	.byte	0x04, 0x17
        /*001e*/ 	.short	(.L_448 - .L_447)
.L_447:
        /*0020*/ 	.word	0x00000000
        /*0024*/ 	.short	0x0000
        /*0026*/ 	.short	0x0000
        /*0028*/ 	.byte	0x00, 0xf0, 0x61, 0x10


	//----- nvinfo : EIATTR_MAXREG_COUNT
	.align		4
.L_448:
        /*002c*/ 	.byte	0x03, 0x1b
        /*002e*/ 	.short	0x00ff


	//----- nvinfo : EIATTR_NUM_BARRIERS
	.align		4
        /*0030*/ 	.byte	0x02, 0x4c
        /*0032*/ 	.byte	0x02
	.zero		1


	//----- nvinfo : EIATTR_MERCURY_ISA_VERSION
	.align		4
        /*0034*/ 	.byte	0x03, 0x5f
        /*0036*/ 	.short	0x0000


	//----- nvinfo : EIATTR_COOP_GROUP_MASK_REGIDS
	.align		4
        /*0038*/ 	.byte	0x04, 0x29
        /*003a*/ 	.short	(.L_450 - .L_449)


	//   ....[0]....
.L_449:
        /*003c*/ 	.word	0xffffffff


	//   ....[1]....
        /*0040*/ 	.word	0xffffffff


	//   ....[2]....
        /*0044*/ 	.word	0xffffffff


	//   ....[3]....
        /*0048*/ 	.word	0xffffffff


	//   ....[4]....
        /*004c*/ 	.word	0xffffffff


	//   ....[5]....
        /*0050*/ 	.word	0xffffffff


	//   ....[6]....
        /*0054*/ 	.word	0xffffffff


	//   ....[7]....
        /*0058*/ 	.word	0xffffffff


	//   ....[8]....
        /*005c*/ 	.word	0xffffffff


	//   ....[9]....
        /*0060*/ 	.word	0xffffffff


	//   ....[10]....
        /*0064*/ 	.word	0xffffffff


	//   ....[11]....
        /*0068*/ 	.word	0xffffffff


	//   ....[12]....
        /*006c*/ 	.word	0xffffffff


	//   ....[13]....
        /*0070*/ 	.word	0xffffffff


	//   ....[14]....
        /*0074*/ 	.word	0xffffffff


	//   ....[15]....
        /*0078*/ 	.word	0xffffffff


	//   ....[16]....
        /*007c*/ 	.word	0xffffffff


	//   ....[17]....
        /*0080*/ 	.word	0xffffffff


	//   ....[18]....
        /*0084*/ 	.word	0xffffffff


	//   ....[19]....
        /*0088*/ 	.word	0xffffffff


	//   ....[20]....
        /*008c*/ 	.word	0xffffffff


	//   ....[21]....
        /*0090*/ 	.word	0xffffffff


	//   ....[22]....
        /*0094*/ 	.word	0xffffffff


	//   ....[23]....
        /*0098*/ 	.word	0xffffffff


	//   ....[24]....
        /*009c*/ 	.word	0xffffffff


	//   ....[25]....
        /*00a0*/ 	.word	0xffffffff


	//   ....[26]....
        /*00a4*/ 	.word	0xffffffff


	//   ....[27]....
        /*00a8*/ 	.word	0xffffffff


	//   ....[28]....
        /*00ac*/ 	.word	0xffffffff


	//   ....[29]....
        /*00b0*/ 	.word	0xffffffff


	//   ....[30]....
        /*00b4*/ 	.word	0xffffffff


	//   ....[31]....
        /*00b8*/ 	.word	0xffffffff


	//   ....[32]....
        /*00bc*/ 	.word	0xffffffff


	//   ....[33]....
        /*00c0*/ 	.word	0xffffffff


	//   ....[34]....
        /*00c4*/ 	.word	0xffffffff


	//   ....[35]....
        /*00c8*/ 	.word	0xffffffff


	//   ....[36]....
        /*00cc*/ 	.word	0xffffffff


	//   ....[37]....
        /*00d0*/ 	.word	0xffffffff


	//   ....[38]....
        /*00d4*/ 	.word	0xffffffff


	//   ....[39]....
        /*00d8*/ 	.word	0xffffffff


	//   ....[40]....
        /*00dc*/ 	.word	0xffffffff


	//   ....[41]....
        /*00e0*/ 	.word	0xffffffff


	//   ....[42]....
        /*00e4*/ 	.word	0xffffffff


	//   ....[43]....
        /*00e8*/ 	.word	0xffffffff


	//   ....[44]....
        /*00ec*/ 	.word	0xffffffff


	//   ....[45]....
        /*00f0*/ 	.word	0xffffffff


	//   ....[46]....
        /*00f4*/ 	.word	0xffffffff


	//   ....[47]....
        /*00f8*/ 	.word	0xffffffff


	//   ....[48]....
        /*00fc*/ 	.word	0xffffffff


	//   ....[49]....
        /*0100*/ 	.word	0xffffffff


	//   ....[50]....
        /*0104*/ 	.word	0xffffffff


	//   ....[51]....
        /*0108*/ 	.word	0xffffffff


	//   ....[52]....
        /*010c*/ 	.word	0xffffffff


	//   ....[53]....
        /*0110*/ 	.word	0xffffffff


	//   ....[54]....
        /*0114*/ 	.word	0xffffffff


	//   ....[55]....
        /*0118*/ 	.word	0xffffffff


	//   ....[56]....
        /*011c*/ 	.word	0xffffffff


	//   ....[57]....
        /*0120*/ 	.word	0xffffffff


	//   ....[58]....
        /*0124*/ 	.word	0xffffffff


	//   ....[59]....
        /*0128*/ 	.word	0xffffffff


	//   ....[60]....
        /*012c*/ 	.word	0xffffffff


	//   ....[61]....
        /*0130*/ 	.word	0xffffffff


	//   ....[62]....
        /*0134*/ 	.word	0xffffffff


	//   ....[63]....
        /*0138*/ 	.word	0xffffffff


	//   ....[64]....
        /*013c*/ 	.word	0xffffffff


	//   ....[65]....
        /*0140*/ 	.word	0xffffffff


	//   ....[66]....
        /*0144*/ 	.word	0xffffffff


	//   ....[67]....
        /*0148*/ 	.word	0xffffffff


	//   ....[68]....
        /*014c*/ 	.word	0xffffffff


	//   ....[69]....
        /*0150*/ 	.word	0xffffffff


	//   ....[70]....
        /*0154*/ 	.word	0xffffffff


	//   ....[71]....
        /*0158*/ 	.word	0xffffffff


	//   ....[72]....
        /*015c*/ 	.word	0xffffffff


	//   ....[73]....
        /*0160*/ 	.word	0xffffffff


	//   ....[74]....
        /*0164*/ 	.word	0xffffffff


	//   ....[75]....
        /*0168*/ 	.word	0xffffffff


	//   ....[76]....
        /*016c*/ 	.word	0xffffffff


	//   ....[77]....
        /*0170*/ 	.word	0xffffffff


	//   ....[78]....
        /*0174*/ 	.word	0xffffffff


	//   ....[79]....
        /*0178*/ 	.word	0xffffffff


	//   ....[80]....
        /*017c*/ 	.word	0xffffffff


	//   ....[81]....
        /*0180*/ 	.word	0xffffffff


	//   ....[82]....
        /*0184*/ 	.word	0xffffffff


	//   ....[83]....
        /*0188*/ 	.word	0xffffffff


	//   ....[84]....
        /*018c*/ 	.word	0xffffffff


	//   ....[85]....
        /*0190*/ 	.word	0xffffffff


	//   ....[86]....
        /*0194*/ 	.word	0xffffffff


	//   ....[87]....
        /*0198*/ 	.word	0xffffffff


	//   ....[88]....
        /*019c*/ 	.word	0xffffffff


	//   ....[89]....
        /*01a0*/ 	.word	0xffffffff


	//   ....[90]....
        /*01a4*/ 	.word	0xffffffff


	//   ....[91]....
        /*01a8*/ 	.word	0xffffffff


	//   ....[92]....
        /*01ac*/ 	.word	0xffffffff


	//   ....[93]....
        /*01b0*/ 	.word	0xffffffff


	//   ....[94]....
        /*01b4*/ 	.word	0xffffffff


	//   ....[95]....
        /*01b8*/ 	.word	0xffffffff


	//   ....[96]....
        /*01bc*/ 	.word	0xffffffff


	//   ....[97]....
        /*01c0*/ 	.word	0xffffffff


	//   ....[98]....
        /*01c4*/ 	.word	0xffffffff


	//   ....[99]....
        /*01c8*/ 	.word	0xffffffff


	//   ....[100]....
        /*01cc*/ 	.word	0xffffffff


	//   ....[101]....
        /*01d0*/ 	.word	0xffffffff


	//   ....[102]....
        /*01d4*/ 	.word	0xffffffff


	//   ....[103]....
        /*01d8*/ 	.word	0xffffffff


	//   ....[104]....
        /*01dc*/ 	.word	0xffffffff


	//   ....[105]....
        /*01e0*/ 	.word	0xffffffff


	//   ....[106]....
        /*01e4*/ 	.word	0xffffffff


	//   ....[107]....
        /*01e8*/ 	.word	0xffffffff


	//   ....[108]....
        /*01ec*/ 	.word	0xffffffff


	//   ....[109]....
        /*01f0*/ 	.word	0xffffffff


	//   ....[110]....
        /*01f4*/ 	.word	0xffffffff


	//   ....[111]....
        /*01f8*/ 	.word	0xffffffff


	//   ....[112]....
        /*01fc*/ 	.word	0xffffffff


	//   ....[113]....
        /*0200*/ 	.word	0xffffffff


	//   ....[114]....
        /*0204*/ 	.word	0xffffffff


	//   ....[115]....
        /*0208*/ 	.word	0xffffffff


	//   ....[116]....
        /*020c*/ 	.word	0xffffffff


	//   ....[117]....
        /*0210*/ 	.word	0xffffffff


	//   ....[118]....
        /*0214*/ 	.word	0xffffffff


	//   ....[119]....
        /*0218*/ 	.word	0xffffffff


	//   ....[120]....
        /*021c*/ 	.word	0xffffffff


	//   ....[121]....
        /*0220*/ 	.word	0xffffffff


	//   ....[122]....
        /*0224*/ 	.word	0xffffffff


	//   ....[123]....
        /*0228*/ 	.word	0xffffffff


	//   ....[124]....
        /*022c*/ 	.word	0xffffffff


	//   ....[125]....
        /*0230*/ 	.word	0xffffffff


	//   ....[126]....
        /*0234*/ 	.word	0xffffffff


	//   ....[127]....
        /*0238*/ 	.word	0xffffffff


	//   ....[128]....
        /*023c*/ 	.word	0xffffffff


	//   ....[129]....
        /*0240*/ 	.word	0xffffffff


	//   ....[130]....
        /*0244*/ 	.word	0xffffffff


	//----- nvinfo : EIATTR_COOP_GROUP_INSTR_OFFSETS
	.align		4
.L_450:
        /*0248*/ 	.byte	0x04, 0x28
        /*024a*/ 	.short	(.L_452 - .L_451)


	//   ....[0]....
.L_451:
        /*024c*/ 	.word	0x00000090


	//   ....[1]....
        /*0250*/ 	.word	0x00002710


	//   ....[2]....
        /*0254*/ 	.word	0x00002790


	//   ....[3]....
        /*0258*/ 	.word	0x00003800


	//   ....[4]....
        /*025c*/ 	.word	0x00003810


	//   ....[5]....
        /*0260*/ 	.word	0x00004db0


	//   ....[6]....
        /*0264*/ 	.word	0x00004e30


	//   ....[7]....
        /*0268*/ 	.word	0x00005f40


	//   ....[8]....
        /*026c*/ 	.word	0x00005f50


	//   ....[9]....
        /*0270*/ 	.word	0x00006ef0


	//   ....[10]....
        /*0274*/ 	.word	0x00006f20


	//   ....[11]....
        /*0278*/ 	.word	0x000070f0


	//   ....[12]....
        /*027c*/ 	.word	0x00007110


	//   ....[13]....
        /*0280*/ 	.word	0x00007540


	//   ....[14]....
        /*0284*/ 	.word	0x00007560


	//   ....[15]....
        /*0288*/ 	.word	0x00007790


	//   ....[16]....
        /*028c*/ 	.word	0x000077b0


	//   ....[17]....
        /*0290*/ 	.word	0x000086d0


	//   ....[18]....
        /*0294*/ 	.word	0x000086f0


	//   ....[19]....
        /*0298*/ 	.word	0x000088e0


	//   ....[20]....
        /*029c*/ 	.word	0x00008910


	//   ....[21]....
        /*02a0*/ 	.word	0x00008a90


	//   ....[22]....
        /*02a4*/ 	.word	0x00008ac0


	//   ....[23]....
        /*02a8*/ 	.word	0x00008c40


	//   ....[24]....
        /*02ac*/ 	.word	0x00008c80


	//   ....[25]....
        /*02b0*/ 	.word	0x00009190


	//   ....[26]....
        /*02b4*/ 	.word	0x000091b0


	//   ....[27]....
        /*02b8*/ 	.word	0x00009300


	//   ....[28]....
        /*02bc*/ 	.word	0x00009310


	//   ....[29]....
        /*02c0*/ 	.word	0x00009740


	//   ....[30]....
        /*02c4*/ 	.word	0x000097a0


	//   ....[31]....
        /*02c8*/ 	.word	0x000097c0


	//   ....[32]....
        /*02cc*/ 	.word	0x000097d0


	//   ....[33]....
        /*02d0*/ 	.word	0x00009aa0


	//   ....[34]....
        /*02d4*/ 	.word	0x00009c60


	//   ....[35]....
        /*02d8*/ 	.word	0x00009ca0


	//   ....[36]....
        /*02dc*/ 	.word	0x00009ce0


	//   ....[37]....
        /*02e0*/ 	.word	0x0000a010


	//   ....[38]....
        /*02e4*/ 	.word	0x0000a1d0


	//   ....[39]....
        /*02e8*/ 	.word	0x0000a210


	//   ....[40]....
        /*02ec*/ 	.word	0x0000a250


	//   ....[41]....
        /*02f0*/ 	.word	0x0000a590


	//   ....[42]....
        /*02f4*/ 	.word	0x0000a750


	//   ....[43]....
        /*02f8*/ 	.word	0x0000a790


	//   ....[44]....
        /*02fc*/ 	.word	0x0000a7d0


	//   ....[45]....
        /*0300*/ 	.word	0x0000e1f0


	//   ....[46]....
        /*0304*/ 	.word	0x0000e250


	//   ....[47]....
        /*0308*/ 	.word	0x0000e290


	//   ....[48]....
        /*030c*/ 	.word	0x0000e2b0


	//   ....[49]....
        /*0310*/ 	.word	0x0000e450


	//   ....[50]....
        /*0314*/ 	.word	0x0000e610


	//   ....[51]....
        /*0318*/ 	.word	0x0000e650


	//   ....[52]....
        /*031c*/ 	.word	0x0000e690


	//   ....[53]....
        /*0320*/ 	.word	0x0000e890


	//   ....[54]....
        /*0324*/ 	.word	0x0000ea50


	//   ....[55]....
        /*0328*/ 	.word	0x0000ea90


	//   ....[56]....
        /*032c*/ 	.word	0x0000ead0


	//   ....[57]....
        /*0330*/ 	.word	0x0000ece0


	//   ....[58]....
        /*0334*/ 	.word	0x0000edf0


	//   ....[59]....
        /*0338*/ 	.word	0x0000ee30


	//   ....[60]....
        /*033c*/ 	.word	0x0000ee70


	//   ....[61]....
        /*0340*/ 	.word	0x00013170


	//   ....[62]....
        /*0344*/ 	.word	0x000131a0


	//   ....[63]....
        /*0348*/ 	.word	0x00013540


	//   ....[64]....
        /*034c*/ 	.word	0x00013550


	//   ....[65]....
        /*0350*/ 	.word	0x00014460


	//   ....[66]....
        /*0354*/ 	.word	0x00014480


	//   ....[67]....
        /*0358*/ 	.word	0x000145a0


	//   ....[68]....
        /*035c*/ 	.word	0x000145c0


	//   ....[69]....
        /*0360*/ 	.word	0x00014a40


	//   ....[70]....
        /*0364*/ 	.word	0x00014c20


	//   ....[71]....
        /*0368*/ 	.word	0x000151a0


	//   ....[72]....
        /*036c*/ 	.word	0x000151e0


	//   ....[73]....
        /*0370*/ 	.word	0x00015230


	//   ....[74]....
        /*0374*/ 	.word	0x00015320


	//   ....[75]....
        /*0378*/ 	.word	0x00016200


	//   ....[76]....
        /*037c*/ 	.word	0x00016220


	//   ....[77]....
        /*0380*/ 	.word	0x00016330


	//   ....[78]....
        /*0384*/ 	.word	0x00016340


	//   ....[79]....
        /*0388*/ 	.word	0x00017310


	//   ....[80]....
        /*038c*/ 	.word	0x00017330


	//   ....[81]....
        /*0390*/ 	.word	0x00017350


	//   ....[82]....
        /*0394*/ 	.word	0x00017360


	//   ....[83]....
        /*0398*/ 	.word	0x000175f0


	//   ....[84]....
        /*039c*/ 	.word	0x00017610


	//   ....[85]....
        /*03a0*/ 	.word	0x00017970


	//   ....[86]....
        /*03a4*/ 	.word	0x00017a70


	//   ....[87]....
        /*03a8*/ 	.word	0x00017b00


	//   ....[88]....
        /*03ac*/ 	.word	0x00017c40


	//   ....[89]....
        /*03b0*/ 	.word	0x000194a0


	//   ....[90]....
        /*03b4*/ 	.word	0x000194c0


	//   ....[91]....
        /*03b8*/ 	.word	0x00019650


	//   ....[92]....
        /*03bc*/ 	.word	0x00019660


	//   ....[93]....
        /*03c0*/ 	.word	0x0001a640


	//   ....[94]....
        /*03c4*/ 	.word	0x0001a650


	//   ....[95]....
        /*03c8*/ 	.word	0x0001a660


	//   ....[96]....
        /*03cc*/ 	.word	0x0001a670


	//   ....[97]....
        /*03d0*/ 	.word	0x0001aa10


	//   ....[98]....
        /*03d4*/ 	.word	0x0001aa30


	//   ....[99]....
        /*03d8*/ 	.word	0x0001aa70


	//   ....[100]....
        /*03dc*/ 	.word	0x0001aa80


	//   ....[101]....
        /*03e0*/ 	.word	0x0001c160


	//   ....[102]....
        /*03e4*/ 	.word	0x0001c190


	//   ....[103]....
        /*03e8*/ 	.word	0x0001c1d0


	//   ....[104]....
        /*03ec*/ 	.word	0x0001c1e0


	//   ....[105]....
        /*03f0*/ 	.word	0x0001dc70


	//   ....[106]....
        /*03f4*/ 	.word	0x0001dcb0


	//   ....[107]....
        /*03f8*/ 	.word	0x0001dce0


	//   ....[108]....
        /*03fc*/ 	.word	0x0001dd10


	//   ....[109]....
        /*0400*/ 	.word	0x0001df30


	//   ....[110]....
        /*0404*/ 	.word	0x0001df40


	//   ....[111]....
        /*0408*/ 	.word	0x0001e140


	//   ....[112]....
        /*040c*/ 	.word	0x0001e170


	//   ....[113]....
        /*0410*/ 	.word	0x0001e330


	//   ....[114]....
        /*0414*/ 	.word	0x0001e360


	//   ....[115]....
        /*0418*/ 	.word	0x0001e520


	//   ....[116]....
        /*041c*/ 	.word	0x0001e540


	//   ....[117]....
        /*0420*/ 	.word	0x0001eef0


	//   ....[118]....
        /*0424*/ 	.word	0x0001ef10


	//   ....[119]....
        /*0428*/ 	.word	0x0001f0a0


	//   ....[120]....
        /*042c*/ 	.word	0x0001f0d0


	//   ....[121]....
        /*0430*/ 	.word	0x0001f260


	//   ....[122]....
        /*0434*/ 	.word	0x0001f290


	//   ....[123]....
        /*0438*/ 	.word	0x0001f420


	//   ....[124]....
        /*043c*/ 	.word	0x0001f440


	//   ....[125]....
        /*0440*/ 	.word	0x0001f600


	//   ....[126]....
        /*0444*/ 	.word	0x0001f660


	//   ....[127]....
        /*0448*/ 	.word	0x0001f6b0


	//   ....[128]....
        /*044c*/ 	.word	0x0001f710


	//   ....[129]....
        /*0450*/ 	.word	0x0001f760


	//   ....[130]....
        /*0454*/ 	.word	0x0001f7c0


	//----- nvinfo : EIATTR_EXIT_INSTR_OFFSETS
	.align		4
.L_452:
        /*0458*/ 	.byte	0x04, 0x1c
        /*045a*/ 	.short	(.L_454 - .L_453)


	//   ....[0]....
.L_453:
        /*045c*/ 	.word	0x00000440


	//   ....[1]....
        /*0460*/ 	.word	0x0001e550


	//   ....[2]....
        /*0464*/ 	.word	0x0001e690


	//   ....[3]....
        /*0468*/ 	.word	0x0001e6f0


	//   ....[4]....
        /*046c*/ 	.word	0x0001f450


	//   ....[5]....
        /*0470*/ 	.word	0x0001f560


	//   ....[6]....
        /*0474*/ 	.word	0x0001f5c0


	//----- nvinfo : EIATTR_CTAIDZ_USED
	.align		4
.L_454:
        /*0478*/ 	.byte	0x01, 0x04
	.zero		2


	//----- nvinfo : EIATTR_MAX_THREADS
	.align		4
        /*047c*/ 	.byte	0x04, 0x05
        /*047e*/ 	.short	(.L_456 - .L_455)
.L_455:
        /*0480*/ 	.word	0x00000100
        /*0484*/ 	.word	0x00000001
        /*0488*/ 	.word	0x00000001


	//----- nvinfo : EIATTR_CRS_STACK_SIZE
	.align		4
.L_456:
        /*048c*/ 	.byte	0x04, 0x1e
        /*048e*/ 	.short	(.L_458 - .L_457)
.L_457:
        /*0490*/ 	.word	0x00000000
.L_458:


//--------------------- .nv.callgraph             --------------------------
	.section	.nv.callgraph,"",@"SHT_CUDA_CALLGRAPH"
	.align	4
	.sectionentsize	8
	.align		4
        /*0000*/ 	.word	0x00000000
	.align		4
        /*0004*/ 	.word	0xffffffff
	.align		4
        /*0008*/ 	.word	0x00000000
	.align		4
        /*000c*/ 	.word	0xfffffffe
	.align		4
        /*0010*/ 	.word	0x00000000
	.align		4
        /*0014*/ 	.word	0xfffffffd
	.align		4
        /*0018*/ 	.word	0x00000000
	.align		4
        /*001c*/ 	.word	0xfffffffc


//--------------------- .nv.rel.action            --------------------------
	.section	.nv.rel.action,"",@"SHT_CUDA_RELOCINFO"
	.align	8
	.sectionentsize	8
        /*0000*/ 	.byte	0x73, 0x00, 0x00, 0x00, 0x00, 0x00, 0x00, 0x00, 0x00, 0x00, 0x00, 0x11, 0x25, 0x00, 0x05, 0x36


//--------------------- .nv.constant4             --------------------------
	.section	.nv.constant4,"a",@progbits
	.align	8
	.align		8
.nv.constant4:
        /*0000*/ 	.dword	_ZN80_INTERNAL_d066332e_44_flash_fwd_hdim256_bf16_paged_softcap_sm80_cu_b81ac279_34044cuda3std3__45__cpo5beginE
	.align		8
        /*0008*/ 	.dword	_ZN80_INTERNAL_d066332e_44_flash_fwd_hdim256_bf16_paged_softcap_sm80_cu_b81ac279_34044cuda3std3__45__cpo3endE
	.align		8
        /*0010*/ 	.dword	_ZN80_INTERNAL_d066332e_44_flash_fwd_hdim256_bf16_paged_softcap_sm80_cu_b81ac279_34044cuda3std3__45__cpo6cbeginE
	.align		8
        /*0018*/ 	.dword	_ZN80_INTERNAL_d066332e_44_flash_fwd_hdim256_bf16_paged_softcap_sm80_cu_b81ac279_34044cuda3std3__45__cpo4cendE
	.align		8
        /*0020*/ 	.dword	_ZN80_INTERNAL_d066332e_44_flash_fwd_hdim256_bf16_paged_softcap_sm80_cu_b81ac279_34044cuda3std3__482_GLOBAL__N__d066332e_44_flash_fwd_hdim256_bf16_paged_softcap_sm80_cu_b81ac279_34046ignoreE
	.align		8
        /*0028*/ 	.dword	_ZN80_INTERNAL_d066332e_44_flash_fwd_hdim256_bf16_paged_softcap_sm80_cu_b81ac279_34044cuda3std3__419piecewise_constructE
	.align		8
        /*0030*/ 	.dword	_ZN80_INTERNAL_d066332e_44_flash_fwd_hdim256_bf16_paged_softcap_sm80_cu_b81ac279_34044cuda3std3__48in_placeE
	.align		8
        /*0038*/ 	.dword	_ZN80_INTERNAL_d066332e_44_flash_fwd_hdim256_bf16_paged_softcap_sm80_cu_b81ac279_34044cuda3std6ranges3__45__cpo4swapE
	.align		8
        /*0040*/ 	.dword	_ZN80_INTERNAL_d066332e_44_flash_fwd_hdim256_bf16_paged_softcap_sm80_cu_b81ac279_34044cuda3std6ranges3__45__cpo9iter_moveE
	.align		8
        /*0048*/ 	.dword	_ZN80_INTERNAL_d066332e_44_flash_fwd_hdim256_bf16_paged_softcap_sm80_cu_b81ac279_34044cute7productE
	.align		8
        /*0050*/ 	.dword	_ZN80_INTERNAL_d066332e_44_flash_fwd_hdim256_bf16_paged_softcap_sm80_cu_b81ac279_34044cute1_E


//--------------------- .nv.constant0._ZN7cutlass13device_kernelIN5flash19enable_sm80_to_sm89INS1_16FlashAttnFwdSm80INS1_25CollectiveMainloopFwdSm80ILi8ELi1ELb1EN4cute5tupleIJNS5_1CILi128EEENS7_ILi64EEENS7_ILi256EEEEEELi256ENS_10bfloat16_tEfNS_4arch4Sm80ELb0ELb0ELb1ELb0ELb1ELb0ELb1ELb0EEENS1_21CollectiveEpilogueFwdINS6_IJS8_SA_S9_EEENS6_IJNS7_ILi1EEESI_SI_EEESC_SE_Li256ELb0ELb1ELb0ELb0EEENS1_19SingleTileSchedulerILb0ELb0ELb1ELi128EEEEEEEEEvNT_6ParamsE --------------------------
	.section	.nv.constant0._ZN7cutlass13device_kernelIN5flash19enable_sm80_to_sm89INS1_16FlashAttnFwdSm80INS1_25CollectiveMainloopFwdSm80ILi8ELi1ELb1EN4cute5tupleIJNS5_1CILi128EEENS7_ILi64EEENS7_ILi256EEEEEELi256ENS_10bfloat16_tEfNS_4arch4Sm80ELb0ELb0ELb1ELb0ELb1ELb0ELb1ELb0EEENS1_21CollectiveEpilogueFwdINS6_IJS8_SA_S9_EEENS6_IJNS7_ILi1EEESI_SI_EEESC_SE_Li256ELb0ELb1ELb0ELb0EEENS1_19SingleTileSchedulerILb0ELb0ELb1ELi128EEEEEEEEEvNT_6ParamsE,"a",@progbits
	.sectionflags	@""
	.align	4
.nv.constant0._ZN7cutlass13device_kernelIN5flash19enable_sm80_to_sm89INS1_16FlashAttnFwdSm80INS1_25CollectiveMainloopFwdSm80ILi8ELi1ELb1EN4cute5tupleIJNS5_1CILi128EEENS7_ILi64EEENS7_ILi256EEEEEELi256ENS_10bfloat16_tEfNS_4arch4Sm80ELb0ELb0ELb1ELb0ELb1ELb0ELb1ELb0EEENS1_21CollectiveEpilogueFwdINS6_IJS8_SA_S9_EEENS6_IJNS7_ILi1EEESI_SI_EEESC_SE_Li256ELb0ELb1ELb0ELb0EEENS1_19SingleTileSchedulerILb0ELb0ELb1ELi128EEEEEEEEEvNT_6ParamsE:
	.zero		1400


//--------------------- .nv.constant0._ZN7cutlass13device_kernelIN5flash19enable_sm80_to_sm89INS1_16FlashAttnFwdSm80INS1_25CollectiveMainloopFwdSm80ILi8ELi1ELb1EN4cute5tupleIJNS5_1CILi128EEENS7_ILi64EEENS7_ILi256EEEEEELi256ENS_10bfloat16_tEfNS_4arch4Sm80ELb0ELb0ELb1ELb1ELb1ELb0ELb1ELb0EEENS1_21CollectiveEpilogueFwdINS6_IJS8_SA_S9_EEENS6_IJNS7_ILi1EEESI_SI_EEESC_SE_Li256ELb1ELb1ELb0ELb0EEENS1_19SingleTileSchedulerILb1ELb0ELb1ELi128EEEEEEEEEvNT_6ParamsE --------------------------
	.section	.nv.constant0._ZN7cutlass13device_kernelIN5flash19enable_sm80_to_sm89INS1_16FlashAttnFwdSm80INS1_25CollectiveMainloopFwdSm80ILi8ELi1ELb1EN4cute5tupleIJNS5_1CILi128EEENS7_ILi64EEENS7_ILi256EEEEEELi256ENS_10bfloat16_tEfNS_4arch4Sm80ELb0ELb0ELb1ELb1ELb1ELb0ELb1ELb0EEENS1_21CollectiveEpilogueFwdINS6_IJS8_SA_S9_EEENS6_IJNS7_ILi1EEESI_SI_EEESC_SE_Li256ELb1ELb1ELb0ELb0EEENS1_19SingleTileSchedulerILb1ELb0ELb1ELi128EEEEEEEEEvNT_6ParamsE,"a",@progbits
	.sectionflags	@""
	.align	4
.nv.constant0._ZN7cutlass13device_kernelIN5flash19enable_sm80_to_sm89INS1_16FlashAttnFwdSm80INS1_25CollectiveMainloopFwdSm80ILi8ELi1ELb1EN4cute5tupleIJNS5_1CILi128EEENS7_ILi64EEENS7_ILi256EEEEEELi256ENS_10bfloat16_tEfNS_4arch4Sm80ELb0ELb0ELb1ELb1ELb1ELb0ELb1ELb0EEENS1_21CollectiveEpilogueFwdINS6_IJS8_SA_S9_EEENS6_IJNS7_ILi1EEESI_SI_EEESC_SE_Li256ELb1ELb1ELb0ELb0EEENS1_19SingleTileSchedulerILb1ELb0ELb1ELi128EEEEEEEEEvNT_6ParamsE:
	.zero		1400


//--------------------- .nv.constant0._ZN7cutlass13device_kernelIN5flash19enable_sm80_to_sm89INS1_16FlashAttnFwdSm80INS1_25CollectiveMainloopFwdSm80ILi8ELi1ELb0EN4cute5tupleIJNS5_1CILi128EEENS7_ILi32EEENS7_ILi256EEEEEELi256ENS_10bfloat16_tEfNS_4arch4Sm80ELb0ELb0ELb1ELb1ELb1ELb1ELb1ELb0EEENS1_21CollectiveEpilogueFwdINS6_IJS8_SA_S9_EEENS6_IJNS7_ILi1EEESI_SI_EEESC_SE_Li256ELb1ELb1ELb0ELb0EEENS1_19SingleTileSchedulerILb1ELb0ELb1ELi128EEEEEEEEEvNT_6ParamsE --------------------------
	.section	.nv.constant0._ZN7cutlass13device_kernelIN5flash19enable_sm80_to_sm89INS1_16FlashAttnFwdSm80INS1_25CollectiveMainloopFwdSm80ILi8ELi1ELb0EN4cute5tupleIJNS5_1CILi128EEENS7_ILi32EEENS7_ILi256EEEEEELi256ENS_10bfloat16_tEfNS_4arch4Sm80ELb0ELb0ELb1ELb1ELb1ELb1ELb1ELb0EEENS1_21CollectiveEpilogueFwdINS6_IJS8_SA_S9_EEENS6_IJNS7_ILi1EEESI_SI_EEESC_SE_Li256ELb1ELb1ELb0ELb0EEENS1_19SingleTileSchedulerILb1ELb0ELb1ELi128EEEEEEEEEvNT_6ParamsE,"a",@progbits
	.sectionflags	@""
	.align	4
.nv.constant0._ZN7cutlass13device_kernelIN5flash19enable_sm80_to_sm89INS1_16FlashAttnFwdSm80INS1_25CollectiveMainloopFwdSm80ILi8ELi1ELb0EN4cute5tupleIJNS5_1CILi128EEENS7_ILi32EEENS7_ILi256EEEEEELi256ENS_10bfloat16_tEfNS_4arch4Sm80ELb0ELb0ELb1ELb1ELb1ELb1ELb1ELb0EEENS1_21CollectiveEpilogueFwdINS6_IJS8_SA_S9_EEENS6_IJNS7_ILi1EEESI_SI_EEESC_SE_Li256ELb1ELb1ELb0ELb0EEENS1_19SingleTileSchedulerILb1ELb0ELb1ELi128EEEEEEEEEvNT_6ParamsE:
	.zero		1400


//--------------------- .nv.constant0._ZN7cutlass13device_kernelIN5flash19enable_sm80_to_sm89INS1_16FlashAttnFwdSm80INS1_25CollectiveMainloopFwdSm80ILi8ELi1ELb1EN4cute5tupleIJNS5_1CILi128EEENS7_ILi48EEENS7_ILi256EEEEEELi256ENS_10bfloat16_tEfNS_4arch4Sm80ELb0ELb1ELb1ELb0ELb1ELb0ELb1ELb0EEENS1_21CollectiveEpilogueFwdINS6_IJS8_SA_S9_EEENS6_IJNS7_ILi1EEESI_SI_EEESC_SE_Li256ELb0ELb1ELb0ELb0EEENS1_19SingleTileSchedulerILb0ELb0ELb1ELi128EEEEEEEEEvNT_6ParamsE --------------------------
	.section	.nv.constant0._ZN7cutlass13device_kernelIN5flash19enable_sm80_to_sm89INS1_16FlashAttnFwdSm80INS1_25CollectiveMainloopFwdSm80ILi8ELi1ELb1EN4cute5tupleIJNS5_1CILi128EEENS7_ILi48EEENS7_ILi256EEEEEELi256ENS_10bfloat16_tEfNS_4arch4Sm80ELb0ELb1ELb1ELb0ELb1ELb0ELb1ELb0EEENS1_21CollectiveEpilogueFwdINS6_IJS8_SA_S9_EEENS6_IJNS7_ILi1EEESI_SI_EEESC_SE_Li256ELb0ELb1ELb0ELb0EEENS1_19SingleTileSchedulerILb0ELb0ELb1ELi128EEEEEEEEEvNT_6ParamsE,"a",@progbits
	.sectionflags	@""
	.align	4
.nv.constant0._ZN7cutlass13device_kernelIN5flash19enable_sm80_to_sm89INS1_16FlashAttnFwdSm80INS1_25CollectiveMainloopFwdSm80ILi8ELi1ELb1EN4cute5tupleIJNS5_1CILi128EEENS7_ILi48EEENS7_ILi256EEEEEELi256ENS_10bfloat16_tEfNS_4arch4Sm80ELb0ELb1ELb1ELb0ELb1ELb0ELb1ELb0EEENS1_21CollectiveEpilogueFwdINS6_IJS8_SA_S9_EEENS6_IJNS7_ILi1EEESI_SI_EEESC_SE_Li256ELb0ELb1ELb0ELb0EEENS1_19SingleTileSchedulerILb0ELb0ELb1ELi128EEEEEEEEEvNT_6ParamsE:
	.zero		1400


//--------------------- .nv.constant0._ZN7cutlass13device_kernelIN5flash19enable_sm80_to_sm89INS1_16FlashAttnFwdSm80INS1_25CollectiveMainloopFwdSm80ILi8ELi1ELb1EN4cute5tupleIJNS5_1CILi128EEENS7_ILi48EEENS7_ILi256EEEEEELi256ENS_10bfloat16_tEfNS_4arch4Sm80ELb0ELb1ELb1ELb1ELb1ELb0ELb1ELb0EEENS1_21CollectiveEpilogueFwdINS6_IJS8_SA_S9_EEENS6_IJNS7_ILi1EEESI_SI_EEESC_SE_Li256ELb1ELb1ELb0ELb0EEENS1_19SingleTileSchedulerILb1ELb0ELb1ELi128EEEEEEEEEvNT_6ParamsE --------------------------
	.section	.nv.constant0._ZN7cutlass13device_kernelIN5flash19enable_sm80_to_sm89INS1_16FlashAttnFwdSm80INS1_25CollectiveMainloopFwdSm80ILi8ELi1ELb1EN4cute5tupleIJNS5_1CILi128EEENS7_ILi48EEENS7_ILi256EEEEEELi256ENS_10bfloat16_tEfNS_4arch4Sm80ELb0ELb1ELb1ELb1ELb1ELb0ELb1ELb0EEENS1_21CollectiveEpilogueFwdINS6_IJS8_SA_S9_EEENS6_IJNS7_ILi1EEESI_SI_EEESC_SE_Li256ELb1ELb1ELb0ELb0EEENS1_19SingleTileSchedulerILb1ELb0ELb1ELi128EEEEEEEEEvNT_6ParamsE,"a",@progbits
	.sectionflags	@""
	.align	4
.nv.constant0._ZN7cutlass13device_kernelIN5flash19enable_sm80_to_sm89INS1_16FlashAttnFwdSm80INS1_25CollectiveMainloopFwdSm80ILi8ELi1ELb1EN4cute5tupleIJNS5_1CILi128EEENS7_ILi48EEENS7_ILi256EEEEEELi256ENS_10bfloat16_tEfNS_4arch4Sm80ELb0ELb1ELb1ELb1ELb1ELb0ELb1ELb0EEENS1_21CollectiveEpilogueFwdINS6_IJS8_SA_S9_EEENS6_IJNS7_ILi1EEESI_SI_EEESC_SE_Li256ELb1ELb1ELb0ELb0EEENS1_19SingleTileSchedulerILb1ELb0ELb1ELi128EEEEEEEEEvNT_6ParamsE:
	.zero		1400


//--------------------- .nv.constant0._ZN7cutlass13device_kernelIN5flash19enable_sm80_to_sm89INS1_16FlashAttnFwdSm80INS1_25CollectiveMainloopFwdSm80ILi8ELi1ELb0EN4cute5tupleIJNS5_1CILi128EEENS7_ILi32EEENS7_ILi256EEEEEELi256ENS_10bfloat16_tEfNS_4arch4Sm80ELb0ELb1ELb1ELb1ELb1ELb1ELb1ELb0EEENS1_21CollectiveEpilogueFwdINS6_IJS8_SA_S9_EEENS6_IJNS7_ILi1EEESI_SI_EEESC_SE_Li256ELb1ELb1ELb0ELb0EEENS1_19SingleTileSchedulerILb1ELb0ELb1ELi128EEEEEEEEEvNT_6ParamsE --------------------------
	.section	.nv.constant0._ZN7cutlass13device_kernelIN5flash19enable_sm80_to_sm89INS1_16FlashAttnFwdSm80INS1_25CollectiveMainloopFwdSm80ILi8ELi1ELb0EN4cute5tupleIJNS5_1CILi128EEENS7_ILi32EEENS7_ILi256EEEEEELi256ENS_10bfloat16_tEfNS_4arch4Sm80ELb0ELb1ELb1ELb1ELb1ELb1ELb1ELb0EEENS1_21CollectiveEpilogueFwdINS6_IJS8_SA_S9_EEENS6_IJNS7_ILi1EEESI_SI_EEESC_SE_Li256ELb1ELb1ELb0ELb0EEENS1_19SingleTileSchedulerILb1ELb0ELb1ELi128EEEEEEEEEvNT_6ParamsE,"a",@progbits
	.sectionflags	@""
	.align	4
.nv.constant0._ZN7cutlass13device_kernelIN5flash19enable_sm80_to_sm89INS1_16FlashAttnFwdSm80INS1_25CollectiveMainloopFwdSm80ILi8ELi1ELb0EN4cute5tupleIJNS5_1CILi128EEENS7_ILi32EEENS7_ILi256EEEEEELi256ENS_10bfloat16_tEfNS_4arch4Sm80ELb0ELb1ELb1ELb1ELb1ELb1ELb1ELb0EEENS1_21CollectiveEpilogueFwdINS6_IJS8_SA_S9_EEENS6_IJNS7_ILi1EEESI_SI_EEESC_SE_Li256ELb1ELb1ELb0ELb0EEENS1_19SingleTileSchedulerILb1ELb0ELb1ELi128EEEEEEEEEvNT_6ParamsE:
	.zero		1400


//--------------------- .nv.constant0._ZN7cutlass13device_kernelIN5flash19enable_sm80_to_sm89INS1_16FlashAttnFwdSm80INS1_25CollectiveMainloopFwdSm80ILi8ELi1ELb1EN4cute5tupleIJNS5_1CILi128EEENS7_ILi64EEENS7_ILi256EEEEEELi256ENS_10bfloat16_tEfNS_4arch4Sm80ELb1ELb0ELb1ELb0ELb1ELb0ELb1ELb0EEENS1_21CollectiveEpilogueFwdINS6_IJS8_SA_S9_EEENS6_IJNS7_ILi1EEESI_SI_EEESC_SE_Li256ELb0ELb1ELb0ELb0EEENS1_30DynamicPersistentTileSchedulerILi256ELi256ELb0ELb1ELb0EEEEEEEEEvNT_6ParamsE --------------------------
	.section	.nv.constant0._ZN7cutlass13device_kernelIN5flash19enable_sm80_to_sm89INS1_16FlashAttnFwdSm80INS1_25CollectiveMainloopFwdSm80ILi8ELi1ELb1EN4cute5tupleIJNS5_1CILi128EEENS7_ILi64EEENS7_ILi256EEEEEELi256ENS_10bfloat16_tEfNS_4arch4Sm80ELb1ELb0ELb1ELb0ELb1ELb0ELb1ELb0EEENS1_21CollectiveEpilogueFwdINS6_IJS8_SA_S9_EEENS6_IJNS7_ILi1EEESI_SI_EEESC_SE_Li256ELb0ELb1ELb0ELb0EEENS1_30DynamicPersistentTileSchedulerILi256ELi256ELb0ELb1ELb0EEEEEEEEEvNT_6ParamsE,"a",@progbits
	.sectionflags	@""
	.align	4
.nv.constant0._ZN7cutlass13device_kernelIN5flash19enable_sm80_to_sm89INS1_16FlashAttnFwdSm80INS1_25CollectiveMainloopFwdSm80ILi8ELi1ELb1EN4cute5tupleIJNS5_1CILi128EEENS7_ILi64EEENS7_ILi256EEEEEELi256ENS_10bfloat16_tEfNS_4arch4Sm80ELb1ELb0ELb1ELb0ELb1ELb0ELb1ELb0EEENS1_21CollectiveEpilogueFwdINS6_IJS8_SA_S9_EEENS6_IJNS7_ILi1EEESI_SI_EEESC_SE_Li256ELb0ELb1ELb0ELb0EEENS1_30DynamicPersistentTileSchedulerILi256ELi256ELb0ELb1ELb0EEEEEEEEEvNT_6ParamsE:
	.zero		1416


//--------------------- .nv.constant0._ZN7cutlass13device_kernelIN5flash19enable_sm80_to_sm89INS1_16FlashAttnFwdSm80INS1_25CollectiveMainloopFwdSm80ILi8ELi1ELb1EN4cute5tupleIJNS5_1CILi128EEENS7_ILi64EEENS7_ILi256EEEEEELi256ENS_10bfloat16_tEfNS_4arch4Sm80ELb1ELb0ELb1ELb1ELb1ELb0ELb1ELb0EEENS1_21CollectiveEpilogueFwdINS6_IJS8_SA_S9_EEENS6_IJNS7_ILi1EEESI_SI_EEESC_SE_Li256ELb1ELb1ELb0ELb0EEENS1_19SingleTileSchedulerILb1ELb0ELb1ELi128EEEEEEEEEvNT_6ParamsE --------------------------
	.section	.nv.constant0._ZN7cutlass13device_kernelIN5flash19enable_sm80_to_sm89INS1_16FlashAttnFwdSm80INS1_25CollectiveMainloopFwdSm80ILi8ELi1ELb1EN4cute5tupleIJNS5_1CILi128EEENS7_ILi64EEENS7_ILi256EEEEEELi256ENS_10bfloat16_tEfNS_4arch4Sm80ELb1ELb0ELb1ELb1ELb1ELb0ELb1ELb0EEENS1_21CollectiveEpilogueFwdINS6_IJS8_SA_S9_EEENS6_IJNS7_ILi1EEESI_SI_EEESC_SE_Li256ELb1ELb1ELb0ELb0EEENS1_19SingleTileSchedulerILb1ELb0ELb1ELi128EEEEEEEEEvNT_6ParamsE,"a",@progbits
	.sectionflags	@""
	.align	4
.nv.constant0._ZN7cutlass13device_kernelIN5flash19enable_sm80_to_sm89INS1_16FlashAttnFwdSm80INS1_25CollectiveMainloopFwdSm80ILi8ELi1ELb1EN4cute5tupleIJNS5_1CILi128EEENS7_ILi64EEENS7_ILi256EEEEEELi256ENS_10bfloat16_tEfNS_4arch4Sm80ELb1ELb0ELb1ELb1ELb1ELb0ELb1ELb0EEENS1_21CollectiveEpilogueFwdINS6_IJS8_SA_S9_EEENS6_IJNS7_ILi1EEESI_SI_EEESC_SE_Li256ELb1ELb1ELb0ELb0EEENS1_19SingleTileSchedulerILb1ELb0ELb1ELi128EEEEEEEEEvNT_6ParamsE:
	.zero		1400


//--------------------- .nv.constant0._ZN7cutlass13device_kernelIN5flash19enable_sm80_to_sm89INS1_16FlashAttnFwdSm80INS1_25CollectiveMainloopFwdSm80ILi8ELi1ELb0EN4cute5tupleIJNS5_1CILi128EEENS7_ILi32EEENS7_ILi256EEEEEELi256ENS_10bfloat16_tEfNS_4arch4Sm80ELb1ELb0ELb1ELb1ELb1ELb1ELb1ELb0EEENS1_21CollectiveEpilogueFwdINS6_IJS8_SA_S9_EEENS6_IJNS7_ILi1EEESI_SI_EEESC_SE_Li256ELb1ELb1ELb0ELb0EEENS1_19SingleTileSchedulerILb1ELb0ELb1ELi128EEEEEEEEEvNT_6ParamsE --------------------------
	.section	.nv.constant0._ZN7cutlass13device_kernelIN5flash19enable_sm80_to_sm89INS1_16FlashAttnFwdSm80INS1_25CollectiveMainloopFwdSm80ILi8ELi1ELb0EN4cute5tupleIJNS5_1CILi128EEENS7_ILi32EEENS7_ILi256EEEEEELi256ENS_10bfloat16_tEfNS_4arch4Sm80ELb1ELb0ELb1ELb1ELb1ELb1ELb1ELb0EEENS1_21CollectiveEpilogueFwdINS6_IJS8_SA_S9_EEENS6_IJNS7_ILi1EEESI_SI_EEESC_SE_Li256ELb1ELb1ELb0ELb0EEENS1_19SingleTileSchedulerILb1ELb0ELb1ELi128EEEEEEEEEvNT_6ParamsE,"a",@progbits
	.sectionflags	@""
	.align	4
.nv.constant0._ZN7cutlass13device_kernelIN5flash19enable_sm80_to_sm89INS1_16FlashAttnFwdSm80INS1_25CollectiveMainloopFwdSm80ILi8ELi1ELb0EN4cute5tupleIJNS5_1CILi128EEENS7_ILi32EEENS7_ILi256EEEEEELi256ENS_10bfloat16_tEfNS_4arch4Sm80ELb1ELb0ELb1ELb1ELb1ELb1ELb1ELb0EEENS1_21CollectiveEpilogueFwdINS6_IJS8_SA_S9_EEENS6_IJNS7_ILi1EEESI_SI_EEESC_SE_Li256ELb1ELb1ELb0ELb0EEENS1_19SingleTileSchedulerILb1ELb0ELb1ELi128EEEEEEEEEvNT_6ParamsE:
	.zero		1400


//--------------------- .nv.constant0._ZN7cutlass13device_kernelIN5flash19enable_sm80_to_sm89INS1_16FlashAttnFwdSm80INS1_25CollectiveMainloopFwdSm80ILi8ELi1ELb0EN4cute5tupleIJNS5_1CILi128EEENS7_ILi96EEENS7_ILi256EEEEEELi256ENS_10bfloat16_tEfNS_4arch4Sm80ELb0ELb0ELb1ELb0ELb1ELb0ELb1ELb0EEENS1_21CollectiveEpilogueFwdINS6_IJS8_SA_S9_EEENS6_IJNS7_ILi1EEESI_SI_EEESC_SE_Li256ELb0ELb1ELb0ELb0EEENS1_19SingleTileSchedulerILb0ELb0ELb1ELi128EEEEEEEEEvNT_6ParamsE --------------------------
	.section	.nv.constant0._ZN7cutlass13device_kernelIN5flash19enable_sm80_to_sm89INS1_16FlashAttnFwdSm80INS1_25CollectiveMainloopFwdSm80ILi8ELi1ELb0EN4cute5tupleIJNS5_1CILi128EEENS7_ILi96EEENS7_ILi256EEEEEELi256ENS_10bfloat16_tEfNS_4arch4Sm80ELb0ELb0ELb1ELb0ELb1ELb0ELb1ELb0EEENS1_21CollectiveEpilogueFwdINS6_IJS8_SA_S9_EEENS6_IJNS7_ILi1EEESI_SI_EEESC_SE_Li256ELb0ELb1ELb0ELb0EEENS1_19SingleTileSchedulerILb0ELb0ELb1ELi128EEEEEEEEEvNT_6ParamsE,"a",@progbits
	.sectionflags	@""
	.align	4
.nv.constant0._ZN7cutlass13device_kernelIN5flash19enable_sm80_to_sm89INS1_16FlashAttnFwdSm80INS1_25CollectiveMainloopFwdSm80ILi8ELi1ELb0EN4cute5tupleIJNS5_1CILi128EEENS7_ILi96EEENS7_ILi256EEEEEELi256ENS_10bfloat16_tEfNS_4arch4Sm80ELb0ELb0ELb1ELb0ELb1ELb0ELb1ELb0EEENS1_21CollectiveEpilogueFwdINS6_IJS8_SA_S9_EEENS6_IJNS7_ILi1EEESI_SI_EEESC_SE_Li256ELb0ELb1ELb0ELb0EEENS1_19SingleTileSchedulerILb0ELb0ELb1ELi128EEEEEEEEEvNT_6ParamsE:
	.zero		1400


//--------------------- .nv.constant0._ZN7cutlass13device_kernelIN5flash19enable_sm80_to_sm89INS1_16FlashAttnFwdSm80INS1_25CollectiveMainloopFwdSm80ILi8ELi1ELb0EN4cute5tupleIJNS5_1CILi128EEENS7_ILi96EEENS7_ILi256EEEEEELi256ENS_10bfloat16_tEfNS_4arch4Sm80ELb0ELb0ELb1ELb1ELb1ELb0ELb1ELb0EEENS1_21CollectiveEpilogueFwdINS6_IJS8_SA_S9_EEENS6_IJNS7_ILi1EEESI_SI_EEESC_SE_Li256ELb1ELb1ELb0ELb0EEENS1_19SingleTileSchedulerILb1ELb0ELb1ELi128EEEEEEEEEvNT_6ParamsE --------------------------
	.section	.nv.constant0._ZN7cutlass13device_kernelIN5flash19enable_sm80_to_sm89INS1_16FlashAttnFwdSm80INS1_25CollectiveMainloopFwdSm80ILi8ELi1ELb0EN4cute5tupleIJNS5_1CILi128EEENS7_ILi96EEENS7_ILi256EEEEEELi256ENS_10bfloat16_tEfNS_4arch4Sm80ELb0ELb0ELb1ELb1ELb1ELb0ELb1ELb0EEENS1_21CollectiveEpilogueFwdINS6_IJS8_SA_S9_EEENS6_IJNS7_ILi1EEESI_SI_EEESC_SE_Li256ELb1ELb1ELb0ELb0EEENS1_19SingleTileSchedulerILb1ELb0ELb1ELi128EEEEEEEEEvNT_6ParamsE,"a",@progbits
	.sectionflags	@""
	.align	4
.nv.constant0._ZN7cutlass13device_kernelIN5flash19enable_sm80_to_sm89INS1_16FlashAttnFwdSm80INS1_25CollectiveMainloopFwdSm80ILi8ELi1ELb0EN4cute5tupleIJNS5_1CILi128EEENS7_ILi96EEENS7_ILi256EEEEEELi256ENS_10bfloat16_tEfNS_4arch4Sm80ELb0ELb0ELb1ELb1ELb1ELb0ELb1ELb0EEENS1_21CollectiveEpilogueFwdINS6_IJS8_SA_S9_EEENS6_IJNS7_ILi1EEESI_SI_EEESC_SE_Li256ELb1ELb1ELb0ELb0EEENS1_19SingleTileSchedulerILb1ELb0ELb1ELi128EEEEEEEEEvNT_6ParamsE:
	.zero		1400


//--------------------- .nv.constant0._ZN7cutlass13device_kernelIN5flash19enable_sm80_to_sm89INS1_16FlashAttnFwdSm80INS1_25CollectiveMainloopFwdSm80ILi8ELi1ELb0EN4cute5tupleIJNS5_1CILi128EEENS7_ILi48EEENS7_ILi256EEEEEELi256ENS_10bfloat16_tEfNS_4arch4Sm80ELb0ELb0ELb1ELb1ELb1ELb1ELb1ELb0EEENS1_21CollectiveEpilogueFwdINS6_IJS8_SA_S9_EEENS6_IJNS7_ILi1EEESI_SI_EEESC_SE_Li256ELb1ELb1ELb0ELb0EEENS1_19SingleTileSchedulerILb1ELb0ELb1ELi128EEEEEEEEEvNT_6ParamsE --------------------------
	.section	.nv.constant0._ZN7cutlass13device_kernelIN5flash19enable_sm80_to_sm89INS1_16FlashAttnFwdSm80INS1_25CollectiveMainloopFwdSm80ILi8ELi1ELb0EN4cute5tupleIJNS5_1CILi128EEENS7_ILi48EEENS7_ILi256EEEEEELi256ENS_10bfloat16_tEfNS_4arch4Sm80ELb0ELb0ELb1ELb1ELb1ELb1ELb1ELb0EEENS1_21CollectiveEpilogueFwdINS6_IJS8_SA_S9_EEENS6_IJNS7_ILi1EEESI_SI_EEESC_SE_Li256ELb1ELb1ELb0ELb0EEENS1_19SingleTileSchedulerILb1ELb0ELb1ELi128EEEEEEEEEvNT_6ParamsE,"a",@progbits
	.sectionflags	@""
	.align	4
.nv.constant0._ZN7cutlass13device_kernelIN5flash19enable_sm80_to_sm89INS1_16FlashAttnFwdSm80INS1_25CollectiveMainloopFwdSm80ILi8ELi1ELb0EN4cute5tupleIJNS5_1CILi128EEENS7_ILi48EEENS7_ILi256EEEEEELi256ENS_10bfloat16_tEfNS_4arch4Sm80ELb0ELb0ELb1ELb1ELb1ELb1ELb1ELb0EEENS1_21CollectiveEpilogueFwdINS6_IJS8_SA_S9_EEENS6_IJNS7_ILi1EEESI_SI_EEESC_SE_Li256ELb1ELb1ELb0ELb0EEENS1_19SingleTileSchedulerILb1ELb0ELb1ELi128EEEEEEEEEvNT_6ParamsE:
	.zero		1400


//--------------------- .nv.constant0._ZN7cutlass13device_kernelIN5flash19enable_sm80_to_sm89INS1_16FlashAttnFwdSm80INS1_25CollectiveMainloopFwdSm80ILi8ELi1ELb0EN4cute5tupleIJNS5_1CILi128EEENS7_ILi64EEENS7_ILi256EEEEEELi256ENS_10bfloat16_tEfNS_4arch4Sm80ELb0ELb1ELb1ELb0ELb1ELb0ELb1ELb0EEENS1_21CollectiveEpilogueFwdINS6_IJS8_SA_S9_EEENS6_IJNS7_ILi1EEESI_SI_EEESC_SE_Li256ELb0ELb1ELb0ELb0EEENS1_19SingleTileSchedulerILb0ELb0ELb1ELi128EEEEEEEEEvNT_6ParamsE --------------------------
	.section	.nv.constant0._ZN7cutlass13device_kernelIN5flash19enable_sm80_to_sm89INS1_16FlashAttnFwdSm80INS1_25CollectiveMainloopFwdSm80ILi8ELi1ELb0EN4cute5tupleIJNS5_1CILi128EEENS7_ILi64EEENS7_ILi256EEEEEELi256ENS_10bfloat16_tEfNS_4arch4Sm80ELb0ELb1ELb1ELb0ELb1ELb0ELb1ELb0EEENS1_21CollectiveEpilogueFwdINS6_IJS8_SA_S9_EEENS6_IJNS7_ILi1EEESI_SI_EEESC_SE_Li256ELb0ELb1ELb0ELb0EEENS1_19SingleTileSchedulerILb0ELb0ELb1ELi128EEEEEEEEEvNT_6ParamsE,"a",@progbits
	.sectionflags	@""
	.align	4
.nv.constant0._ZN7cutlass13device_kernelIN5flash19enable_sm80_to_sm89INS1_16FlashAttnFwdSm80INS1_25CollectiveMainloopFwdSm80ILi8ELi1ELb0EN4cute5tupleIJNS5_1CILi128EEENS7_ILi64EEENS7_ILi256EEEEEELi256ENS_10bfloat16_tEfNS_4arch4Sm80ELb0ELb1ELb1ELb0ELb1ELb0ELb1ELb0EEENS1_21CollectiveEpilogueFwdINS6_IJS8_SA_S9_EEENS6_IJNS7_ILi1EEESI_SI_EEESC_SE_Li256ELb0ELb1ELb0ELb0EEENS1_19SingleTileSchedulerILb0ELb0ELb1ELi128EEEEEEEEEvNT_6ParamsE:
	.zero		1400


//--------------------- .nv.constant0._ZN7cutlass13device_kernelIN5flash19enable_sm80_to_sm89INS1_16FlashAttnFwdSm80INS1_25CollectiveMainloopFwdSm80ILi8ELi1ELb0EN4cute5tupleIJNS5_1CILi128EEENS7_ILi64EEENS7_ILi256EEEEEELi256ENS_10bfloat16_tEfNS_4arch4Sm80ELb0ELb1ELb1ELb1ELb1ELb0ELb1ELb0EEENS1_21CollectiveEpilogueFwdINS6_IJS8_SA_S9_EEENS6_IJNS7_ILi1EEESI_SI_EEESC_SE_Li256ELb1ELb1ELb0ELb0EEENS1_19SingleTileSchedulerILb1ELb0ELb1ELi128EEEEEEEEEvNT_6ParamsE --------------------------
	.section	.nv.constant0._ZN7cutlass13device_kernelIN5flash19enable_sm80_to_sm89INS1_16FlashAttnFwdSm80INS1_25CollectiveMainloopFwdSm80ILi8ELi1ELb0EN4cute5tupleIJNS5_1CILi128EEENS7_ILi64EEENS7_ILi256EEEEEELi256ENS_10bfloat16_tEfNS_4arch4Sm80ELb0ELb1ELb1ELb1ELb1ELb0ELb1ELb0EEENS1_21CollectiveEpilogueFwdINS6_IJS8_SA_S9_EEENS6_IJNS7_ILi1EEESI_SI_EEESC_SE_Li256ELb1ELb1ELb0ELb0EEENS1_19SingleTileSchedulerILb1ELb0ELb1ELi128EEEEEEEEEvNT_6ParamsE,"a",@progbits
	.sectionflags	@""
	.align	4
.nv.constant0._ZN7cutlass13device_kernelIN5flash19enable_sm80_to_sm89INS1_16FlashAttnFwdSm80INS1_25CollectiveMainloopFwdSm80ILi8ELi1ELb0EN4cute5tupleIJNS5_1CILi128EEENS7_ILi64EEENS7_ILi256EEEEEELi256ENS_10bfloat16_tEfNS_4arch4Sm80ELb0ELb1ELb1ELb1ELb1ELb0ELb1ELb0EEENS1_21CollectiveEpilogueFwdINS6_IJS8_SA_S9_EEENS6_IJNS7_ILi1EEESI_SI_EEESC_SE_Li256ELb1ELb1ELb0ELb0EEENS1_19SingleTileSchedulerILb1ELb0ELb1ELi128EEEEEEEEEvNT_6ParamsE:
	.zero		1400


//--------------------- .nv.constant0._ZN7cutlass13device_kernelIN5flash19enable_sm80_to_sm89INS1_16FlashAttnFwdSm80INS1_25CollectiveMainloopFwdSm80ILi8ELi1ELb0EN4cute5tupleIJNS5_1CILi128EEENS7_ILi48EEENS7_ILi256EEEEEELi256ENS_10bfloat16_tEfNS_4arch4Sm80ELb0ELb1ELb1ELb1ELb1ELb1ELb1ELb0EEENS1_21CollectiveEpilogueFwdINS6_IJS8_SA_S9_EEENS6_IJNS7_ILi1EEESI_SI_EEESC_SE_Li256ELb1ELb1ELb0ELb0EEENS1_19SingleTileSchedulerILb1ELb0ELb1ELi128EEEEEEEEEvNT_6ParamsE --------------------------
	.section	.nv.constant0._ZN7cutlass13device_kernelIN5flash19enable_sm80_to_sm89INS1_16FlashAttnFwdSm80INS1_25CollectiveMainloopFwdSm80ILi8ELi1ELb0EN4cute5tupleIJNS5_1CILi128EEENS7_ILi48EEENS7_ILi256EEEEEELi256ENS_10bfloat16_tEfNS_4arch4Sm80ELb0ELb1ELb1ELb1ELb1ELb1ELb1ELb0EEENS1_21CollectiveEpilogueFwdINS6_IJS8_SA_S9_EEENS6_IJNS7_ILi1EEESI_SI_EEESC_SE_Li256ELb1ELb1ELb0ELb0EEENS1_19SingleTileSchedulerILb1ELb0ELb1ELi128EEEEEEEEEvNT_6ParamsE,"a",@progbits
	.sectionflags	@""
	.align	4
.nv.constant0._ZN7cutlass13device_kernelIN5flash19enable_sm80_to_sm89INS1_16FlashAttnFwdSm80INS1_25CollectiveMainloopFwdSm80ILi8ELi1ELb0EN4cute5tupleIJNS5_1CILi128EEENS7_ILi48EEENS7_ILi256EEEEEELi256ENS_10bfloat16_tEfNS_4arch4Sm80ELb0ELb1ELb1ELb1ELb1ELb1ELb1ELb0EEENS1_21CollectiveEpilogueFwdINS6_IJS8_SA_S9_EEENS6_IJNS7_ILi1EEESI_SI_EEESC_SE_Li256ELb1ELb1ELb0ELb0EEENS1_19SingleTileSchedulerILb1ELb0ELb1ELi128EEEEEEEEEvNT_6ParamsE:
	.zero		1400


//--------------------- .nv.constant0._ZN7cutlass13device_kernelIN5flash19enable_sm80_to_sm89INS1_16FlashAttnFwdSm80INS1_25CollectiveMainloopFwdSm80ILi8ELi1ELb0EN4cute5tupleIJNS5_1CILi128EEENS7_ILi96EEENS7_ILi256EEEEEELi256ENS_10bfloat16_tEfNS_4arch4Sm80ELb1ELb0ELb1ELb0ELb1ELb0ELb1ELb0EEENS1_21CollectiveEpilogueFwdINS6_IJS8_SA_S9_EEENS6_IJNS7_ILi1EEESI_SI_EEESC_SE_Li256ELb0ELb1ELb0ELb0EEENS1_30DynamicPersistentTileSchedulerILi256ELi256ELb0ELb1ELb0EEEEEEEEEvNT_6ParamsE --------------------------
	.section	.nv.constant0._ZN7cutlass13device_kernelIN5flash19enable_sm80_to_sm89INS1_16FlashAttnFwdSm80INS1_25CollectiveMainloopFwdSm80ILi8ELi1ELb0EN4cute5tupleIJNS5_1CILi128EEENS7_ILi96EEENS7_ILi256EEEEEELi256ENS_10bfloat16_tEfNS_4arch4Sm80ELb1ELb0ELb1ELb0ELb1ELb0ELb1ELb0EEENS1_21CollectiveEpilogueFwdINS6_IJS8_SA_S9_EEENS6_IJNS7_ILi1EEESI_SI_EEESC_SE_Li256ELb0ELb1ELb0ELb0EEENS1_30DynamicPersistentTileSchedulerILi256ELi256ELb0ELb1ELb0EEEEEEEEEvNT_6ParamsE,"a",@progbits
	.sectionflags	@""
	.align	4
.nv.constant0._ZN7cutlass13device_kernelIN5flash19enable_sm80_to_sm89INS1_16FlashAttnFwdSm80INS1_25CollectiveMainloopFwdSm80ILi8ELi1ELb0EN4cute5tupleIJNS5_1CILi128EEENS7_ILi96EEENS7_ILi256EEEEEELi256ENS_10bfloat16_tEfNS_4arch4Sm80ELb1ELb0ELb1ELb0ELb1ELb0ELb1ELb0EEENS1_21CollectiveEpilogueFwdINS6_IJS8_SA_S9_EEENS6_IJNS7_ILi1EEESI_SI_EEESC_SE_Li256ELb0ELb1ELb0ELb0EEENS1_30DynamicPersistentTileSchedulerILi256ELi256ELb0ELb1ELb0EEEEEEEEEvNT_6ParamsE:
	.zero		1416


//--------------------- .nv.constant0._ZN7cutlass13device_kernelIN5flash19enable_sm80_to_sm89INS1_16FlashAttnFwdSm80INS1_25CollectiveMainloopFwdSm80ILi8ELi1ELb0EN4cute5tupleIJNS5_1CILi128EEENS7_ILi96EEENS7_ILi256EEEEEELi256ENS_10bfloat16_tEfNS_4arch4Sm80ELb1ELb0ELb1ELb1ELb1ELb0ELb1ELb0EEENS1_21CollectiveEpilogueFwdINS6_IJS8_SA_S9_EEENS6_IJNS7_ILi1EEESI_SI_EEESC_SE_Li256ELb1ELb1ELb0ELb0EEENS1_19SingleTileSchedulerILb1ELb0ELb1ELi128EEEEEEEEEvNT_6ParamsE --------------------------
	.section	.nv.constant0._ZN7cutlass13device_kernelIN5flash19enable_sm80_to_sm89INS1_16FlashAttnFwdSm80INS1_25CollectiveMainloopFwdSm80ILi8ELi1ELb0EN4cute5tupleIJNS5_1CILi128EEENS7_ILi96EEENS7_ILi256EEEEEELi256ENS_10bfloat16_tEfNS_4arch4Sm80ELb1ELb0ELb1ELb1ELb1ELb0ELb1ELb0EEENS1_21CollectiveEpilogueFwdINS6_IJS8_SA_S9_EEENS6_IJNS7_ILi1EEESI_SI_EEESC_SE_Li256ELb1ELb1ELb0ELb0EEENS1_19SingleTileSchedulerILb1ELb0ELb1ELi128EEEEEEEEEvNT_6ParamsE,"a",@progbits
	.sectionflags	@""
	.align	4
.nv.constant0._ZN7cutlass13device_kernelIN5flash19enable_sm80_to_sm89INS1_16FlashAttnFwdSm80INS1_25CollectiveMainloopFwdSm80ILi8ELi1ELb0EN4cute5tupleIJNS5_1CILi128EEENS7_ILi96EEENS7_ILi256EEEEEELi256ENS_10bfloat16_tEfNS_4arch4Sm80ELb1ELb0ELb1ELb1ELb1ELb0ELb1ELb0EEENS1_21CollectiveEpilogueFwdINS6_IJS8_SA_S9_EEENS6_IJNS7_ILi1EEESI_SI_EEESC_SE_Li256ELb1ELb1ELb0ELb0EEENS1_19SingleTileSchedulerILb1ELb0ELb1ELi128EEEEEEEEEvNT_6ParamsE:
	.zero		1400


//--------------------- .nv.constant0._ZN7cutlass13device_kernelIN5flash19enable_sm80_to_sm89INS1_16FlashAttnFwdSm80INS1_25CollectiveMainloopFwdSm80ILi8ELi1ELb0EN4cute5tupleIJNS5_1CILi128EEENS7_ILi48EEENS7_ILi256EEEEEELi256ENS_10bfloat16_tEfNS_4arch4Sm80ELb1ELb0ELb1ELb1ELb1ELb1ELb1ELb0EEENS1_21CollectiveEpilogueFwdINS6_IJS8_SA_S9_EEENS6_IJNS7_ILi1EEESI_SI_EEESC_SE_Li256ELb1ELb1ELb0ELb0EEENS1_19SingleTileSchedulerILb1ELb0ELb1ELi128EEEEEEEEEvNT_6ParamsE --------------------------
	.section	.nv.constant0._ZN7cutlass13device_kernelIN5flash19enable_sm80_to_sm89INS1_16FlashAttnFwdSm80INS1_25CollectiveMainloopFwdSm80ILi8ELi1ELb0EN4cute5tupleIJNS5_1CILi128EEENS7_ILi48EEENS7_ILi256EEEEEELi256ENS_10bfloat16_tEfNS_4arch4Sm80ELb1ELb0ELb1ELb1ELb1ELb1ELb1ELb0EEENS1_21CollectiveEpilogueFwdINS6_IJS8_SA_S9_EEENS6_IJNS7_ILi1EEESI_SI_EEESC_SE_Li256ELb1ELb1ELb0ELb0EEENS1_19SingleTileSchedulerILb1ELb0ELb1ELi128EEEEEEEEEvNT_6ParamsE,"a",@progbits
	.sectionflags	@""
	.align	4
.nv.constant0._ZN7cutlass13device_kernelIN5flash19enable_sm80_to_sm89INS1_16FlashAttnFwdSm80INS1_25CollectiveMainloopFwdSm80ILi8ELi1ELb0EN4cute5tupleIJNS5_1CILi128EEENS7_ILi48EEENS7_ILi256EEEEEELi256ENS_10bfloat16_tEfNS_4arch4Sm80ELb1ELb0ELb1ELb1ELb1ELb1ELb1ELb0EEENS1_21CollectiveEpilogueFwdINS6_IJS8_SA_S9_EEENS6_IJNS7_ILi1EEESI_SI_EEESC_SE_Li256ELb1ELb1ELb0ELb0EEENS1_19SingleTileSchedulerILb1ELb0ELb1ELi128EEEEEEEEEvNT_6ParamsE:
	.zero		1400


//--------------------- .text._ZN7cutlass13device_kernelIN5flash19enable_sm80_to_sm89INS1_16FlashAttnFwdSm80INS1_25CollectiveMainloopFwdSm80ILi8ELi1ELb1EN4cute5tupleIJNS5_1CILi128EEENS7_ILi64EEENS7_ILi256EEEEEELi256ENS_10bfloat16_tEfNS_4arch4Sm80ELb0ELb0ELb1ELb0ELb1ELb0ELb1ELb0EEENS1_21CollectiveEpilogueFwdINS6_IJS8_SA_S9_EEENS6_IJNS7_ILi1EEESI_SI_EEESC_SE_Li256ELb0ELb1ELb0ELb0EEENS1_19SingleTileSchedulerILb0ELb0ELb1ELi128EEEEEEEEEvNT_6ParamsE --------------------------
	.section	.text._ZN7cutlass13device_kernelIN5flash19enable_sm80_to_sm89INS1_16FlashAttnFwdSm80INS1_25CollectiveMainloopFwdSm80ILi8ELi1ELb1EN4cute5tupleIJNS5_1CILi128EEENS7_ILi64EEENS7_ILi256EEEEEELi256ENS_10bfloat16_tEfNS_4arch4Sm80ELb0ELb0ELb1ELb0ELb1ELb0ELb1ELb0EEENS1_21CollectiveEpilogueFwdINS6_IJS8_SA_S9_EEENS6_IJNS7_ILi1EEESI_SI_EEESC_SE_Li256ELb0ELb1ELb0ELb0EEENS1_19SingleTileSchedulerILb0ELb0ELb1ELi128EEEEEEEEEvNT_6ParamsE,"ax",@progbits
	.sectioninfo	@"SHI_REGISTERS=255"
	.align	128
.text._ZN7cutlass13device_kernelIN5flash19enable_sm80_to_sm89INS1_16FlashAttnFwdSm80INS1_25CollectiveMainloopFwdSm80ILi8ELi1ELb1EN4cute5tupleIJNS5_1CILi128EEENS7_ILi64EEENS7_ILi256EEEEEELi256ENS_10bfloat16_tEfNS_4arch4Sm80ELb0ELb0ELb1ELb0ELb1ELb0ELb1ELb0EEENS1_21CollectiveEpilogueFwdINS6_IJS8_SA_S9_EEENS6_IJNS7_ILi1EEESI_SI_EEESC_SE_Li256ELb0ELb1ELb0ELb0EEENS1_19SingleTileSchedulerILb0ELb0ELb1ELi128EEEEEEEEEvNT_6ParamsE:
        .type           _ZN7cutlass13device_kernelIN5flash19enable_sm80_to_sm89INS1_16FlashAttnFwdSm80INS1_25CollectiveMainloopFwdSm80ILi8ELi1ELb1EN4cute5tupleIJNS5_1CILi128EEENS7_ILi64EEENS7_ILi256EEEEEELi256ENS_10bfloat16_tEfNS_4arch4Sm80ELb0ELb0ELb1ELb0ELb1ELb0ELb1ELb0EEENS1_21CollectiveEpilogueFwdINS6_IJS8_SA_S9_EEENS6_IJNS7_ILi1EEESI_SI_EEESC_SE_Li256ELb0ELb1ELb0ELb0EEENS1_19SingleTileSchedulerILb0ELb0ELb1ELi128EEEEEEEEEvNT_6ParamsE,@function
        .size           _ZN7cutlass13device_kernelIN5flash19enable_sm80_to_sm89INS1_16FlashAttnFwdSm80INS1_25CollectiveMainloopFwdSm80ILi8ELi1ELb1EN4cute5tupleIJNS5_1CILi128EEENS7_ILi64EEENS7_ILi256EEEEEELi256ENS_10bfloat16_tEfNS_4arch4Sm80ELb0ELb0ELb1ELb0ELb1ELb0ELb1ELb0EEENS1_21CollectiveEpilogueFwdINS6_IJS8_SA_S9_EEENS6_IJNS7_ILi1EEESI_SI_EEESC_SE_Li256ELb0ELb1ELb0ELb0EEENS1_19SingleTileSchedulerILb0ELb0ELb1ELi128EEEEEEEEEvNT_6ParamsE,(.L_x_1766 - _ZN7cutlass13device_kernelIN5flash19enable_sm80_to_sm89INS1_16FlashAttnFwdSm80INS1_25CollectiveMainloopFwdSm80ILi8ELi1ELb1EN4cute5tupleIJNS5_1CILi128EEENS7_ILi64EEENS7_ILi256EEEEEELi256ENS_10bfloat16_tEfNS_4arch4Sm80ELb0ELb0ELb1ELb0ELb1ELb0ELb1ELb0EEENS1_21CollectiveEpilogueFwdINS6_IJS8_SA_S9_EEENS6_IJNS7_ILi1EEESI_SI_EEESC_SE_Li256ELb0ELb1ELb0ELb0EEENS1_19SingleTileSchedulerILb0ELb0ELb1ELi128EEEEEEEEEvNT_6ParamsE)
        .other          _ZN7cutlass13device_kernelIN5flash19enable_sm80_to_sm89INS1_16FlashAttnFwdSm80INS1_25CollectiveMainloopFwdSm80ILi8ELi1ELb1EN4cute5tupleIJNS5_1CILi128EEENS7_ILi64EEENS7_ILi256EEEEEELi256ENS_10bfloat16_tEfNS_4arch4Sm80ELb0ELb0ELb1ELb0ELb1ELb0ELb1ELb0EEENS1_21CollectiveEpilogueFwdINS6_IJS8_SA_S9_EEENS6_IJNS7_ILi1EEESI_SI_EEESC_SE_Li256ELb0ELb1ELb0ELb0EEENS1_19SingleTileSchedulerILb0ELb0ELb1ELi128EEEEEEEEEvNT_6ParamsE,@"STO_CUDA_ENTRY STV_DEFAULT"
_ZN7cutlass13device_kernelIN5flash19enable_sm80_to_sm89INS1_16FlashAttnFwdSm80INS1_25CollectiveMainloopFwdSm80ILi8ELi1ELb1EN4cute5tupleIJNS5_1CILi128EEENS7_ILi64EEENS7_ILi256EEEEEELi256ENS_10bfloat16_tEfNS_4arch4Sm80ELb0ELb0ELb1ELb0ELb1ELb0ELb1ELb0EEENS1_21CollectiveEpilogueFwdINS6_IJS8_SA_S9_EEENS6_IJNS7_ILi1EEESI_SI_EEESC_SE_Li256ELb0ELb1ELb0ELb0EEENS1_19SingleTileSchedulerILb0ELb0ELb1ELi128EEEEEEEEEvNT_6ParamsE:
[----:B------:R-:W-:-:S03]  /*0000*/  MOV R1, c[0x0][0x28] ;  /* 0x00000a0000017a02 */ /* 0x000fc60000000f00 */
[----:B------:R-:W1:Y:S01]  /*0010*/  S2UR UR16, SR_CTAID.Z ;  /* 0x00000000001079c3 */ /* 0x000e620000002700 */
[----:B------:R-:W-:Y:S02]  /*0020*/  IADD3 R1, R1, -0xc0, RZ ;  /* 0xffffff4001017810 */ /* 0x000fe40007ffe0ff */
[----:B-1----:R-:W-:-:S13]  /*0030*/  ISETP.LE.AND P0, PT, RZ, UR16, PT ;  /* 0x00000010ff007c0c */ /* 0x002fda000bf03270 */
[----:B------:R-:W-:Y:S05]  /*0040*/  @!P0 EXIT ;  /* 0x000000000000894d */ /* 0x000fea0003800000 */
[----:B------:R-:W-:Y:S02]  /*0050*/  ULDC.64 UR6, c[0x0][0x370] ;  /* 0x0000dc0000067ab9 */ /* 0x000fe40000000a00 */
[----:B------:R-:W-:Y:S02]  /*0060*/  UISETP.NE.U32.AND UP1, UPT, URZ, UR6, UPT ;  /* 0x000000063f00728c */ /* 0x000fe4000bf25070 */
[----:B------:R-:W-:Y:S02]  /*0070*/  ULDC.64 UR4, c[0x0][0x340] ;  /* 0x0000d00000047ab9 */ /* 0x000fe40000000a00 */
[----:B------:R-:W-:Y:S02]  /*0080*/  UISETP.NE.AND.EX UP1, UPT, URZ, UR7, UPT, UP1 ;  /* 0x000000073f00728c */ /* 0x000fe4000bf25310 */
[----:B------:R-:W-:Y:S02]  /*0090*/  UISETP.NE.U32.AND UP0, UPT, URZ, UR4, UPT ;  /* 0x000000043f00728c */ /* 0x000fe4000bf05070 */
[----:B------:R-:W-:-:S02]  /*00a0*/  ULDC.64 UR8, c[0x0][0x370] ;  /* 0x0000dc0000087ab9 */ /* 0x000fc40000000a00 */
[----:B------:R-:W-:Y:S01]  /*00b0*/  UISETP.NE.AND.EX UP0, UPT, URZ, UR5, UPT, UP0 ;  /* 0x000000053f00728c */ /* 0x000fe2000bf05300 */
[----:B------:R-:W-:Y:S01]  /*00c0*/  PLOP3.LUT P1, PT, PT, PT, UP1, 0x80, 0x0 ;  /* 0x000000000000781c */ /* 0x000fe20003f2f018 */
[----:B------:R-:W-:Y:S02]  /*00d0*/  ULDC.64 UR14, c[0x0][0x118] ;  /* 0x00004600000e7ab9 */ /* 0x000fe40000000a00 */
[----:B------:R-:W-:Y:S02]  /*00e0*/  ULDC.64 UR6, c[0x0][0x340] ;  /* 0x0000d00000067ab9 */ /* 0x000fe40000000a00 */
[----:B------:R-:W-:Y:S01]  /*00f0*/  @UP1 UMOV UR5, 0x4 ;  /* 0x0000000400051882 */ /* 0x000fe20000000000 */
[----:B------:R-:W-:Y:S01]  /*0100*/  PLOP3.LUT P0, PT, PT, PT, UP0, 0x80, 0x0 ;  /* 0x000000000000781c */ /* 0x000fe20003f0f008 */
[----:B------:R-:W-:-:S03]  /*0110*/  @UP1 UIMAD.WIDE UR8, UR16, UR5, UR8 ;  /* 0x00000005100812a5 */ /* 0x000fc6000f8e0208 */
[----:B------:R-:W-:Y:S02]  /*0120*/  @UP0 UMOV UR4, 0x4 ;  /* 0x0000000400040882 */ /* 0x000fe40000000000 */
[----:B------:R-:W-:Y:S01]  /*0130*/  @UP0 UIMAD.WIDE UR4, UR16, UR4, UR6 ;  /* 0x00000004100402a5 */ /* 0x000fe2000f8e0206 */
[----:B------:R-:W-:Y:S02]  /*0140*/  IMAD.U32 R4, RZ, RZ, UR8 ;  /* 0x00000008ff047e24 */ /* 0x000fe4000f8e00ff */
[----:B------:R-:W-:-:S03]  /*0150*/  IMAD.U32 R5, RZ, RZ, UR9 ;  /* 0x00000009ff057e24 */ /* 0x000fc6000f8e00ff */
[----:B------:R-:W-:Y:S01]  /*0160*/  IMAD.U32 R2, RZ, RZ, UR4 ;  /* 0x00000004ff027e24 */ /* 0x000fe2000f8e00ff */
[----:B------:R-:W-:Y:S01]  /*0170*/  ULDC UR4, c[0x0][0x2ac] ;  /* 0x0000ab0000047ab9 */ /* 0x000fe20000000800 */
[----:B------:R-:W2:Y:S01]  /*0180*/  @P1 LDG.E R4, [R4.64] ;  /* 0x0000000e04041981 */ /* 0x000ea2000c1e1900 */
[----:B------:R-:W-:-:S05]  /*0190*/  IMAD.U32 R3, RZ, RZ, UR5 ;  /* 0x00000005ff037e24 */ /* 0x000fca000f8e00ff */
[----:B------:R1:W3:Y:S04]  /*01a0*/  @P0 LDG.E R2, [R2.64] ;  /* 0x0000000e02020981 */ /* 0x0002e8000c1e1900 */
[----:B------:R-:W4:Y:S01]  /*01b0*/  S2R R27, SR_TID.X ;  /* 0x00000000001b7919 */ /* 0x000f220000002100 */
[----:B------:R-:W-:Y:S02]  /*01c0*/  ULDC UR6, c[0x0][0x1d0] ;  /* 0x0000740000067ab9 */ /* 0x000fe40000000800 */
[----:B------:R-:W-:Y:S02]  /*01d0*/  UIMAD UR6, UR4, UR6, 0x3f ;  /* 0x0000003f040674a4 */ /* 0x000fe4000f8e0206 */
[----:B------:R-:W-:Y:S02]  /*01e0*/  UMOV UR11, URZ ;  /* 0x0000003f000b7c82 */ /* 0x000fe40008000000 */
[----:B------:R-:W-:-:S04]  /*01f0*/  USHF.R.S32.HI UR5, URZ, 0x1f, UR6 ;  /* 0x0000001f3f057899 */ /* 0x000fc80008011406 */
[----:B------:R-:W-:Y:S01]  /*0200*/  ULEA.HI UR5, UR5, UR6, URZ, 0x6 ;  /* 0x0000000605057291 */ /* 0x000fe2000f8f303f */
[----:B----4-:R-:W-:-:S04]  /*0210*/  SHF.R.S32.HI R26, RZ, 0x1f, R27 ;  /* 0x0000001fff1a7819 */ /* 0x010fc8000001141b */
[----:B-1----:R-:W-:Y:S01]  /*0220*/  LEA.HI R3, R26, R27, RZ, 0x3 ;  /* 0x0000001b1a037211 */ /* 0x002fe200078f18ff */
[----:B------:R-:W-:-:S03]  /*0230*/  USHF.R.S32.HI UR8, URZ, 0x6, UR5 ;  /* 0x000000063f087899 */ /* 0x000fc60008011405 */
[----:B------:R-:W-:Y:S02]  /*0240*/  LOP3.LUT R0, R3, 0xfffffff8, RZ, 0xc0, !PT ;  /* 0xfffffff803007812 */ /* 0x000fe400078ec0ff */
[----:B------:R-:W-:-:S03]  /*0250*/  SHF.R.S32.HI R18, RZ, 0x3, R3 ;  /* 0x00000003ff127819 */ /* 0x000fc60000011403 */
[----:B------:R-:W-:Y:S02]  /*0260*/  IMAD.IADD R20, R27, 0x1, -R0 ;  /* 0x000000011b147824 */ /* 0x000fe400078e0a00 */
[----:B------:R-:W-:Y:S02]  /*0270*/  IMAD.U32 R0, RZ, RZ, UR8 ;  /* 0x00000008ff007e24 */ /* 0x000fe4000f8e00ff */
[----:B------:R-:W-:Y:S02]  /*0280*/  IMAD R86, R20, 0x20, R18 ;  /* 0x0000002014567824 */ /* 0x000fe400078e0212 */
[----:B------:R-:W-:Y:S01]  /*0290*/  IMAD.MOV.U32 R87, RZ, RZ, c[0x0][0x2b8] ;  /* 0x0000ae00ff577624 */ /* 0x000fe200078e00ff */
[----:B------:R-:W-:Y:S01]  /*02a0*/  ULDC UR10, c[0x0][0x1d0] ;  /* 0x00007400000a7ab9 */ /* 0x000fe20000000800 */
[----:B------:R-:W-:Y:S01]  /*02b0*/  IMAD R0, R0, 0x40, R86 ;  /* 0x0000004000007824 */ /* 0x000fe200078e0256 */
[----:B------:R-:W-:Y:S02]  /*02c0*/  UIMAD UR10, UR4, UR10, URZ ;  /* 0x0000000a040a72a4 */ /* 0x000fe4000f8e023f */
[----:B------:R-:W-:Y:S01]  /*02d0*/  ISETP.NE.AND P2, PT, R87, 0x1, PT ;  /* 0x000000015700780c */ /* 0x000fe20003f45270 */
[----:B------:R-:W-:Y:S01]  /*02e0*/  ULDC.64 UR4, c[0x0][0x2b0] ;  /* 0x0000ac0000047ab9 */ /* 0x000fe20000000a00 */
[----:B------:R-:W-:-:S02]  /*02f0*/  IADD3 R0, R0, -0x40, RZ ;  /* 0xffffffc000007810 */ /* 0x000fc40007ffe0ff */
[----:B------:R-:W-:Y:S01]  /*0300*/  LOP3.LUT R176, R176, 0xffffffef, RZ, 0xc0, !PT ;  /* 0xffffffefb0b07812 */ /* 0x000fe200078ec0ff */
[----:B------:R-:W-:-:S08]  /*0310*/  IMAD.MOV.U32 R36, RZ, RZ, RZ ;  /* 0x000000ffff247224 */ /* 0x000fd000078e00ff */
[----:B------:R-:W-:Y:S01]  /*0320*/  @P2 LOP3.LUT R176, R176, 0x10, RZ, 0xfc, !PT ;  /* 0x00000010b0b02812 */ /* 0x000fe200078efcff */
[----:B------:R-:W1:Y:S01]  /*0330*/  S2UR UR9, SR_CTAID.Y ;  /* 0x00000000000979c3 */ /* 0x000e620000002600 */
[----:B------:R-:W4:Y:S01]  /*0340*/  S2R R7, SR_CTAID.X ;  /* 0x0000000000077919 */ /* 0x000f220000002500 */
[----:B------:R-:W-:Y:S01]  /*0350*/  IMAD.MOV.U32 R11, RZ, RZ, c[0x0][0x2c4] ;  /* 0x0000b100ff0b7624 */ /* 0x000fe200078e00ff */
[----:B------:R-:W-:Y:S01]  /*0360*/  USHF.R.S32.HI UR18, URZ, 0x1f, UR16 ;  /* 0x0000001f3f127899 */ /* 0x000fe20008011410 */
[----:B----4-:R-:W-:Y:S01]  /*0370*/  IMAD R8, R7, 0x80, R86 ;  /* 0x0000008007087824 */ /* 0x010fe200078e0256 */
[----:B------:R-:W-:Y:S06]  /*0380*/  BAR.SYNC.DEFER_BLOCKING 0x0 ;  /* 0x0000000000007b1d */ /* 0x000fec0000010000 */
[----:B--2---:R-:W2:Y:S08]  /*0390*/  @P1 R2UR UR11, R4 ;  /* 0x00000000040b13c2 */ /* 0x004eb000000e0000 */
[----:B---3--:R3:W4:Y:S01]  /*03a0*/  @P0 R2UR UR7, R2 ;  /* 0x00000000020703c2 */ /* 0x00872200000e0000 */
[----:B------:R-:W-:Y:S01]  /*03b0*/  ISETP.GE.AND P0, PT, R0, UR10, PT ;  /* 0x0000000a00007c0c */ /* 0x000fe2000bf06270 */
[----:B----4-:R-:W-:-:S02]  /*03c0*/  @!UP0 UMOV UR7, UR16 ;  /* 0x0000001000078c82 */ /* 0x010fc40008000000 */
[----:B------:R-:W-:Y:S01]  /*03d0*/  USHF.R.S32.HI UR6, URZ, 0x1f, UR7 ;  /* 0x0000001f3f067899 */ /* 0x000fe20008011407 */
[----:B------:R-:W-:-:S03]  /*03e0*/  ISETP.GT.OR P0, PT, R86, 0x3f, P0 ;  /* 0x0000003f5600780c */ /* 0x000fc60000704670 */
[----:B------:R-:W-:Y:S01]  /*03f0*/  UIMAD UR6, UR6, UR4, URZ ;  /* 0x00000004060672a4 */ /* 0x000fe2000f8e023f */
[----:B--2---:R-:W-:Y:S01]  /*0400*/  IADD3 R15, R0, UR11, RZ ;  /* 0x0000000b000f7c10 */ /* 0x004fe2000fffe0ff */
[----:B------:R-:W-:-:S04]  /*0410*/  UIMAD.WIDE.U32 UR12, UR7, UR4, URZ ;  /* 0x00000004070c72a5 */ /* 0x000fc8000f8e003f */
[----:B------:R-:W-:Y:S01]  /*0420*/  @P2 IMAD.HI.U32 R0, R15, c[0x0][0x2bc], RZ ;  /* 0x0000af000f002a27 */ /* 0x000fe200078e00ff */
[----:B------:R-:W-:-:S03]  /*0430*/  UIMAD UR6, UR7, UR5, UR6 ;  /* 0x00000005070672a4 */ /* 0x000fc6000f8e0206 */
[----:B------:R-:W-:Y:S01]  /*0440*/  IMAD.MOV.U32 R12, RZ, RZ, R15 ;  /* 0x000000ffff0c7224 */ /* 0x000fe200078e000f */
[----:B------:R-:W-:Y:S01]  /*0450*/  @P2 SHF.R.U32.HI R12, RZ, c[0x0][0x2c0], R0 ;  /* 0x0000b000ff0c2a19 */ /* 0x000fe20000011600 */
[----:B------:R-:W-:Y:S02]  /*0460*/  UIADD3 UR6, UR13, UR6, URZ ;  /* 0x000000060d067290 */ /* 0x000fe4000fffe03f */
[----:B-1----:R-:W-:Y:S01]  /*0470*/  USHF.R.S32.HI UR7, URZ, 0x1f, UR9 ;  /* 0x0000001f3f077899 */ /* 0x002fe20008011409 */
[----:B------:R-:W-:Y:S01]  /*0480*/  @!P0 IADD3 R0, P2, R12, UR12, RZ ;  /* 0x0000000c0c008c10 */ /* 0x000fe2000ff5e0ff */
[----:B------:R-:W-:-:S03]  /*0490*/  ULDC.64 UR4, c[0x0][0x1b8] ;  /* 0x00006e0000047ab9 */ /* 0x000fc60000000a00 */
[----:B---3--:R-:W-:Y:S02]  /*04a0*/  @!P0 LEA R2, P1, R0, c[0x0][0x2a0], 0x2 ;  /* 0x0000a80000028a11 */ /* 0x008fe400078210ff */
[----:B------:R-:W-:-:S04]  /*04b0*/  @!P0 LEA.HI.X.SX32 R3, R12, UR6, 0x1, P2 ;  /* 0x000000060c038c11 */ /* 0x000fc800090f0eff */
[----:B------:R-:W-:-:S05]  /*04c0*/  @!P0 LEA.HI.X R3, R0, c[0x0][0x2a4], R3, 0x2, P1 ;  /* 0x0000a90000038a11 */ /* 0x000fca00008f1403 */
[----:B------:R1:W2:Y:S01]  /*04d0*/  @!P0 LDG.E R36, [R2.64] ;  /* 0x0000000e02248981 */ /* 0x0002a2000c1e1900 */
[----:B------:R-:W-:Y:S01]  /*04e0*/  ISETP.NE.AND P0, PT, R11, 0x1, PT ;  /* 0x000000010b00780c */ /* 0x000fe20003f05270 */
[----:B------:R-:W-:Y:S02]  /*04f0*/  UIMAD UR17, UR7, UR4, URZ ;  /* 0x00000004071172a4 */ /* 0x000fe4000f8e023f */
[----:B------:R-:W-:Y:S02]  /*0500*/  UIMAD.WIDE.U32 UR20, UR9, UR4, URZ ;  /* 0x00000004091472a5 */ /* 0x000fe4000f8e003f */
[----:B------:R-:W-:-:S03]  /*0510*/  UIMAD UR17, UR9, UR5, UR17 ;  /* 0x00000005091172a4 */ /* 0x000fc6000f8e0211 */
[----:B------:R-:W-:Y:S02]  /*0520*/  ULDC.64 UR4, c[0x0][0x1c0] ;  /* 0x0000700000047ab9 */ /* 0x000fe40000000a00 */
[----:B------:R-:W-:Y:S02]  /*0530*/  UIMAD UR18, UR18, UR4, URZ ;  /* 0x00000004121272a4 */ /* 0x000fe4000f8e023f */
[----:B------:R-:W-:Y:S01]  /*0540*/  UIADD3 UR21, UR21, UR17, URZ ;  /* 0x0000001115157290 */ /* 0x000fe2000fffe03f */
[----:B------:R-:W-:Y:S01]  /*0550*/  @P0 IMAD.HI.U32 R0, R8, c[0x0][0x2c8], RZ ;  /* 0x0000b20008000a27 */ /* 0x000fe200078e00ff */
[----:B------:R-:W-:Y:S02]  /*0560*/  UIMAD UR5, UR16, UR5, UR18 ;  /* 0x00000005100572a4 */ /* 0x000fe4000f8e0212 */
[----:B------:R-:W-:Y:S01]  /*0570*/  UIMAD.WIDE.U32 UR16, UR16, UR4, UR20 ;  /* 0x00000004101072a5 */ /* 0x000fe2000f8e0014 */
[----:B------:R-:W-:Y:S01]  /*0580*/  IMAD.MOV.U32 R4, RZ, RZ, R8 ;  /* 0x000000ffff047224 */ /* 0x000fe200078e0008 */
[----:B------:R-:W-:-:S02]  /*0590*/  @P0 SHF.R.U32.HI R4, RZ, c[0x0][0x2cc], R0 ;  /* 0x0000b300ff040a19 */ /* 0x000fc40000011600 */
[----:B------:R-:W-:Y:S02]  /*05a0*/  UIADD3 UR5, UR17, UR5, URZ ;  /* 0x0000000511057290 */ /* 0x000fe4000fffe03f */
[--C-:B------:R-:W-:Y:S01]  /*05b0*/  SHF.R.S32.HI R5, RZ, 0x1f, R4.reuse ;  /* 0x0000001fff057819 */ /* 0x100fe20000011404 */
[----:B------:R-:W-:Y:S02]  /*05c0*/  IMAD.MOV R0, RZ, RZ, -R4 ;  /* 0x000000ffff007224 */ /* 0x000fe400078e0a04 */
[----:B-1----:R-:W-:Y:S02]  /*05d0*/  IMAD.U32 R3, RZ, RZ, UR17 ;  /* 0x00000011ff037e24 */ /* 0x002fe4000f8e00ff */
[----:B------:R-:W-:Y:S02]  /*05e0*/  IMAD R6, R5, c[0x0][0x1b0], RZ ;  /* 0x00006c0005067a24 */ /* 0x000fe400078e02ff */
[----:B------:R-:W-:Y:S02]  /*05f0*/  IMAD.U32 R2, RZ, RZ, UR16 ;  /* 0x00000010ff027e24 */ /* 0x000fe4000f8e00ff */
[----:B------:R-:W-:-:S02]  /*0600*/  IMAD.U32 R3, RZ, RZ, UR5 ;  /* 0x00000005ff037e24 */ /* 0x000fc4000f8e00ff */
[----:B------:R-:W-:Y:S01]  /*0610*/  IMAD.SHL.U32 R179, R20, 0x8, RZ ;  /* 0x0000000814b37824 */ /* 0x000fe200078e00ff */
[----:B------:R-:W-:Y:S01]  /*0620*/  STL [R1+0x88], R86 ;  /* 0x0000885601007387 */ /* 0x000fe20000100800 */
[----:B------:R-:W-:Y:S01]  /*0630*/  IMAD R5, R0, c[0x0][0x2c4], R8 ;  /* 0x0000b10000057a24 */ /* 0x000fe200078e0208 */
[----:B------:R-:W-:Y:S01]  /*0640*/  LEA.HI R16, R26, R27, RZ, 0x4 ;  /* 0x0000001b1a107211 */ /* 0x000fe200078f20ff */
[----:B------:R-:W-:Y:S01]  /*0650*/  IMAD.WIDE.U32 R2, R4, c[0x0][0x1b0], R2 ;  /* 0x00006c0004027a25 */ /* 0x000fe200078e0002 */
[----:B------:R-:W-:-:S03]  /*0660*/  ULDC.64 UR4, c[0x0][0x1e8] ;  /* 0x00007a0000047ab9 */ /* 0x000fc60000000a00 */
[----:B------:R-:W-:Y:S01]  /*0670*/  IMAD R0, R4, c[0x0][0x1b4], R6 ;  /* 0x00006d0004007a24 */ /* 0x000fe200078e0206 */
[----:B------:R-:W-:-:S03]  /*0680*/  SHF.R.S32.HI R4, RZ, 0x1f, R5 ;  /* 0x0000001fff047819 */ /* 0x000fc60000011405 */
[----:B------:R-:W-:Y:S02]  /*0690*/  IMAD.IADD R3, R3, 0x1, R0 ;  /* 0x0000000103037824 */ /* 0x000fe400078e0200 */
[----:B------:R-:W-:Y:S02]  /*06a0*/  IMAD R0, R4, c[0x0][0x1a8], RZ ;  /* 0x00006a0004007a24 */ /* 0x000fe400078e02ff */
[----:B------:R-:W-:-:S04]  /*06b0*/  IMAD.WIDE.U32 R2, R5, c[0x0][0x1a8], R2 ;  /* 0x00006a0005027a25 */ /* 0x000fc800078e0002 */
[----:B------:R-:W-:Y:S01]  /*06c0*/  IMAD R0, R5, c[0x0][0x1ac], R0 ;  /* 0x00006b0005007a24 */ /* 0x000fe200078e0200 */
[----:B------:R-:W-:-:S03]  /*06d0*/  LEA R14, P0, R2, c[0x0][0x160], 0x1 ;  /* 0x00005800020e7a11 */ /* 0x000fc600078008ff */
[----:B------:R-:W-:Y:S02]  /*06e0*/  IMAD.IADD R0, R3, 0x1, R0 ;  /* 0x0000000103007824 */ /* 0x000fe400078e0200 */
[----:B------:R-:W-:Y:S02]  /*06f0*/  IMAD.SHL.U32 R3, R18, 0x40, RZ ;  /* 0x0000004012037824 */ /* 0x000fe400078e00ff */
[----:B------:R-:W-:Y:S01]  /*0700*/  IMAD R11, R11, c[0x0][0x168], RZ ;  /* 0x00005a000b0b7a24 */ /* 0x000fe200078e02ff */
[----:B------:R-:W-:Y:S01]  /*0710*/  LEA.HI.X R13, R2, c[0x0][0x164], R0, 0x1, P0 ;  /* 0x00005900020d7a11 */ /* 0x000fe200000f0c00 */
[----:B------:R-:W-:Y:S01]  /*0720*/  IMAD R17, R7, 0x80, R18 ;  /* 0x0000008007117824 */ /* 0x000fe200078e0212 */
[----:B------:R-:W-:Y:S01]  /*0730*/  LOP3.LUT R0, R3, 0x1c0, RZ, 0xc0, !PT ;  /* 0x000001c003007812 */ /* 0x000fe200078ec0ff */
[----:B------:R-:W-:Y:S01]  /*0740*/  SHFL.IDX PT, R2, R14, RZ, 0x181f ;  /* 0x00181fff0e027589 */ /* 0x000fe200000e0000 */
[----:B------:R-:W-:Y:S02]  /*0750*/  LEA.HI R5, R26, R27, RZ, 0x6 ;  /* 0x0000001b1a057211 */ /* 0x000fe400078f30ff */
[----:B------:R-:W-:Y:S01]  /*0760*/  ISETP.GE.AND P0, PT, R17, R11, PT ;  /* 0x0000000b1100720c */ /* 0x000fe20003f06270 */
[----:B------:R-:W1:Y:S01]  /*0770*/  SHFL.IDX PT, R3, R13, RZ, 0x181f ;  /* 0x00181fff0d037589 */ /* 0x000e6200000e0000 */
[----:B------:R-:W-:-:S02]  /*0780*/  SHF.R.U32.HI R4, RZ, 0x3, R0 ;  /* 0x00000003ff047819 */ /* 0x000fc40000011600 */
[----:B------:R-:W-:-:S04]  /*0790*/  LOP3.LUT R0, R0, 0x38, R179, 0xf8, !PT ;  /* 0x0000003800007812 */ /* 0x000fc800078ef8b3 */
[----:B------:R-:W-:Y:S01]  /*07a0*/  LOP3.LUT R0, R0, R4, RZ, 0x3c, !PT ;  /* 0x0000000400007212 */ /* 0x000fe200078e3cff */
[----:B------:R-:W-:Y:S01]  /*07b0*/  IMAD.SHL.U32 R4, R5, 0x8, RZ ;  /* 0x0000000805047824 */ /* 0x000fe200078e00ff */
[C---:B------:R-:W-:Y:S02]  /*07c0*/  IADD3 R134, R179.reuse, 0x40, RZ ;  /* 0x00000040b3867810 */ /* 0x040fe40007ffe0ff */
[C---:B------:R-:W-:Y:S02]  /*07d0*/  IADD3 R133, R179.reuse, 0x80, RZ ;  /* 0x00000080b3857810 */ /* 0x040fe40007ffe0ff */
[----:B------:R-:W-:Y:S02]  /*07e0*/  IADD3 R177, R179, 0xc0, RZ ;  /* 0x000000c0b3b17810 */ /* 0x000fe40007ffe0ff */
[----:B------:R-:W-:Y:S02]  /*07f0*/  LOP3.LUT R178, R0, 0xfffffe00, R4, 0xf8, !PT ;  /* 0xfffffe0000b27812 */ /* 0x000fe400078ef804 */
[----:B------:R-:W-:-:S02]  /*0800*/  @!P0 SHF.R.S32.HI R4, RZ, 0x1f, R134 ;  /* 0x0000001fff048819 */ /* 0x000fc40000011486 */
[----:B------:R-:W-:Y:S02]  /*0810*/  @!P0 SHF.R.S32.HI R0, RZ, 0x1f, R133 ;  /* 0x0000001fff008819 */ /* 0x000fe40000011485 */
[----:B------:R-:W-:Y:S02]  /*0820*/  @!P0 SHF.R.S32.HI R5, RZ, 0x1f, R177 ;  /* 0x0000001fff058819 */ /* 0x000fe400000114b1 */
[----:B------:R-:W-:Y:S02]  /*0830*/  ISETP.GE.AND P6, PT, R179, c[0x0][0x198], PT ;  /* 0x00006600b3007a0c */ /* 0x000fe40003fc6270 */
[----:B------:R-:W-:Y:S02]  /*0840*/  @!P0 LEA.HI R6, R4, R134, RZ, 0x3 ;  /* 0x0000008604068211 */ /* 0x000fe400078f18ff */
[----:B------:R-:W-:Y:S02]  /*0850*/  ISETP.GE.AND P5, PT, R134, c[0x0][0x198], PT ;  /* 0x0000660086007a0c */ /* 0x000fe40003fa6270 */
[----:B------:R-:W-:-:S02]  /*0860*/  @!P0 LEA.HI R4, R0, R133, RZ, 0x3 ;  /* 0x0000008500048211 */ /* 0x000fc400078f18ff */
[----:B------:R-:W-:Y:S02]  /*0870*/  ISETP.GE.AND P4, PT, R133, c[0x0][0x198], PT ;  /* 0x0000660085007a0c */ /* 0x000fe40003f86270 */
[----:B------:R-:W-:Y:S02]  /*0880*/  @!P0 LEA.HI R0, R5, R177, RZ, 0x3 ;  /* 0x000000b105008211 */ /* 0x000fe400078f18ff */
[----:B------:R-:W-:Y:S02]  /*0890*/  ISETP.GE.AND P3, PT, R177, c[0x0][0x198], PT ;  /* 0x00006600b1007a0c */ /* 0x000fe40003f66270 */
[----:B------:R-:W-:Y:S01]  /*08a0*/  @!P0 LOP3.LUT R6, R6, 0xfffffff8, RZ, 0xc0, !PT ;  /* 0xfffffff806068812 */ /* 0x000fe200078ec0ff */
[----:B------:R3:W-:Y:S01]  /*08b0*/  STL [R1+0xb4], R8 ;  /* 0x0000b40801007387 */ /* 0x0007e20000100800 */
[----:B------:R-:W-:Y:S02]  /*08c0*/  @!P0 LOP3.LUT R4, R4, 0xfffffff8, RZ, 0xc0, !PT ;  /* 0xfffffff804048812 */ /* 0x000fe400078ec0ff */
[----:B------:R-:W-:Y:S01]  /*08d0*/  @!P0 LOP3.LUT R10, R0, 0xfffffff8, RZ, 0xc0, !PT ;  /* 0xfffffff8000a8812 */ /* 0x000fe200078ec0ff */
[----:B------:R-:W-:-:S02]  /*08e0*/  @!P0 IMAD.SHL.U32 R0, R178, 0x2, RZ ;  /* 0x00000002b2008824 */ /* 0x000fc400078e00ff */
[----:B-1----:R-:W-:-:S04]  /*08f0*/  @!P0 IMAD.WIDE R6, R6, 0x2, R2 ;  /* 0x0000000206068825 */ /* 0x002fc800078e0202 */
[----:B------:R-:W-:-:S04]  /*0900*/  @!P0 IMAD.WIDE R4, R4, 0x2, R2 ;  /* 0x0000000204048825 */ /* 0x000fc800078e0202 */
[----:B---3--:R-:W-:-:S04]  /*0910*/  @!P0 IMAD.WIDE R8, R179, 0x2, R2 ;  /* 0x00000002b3088825 */ /* 0x008fc800078e0202 */
[----:B------:R-:W-:Y:S01]  /*0920*/  @!P0 IMAD.WIDE R2, R10, 0x2, R2 ;  /* 0x000000020a028825 */ /* 0x000fe200078e0202 */
[----:B------:R-:W-:Y:S01]  /*0930*/  @!PT LDS RZ, [RZ] ;  /* 0x00000000fffff984 */ /* 0x000fe20000000800 */
[----:B------:R1:W-:Y:S04]  /*0940*/  @!P0 LDGSTS.E.BYPASS.LTC128B.128 [R0+0x100], [R8.64], !P6 ;  /* 0x0010000008008fae */ /* 0x0003e8000f101d4e */
[----:B------:R3:W-:Y:S04]  /*0950*/  @!P0 LDGSTS.E.BYPASS.LTC128B.128 [R0+0x4100], [R6.64], !P5 ;  /* 0x0410000006008fae */ /* 0x0007e8000e901d4e */
[----:B------:R4:W-:Y:S04]  /*0960*/  @!P0 LDGSTS.E.BYPASS.LTC128B.128 [R0+0x8100], [R4.64], !P4 ;  /* 0x0810000004008fae */ /* 0x0009e8000e101d4e */
[----:B------:R5:W-:Y:S01]  /*0970*/  @!P0 LDGSTS.E.BYPASS.LTC128B.128 [R0+0xc100], [R2.64], !P3 ;  /* 0x0c10000002008fae */ /* 0x000be2000d901d4e */
[----:B-1----:R-:W-:-:S04]  /*0980*/  IADD3 R8, R17, 0x20, RZ ;  /* 0x0000002011087810 */ /* 0x002fc80007ffe0ff */
[----:B------:R-:W-:Y:S01]  /*0990*/  ISETP.GE.AND P0, PT, R8, R11, PT ;  /* 0x0000000b0800720c */ /* 0x000fe20003f06270 */
[----:B-----5:R-:W-:Y:S04]  /*09a0*/  SHFL.IDX PT, R2, R14, 0x1, 0x181f ;  /* 0x00381f000e027f89 */ /* 0x020fe800000e0000 */
[----:B------:R-:W1:Y:S08]  /*09b0*/  SHFL.IDX PT, R3, R13, 0x1, 0x181f ;  /* 0x00381f000d037f89 */ /* 0x000e7000000e0000 */
[----:B----4-:R-:W-:-:S02]  /*09c0*/  @!P0 SHF.R.S32.HI R4, RZ, 0x1f, R134 ;  /* 0x0000001fff048819 */ /* 0x010fc40000011486 */
[----:B---3--:R-:W-:Y:S02]  /*09d0*/  @!P0 SHF.R.S32.HI R0, RZ, 0x1f, R133 ;  /* 0x0000001fff008819 */ /* 0x008fe40000011485 */
[----:B------:R-:W-:Y:S02]  /*09e0*/  @!P0 SHF.R.S32.HI R5, RZ, 0x1f, R177 ;  /* 0x0000001fff058819 */ /* 0x000fe400000114b1 */
[----:B------:R-:W-:Y:S02]  /*09f0*/  @!P0 LEA.HI R6, R4, R134, RZ, 0x3 ;  /* 0x0000008604068211 */ /* 0x000fe400078f18ff */
[----:B------:R-:W-:Y:S02]  /*0a00*/  @!P0 LEA.HI R4, R0, R133, RZ, 0x3 ;  /* 0x0000008500048211 */ /* 0x000fe400078f18ff */
[----:B------:R-:W-:Y:S02]  /*0a10*/  @!P0 LEA.HI R0, R5, R177, RZ, 0x3 ;  /* 0x000000b105008211 */ /* 0x000fe400078f18ff */
[----:B------:R-:W-:-:S02]  /*0a20*/  @!P0 LOP3.LUT R6, R6, 0xfffffff8, RZ, 0xc0, !PT ;  /* 0xfffffff806068812 */ /* 0x000fc400078ec0ff */
[----:B------:R-:W-:Y:S02]  /*0a30*/  @!P0 LOP3.LUT R4, R4, 0xfffffff8, RZ, 0xc0, !PT ;  /* 0xfffffff804048812 */ /* 0x000fe400078ec0ff */
[----:B------:R-:W-:Y:S01]  /*0a40*/  @!P0 LOP3.LUT R10, R0, 0xfffffff8, RZ, 0xc0, !PT ;  /* 0xfffffff8000a8812 */ /* 0x000fe200078ec0ff */
[----:B------:R-:W-:Y:S02]  /*0a50*/  @!P0 IMAD.SHL.U32 R0, R178, 0x2, RZ ;  /* 0x00000002b2008824 */ /* 0x000fe400078e00ff */
[----:B-1----:R-:W-:-:S04]  /*0a60*/  @!P0 IMAD.WIDE R8, R179, 0x2, R2 ;  /* 0x00000002b3088825 */ /* 0x002fc800078e0202 */
[--C-:B------:R-:W-:Y:S01]  /*0a70*/  @!P0 IMAD.WIDE R6, R6, 0x2, R2.reuse ;  /* 0x0000000206068825 */ /* 0x100fe200078e0202 */
[----:B------:R1:W-:Y:S03]  /*0a80*/  @!P0 LDGSTS.E.BYPASS.LTC128B.128 [R0+0x1100], [R8.64], !P6 ;  /* 0x0110000008008fae */ /* 0x0003e6000f101d4e */
[--C-:B------:R-:W-:Y:S01]  /*0a90*/  @!P0 IMAD.WIDE R4, R4, 0x2, R2.reuse ;  /* 0x0000000204048825 */ /* 0x100fe200078e0202 */
[----:B------:R3:W-:Y:S03]  /*0aa0*/  @!P0 LDGSTS.E.BYPASS.LTC128B.128 [R0+0x5100], [R6.64], !P5 ;  /* 0x0510000006008fae */ /* 0x0007e6000e901d4e */
[----:B------:R-:W-:Y:S01]  /*0ab0*/  @!P0 IMAD.WIDE R2, R10, 0x2, R2 ;  /* 0x000000020a028825 */ /* 0x000fe200078e0202 */
[----:B------:R1:W-:Y:S04]  /*0ac0*/  @!P0 LDGSTS.E.BYPASS.LTC128B.128 [R0+0x9100], [R4.64], !P4 ;  /* 0x0910000004008fae */ /* 0x0003e8000e101d4e */
[----:B------:R4:W-:Y:S01]  /*0ad0*/  @!P0 LDGSTS.E.BYPASS.LTC128B.128 [R0+0xd100], [R2.64], !P3 ;  /* 0x0d10000002008fae */ /* 0x0009e2000d901d4e */
[----:B---3--:R-:W-:-:S04]  /*0ae0*/  IADD3 R6, R17, 0x40, RZ ;  /* 0x0000004011067810 */ /* 0x008fc80007ffe0ff */
[----:B------:R-:W-:Y:S02]  /*0af0*/  ISETP.GE.AND P0, PT, R6, R11, PT ;  /* 0x0000000b0600720c */ /* 0x000fe40003f06270 */
[----:B------:R-:W-:Y:S01]  /*0b00*/  SHF.R.S32.HI R6, RZ, 0x4, R16 ;  /* 0x00000004ff067819 */ /* 0x000fe20000011410 */
[----:B----4-:R-:W-:Y:S01]  /*0b10*/  SHFL.IDX PT, R2, R14, 0x2, 0x181f ;  /* 0x00581f000e027f89 */ /* 0x010fe200000e0000 */
[----:B-1----:R-:W-:-:S03]  /*0b20*/  IMAD.MOV R0, RZ, RZ, -R12 ;  /* 0x000000ffff007224 */ /* 0x002fc600078e0a0c */
[----:B------:R-:W1:Y:S01]  /*0b30*/  SHFL.IDX PT, R3, R13, 0x2, 0x181f ;  /* 0x00581f000d037f89 */ /* 0x000e6200000e0000 */
[----:B------:R-:W-:Y:S01]  /*0b40*/  LEA.HI R5, R16, R6, RZ, 0x1 ;  /* 0x0000000610057211 */ /* 0x000fe200078f08ff */
[----:B------:R-:W-:Y:S01]  /*0b50*/  IMAD R37, R0, c[0x0][0x2b8], R15 ;  /* 0x0000ae0000257a24 */ /* 0x000fe200078e020f */
[----:B------:R-:W-:Y:S02]  /*0b60*/  IADD3 R4, R17, 0x60, RZ ;  /* 0x0000006011047810 */ /* 0x000fe40007ffe0ff */
[----:B------:R-:W-:Y:S02]  /*0b70*/  LOP3.LUT R0, R5, 0xfffffffe, RZ, 0xc0, !PT ;  /* 0xfffffffe05007812 */ /* 0x000fe400078ec0ff */
[----:B------:R-:W-:Y:S02]  /*0b80*/  ISETP.GE.AND P2, PT, R4, R11, PT ;  /* 0x0000000b0400720c */ /* 0x000fe40003f46270 */
[----:B------:R-:W-:Y:S02]  /*0b90*/  @!P0 SHF.R.S32.HI R5, RZ, 0x1f, R134 ;  /* 0x0000001fff058819 */ /* 0x000fe40000011486 */
[----:B------:R-:W-:Y:S01]  /*0ba0*/  SHF.R.S32.HI R25, RZ, 0x1f, R37 ;  /* 0x0000001fff197819 */ /* 0x000fe20000011425 */
[----:B------:R-:W-:Y:S01]  /*0bb0*/  IMAD.IADD R23, R6, 0x1, -R0 ;  /* 0x0000000106177824 */ /* 0x000fe200078e0a00 */
[----:B------:R-:W-:-:S02]  /*0bc0*/  @!P0 SHF.R.S32.HI R4, RZ, 0x1f, R133 ;  /* 0x0000001fff048819 */ /* 0x000fc40000011485 */
[----:B------:R-:W-:Y:S01]  /*0bd0*/  @!P0 SHF.R.S32.HI R0, RZ, 0x1f, R177 ;  /* 0x0000001fff008819 */ /* 0x000fe200000114b1 */
[----:B------:R-:W-:Y:S01]  /*0be0*/  IMAD R7, R25, c[0x0][0x1e0], RZ ;  /* 0x0000780019077a24 */ /* 0x000fe200078e02ff */
[----:B------:R-:W-:Y:S02]  /*0bf0*/  @!P0 LEA.HI R8, R5, R134, RZ, 0x3 ;  /* 0x0000008605088211 */ /* 0x000fe400078f18ff */
[----:B------:R-:W-:Y:S02]  /*0c00*/  @!P0 LEA.HI R6, R4, R133, RZ, 0x3 ;  /* 0x0000008504068211 */ /* 0x000fe400078f18ff */
[----:B------:R-:W-:Y:S01]  /*0c10*/  @!P0 LEA.HI R0, R0, R177, RZ, 0x3 ;  /* 0x000000b100008211 */ /* 0x000fe200078f18ff */
[C---:B------:R-:W-:Y:S01]  /*0c20*/  IMAD.WIDE.U32 R4, R37.reuse, c[0x0][0x1e0], RZ ;  /* 0x0000780025047a25 */ /* 0x040fe200078e00ff */
[----:B------:R-:W-:Y:S02]  /*0c30*/  @!P0 LOP3.LUT R8, R8, 0xfffffff8, RZ, 0xc0, !PT ;  /* 0xfffffff808088812 */ /* 0x000fe400078ec0ff */
[----:B------:R-:W-:Y:S01]  /*0c40*/  @!P0 LOP3.LUT R6, R6, 0xfffffff8, RZ, 0xc0, !PT ;  /* 0xfffffff806068812 */ /* 0x000fe200078ec0ff */
[----:B------:R-:W-:Y:S01]  /*0c50*/  IMAD R7, R37, c[0x0][0x1e4], R7 ;  /* 0x0000790025077a24 */ /* 0x000fe200078e0207 */
[----:B------:R-:W-:Y:S01]  /*0c60*/  @!P0 LOP3.LUT R12, R0, 0xfffffff8, RZ, 0xc0, !PT ;  /* 0xfffffff8000c8812 */ /* 0x000fe200078ec0ff */
[----:B------:R-:W-:-:S02]  /*0c70*/  @!P0 IMAD.SHL.U32 R0, R178, 0x2, RZ ;  /* 0x00000002b2008824 */ /* 0x000fc400078e00ff */
[----:B-1----:R-:W-:-:S04]  /*0c80*/  @!P0 IMAD.WIDE R10, R179, 0x2, R2 ;  /* 0x00000002b30a8825 */ /* 0x002fc800078e0202 */
[----:B------:R-:W-:Y:S01]  /*0c90*/  IMAD.IADD R5, R5, 0x1, R7 ;  /* 0x0000000105057824 */ /* 0x000fe200078e0207 */
[----:B------:R1:W-:Y:S01]  /*0ca0*/  @!P0 LDGSTS.E.BYPASS.LTC128B.128 [R0+0x2100], [R10.64], !P6 ;  /* 0x021000000a008fae */ /* 0x0003e2000f101d4e */
[----:B------:R-:W-:-:S04]  /*0cb0*/  @!P0 IMAD.WIDE R8, R8, 0x2, R2 ;  /* 0x0000000208088825 */ /* 0x000fc800078e0202 */
[--C-:B------:R-:W-:Y:S01]  /*0cc0*/  @!P0 IMAD.WIDE R6, R6, 0x2, R2.reuse ;  /* 0x0000000206068825 */ /* 0x100fe200078e0202 */
[----:B------:R1:W-:Y:S04]  /*0cd0*/  @!P0 LDGSTS.E.BYPASS.LTC128B.128 [R0+0x6100], [R8.64], !P5 ;  /* 0x0610000008008fae */ /* 0x0003e8000e901d4e */
[----:B------:R3:W-:Y:S01]  /*0ce0*/  @!P0 LDGSTS.E.BYPASS.LTC128B.128 [R0+0xa100], [R6.64], !P4 ;  /* 0x0a10000006008fae */ /* 0x0007e2000e101d4e */
[----:B------:R-:W-:Y:S01]  /*0cf0*/  @!P0 IMAD.WIDE R2, R12, 0x2, R2 ;  /* 0x000000020c028825 */ /* 0x000fe200078e0202 */
[----:B------:R-:W-:Y:S01]  /*0d00*/  UIMAD.WIDE.U32 UR18, UR9, UR4, URZ ;  /* 0x00000004091272a5 */ /* 0x000fe2000f8e003f */
[----:B--2---:R-:W-:Y:S01]  /*0d10*/  SHF.R.S32.HI R24, RZ, 0x1f, R36 ;  /* 0x0000001fff187819 */ /* 0x004fe20000011424 */
[----:B------:R-:W-:Y:S02]  /*0d20*/  UIMAD UR4, UR7, UR4, URZ ;  /* 0x00000004070472a4 */ /* 0x000fe4000f8e023f */
[----:B------:R1:W-:Y:S01]  /*0d30*/  @!P0 LDGSTS.E.BYPASS.LTC128B.128 [R0+0xe100], [R2.64], !P3 ;  /* 0x0e10000002008fae */ /* 0x0003e2000d901d4e */
[----:B------:R-:W-:Y:S01]  /*0d40*/  IMAD.WIDE.U32 R4, R36, c[0x0][0x1f0], R4 ;  /* 0x00007c0024047a25 */ /* 0x000fe200078e0004 */
[----:B------:R-:W-:Y:S01]  /*0d50*/  UIMAD UR4, UR9, UR5, UR4 ;  /* 0x00000005090472a4 */ /* 0x000fe2000f8e0204 */
[----:B---3--:R-:W-:-:S05]  /*0d60*/  LOP3.LUT R6, R16, 0xfffffff0, RZ, 0xc0, !PT ;  /* 0xfffffff010067812 */ /* 0x008fca00078ec0ff */
[----:B------:R-:W-:Y:S02]  /*0d70*/  IMAD.IADD R6, R27, 0x1, -R6 ;  /* 0x000000011b067824 */ /* 0x000fe400078e0a06 */
[----:B-1----:R-:W-:-:S03]  /*0d80*/  IMAD R0, R24, c[0x0][0x1f0], RZ ;  /* 0x00007c0018007a24 */ /* 0x002fc600078e02ff */
[----:B------:R-:W-:Y:S01]  /*0d90*/  SHF.R.S32.HI R2, RZ, 0x1f, R6 ;  /* 0x0000001fff027819 */ /* 0x000fe20000011406 */
[----:B------:R-:W-:Y:S01]  /*0da0*/  UIADD3 UR16, UR19, UR4, URZ ;  /* 0x0000000413107290 */ /* 0x000fe2000fffe03f */
[----:B------:R1:W-:Y:S02]  /*0db0*/  SHFL.IDX PT, R3, R13, 0x3, 0x181f ;  /* 0x00781f000d037f89 */ /* 0x0003e400000e0000 */
[----:B------:R-:W-:Y:S01]  /*0dc0*/  LEA.HI R21, R2, R6, RZ, 0x3 ;  /* 0x0000000602157211 */ /* 0x000fe200078f18ff */
[----:B------:R-:W-:Y:S01]  /*0dd0*/  IMAD R0, R36, c[0x0][0x1f4], R0 ;  /* 0x00007d0024007a24 */ /* 0x000fe200078e0200 */
[----:B------:R2:W3:Y:S01]  /*0de0*/  SHFL.IDX PT, R2, R14, 0x3, 0x181f ;  /* 0x00781f000e027f89 */ /* 0x0004e200000e0000 */
[----:B------:R-:W-:Y:S01]  /*0df0*/  IADD3 R4, P0, R4, UR18, RZ ;  /* 0x0000001204047c10 */ /* 0x000fe2000ff1e0ff */
[----:B------:R-:W-:Y:S01]  /*0e00*/  ULEA UR17, UR8, 0xffffffc0, 0x6 ;  /* 0xffffffc008117891 */ /* 0x000fe2000f8e303f */
[----:B------:R-:W-:Y:S01]  /*0e10*/  LOP3.LUT R8, R21, 0xfffffff8, RZ, 0xc0, !PT ;  /* 0xfffffff815087812 */ /* 0x000fe200078ec0ff */
[----:B------:R-:W-:Y:S01]  /*0e20*/  IMAD.SHL.U32 R7, R18, 0x8, RZ ;  /* 0x0000000812077824 */ /* 0x000fe200078e00ff */
[----:B------:R-:W-:Y:S01]  /*0e30*/  IADD3.X R5, R5, UR16, R0, P0, !PT ;  /* 0x0000001005057c10 */ /* 0x000fe200087fe400 */
[----:B------:R-:W-:Y:S01]  /*0e40*/  IMAD.SHL.U32 R0, R20, 0x40, RZ ;  /* 0x0000004014007824 */ /* 0x000fe200078e00ff */
[----:B------:R-:W-:Y:S01]  /*0e50*/  LEA R16, P0, R4, c[0x0][0x1c8], 0x1 ;  /* 0x0000720004107a11 */ /* 0x000fe200078008ff */
[----:B------:R-:W-:Y:S01]  /*0e60*/  UIADD3 UR17, UR10, -UR17, URZ ;  /* 0x800000110a117290 */ /* 0x000fe2000fffe03f */
[----:B------:R-:W-:Y:S01]  /*0e70*/  IMAD.IADD R19, R6, 0x1, -R8 ;  /* 0x0000000106137824 */ /* 0x000fe200078e0a08 */
[----:B------:R-:W-:Y:S01]  /*0e80*/  @!P2 SHF.R.S32.HI R6, RZ, 0x1f, R177 ;  /* 0x0000001fff06a819 */ /* 0x000fe200000114b1 */
[----:B------:R-:W-:Y:S01]  /*0e90*/  STL [R1+0x54], R36 ;  /* 0x0000542401007387 */ /* 0x000fe20000100800 */
[----:B------:R-:W-:Y:S01]  /*0ea0*/  LOP3.LUT R0, R0, 0x1c0, RZ, 0xc0, !PT ;  /* 0x000001c000007812 */ /* 0x000fe200078ec0ff */
[----:B------:R-:W-:Y:S01]  /*0eb0*/  UISETP.GE.AND UP0, UPT, UR10, 0x1, UPT ;  /* 0x000000010a00788c */ /* 0x000fe2000bf06270 */
[----:B------:R-:W-:Y:S01]  /*0ec0*/  IADD3 R18, -R18, UR17, RZ ;  /* 0x0000001112127c10 */ /* 0x000fe2000fffe1ff */
[----:B------:R-:W-:Y:S01]  /*0ed0*/  ULDC.64 UR4, c[0x0][0x210] ;  /* 0x0000840000047ab9 */ /* 0x000fe20000000a00 */
[----:B-1----:R-:W-:-:S02]  /*0ee0*/  LEA.HI.X R13, R4, c[0x0][0x1cc], R5, 0x1, P0 ;  /* 0x00007300040d7a11 */ /* 0x002fc400000f0c05 */
[----:B------:R-:W-:Y:S02]  /*0ef0*/  @!P2 SHF.R.S32.HI R5, RZ, 0x1f, R134 ;  /* 0x0000001fff05a819 */ /* 0x000fe40000011486 */
[----:B------:R-:W-:Y:S02]  /*0f00*/  @!P2 SHF.R.S32.HI R4, RZ, 0x1f, R133 ;  /* 0x0000001fff04a819 */ /* 0x000fe40000011485 */
[----:B------:R-:W-:Y:S02]  /*0f10*/  @!P2 LEA.HI R5, R5, R134, RZ, 0x3 ;  /* 0x000000860505a211 */ /* 0x000fe400078f18ff */
[----:B------:R-:W-:Y:S02]  /*0f20*/  LOP3.LUT R15, R0, 0x8, R7, 0xf8, !PT ;  /* 0x00000008000f7812 */ /* 0x000fe400078ef807 */
[----:B--2---:R-:W-:Y:S02]  /*0f30*/  SHF.R.U32.HI R14, RZ, 0x3, R0 ;  /* 0x00000003ff0e7819 */ /* 0x004fe40000011600 */
[----:B------:R-:W-:-:S02]  /*0f40*/  @!P2 LEA.HI R4, R4, R133, RZ, 0x3 ;  /* 0x000000850404a211 */ /* 0x000fc400078f18ff */
[----:B------:R-:W-:Y:S02]  /*0f50*/  @!P2 LEA.HI R0, R6, R177, RZ, 0x3 ;  /* 0x000000b10600a211 */ /* 0x000fe400078f18ff */
[----:B------:R-:W-:Y:S02]  /*0f60*/  ISETP.GE.AND P1, PT, R18, 0x1, PT ;  /* 0x000000011200780c */ /* 0x000fe40003f26270 */
[----:B------:R-:W-:Y:S02]  /*0f70*/  @!P2 LOP3.LUT R8, R5, 0xfffffff8, RZ, 0xc0, !PT ;  /* 0xfffffff80508a812 */ /* 0x000fe400078ec0ff */
[----:B------:R-:W-:Y:S02]  /*0f80*/  @!P2 LOP3.LUT R6, R4, 0xfffffff8, RZ, 0xc0, !PT ;  /* 0xfffffff80406a812 */ /* 0x000fe400078ec0ff */
[----:B------:R-:W-:Y:S01]  /*0f90*/  @!P2 LOP3.LUT R12, R0, 0xfffffff8, RZ, 0xc0, !PT ;  /* 0xfffffff8000ca812 */ /* 0x000fe200078ec0ff */
[----:B------:R-:W-:Y:S01]  /*0fa0*/  @!P2 IMAD.SHL.U32 R0, R178, 0x2, RZ ;  /* 0x00000002b200a824 */ /* 0x000fe200078e00ff */
[----:B------:R-:W-:Y:S01]  /*0fb0*/  SHFL.IDX PT, R4, R16, RZ, 0x181f ;  /* 0x00181fff10047589 */ /* 0x000fe200000e0000 */
[----:B---3--:R-:W-:-:S03]  /*0fc0*/  @!P2 IMAD.WIDE R10, R179, 0x2, R2 ;  /* 0x00000002b30aa825 */ /* 0x008fc600078e0202 */
[----:B------:R-:W1:Y:S01]  /*0fd0*/  SHFL.IDX PT, R5, R13, RZ, 0x181f ;  /* 0x00181fff0d057589 */ /* 0x000e6200000e0000 */
[----:B------:R-:W-:-:S03]  /*0fe0*/  @!P2 IMAD.WIDE R8, R8, 0x2, R2 ;  /* 0x000000020808a825 */ /* 0x000fc600078e0202 */
[----:B------:R2:W-:Y:S01]  /*0ff0*/  @!P2 LDGSTS.E.BYPASS.LTC128B.128 [R0+0x3100], [R10.64], !P6 ;  /* 0x031000000a00afae */ /* 0x0005e2000f101d4e */
[----:B------:R-:W-:-:S03]  /*1000*/  @!P2 IMAD.WIDE R6, R6, 0x2, R2 ;  /* 0x000000020606a825 */ /* 0x000fc600078e0202 */
[----:B------:R2:W-:Y:S01]  /*1010*/  @!P2 LDGSTS.E.BYPASS.LTC128B.128 [R0+0x7100], [R8.64], !P5 ;  /* 0x071000000800afae */ /* 0x0005e2000e901d4e */
[----:B------:R-:W-:-:S03]  /*1020*/  @!P2 IMAD.WIDE R2, R12, 0x2, R2 ;  /* 0x000000020c02a825 */ /* 0x000fc600078e0202 */
[----:B------:R2:W-:Y:S04]  /*1030*/  @!P2 LDGSTS.E.BYPASS.LTC128B.128 [R0+0xb100], [R6.64], !P4 ;  /* 0x0b1000000600afae */ /* 0x0005e8000e101d4e */
[----:B------:R3:W-:Y:S01]  /*1040*/  @!P2 LDGSTS.E.BYPASS.LTC128B.128 [R0+0xf100], [R2.64], !P3 ;  /* 0x0f1000000200afae */ /* 0x0007e2000d901d4e */
[----:B------:R-:W-:Y:S02]  /*1050*/  ISETP.GE.AND P0, PT, R18, 0x21, PT ;  /* 0x000000211200780c */ /* 0x000fe40003f06270 */
[----:B------:R-:W-:Y:S01]  /*1060*/  ISETP.GE.AND P5, PT, R179, c[0x0][0x1d4], PT ;  /* 0x00007500b3007a0c */ /* 0x000fe20003fa6270 */
[----:B------:R-:W-:Y:S01]  /*1070*/  STL [R1+0x80], R179 ;  /* 0x000080b301007387 */ /* 0x000fe20000100800 */
[----:B------:R-:W-:Y:S01]  /*1080*/  ISETP.GE.AND P4, PT, R134, c[0x0][0x1d4], PT ;  /* 0x0000750086007a0c */ /* 0x000fe20003f86270 */
[----:B------:R-:W-:Y:S01]  /*1090*/  @P1 IMAD.SHL.U32 R12, R178, 0x2, RZ ;  /* 0x00000002b20c1824 */ /* 0x000fe200078e00ff */
[----:B------:R-:W-:Y:S01]  /*10a0*/  LOP3.LUT R22, R15, R14, RZ, 0x3c, !PT ;  /* 0x0000000e0f167212 */ /* 0x000fe200078e3cff */
[----:B------:R-:W-:Y:S04]  /*10b0*/  STL [R1+0xac], R17 ;  /* 0x0000ac1101007387 */ /* 0x000fe80000100800 */
[----:B------:R-:W0:Y:S01]  /*10c0*/  LDGDEPBAR ;  /* 0x00000000000079af */ /* 0x000e220000000000 */
[----:B---3--:R-:W-:-:S02]  /*10d0*/  @P1 SHF.R.S32.HI R3, RZ, 0x1f, R134 ;  /* 0x0000001fff031819 */ /* 0x008fc40000011486 */
[----:B------:R-:W-:Y:S02]  /*10e0*/  @P1 SHF.R.S32.HI R2, RZ, 0x1f, R133 ;  /* 0x0000001fff021819 */ /* 0x000fe40000011485 */
[----:B------:R-:W-:Y:S02]  /*10f0*/  @P1 LEA.HI R3, R3, R134, RZ, 0x3 ;  /* 0x0000008603031211 */ /* 0x000fe400078f18ff */
[----:B--2---:R-:W-:Y:S02]  /*1100*/  @P1 SHF.R.S32.HI R0, RZ, 0x1f, R177 ;  /* 0x0000001fff001819 */ /* 0x004fe400000114b1 */
[----:B------:R-:W-:Y:S02]  /*1110*/  @P1 LEA.HI R6, R2, R133, RZ, 0x3 ;  /* 0x0000008502061211 */ /* 0x000fe400078f18ff */
[----:B------:R-:W-:Y:S01]  /*1120*/  @P1 LEA.HI R0, R0, R177, RZ, 0x3 ;  /* 0x000000b100001211 */ /* 0x000fe200078f18ff */
[----:B------:R2:W-:Y:S01]  /*1130*/  SHFL.IDX PT, R2, R16, 0x1, 0x181f ;  /* 0x00381f0010027f89 */ /* 0x0005e200000e0000 */
[----:B------:R-:W-:-:S03]  /*1140*/  @P1 LOP3.LUT R7, R3, 0xfffffff8, RZ, 0xc0, !PT ;  /* 0xfffffff803071812 */ /* 0x000fc600078ec0ff */
[----:B------:R-:W3:Y:S01]  /*1150*/  SHFL.IDX PT, R3, R13, 0x1, 0x181f ;  /* 0x00381f000d037f89 */ /* 0x000ee200000e0000 */
[----:B------:R-:W-:Y:S02]  /*1160*/  @P1 LOP3.LUT R10, R6, 0xfffffff8, RZ, 0xc0, !PT ;  /* 0xfffffff8060a1812 */ /* 0x000fe400078ec0ff */
[----:B------:R-:W-:Y:S01]  /*1170*/  @P1 LOP3.LUT R0, R0, 0xfffffff8, RZ, 0xc0, !PT ;  /* 0xfffffff800001812 */ /* 0x000fe200078ec0ff */
[----:B-1----:R-:W-:-:S04]  /*1180*/  @P1 IMAD.WIDE R8, R179, 0x2, R4 ;  /* 0x00000002b3081825 */ /* 0x002fc800078e0204 */
[--C-:B------:R-:W-:Y:S01]  /*1190*/  @P1 IMAD.WIDE R6, R7, 0x2, R4.reuse ;  /* 0x0000000207061825 */ /* 0x100fe200078e0204 */
[----:B------:R1:W-:Y:S03]  /*11a0*/  @P1 LDGSTS.E.BYPASS.LTC128B.128 [R12+0x10100], [R8.64], !P5 ;  /* 0x10100000080c1fae */ /* 0x0003e6000e901d4e */
[----:B------:R-:W-:Y:S01]  /*11b0*/  @P1 IMAD.WIDE R14, R0, 0x2, R4 ;  /* 0x00000002000e1825 */ /* 0x000fe200078e0204 */
[----:B------:R-:W-:Y:S01]  /*11c0*/  @P0 SHF.R.S32.HI R0, RZ, 0x1f, R133 ;  /* 0x0000001fff000819 */ /* 0x000fe20000011485 */
[----:B------:R4:W-:Y:S02]  /*11d0*/  @P1 LDGSTS.E.BYPASS.LTC128B.128 [R12+0x12100], [R6.64], !P4 ;  /* 0x12100000060c1fae */ /* 0x0009e4000e101d4e */
[----:B--2---:R-:W-:Y:S01]  /*11e0*/  @P1 IMAD.WIDE R16, R10, 0x2, R4 ;  /* 0x000000020a101825 */ /* 0x004fe200078e0204 */
[----:B------:R-:W-:Y:S02]  /*11f0*/  @P0 SHF.R.S32.HI R4, RZ, 0x1f, R134 ;  /* 0x0000001fff040819 */ /* 0x000fe40000011486 */
[----:B------:R-:W-:-:S02]  /*1200*/  @P0 SHF.R.S32.HI R5, RZ, 0x1f, R177 ;  /* 0x0000001fff050819 */ /* 0x000fc400000114b1 */
[----:B------:R-:W-:Y:S02]  /*1210*/  ISETP.GE.AND P3, PT, R133, c[0x0][0x1d4], PT ;  /* 0x0000750085007a0c */ /* 0x000fe40003f66270 */
[----:B------:R-:W-:-:S11]  /*1220*/  ISETP.GE.AND P6, PT, R177, c[0x0][0x1d4], PT ;  /* 0x00007500b1007a0c */ /* 0x000fd60003fc6270 */
[----:B------:R2:W-:Y:S01]  /*1230*/  @P1 LDGSTS.E.BYPASS.LTC128B.128 [R12+0x14100], [R16.64], !P3 ;  /* 0x14100000100c1fae */ /* 0x0005e2000d901d4e */
[----:B----4-:R-:W-:-:S03]  /*1240*/  @P0 LEA.HI R6, R4, R134, RZ, 0x3 ;  /* 0x0000008604060211 */ /* 0x010fc600078f18ff */
[----:B------:R2:W-:Y:S01]  /*1250*/  @P1 LDGSTS.E.BYPASS.LTC128B.128 [R12+0x16100], [R14.64], !P6 ;  /* 0x161000000e0c1fae */ /* 0x0005e2000f101d4e */
[----:B------:R-:W-:Y:S02]  /*1260*/  @P0 LEA.HI R4, R0, R133, RZ, 0x3 ;  /* 0x0000008500040211 */ /* 0x000fe400078f18ff */
[----:B------:R-:W-:Y:S02]  /*1270*/  @P0 LEA.HI R0, R5, R177, RZ, 0x3 ;  /* 0x000000b105000211 */ /* 0x000fe400078f18ff */
[----:B------:R-:W-:Y:S02]  /*1280*/  @P0 LOP3.LUT R6, R6, 0xfffffff8, RZ, 0xc0, !PT ;  /* 0xfffffff806060812 */ /* 0x000fe400078ec0ff */
[----:B------:R-:W-:Y:S02]  /*1290*/  @P0 LOP3.LUT R5, R4, 0xfffffff8, RZ, 0xc0, !PT ;  /* 0xfffffff804050812 */ /* 0x000fe400078ec0ff */
[----:B------:R-:W-:Y:S01]  /*12a0*/  @P0 LOP3.LUT R0, R0, 0xfffffff8, RZ, 0xc0, !PT ;  /* 0xfffffff800000812 */ /* 0x000fe200078ec0ff */
[----:B---3--:R-:W-:-:S04]  /*12b0*/  @P0 IMAD.WIDE R6, R6, 0x2, R2 ;  /* 0x0000000206060825 */ /* 0x008fc800078e0202 */
[----:B------:R-:W-:-:S04]  /*12c0*/  @P0 IMAD.WIDE R10, R5, 0x2, R2 ;  /* 0x00000002050a0825 */ /* 0x000fc800078e0202 */
[----:B-1----:R-:W-:-:S04]  /*12d0*/  @P0 IMAD.WIDE R8, R0, 0x2, R2 ;  /* 0x0000000200080825 */ /* 0x002fc800078e0202 */
[----:B------:R-:W-:Y:S02]  /*12e0*/  @P0 IMAD.SHL.U32 R4, R178, 0x2, RZ ;  /* 0x00000002b2040824 */ /* 0x000fe400078e00ff */
[----:B------:R-:W-:-:S05]  /*12f0*/  @P0 IMAD.WIDE R2, R179, 0x2, R2 ;  /* 0x00000002b3020825 */ /* 0x000fca00078e0202 */
[----:B------:R1:W-:Y:S04]  /*1300*/  @P0 LDGSTS.E.BYPASS.LTC128B.128 [R4+0x11100], [R2.64], !P5 ;  /* 0x1110000002040fae */ /* 0x0003e8000e901d4e */
[----:B------:R3:W-:Y:S04]  /*1310*/  @P0 LDGSTS.E.BYPASS.LTC128B.128 [R4+0x13100], [R6.64], !P4 ;  /* 0x1310000006040fae */ /* 0x0007e8000e101d4e */
[----:B------:R3:W-:Y:S04]  /*1320*/  @P0 LDGSTS.E.BYPASS.LTC128B.128 [R4+0x15100], [R10.64], !P3 ;  /* 0x151000000a040fae */ /* 0x0007e8000d901d4e */
[----:B------:R3:W-:Y:S04]  /*1330*/  @P0 LDGSTS.E.BYPASS.LTC128B.128 [R4+0x17100], [R8.64], !P6 ;  /* 0x1710000008040fae */ /* 0x0007e8000f101d4e */
[----:B------:R-:W0:Y:S01]  /*1340*/  LDGDEPBAR ;  /* 0x00000000000079af */ /* 0x000e220000000000 */
[----:B------:R-:W-:-:S02]  /*1350*/  IMAD.SHL.U32 R13, R19, 0x40, RZ ;  /* 0x00000040130d7824 */ /* 0x000fc400078e00ff */
[----:B------:R-:W-:-:S03]  /*1360*/  IMAD.SHL.U32 R5, R23, 0x8, RZ ;  /* 0x0000000817057824 */ /* 0x000fc600078e00ff */
[----:B------:R-:W-:-:S04]  /*1370*/  LOP3.LUT R0, R13, 0x1c0, RZ, 0xc0, !PT ;  /* 0x000001c00d007812 */ /* 0x000fc800078ec0ff */
[----:B-1----:R-:W-:Y:S02]  /*1380*/  LOP3.LUT R2, R0, 0x8, R5, 0xf8, !PT ;  /* 0x0000000800027812 */ /* 0x002fe400078ef805 */
[----:B------:R-:W-:Y:S01]  /*1390*/  SHF.R.U32.HI R0, RZ, 0x3, R0 ;  /* 0x00000003ff007819 */ /* 0x000fe20000011600 */
[----:B------:R-:W-:Y:S01]  /*13a0*/  IMAD.SHL.U32 R3, R21, 0x40, RZ ;  /* 0x0000004015037824 */ /* 0x000fe200078e00ff */
[----:B------:R-:W-:Y:S02]  /*13b0*/  LEA.HI R5, R26, R27, RZ, 0x5 ;  /* 0x0000001b1a057211 */ /* 0x000fe400078f28ff */
[----:B------:R-:W-:Y:S02]  /*13c0*/  LOP3.LUT R2, R2, R0, RZ, 0x3c, !PT ;  /* 0x0000000002027212 */ /* 0x000fe400078e3cff */
[----:B------:R-:W-:Y:S02]  /*13d0*/  SHF.R.S32.HI R232, RZ, 0x5, R5 ;  /* 0x00000005ffe87819 */ /* 0x000fe40000011405 */
[----:B------:R-:W-:Y:S01]  /*13e0*/  LOP3.LUT R3, R2, 0xfffffe00, R3, 0xf8, !PT ;  /* 0xfffffe0002037812 */ /* 0x000fe200078ef803 */
[----:B------:R-:W-:-:S04]  /*13f0*/  DEPBAR.LE SB0, 0x1 ;  /* 0x000080400000791a */ /* 0x000fc80000000000 */
[----:B------:R-:W-:Y:S01]  /*1400*/  IMAD R0, R23, 0x200, R22 ;  /* 0x0000020017007824 */ /* 0x000fe200078e0216 */
[----:B------:R-:W-:Y:S01]  /*1410*/  R2P PR, R19, 0x6 ;  /* 0x0000000613007804 */ /* 0x000fe20000000000 */
[----:B---3--:R-:W-:Y:S02]  /*1420*/  IMAD.MOV.U32 R4, RZ, RZ, 0x10 ;  /* 0x00000010ff047424 */ /* 0x008fe400078e00ff */
[----:B------:R-:W-:Y:S02]  /*1430*/  IMAD R232, R232, 0x400, R3 ;  /* 0x00000400e8e87824 */ /* 0x000fe400078e0203 */
[----:B------:R-:W-:Y:S01]  /*1440*/  IMAD.SHL.U32 R135, R0, 0x2, RZ ;  /* 0x0000000200877824 */ /* 0x000fe200078e00ff */
[----:B------:R-:W-:Y:S01]  /*1450*/  BAR.SYNC.DEFER_BLOCKING 0x0 ;  /* 0x0000000000007b1d */ /* 0x000fe20000010000 */
[----:B------:R-:W-:Y:S01]  /*1460*/  IMAD.MOV.U32 R0, RZ, RZ, 0x20 ;  /* 0x00000020ff007424 */ /* 0x000fe200078e00ff */
[----:B------:R-:W-:Y:S01]  /*1470*/  SEL R4, R4, 0xfffffff0, !P1 ;  /* 0xfffffff004047807 */ /* 0x000fe20004800000 */
[----:B------:R-:W-:-:S03]  /*1480*/  IMAD.SHL.U32 R232, R232, 0x2, RZ ;  /* 0x00000002e8e87824 */ /* 0x000fc600078e00ff */
[----:B------:R-:W-:Y:S01]  /*1490*/  SEL R0, R0, 0xffffffe0, !P2 ;  /* 0xffffffe000007807 */ /* 0x000fe20005000000 */
[----:B------:R-:W-:-:S04]  /*14a0*/  IMAD R236, R4, 0x2, R232 ;  /* 0x0000000204ec7824 */ /* 0x000fc800078e02e8 */
[C---:B------:R-:W-:Y:S02]  /*14b0*/  IMAD R240, R0.reuse, 0x2, R232 ;  /* 0x0000000200f07824 */ /* 0x040fe400078e02e8 */
[----:B------:R-:W-:Y:S01]  /*14c0*/  IMAD R244, R0, 0x2, R236 ;  /* 0x0000000200f47824 */ /* 0x000fe200078e02ec */
[----:B------:R-:W-:Y:S01]  /*14d0*/  LOP3.LUT P0, RZ, R20, 0x2, RZ, 0xc0, !PT ;  /* 0x0000000214ff7812 */ /* 0x000fe2000780c0ff */
[----:B------:R2:W1:Y:S04]  /*14e0*/  LDSM.16.M88.4 R168, [R232+0x100] ;  /* 0x00010000e8a8783b */ /* 0x0004680000000200 */
[----:B------:R2:W3:Y:S04]  /*14f0*/  LDSM.16.M88.4 R200, [R232+0x4100] ;  /* 0x00410000e8c8783b */ /* 0x0004e80000000200 */
[----:B------:R2:W4:Y:S04]  /*1500*/  LDSM.16.M88.4 R216, [R232+0x8100] ;  /* 0x00810000e8d8783b */ /* 0x0005280000000200 */
[----:B------:R2:W1:Y:S04]  /*1510*/  LDSM.16.M88.4 R172, [R236+0x100] ;  /* 0x00010000ecac783b */ /* 0x0004680000000200 */
        /* <DEDUP_REMOVED lines=8> */
[----:B------:R-:W1:Y:S04]  /*15a0*/  LDSM.16.M88.4 R232, [R232+0xc100] ;  /* 0x00c10000e8e8783b */ /* 0x000e680000000200 */
[----:B------:R-:W1:Y:S04]  /*15b0*/  LDSM.16.M88.4 R236, [R236+0xc100] ;  /* 0x00c10000ecec783b */ /* 0x000e680000000200 */
[----:B------:R-:W1:Y:S04]  /*15c0*/  LDSM.16.M88.4 R240, [R240+0xc100] ;  /* 0x00c10000f0f0783b */ /* 0x000e680000000200 */
[----:B------:R-:W1:Y:S04]  /*15d0*/  LDSM.16.M88.4 R244, [R244+0xc100] ;  /* 0x00c10000f4f4783b */ /* 0x000e680000000200 */
[----:B------:R-:W-:Y:S01]  /*15e0*/  BAR.SYNC.DEFER_BLOCKING 0x0 ;  /* 0x0000000000007b1d */ /* 0x000fe20000010000 */
[----:B------:R-:W-:-:S02]  /*15f0*/  IADD3 R2, R135, 0x10100, RZ ;  /* 0x0001010087027810 */ /* 0x000fc40007ffe0ff */
[----:B------:R-:W-:Y:S02]  /*1600*/  IADD3 R88, R135, 0x10120, RZ ;  /* 0x0001012087587810 */ /* 0x000fe40007ffe0ff */
[----:B------:R-:W-:Y:S02]  /*1610*/  @P0 IADD3 R88, R2, -0x20, RZ ;  /* 0xffffffe002580810 */ /* 0x000fe40007ffe0ff */
[----:B------:R-:W-:Y:S02]  /*1620*/  LOP3.LUT R2, R5, 0xffffffe0, RZ, 0xc0, !PT ;  /* 0xffffffe005027812 */ /* 0x000fe400078ec0ff */
[C---:B------:R-:W-:Y:S01]  /*1630*/  IADD3 R6, R88.reuse, 0x800, RZ ;  /* 0x0000080058067810 */ /* 0x040fe20007ffe0ff */
[----:B------:R2:W-:Y:S02]  /*1640*/  STL [R1+0xb0], R178 ;  /* 0x0000b0b201007387 */ /* 0x0005e40000100800 */
[----:B------:R-:W-:Y:S01]  /*1650*/  IMAD.IADD R84, R27, 0x1, -R2 ;  /* 0x000000011b547824 */ /* 0x000fe200078e0a02 */
[C---:B------:R-:W-:Y:S01]  /*1660*/  IADD3 R2, R88.reuse, 0x1800, RZ ;  /* 0x0000180058027810 */ /* 0x040fe20007ffe0ff */
[----:B------:R2:W-:Y:S01]  /*1670*/  STL [R1+0x60], R37 ;  /* 0x0000602501007387 */ /* 0x0005e20000100800 */
[----:B------:R-:W-:-:S03]  /*1680*/  IADD3 R5, R88, 0x1000, RZ ;  /* 0x0000100058057810 */ /* 0x000fc60007ffe0ff */
[----:B------:R2:W-:Y:S01]  /*1690*/  STL [R1+0x4], R88 ;  /* 0x0000045801007387 */ /* 0x0005e20000100800 */
[----:B------:R-:W-:-:S04]  /*16a0*/  DEPBAR.LE SB0, 0x0 ;  /* 0x000080000000791a */ /* 0x000fc80000000000 */
[----:B------:R-:W-:Y:S06]  /*16b0*/  BAR.SYNC.DEFER_BLOCKING 0x0 ;  /* 0x0000000000007b1d */ /* 0x000fec0000010000 */
[----:B------:R2:W-:Y:S04]  /*16c0*/  STL [R1+0x40], R6 ;  /* 0x0000400601007387 */ /* 0x0005e80000100800 */
[----:B------:R2:W-:Y:S04]  /*16d0*/  STL [R1+0x38], R2 ;  /* 0x0000380201007387 */ /* 0x0005e80000100800 */
[----:B------:R2:W-:Y:S01]  /*16e0*/  STL [R1+0x3c], R5 ;  /* 0x00003c0501007387 */ /* 0x0005e20000100800 */
[----:B------:R-:W-:Y:S01]  /*16f0*/  PLOP3.LUT P0, PT, PT, PT, UP0, 0x80, 0x0 ;  /* 0x000000000000781c */ /* 0x000fe20003f0f008 */
[----:B------:R-:W-:-:S02]  /*1700*/  UIMAD UR7, UR7, UR4, URZ ;  /* 0x00000004070772a4 */ /* 0x000fc4000f8e023f */
[----:B------:R-:W-:Y:S02]  /*1710*/  UIMAD.WIDE.U32 UR20, UR9, UR4, URZ ;  /* 0x00000004091472a5 */ /* 0x000fe4000f8e003f */
[----:B------:R-:W-:Y:S01]  /*1720*/  UIMAD UR5, UR9, UR5, UR7 ;  /* 0x00000005090572a4 */ /* 0x000fe2000f8e0207 */
[----:B------:R-:W-:Y:S01]  /*1730*/  ISETP.GT.AND P2, PT, R86, 0x3f, PT ;  /* 0x0000003f5600780c */ /* 0x000fe20003f44270 */
[----:B------:R2:W1:Y:S02]  /*1740*/  LDSM.16.M88.4 R28, [R135+0x10100] ;  /* 0x01010000871c783b */ /* 0x0004640000000200 */
[----:B------:R-:W-:Y:S02]  /*1750*/  UIADD3 UR5, UR21, UR5, URZ ;  /* 0x0000000515057290 */ /* 0x000fe4000fffe03f */
[----:B------:R2:W1:Y:S01]  /*1760*/  LDSM.16.M88.4 R32, [R135+0x10900] ;  /* 0x010900008720783b */ /* 0x0004620000000200 */
[----:B------:R-:W-:-:S03]  /*1770*/  SEL R85, RZ, 0x10, P6 ;  /* 0x00000010ff557807 */ /* 0x000fc60003000000 */
[----:B------:R2:W1:Y:S04]  /*1780*/  LDSM.16.M88.4 R44, [R135+0x11100] ;  /* 0x01110000872c783b */ /* 0x0004680000000200 */
[----:B------:R2:W1:Y:S04]  /*1790*/  LDSM.16.M88.4 R52, [R135+0x11900] ;  /* 0x011900008734783b */ /* 0x0004680000000200 */
[----:B------:R2:W1:Y:S04]  /*17a0*/  LDSM.16.M88.4 R40, [R88] ;  /* 0x000000005828783b */ /* 0x0004680000000200 */
[----:B------:R2:W1:Y:S04]  /*17b0*/  LDSM.16.M88.4 R56, [R88+0x800] ;  /* 0x000800005838783b */ /* 0x0004680000000200 */
[----:B------:R2:W1:Y:S04]  /*17c0*/  LDSM.16.M88.4 R64, [R88+0x1000] ;  /* 0x001000005840783b */ /* 0x0004680000000200 */
[----:B------:R2:W1:Y:S01]  /*17d0*/  LDSM.16.M88.4 R72, [R88+0x1800] ;  /* 0x001800005848783b */ /* 0x0004620000000200 */
[----:B------:R-:W-:Y:S05]  /*17e0*/  @!P0 BRA `(.L_x_0) ;  /* 0x0000047000008947 */ /* 0x000fea0003800000 */
[----:B--234-:R-:W-:Y:S01]  /*17f0*/  IMAD R2, R25, c[0x0][0x208], RZ ;  /* 0x0000820019027a24 */ /* 0x01cfe200078e02ff */
[----:B------:R-:W-:Y:S01]  /*1800*/  SHF.R.S32.HI R8, RZ, 0x1f, R133 ;  /* 0x0000001fff087819 */ /* 0x000fe20000011485 */
[----:B------:R-:W-:Y:S01]  /*1810*/  IMAD.WIDE.U32 R6, R37, c[0x0][0x208], RZ ;  /* 0x0000820025067a25 */ /* 0x000fe200078e00ff */
[----:B------:R-:W-:-:S02]  /*1820*/  SHF.R.S32.HI R9, RZ, 0x1f, R177 ;  /* 0x0000001fff097819 */ /* 0x000fc400000114b1 */
[----:B------:R-:W-:Y:S01]  /*1830*/  LEA.HI R8, R8, R133, RZ, 0x3 ;  /* 0x0000008508087211 */ /* 0x000fe200078f18ff */
[----:B------:R-:W-:Y:S01]  /*1840*/  IMAD R2, R37, c[0x0][0x20c], R2 ;  /* 0x0000830025027a24 */ /* 0x000fe200078e0202 */
[----:B------:R-:W-:Y:S01]  /*1850*/  P2R R21, PR, RZ, 0x8 ;  /* 0x00000008ff157803 */ /* 0x000fe20000000000 */
[C---:B------:R-:W-:Y:S01]  /*1860*/  IMAD.WIDE R14, R179.reuse, 0x2, RZ ;  /* 0x00000002b30e7825 */ /* 0x040fe200078e02ff */
[----:B------:R-:W-:Y:S02]  /*1870*/  ISETP.GE.AND P3, PT, R179, c[0x0][0x1d4], PT ;  /* 0x00007500b3007a0c */ /* 0x000fe40003f66270 */
[----:B------:R-:W-:Y:S01]  /*1880*/  P2R R19, PR, RZ, 0x4 ;  /* 0x00000004ff137803 */ /* 0x000fe20000000000 */
[----:B------:R-:W-:Y:S01]  /*1890*/  IMAD.IADD R7, R7, 0x1, R2 ;  /* 0x0000000107077824 */ /* 0x000fe200078e0202 */
[----:B------:R-:W-:Y:S01]  /*18a0*/  ISETP.GE.AND P2, PT, R134, c[0x0][0x1d4], PT ;  /* 0x0000750086007a0c */ /* 0x000fe20003f46270 */
[----:B------:R-:W-:Y:S01]  /*18b0*/  IMAD R2, R24, c[0x0][0x218], RZ ;  /* 0x0000860018027a24 */ /* 0x000fe200078e02ff */
[----:B------:R-:W-:Y:S01]  /*18c0*/  ISETP.GE.AND P1, PT, R133, c[0x0][0x1d4], PT ;  /* 0x0000750085007a0c */ /* 0x000fe20003f26270 */
[----:B------:R-:W-:Y:S01]  /*18d0*/  IMAD.WIDE.U32 R6, R36, c[0x0][0x218], R6 ;  /* 0x0000860024067a25 */ /* 0x000fe200078e0006 */
[----:B------:R-:W-:-:S03]  /*18e0*/  P2R R26, PR, RZ, 0x10 ;  /* 0x00000010ff1a7803 */ /* 0x000fc60000000000 */
[----:B------:R-:W-:Y:S01]  /*18f0*/  IMAD R5, R36, c[0x0][0x21c], R2 ;  /* 0x0000870024057a24 */ /* 0x000fe200078e0202 */
[----:B------:R-:W-:-:S04]  /*1900*/  IADD3 R2, P0, R6, UR20, RZ ;  /* 0x0000001406027c10 */ /* 0x000fc8000ff1e0ff */
[----:B------:R-:W-:Y:S02]  /*1910*/  IADD3.X R5, R7, UR5, R5, P0, !PT ;  /* 0x0000000507057c10 */ /* 0x000fe400087fe405 */
[----:B------:R-:W-:-:S04]  /*1920*/  LEA R6, P0, R2, c[0x0][0x1f8], 0x1 ;  /* 0x00007e0002067a11 */ /* 0x000fc800078008ff */
[----:B------:R-:W-:Y:S01]  /*1930*/  LEA.HI.X R5, R2, c[0x0][0x1fc], R5, 0x1, P0 ;  /* 0x00007f0002057a11 */ /* 0x000fe200000f0c05 */
[----:B------:R-:W2:Y:S01]  /*1940*/  SHFL.IDX PT, R12, R6, RZ, 0x181f ;  /* 0x00181fff060c7589 */ /* 0x000ea200000e0000 */
[----:B------:R-:W-:-:S03]  /*1950*/  SHF.R.S32.HI R2, RZ, 0x1f, R134 ;  /* 0x0000001fff027819 */ /* 0x000fc60000011486 */
[----:B------:R-:W3:Y:S01]  /*1960*/  SHFL.IDX PT, R13, R5, RZ, 0x181f ;  /* 0x00181fff050d7589 */ /* 0x000ee200000e0000 */
[----:B------:R-:W-:-:S03]  /*1970*/  LEA.HI R7, R2, R134, RZ, 0x3 ;  /* 0x0000008602077211 */ /* 0x000fc600078f18ff */
[----:B------:R4:W5:Y:S04]  /*1980*/  SHFL.IDX PT, R2, R6, 0x1, 0x181f ;  /* 0x00381f0006027f89 */ /* 0x00096800000e0000 */
[----:B------:R-:W1:Y:S01]  /*1990*/  SHFL.IDX PT, R5, R5, 0x1, 0x181f ;  /* 0x00381f0005057f89 */ /* 0x000e6200000e0000 */
[----:B--2---:R-:W-:-:S05]  /*19a0*/  IADD3 R24, P0, R12, R14, RZ ;  /* 0x0000000e0c187210 */ /* 0x004fca0007f1e0ff */
[----:B---3--:R-:W-:Y:S01]  /*19b0*/  IMAD.X R25, R13, 0x1, R15, P0 ;  /* 0x000000010d197824 */ /* 0x008fe200000e060f */
[----:B----4-:R-:W-:Y:S02]  /*19c0*/  LOP3.LUT R6, R7, 0xfffffff8, RZ, 0xc0, !PT ;  /* 0xfffffff807067812 */ /* 0x010fe400078ec0ff */
[----:B------:R-:W-:-:S03]  /*19d0*/  LOP3.LUT R7, R8, 0xfffffff8, RZ, 0xc0, !PT ;  /* 0xfffffff808077812 */ /* 0x000fc600078ec0ff */
[----:B------:R-:W-:Y:S01]  /*19e0*/  IMAD.WIDE R10, R6, 0x2, RZ ;  /* 0x00000002060a7825 */ /* 0x000fe200078e02ff */
[----:B------:R-:W-:-:S03]  /*19f0*/  LEA.HI R6, R9, R177, RZ, 0x3 ;  /* 0x000000b109067211 */ /* 0x000fc600078f18ff */
[----:B------:R-:W-:Y:S01]  /*1a00*/  IMAD.WIDE R8, R7, 0x2, RZ ;  /* 0x0000000207087825 */ /* 0x000fe200078e02ff */
[----:B------:R-:W-:Y:S02]  /*1a10*/  IADD3 R22, P0, R12, R10, RZ ;  /* 0x0000000a0c167210 */ /* 0x000fe40007f1e0ff */
[----:B------:R-:W-:-:S03]  /*1a20*/  LOP3.LUT R6, R6, 0xfffffff8, RZ, 0xc0, !PT ;  /* 0xfffffff806067812 */ /* 0x000fc600078ec0ff */
[----:B------:R-:W-:Y:S01]  /*1a30*/  IMAD.X R23, R13, 0x1, R11, P0 ;  /* 0x000000010d177824 */ /* 0x000fe200000e060b */
[----:B------:R-:W-:Y:S01]  /*1a40*/  IADD3 R16, P0, R12, R8, RZ ;  /* 0x000000080c107210 */ /* 0x000fe20007f1e0ff */
[----:B------:R-:W-:-:S04]  /*1a50*/  IMAD.WIDE R6, R6, 0x2, RZ ;  /* 0x0000000206067825 */ /* 0x000fc800078e02ff */
[----:B------:R-:W-:Y:S01]  /*1a60*/  IMAD.X R17, R13, 0x1, R9, P0 ;  /* 0x000000010d117824 */ /* 0x000fe200000e0609 */
[----:B-----5:R-:W-:-:S05]  /*1a70*/  IADD3 R14, P0, R14, R2, RZ ;  /* 0x000000020e0e7210 */ /* 0x020fca0007f1e0ff */
[----:B-1----:R-:W-:Y:S01]  /*1a80*/  IMAD.X R15, R15, 0x1, R5, P0 ;  /* 0x000000010f0f7824 */ /* 0x002fe200000e0605 */
[----:B------:R-:W-:-:S05]  /*1a90*/  IADD3 R12, P0, R12, R6, RZ ;  /* 0x000000060c0c7210 */ /* 0x000fca0007f1e0ff */
[----:B------:R-:W-:Y:S01]  /*1aa0*/  IMAD.X R13, R13, 0x1, R7, P0 ;  /* 0x000000010d0d7824 */ /* 0x000fe200000e0607 */
[----:B------:R-:W-:-:S05]  /*1ab0*/  IADD3 R10, P0, R10, R2, RZ ;  /* 0x000000020a0a7210 */ /* 0x000fca0007f1e0ff */
[----:B------:R-:W-:Y:S01]  /*1ac0*/  IMAD.X R11, R11, 0x1, R5, P0 ;  /* 0x000000010b0b7824 */ /* 0x000fe200000e0605 */
[----:B------:R-:W-:-:S05]  /*1ad0*/  IADD3 R8, P0, R8, R2, RZ ;  /* 0x0000000208087210 */ /* 0x000fca0007f1e0ff */
[----:B------:R-:W-:Y:S01]  /*1ae0*/  IMAD.X R9, R9, 0x1, R5, P0 ;  /* 0x0000000109097824 */ /* 0x000fe200000e0605 */
[----:B------:R-:W-:Y:S01]  /*1af0*/  IADD3 R6, P0, R6, R2, RZ ;  /* 0x0000000206067210 */ /* 0x000fe20007f1e0ff */
[----:B------:R-:W-:-:S04]  /*1b00*/  IMAD.SHL.U32 R2, R178, 0x2, RZ ;  /* 0x00000002b2027824 */ /* 0x000fc800078e00ff */
[----:B------:R-:W-:Y:S01]  /*1b10*/  IMAD.X R7, R7, 0x1, R5, P0 ;  /* 0x0000000107077824 */ /* 0x000fe200000e0605 */
[C---:B------:R-:W-:Y:S02]  /*1b20*/  ISETP.LT.OR P0, PT, R18.reuse, 0x1, P3 ;  /* 0x000000011200780c */ /* 0x040fe40001f01670 */
[----:B------:R-:W-:-:S11]  /*1b30*/  ISETP.LT.OR P3, PT, R18, 0x21, P3 ;  /* 0x000000211200780c */ /* 0x000fd60001f61670 */
[----:B------:R1:W-:Y:S01]  /*1b40*/  LDGSTS.E.BYPASS.LTC128B.128 [R2+0x100], [R24.64], !P0 ;  /* 0x0010000018027fae */ /* 0x0003e2000c101d4e */
[C---:B------:R-:W-:Y:S02]  /*1b50*/  ISETP.LT.OR P0, PT, R18.reuse, 0x1, P2 ;  /* 0x000000011200780c */ /* 0x040fe40001701670 */
[----:B------:R-:W-:-:S11]  /*1b60*/  ISETP.LT.OR P2, PT, R18, 0x21, P2 ;  /* 0x000000211200780c */ /* 0x000fd60001741670 */
[----:B------:R1:W-:Y:S01]  /*1b70*/  LDGSTS.E.BYPASS.LTC128B.128 [R2+0x2100], [R22.64], !P0 ;  /* 0x0210000016027fae */ /* 0x0003e2000c101d4e */
[C---:B------:R-:W-:Y:S02]  /*1b80*/  ISETP.LT.OR P0, PT, R18.reuse, 0x1, P1 ;  /* 0x000000011200780c */ /* 0x040fe40000f01670 */
[----:B------:R-:W-:-:S11]  /*1b90*/  ISETP.LT.OR P1, PT, R18, 0x21, P1 ;  /* 0x000000211200780c */ /* 0x000fd60000f21670 */
[----:B------:R1:W-:Y:S01]  /*1ba0*/  LDGSTS.E.BYPASS.LTC128B.128 [R2+0x4100], [R16.64], !P0 ;  /* 0x0410000010027fae */ /* 0x0003e2000c101d4e */
[----:B------:R-:W-:-:S04]  /*1bb0*/  ISETP.GE.AND P0, PT, R177, c[0x0][0x1d4], PT ;  /* 0x00007500b1007a0c */ /* 0x000fc80003f06270 */
[C---:B------:R-:W-:Y:S02]  /*1bc0*/  ISETP.LT.OR P4, PT, R18.reuse, 0x1, P0 ;  /* 0x000000011200780c */ /* 0x040fe40000781670 */
[----:B------:R-:W-:-:S11]  /*1bd0*/  ISETP.LT.OR P0, PT, R18, 0x21, P0 ;  /* 0x000000211200780c */ /* 0x000fd60000701670 */
[----:B------:R1:W-:Y:S01]  /*1be0*/  LDGSTS.E.BYPASS.LTC128B.128 [R2+0x6100], [R12.64], !P4 ;  /* 0x061000000c027fae */ /* 0x0003e2000e101d4e */
[----:B------:R-:W-:-:S03]  /*1bf0*/  ISETP.NE.AND P4, PT, R26, RZ, PT ;  /* 0x000000ff1a00720c */ /* 0x000fc60003f85270 */
[----:B------:R1:W-:Y:S01]  /*1c00*/  LDGSTS.E.BYPASS.LTC128B.128 [R2+0x1100], [R14.64], !P3 ;  /* 0x011000000e027fae */ /* 0x0003e2000d901d4e */
[----:B------:R-:W-:-:S03]  /*1c10*/  ISETP.NE.AND P3, PT, R21, RZ, PT ;  /* 0x000000ff1500720c */ /* 0x000fc60003f65270 */
[----:B------:R1:W-:Y:S01]  /*1c20*/  LDGSTS.E.BYPASS.LTC128B.128 [R2+0x3100], [R10.64], !P2 ;  /* 0x031000000a027fae */ /* 0x0003e2000d101d4e */
[----:B------:R-:W-:-:S03]  /*1c30*/  ISETP.NE.AND P2, PT, R19, RZ, PT ;  /* 0x000000ff1300720c */ /* 0x000fc60003f45270 */
[----:B------:R1:W-:Y:S04]  /*1c40*/  LDGSTS.E.BYPASS.LTC128B.128 [R2+0x5100], [R8.64], !P1 ;  /* 0x0510000008027fae */ /* 0x0003e8000c901d4e */
[----:B------:R1:W-:Y:S04]  /*1c50*/  LDGSTS.E.BYPASS.LTC128B.128 [R2+0x7100], [R6.64], !P0 ;  /* 0x0710000006027fae */ /* 0x0003e8000c101d4e */
.L_x_0:
[C---:B-1234-:R-:W-:Y:S01]  /*1c60*/  HMMA.16816.F32.BF16 R12, R168.reuse, R28, RZ ;  /* 0x0000001ca80c723c */ /* 0x05efe200000418ff */
[----:B------:R-:W-:Y:S01]  /*1c70*/  LOP3.LUT P0, RZ, R20, 0x4, RZ, 0xc0, !PT ;  /* 0x0000000414ff7812 */ /* 0x000fe2000780c0ff */
[----:B------:R-:W0:Y:S01]  /*1c80*/  LDGDEPBAR ;  /* 0x00000000000079af */ /* 0x000e220000000000 */
[----:B------:R-:W-:Y:S01]  /*1c90*/  MOV R2, 0x40 ;  /* 0x0000004000027802 */ /* 0x000fe20000000f00 */
[----:B------:R-:W-:Y:S01]  /*1ca0*/  UISETP.GE.AND UP0, UPT, UR10, 0x41, UPT ;  /* 0x000000410a00788c */ /* 0x000fe2000bf06270 */
[----:B------:R-:W-:Y:S02]  /*1cb0*/  IADD3 R6, R88, 0x2800, RZ ;  /* 0x0000280058067810 */ /* 0x000fe40007ffe0ff */
[----:B------:R-:W-:Y:S01]  /*1cc0*/  SEL R2, R2, 0xffffffc0, !P0 ;  /* 0xffffffc002027807 */ /* 0x000fe20004000000 */
[----:B------:R-:W-:Y:S02]  /*1cd0*/  HMMA.16816.F32.BF16 R8, R168, R30, RZ ;  /* 0x0000001ea808723c */ /* 0x000fe400000418ff */
[----:B------:R-:W-:-:S02]  /*1ce0*/  PLOP3.LUT P0, PT, PT, PT, UP0, 0x40, 0x0 ;  /* 0x000000000000781c */ /* 0x000fc40003f0e808 */
[-C--:B------:R-:W-:Y:S02]  /*1cf0*/  IADD3 R5, R135, R2.reuse, RZ ;  /* 0x0000000287057210 */ /* 0x080fe40007ffe0ff */
[C---:B------:R-:W-:Y:S02]  /*1d00*/  IADD3 R250, R88.reuse, R2, RZ ;  /* 0x0000000258fa7210 */ /* 0x040fe40007ffe0ff */
[----:B------:R-:W-:Y:S01]  /*1d10*/  HMMA.16816.F32.BF16 R24, R168, R32, RZ ;  /* 0x00000020a818723c */ /* 0x000fe200000418ff */
[----:B------:R-:W1:Y:S01]  /*1d20*/  LDSM.16.M88.4 R20, [R5+0x10100] ;  /* 0x010100000514783b */ /* 0x000e620000000200 */
[----:B------:R-:W-:-:S03]  /*1d30*/  IADD3 R2, R88, 0x2000, RZ ;  /* 0x0000200058027810 */ /* 0x000fc60007ffe0ff */
[----:B------:R-:W-:Y:S03]  /*1d40*/  LDSM.16.M88.4 R48, [R5+0x11100] ;  /* 0x011100000530783b */ /* 0x000fe60000000200 */
[----:B------:R-:W-:Y:S01]  /*1d50*/  HMMA.16816.F32.BF16 R36, R172, R40, R12 ;  /* 0x00000028ac24723c */ /* 0x000fe2000004180c */
[----:B------:R-:W-:Y:S04]  /*1d60*/  LDSM.16.M88.4 R60, [R5+0x11900] ;  /* 0x01190000053c783b */ /* 0x000fe80000000200 */
[----:B------:R-:W-:Y:S03]  /*1d70*/  LDSM.16.M88.4 R68, [R250+0x1000] ;  /* 0x00100000fa44783b */ /* 0x000fe60000000200 */
[----:B------:R-:W-:Y:S01]  /*1d80*/  HMMA.16816.F32.BF16 R12, R168, R34, RZ ;  /* 0x00000022a80c723c */ /* 0x000fe200000418ff */
[----:B------:R-:W-:Y:S04]  /*1d90*/  LDSM.16.M88.4 R76, [R250+0x1800] ;  /* 0x00180000fa4c783b */ /* 0x000fe80000000200 */
[----:B------:R-:W-:Y:S03]  /*1da0*/  LDSM.16.M88.4 R80, [R250+0x3800] ;  /* 0x00380000fa50783b */ /* 0x000fe60000000200 */
[----:B------:R-:W-:Y:S01]  /*1db0*/  HMMA.16816.F32.BF16 R40, R172, R42, R8 ;  /* 0x0000002aac28723c */ /* 0x000fe20000041808 */
[----:B------:R-:W-:Y:S04]  /*1dc0*/  STL [R1], R5 ;  /* 0x0000000501007387 */ /* 0x000fe80000100800 */
[----:B------:R2:W-:Y:S03]  /*1dd0*/  STL [R1+0x34], R2 ;  /* 0x0000340201007387 */ /* 0x0005e60000100800 */
[C---:B------:R-:W-:Y:S01]  /*1de0*/  HMMA.16816.F32.BF16 R8, R168.reuse, R44, RZ ;  /* 0x0000002ca808723c */ /* 0x040fe200000418ff */
[----:B------:R3:W-:Y:S07]  /*1df0*/  STL [R1+0x30], R6 ;  /* 0x0000300601007387 */ /* 0x0007ee0000100800 */
[C---:B------:R-:W-:Y:S01]  /*1e00*/  HMMA.16816.F32.BF16 R16, R168.reuse, R46, RZ ;  /* 0x0000002ea810723c */ /* 0x040fe200000418ff */
[----:B------:R-:W4:Y:S07]  /*1e10*/  LDSM.16.M88.4 R44, [R5+0x10900] ;  /* 0x01090000052c783b */ /* 0x000f2e0000000200 */
[----:B------:R-:W-:Y:S01]  /*1e20*/  HMMA.16816.F32.BF16 R28, R168, R52, RZ ;  /* 0x00000034a81c723c */ /* 0x000fe200000418ff */
[----:B--2---:R-:W-:-:S07]  /*1e30*/  IADD3 R2, R88, 0x3800, RZ ;  /* 0x0000380058027810 */ /* 0x004fce0007ffe0ff */
[----:B------:R-:W-:Y:S01]  /*1e40*/  HMMA.16816.F32.BF16 R32, R168, R54, RZ ;  /* 0x00000036a820723c */ /* 0x000fe200000418ff */
[----:B------:R-:W2:Y:S01]  /*1e50*/  LDSM.16.M88.4 R52, [R250] ;  /* 0x00000000fa34783b */ /* 0x000ea20000000200 */
[----:B---3--:R-:W-:-:S06]  /*1e60*/  IADD3 R6, R88, 0x5000, RZ ;  /* 0x0000500058067810 */ /* 0x008fcc0007ffe0ff */
[C---:B------:R-:W-:Y:S08]  /*1e70*/  HMMA.16816.F32.BF16 R24, R172.reuse, R56, R24 ;  /* 0x00000038ac18723c */ /* 0x040ff00000041818 */
[C---:B------:R-:W-:Y:S01]  /*1e80*/  HMMA.16816.F32.BF16 R12, R172.reuse, R58, R12 ;  /* 0x0000003aac0c723c */ /* 0x040fe2000004180c */
[----:B------:R-:W3:Y:S07]  /*1e90*/  LDSM.16.M88.4 R56, [R250+0x800] ;  /* 0x00080000fa38783b */ /* 0x000eee0000000200 */
[C---:B------:R-:W-:Y:S08]  /*1ea0*/  HMMA.16816.F32.BF16 R8, R172.reuse, R64, R8 ;  /* 0x00000040ac08723c */ /* 0x040ff00000041808 */
[C---:B------:R-:W-:Y:S01]  /*1eb0*/  HMMA.16816.F32.BF16 R16, R172.reuse, R66, R16 ;  /* 0x00000042ac10723c */ /* 0x040fe20000041810 */
[----:B------:R-:W-:Y:S07]  /*1ec0*/  LDSM.16.M88.4 R64, [R135+0x13100] ;  /* 0x013100008740783b */ /* 0x000fee0000000200 */
[C---:B------:R-:W-:Y:S08]  /*1ed0*/  HMMA.16816.F32.BF16 R28, R172.reuse, R72, R28 ;  /* 0x00000048ac1c723c */ /* 0x040ff0000004181c */
[----:B------:R-:W-:Y:S01]  /*1ee0*/  HMMA.16816.F32.BF16 R32, R172, R74, R32 ;  /* 0x0000004aac20723c */ /* 0x000fe20000041820 */
[----:B------:R-:W-:Y:S07]  /*1ef0*/  LDSM.16.M88.4 R72, [R135+0x13900] ;  /* 0x013900008748783b */ /* 0x000fee0000000200 */
[C---:B-1----:R-:W-:Y:S08]  /*1f00*/  HMMA.16816.F32.BF16 R36, R192.reuse, R20, R36 ;  /* 0x00000014c024723c */ /* 0x042ff00000041824 */
[C---:B------:R-:W-:Y:S08]  /*1f10*/  HMMA.16816.F32.BF16 R40, R192.reuse, R22, R40 ;  /* 0x00000016c028723c */ /* 0x040ff00000041828 */
[C---:B----4-:R-:W-:Y:S08]  /*1f20*/  HMMA.16816.F32.BF16 R24, R192.reuse, R44, R24 ;  /* 0x0000002cc018723c */ /* 0x050ff00000041818 */
[C---:B------:R-:W-:Y:S01]  /*1f30*/  HMMA.16816.F32.BF16 R20, R192.reuse, R46, R12 ;  /* 0x0000002ec014723c */ /* 0x040fe2000004180c */
[----:B------:R-:W1:Y:S04]  /*1f40*/  LDSM.16.M88.4 R12, [R135+0x12100] ;  /* 0x01210000870c783b */ /* 0x000e680000000200 */
[----:B------:R-:W4:Y:S03]  /*1f50*/  LDSM.16.M88.4 R44, [R135+0x12900] ;  /* 0x01290000872c783b */ /* 0x000f260000000200 */
[C---:B------:R-:W-:Y:S08]  /*1f60*/  HMMA.16816.F32.BF16 R8, R192.reuse, R48, R8 ;  /* 0x00000030c008723c */ /* 0x040ff00000041808 */
[C---:B------:R-:W-:Y:S01]  /*1f70*/  HMMA.16816.F32.BF16 R16, R192.reuse, R50, R16 ;  /* 0x00000032c010723c */ /* 0x040fe20000041810 */
[----:B------:R-:W5:Y:S07]  /*1f80*/  LDSM.16.M88.4 R48, [R88+0x2000] ;  /* 0x002000005830783b */ /* 0x000f6e0000000200 */
[C---:B------:R-:W-:Y:S08]  /*1f90*/  HMMA.16816.F32.BF16 R28, R192.reuse, R60, R28 ;  /* 0x0000003cc01c723c */ /* 0x040ff0000004181c */
[----:B------:R-:W-:Y:S01]  /*1fa0*/  HMMA.16816.F32.BF16 R32, R192, R62, R32 ;  /* 0x0000003ec020723c */ /* 0x000fe20000041820 */
[----:B------:R-:W-:Y:S07]  /*1fb0*/  LDSM.16.M88.4 R60, [R88+0x3000] ;  /* 0x00300000583c783b */ /* 0x000fee0000000200 */
[C---:B--2---:R-:W-:Y:S08]  /*1fc0*/  HMMA.16816.F32.BF16 R36, R196.reuse, R52, R36 ;  /* 0x00000034c424723c */ /* 0x044ff00000041824 */
[C---:B------:R-:W-:Y:S01]  /*1fd0*/  HMMA.16816.F32.BF16 R40, R196.reuse, R54, R40 ;  /* 0x00000036c428723c */ /* 0x040fe20000041828 */
[----:B------:R-:W2:Y:S07]  /*1fe0*/  LDSM.16.M88.4 R52, [R88+0x2800] ;  /* 0x002800005834783b */ /* 0x000eae0000000200 */
[C---:B---3--:R-:W-:Y:S08]  /*1ff0*/  HMMA.16816.F32.BF16 R24, R196.reuse, R56, R24 ;  /* 0x00000038c418723c */ /* 0x048ff00000041818 */
[C---:B------:R-:W-:Y:S01]  /*2000*/  HMMA.16816.F32.BF16 R20, R196.reuse, R58, R20 ;  /* 0x0000003ac414723c */ /* 0x040fe20000041814 */
[----:B------:R-:W-:Y:S07]  /*2010*/  LDSM.16.M88.4 R56, [R5+0x12900] ;  /* 0x012900000538783b */ /* 0x000fee0000000200 */
[C---:B------:R-:W-:Y:S08]  /*2020*/  HMMA.16816.F32.BF16 R8, R196.reuse, R68, R8 ;  /* 0x00000044c408723c */ /* 0x040ff00000041808 */
[C---:B------:R-:W-:Y:S01]  /*2030*/  HMMA.16816.F32.BF16 R16, R196.reuse, R70, R16 ;  /* 0x00000046c410723c */ /* 0x040fe20000041810 */
[----:B------:R-:W-:Y:S07]  /*2040*/  LDSM.16.M88.4 R68, [R250+0x3000] ;  /* 0x00300000fa44783b */ /* 0x000fee0000000200 */
[C---:B------:R-:W-:Y:S08]  /*2050*/  HMMA.16816.F32.BF16 R28, R196.reuse, R76, R28 ;  /* 0x0000004cc41c723c */ /* 0x040ff0000004181c */
[----:B------:R-:W-:Y:S01]  /*2060*/  HMMA.16816.F32.BF16 R32, R196, R78, R32 ;  /* 0x0000004ec420723c */ /* 0x000fe20000041820 */
[----:B------:R-:W3:Y:S07]  /*2070*/  LDSM.16.M88.4 R76, [R88+0x3800] ;  /* 0x00380000584c783b */ /* 0x000eee0000000200 */
[C---:B-1----:R-:W-:Y:S08]  /*2080*/  HMMA.16816.F32.BF16 R36, R200.reuse, R12, R36 ;  /* 0x0000000cc824723c */ /* 0x042ff00000041824 */
[C---:B------:R-:W-:Y:S08]  /*2090*/  HMMA.16816.F32.BF16 R40, R200.reuse, R14, R40 ;  /* 0x0000000ec828723c */ /* 0x040ff00000041828 */
[C---:B----4-:R-:W-:Y:S08]  /*20a0*/  HMMA.16816.F32.BF16 R24, R200.reuse, R44, R24 ;  /* 0x0000002cc818723c */ /* 0x050ff00000041818 */
[C---:B------:R-:W-:Y:S01]  /*20b0*/  HMMA.16816.F32.BF16 R20, R200.reuse, R46, R20 ;  /* 0x0000002ec814723c */ /* 0x040fe20000041814 */
[----:B------:R-:W1:Y:S07]  /*20c0*/  LDSM.16.M88.4 R44, [R5+0x12100] ;  /* 0x01210000052c783b */ /* 0x000e6e0000000200 */
[C---:B------:R-:W-:Y:S08]  /*20d0*/  HMMA.16816.F32.BF16 R12, R200.reuse, R64, R8 ;  /* 0x00000040c80c723c */ /* 0x040ff00000041808 */
[C---:B------:R-:W-:Y:S01]  /*20e0*/  HMMA.16816.F32.BF16 R8, R200.reuse, R66, R16 ;  /* 0x00000042c808723c */ /* 0x040fe20000041810 */
[----:B------:R-:W4:Y:S07]  /*20f0*/  LDSM.16.M88.4 R64, [R5+0x13100] ;  /* 0x013100000540783b */ /* 0x000f2e0000000200 */
[C---:B------:R-:W-:Y:S08]  /*2100*/  HMMA.16816.F32.BF16 R28, R200.reuse, R72, R28 ;  /* 0x00000048c81c723c */ /* 0x040ff0000004181c */
[----:B------:R-:W-:Y:S01]  /*2110*/  HMMA.16816.F32.BF16 R32, R200, R74, R32 ;  /* 0x0000004ac820723c */ /* 0x000fe20000041820 */
[----:B------:R-:W1:Y:S07]  /*2120*/  LDSM.16.M88.4 R72, [R5+0x13900] ;  /* 0x013900000548783b */ /* 0x000e6e0000000200 */
[C---:B-----5:R-:W-:Y:S08]  /*2130*/  HMMA.16816.F32.BF16 R36, R204.reuse, R48, R36 ;  /* 0x00000030cc24723c */ /* 0x060ff00000041824 */
[C---:B------:R-:W-:Y:S01]  /*2140*/  HMMA.16816.F32.BF16 R40, R204.reuse, R50, R40 ;  /* 0x00000032cc28723c */ /* 0x040fe20000041828 */
[----:B------:R-:W-:Y:S07]  /*2150*/  LDSM.16.M88.4 R48, [R135+0x14100] ;  /* 0x014100008730783b */ /* 0x000fee0000000200 */
[C---:B--2---:R-:W-:Y:S08]  /*2160*/  HMMA.16816.F32.BF16 R24, R204.reuse, R52, R24 ;  /* 0x00000034cc18723c */ /* 0x044ff00000041818 */
[C---:B------:R-:W-:Y:S01]  /*2170*/  HMMA.16816.F32.BF16 R20, R204.reuse, R54, R20 ;  /* 0x00000036cc14723c */ /* 0x040fe20000041814 */
[----:B------:R-:W2:Y:S07]  /*2180*/  LDSM.16.M88.4 R52, [R250+0x2000] ;  /* 0x00200000fa34783b */ /* 0x000eae0000000200 */
[C---:B------:R-:W-:Y:S08]  /*2190*/  HMMA.16816.F32.BF16 R16, R204.reuse, R60, R12 ;  /* 0x0000003ccc10723c */ /* 0x040ff0000004180c */
[C---:B------:R-:W-:Y:S01]  /*21a0*/  HMMA.16816.F32.BF16 R12, R204.reuse, R62, R8 ;  /* 0x0000003ecc0c723c */ /* 0x040fe20000041808 */
[----:B------:R-:W5:Y:S07]  /*21b0*/  LDSM.16.M88.4 R60, [R250+0x2800] ;  /* 0x00280000fa3c783b */ /* 0x000f6e0000000200 */
[C---:B---3--:R-:W-:Y:S08]  /*21c0*/  HMMA.16816.F32.BF16 R8, R204.reuse, R76, R28 ;  /* 0x0000004ccc08723c */ /* 0x048ff0000004181c */
[----:B------:R-:W-:Y:S01]  /*21d0*/  HMMA.16816.F32.BF16 R32, R204, R78, R32 ;  /* 0x0000004ecc20723c */ /* 0x000fe20000041820 */
[----:B------:R-:W-:Y:S07]  /*21e0*/  LDSM.16.M88.4 R76, [R135+0x15900] ;  /* 0x01590000874c783b */ /* 0x000fee0000000200 */
[C---:B-1----:R-:W-:Y:S08]  /*21f0*/  HMMA.16816.F32.BF16 R36, R208.reuse, R44, R36 ;  /* 0x0000002cd024723c */ /* 0x042ff00000041824 */
[C---:B------:R-:W-:Y:S01]  /*2200*/  HMMA.16816.F32.BF16 R40, R208.reuse, R46, R40 ;  /* 0x0000002ed028723c */ /* 0x040fe20000041828 */
[----:B------:R-:W-:Y:S07]  /*2210*/  LDSM.16.M88.4 R44, [R88+0x4000] ;  /* 0x00400000582c783b */ /* 0x000fee0000000200 */
[C---:B------:R-:W-:Y:S08]  /*2220*/  HMMA.16816.F32.BF16 R28, R208.reuse, R56, R24 ;  /* 0x00000038d01c723c */ /* 0x040ff00000041818 */
[C---:B------:R-:W-:Y:S01]  /*2230*/  HMMA.16816.F32.BF16 R24, R208.reuse, R58, R20 ;  /* 0x0000003ad018723c */ /* 0x040fe20000041814 */
[----:B------:R-:W1:Y:S07]  /*2240*/  LDSM.16.M88.4 R56, [R135+0x14900] ;  /* 0x014900008738783b */ /* 0x000e6e0000000200 */
[C---:B----4-:R-:W-:Y:S08]  /*2250*/  HMMA.16816.F32.BF16 R20, R208.reuse, R64, R16 ;  /* 0x00000040d014723c */ /* 0x050ff00000041810 */
[C---:B------:R-:W-:Y:S01]  /*2260*/  HMMA.16816.F32.BF16 R16, R208.reuse, R66, R12 ;  /* 0x00000042d010723c */ /* 0x040fe2000004180c */
[----:B------:R-:W3:Y:S07]  /*2270*/  LDSM.16.M88.4 R64, [R135+0x15100] ;  /* 0x015100008740783b */ /* 0x000eee0000000200 */
[C---:B------:R-:W-:Y:S08]  /*2280*/  HMMA.16816.F32.BF16 R12, R208.reuse, R72, R8 ;  /* 0x00000048d00c723c */ /* 0x040ff00000041808 */
[----:B------:R-:W-:Y:S01]  /*2290*/  HMMA.16816.F32.BF16 R8, R208, R74, R32 ;  /* 0x0000004ad008723c */ /* 0x000fe20000041820 */
[----:B------:R-:W-:Y:S07]  /*22a0*/  LDSM.16.M88.4 R72, [R88+0x5800] ;  /* 0x005800005848783b */ /* 0x000fee0000000200 */
[C---:B--2---:R-:W-:Y:S08]  /*22b0*/  HMMA.16816.F32.BF16 R36, R212.reuse, R52, R36 ;  /* 0x00000034d424723c */ /* 0x044ff00000041824 */
[C---:B------:R-:W-:Y:S01]  /*22c0*/  HMMA.16816.F32.BF16 R40, R212.reuse, R54, R40 ;  /* 0x00000036d428723c */ /* 0x040fe20000041828 */
[----:B------:R-:W-:Y:S07]  /*22d0*/  LDSM.16.M88.4 R52, [R88+0x4800] ;  /* 0x004800005834783b */ /* 0x000fee0000000200 */
[C---:B-----5:R-:W-:Y:S08]  /*22e0*/  HMMA.16816.F32.BF16 R32, R212.reuse, R60, R28 ;  /* 0x0000003cd420723c */ /* 0x060ff0000004181c */
[C---:B------:R-:W-:Y:S01]  /*22f0*/  HMMA.16816.F32.BF16 R28, R212.reuse, R62, R24 ;  /* 0x0000003ed41c723c */ /* 0x040fe20000041818 */
[----:B------:R-:W2:Y:S07]  /*2300*/  LDSM.16.M88.4 R60, [R88+0x5000] ;  /* 0x00500000583c783b */ /* 0x000eae0000000200 */
[C---:B------:R-:W-:Y:S08]  /*2310*/  HMMA.16816.F32.BF16 R24, R212.reuse, R68, R20 ;  /* 0x00000044d418723c */ /* 0x040ff00000041814 */
[C---:B------:R-:W-:Y:S01]  /*2320*/  HMMA.16816.F32.BF16 R20, R212.reuse, R70, R16 ;  /* 0x00000046d414723c */ /* 0x040fe20000041810 */
[----:B------:R-:W-:Y:S07]  /*2330*/  LDSM.16.M88.4 R68, [R5+0x14900] ;  /* 0x014900000544783b */ /* 0x000fee0000000200 */
[C---:B------:R-:W-:Y:S08]  /*2340*/  HMMA.16816.F32.BF16 R16, R212.reuse, R80, R12 ;  /* 0x00000050d410723c */ /* 0x040ff0000004180c */
[----:B------:R-:W-:Y:S08]  /*2350*/  HMMA.16816.F32.BF16 R12, R212, R82, R8 ;  /* 0x00000052d40c723c */ /* 0x000ff00000041808 */
[C---:B------:R-:W-:Y:S08]  /*2360*/  HMMA.16816.F32.BF16 R8, R216.reuse, R48, R36 ;  /* 0x00000030d808723c */ /* 0x040ff00000041824 */
[C---:B------:R-:W-:Y:S01]  /*2370*/  HMMA.16816.F32.BF16 R40, R216.reuse, R50, R40 ;  /* 0x00000032d828723c */ /* 0x040fe20000041828 */
[----:B------:R-:W4:Y:S07]  /*2380*/  LDSM.16.M88.4 R48, [R5+0x14100] ;  /* 0x014100000530783b */ /* 0x000f2e0000000200 */
[C---:B-1----:R-:W-:Y:S08]  /*2390*/  HMMA.16816.F32.BF16 R36, R216.reuse, R56, R32 ;  /* 0x00000038d824723c */ /* 0x042ff00000041820 */
[C---:B------:R-:W-:Y:S01]  /*23a0*/  HMMA.16816.F32.BF16 R32, R216.reuse, R58, R28 ;  /* 0x0000003ad820723c */ /* 0x040fe2000004181c */
[----:B------:R-:W-:Y:S07]  /*23b0*/  LDSM.16.M88.4 R56, [R5+0x15900] ;  /* 0x015900000538783b */ /* 0x000fee0000000200 */
[C---:B---3--:R-:W-:Y:S08]  /*23c0*/  HMMA.16816.F32.BF16 R28, R216.reuse, R64, R24 ;  /* 0x00000040d81c723c */ /* 0x048ff00000041818 */
[C---:B------:R-:W-:Y:S08]  /*23d0*/  HMMA.16816.F32.BF16 R24, R216.reuse, R66, R20 ;  /* 0x00000042d818723c */ /* 0x040ff00000041814 */
[C---:B------:R-:W-:Y:S08]  /*23e0*/  HMMA.16816.F32.BF16 R20, R216.reuse, R76, R16 ;  /* 0x0000004cd814723c */ /* 0x040ff00000041810 */
[----:B------:R-:W-:Y:S08]  /*23f0*/  HMMA.16816.F32.BF16 R16, R216, R78, R12 ;  /* 0x0000004ed810723c */ /* 0x000ff0000004180c */
[C---:B------:R-:W-:Y:S08]  /*2400*/  HMMA.16816.F32.BF16 R12, R220.reuse, R44, R8 ;  /* 0x0000002cdc0c723c */ /* 0x040ff00000041808 */
[C---:B--2---:R-:W-:Y:S08]  /*2410*/  HMMA.16816.F32.BF16 R28, R220.reuse, R60, R28 ;  /* 0x0000003cdc1c723c */ /* 0x044ff0000004181c */
[C---:B------:R-:W-:Y:S08]  /*2420*/  HMMA.16816.F32.BF16 R24, R220.reuse, R62, R24 ;  /* 0x0000003edc18723c */ /* 0x040ff00000041818 */
[C---:B------:R-:W-:Y:S08]  /*2430*/  HMMA.16816.F32.BF16 R60, R220.reuse, R74, R16 ;  /* 0x0000004adc3c723c */ /* 0x040ff00000041810 */
[----:B------:R-:W-:Y:S08]  /*2440*/  HMMA.16816.F32.BF16 R32, R220, R54, R32 ;  /* 0x00000036dc20723c */ /* 0x000ff00000041820 */
[----:B----4-:R-:W-:Y:S01]  /*2450*/  HMMA.16816.F32.BF16 R16, R224, R48, R12 ;  /* 0x00000030e010723c */ /* 0x010fe2000004180c */
[----:B------:R-:W1:Y:S07]  /*2460*/  LDSM.16.M88.4 R12, [R250+0x4000] ;  /* 0x00400000fa0c783b */ /* 0x000e6e0000000200 */
[C---:B------:R-:W-:Y:S08]  /*2470*/  HMMA.16816.F32.BF16 R8, R220.reuse, R46, R40 ;  /* 0x0000002edc08723c */ /* 0x040ff00000041828 */
[C---:B------:R-:W-:Y:S01]  /*2480*/  HMMA.16816.F32.BF16 R64, R220.reuse, R72, R20 ;  /* 0x00000048dc40723c */ /* 0x040fe20000041814 */
[----:B------:R-:W2:Y:S04]  /*2490*/  LDSM.16.M88.4 R20, [R5+0x15100] ;  /* 0x015100000514783b */ /* 0x000ea80000000200 */
[----:B------:R-:W-:Y:S03]  /*24a0*/  LDSM.16.M88.4 R72, [R250+0x5800] ;  /* 0x00580000fa48783b */ /* 0x000fe60000000200 */
[----:B------:R-:W-:Y:S01]  /*24b0*/  HMMA.16816.F32.BF16 R36, R220, R52, R36 ;  /* 0x00000034dc24723c */ /* 0x000fe20000041824 */
[----:B------:R-:W-:Y:S07]  /*24c0*/  LDSM.16.M88.4 R52, [R250+0x4800] ;  /* 0x00480000fa34783b */ /* 0x000fee0000000200 */
[C---:B------:R-:W-:Y:S01]  /*24d0*/  HMMA.16816.F32.BF16 R44, R224.reuse, R70, R32 ;  /* 0x00000046e02c723c */ /* 0x040fe20000041820 */
[----:B------:R-:W3:Y:S07]  /*24e0*/  LDSM.16.M88.4 R32, [R135+0x16100] ;  /* 0x016100008720783b */ /* 0x000eee0000000200 */
[----:B------:R-:W-:Y:S08]  /*24f0*/  HMMA.16816.F32.BF16 R8, R224, R50, R8 ;  /* 0x00000032e008723c */ /* 0x000ff00000041808 */
[----:B-1----:R-:W-:Y:S08]  /*2500*/  HMMA.16816.F32.BF16 R16, R228, R12, R16 ;  /* 0x0000000ce410723c */ /* 0x002ff00000041810 */
[C---:B------:R-:W-:Y:S01]  /*2510*/  HMMA.16816.F32.BF16 R48, R224.reuse, R68, R36 ;  /* 0x00000044e030723c */ /* 0x040fe20000041824 */
[----:B------:R-:W-:Y:S07]  /*2520*/  LDSM.16.M88.4 R68, [R250+0x5000] ;  /* 0x00500000fa44783b */ /* 0x000fee0000000200 */
[C---:B--2---:R-:W-:Y:S08]  /*2530*/  HMMA.16816.F32.BF16 R40, R224.reuse, R20, R28 ;  /* 0x00000014e028723c */ /* 0x044ff0000004181c */
[C---:B------:R-:W-:Y:S01]  /*2540*/  HMMA.16816.F32.BF16 R28, R224.reuse, R22, R24 ;  /* 0x00000016e01c723c */ /* 0x040fe20000041818 */
[----:B------:R-:W1:Y:S07]  /*2550*/  LDSM.16.M88.4 R20, [R88+0x6000] ;  /* 0x006000005814783b */ /* 0x000e6e0000000200 */
[----:B------:R-:W-:Y:S01]  /*2560*/  HMMA.16816.F32.BF16 R36, R224, R56, R64 ;  /* 0x00000038e024723c */ /* 0x000fe20000041840 */
[----:B------:R-:W-:Y:S07]  /*2570*/  LDSM.16.M88.4 R64, [R135+0x17900] ;  /* 0x017900008740783b */ /* 0x000fee0000000200 */
[----:B------:R-:W-:Y:S08]  /*2580*/  HMMA.16816.F32.BF16 R8, R228, R14, R8 ;  /* 0x0000000ee408723c */ /* 0x000ff00000041808 */
[----:B---3--:R-:W-:Y:S08]  /*2590*/  HMMA.16816.F32.BF16 R12, R232, R32, R16 ;  /* 0x00000020e80c723c */ /* 0x008ff00000041810 */
[C---:B------:R-:W-:Y:S01]  /*25a0*/  HMMA.16816.F32.BF16 R24, R228.reuse, R52, R48 ;  /* 0x00000034e418723c */ /* 0x040fe20000041830 */
[----:B------:R-:W-:Y:S07]  /*25b0*/  LDSM.16.M88.4 R48, [R88+0x6800] ;  /* 0x006800005830783b */ /* 0x000fee0000000200 */
[C---:B------:R-:W-:Y:S01]  /*25c0*/  HMMA.16816.F32.BF16 R76, R228.reuse, R72, R36 ;  /* 0x00000048e44c723c */ /* 0x040fe20000041824 */
[----:B------:R-:W2:Y:S07]  /*25d0*/  LDSM.16.M88.4 R36, [R5+0x16100] ;  /* 0x016100000524783b */ /* 0x000eae0000000200 */
[----:B------:R-:W-:Y:S01]  /*25e0*/  HMMA.16816.F32.BF16 R52, R228, R54, R44 ;  /* 0x00000036e434723c */ /* 0x000fe2000004182c */
[----:B------:R-:W3:Y:S07]  /*25f0*/  LDSM.16.M88.4 R44, [R135+0x16900] ;  /* 0x01690000872c783b */ /* 0x000eee0000000200 */
[----:B------:R-:W-:Y:S08]  /*2600*/  HMMA.16816.F32.BF16 R8, R232, R34, R8 ;  /* 0x00000022e808723c */ /* 0x000ff00000041808 */
[----:B-1----:R-:W-:Y:S08]  /*2610*/  HMMA.16816.F32.BF16 R12, R236, R20, R12 ;  /* 0x00000014ec0c723c */ /* 0x002ff0000004180c */
[----:B------:R-:W-:Y:S08]  /*2620*/  HMMA.16816.F32.BF16 R80, R224, R58, R60 ;  /* 0x0000003ae050723c */ /* 0x000ff0000004183c */
[C---:B------:R-:W-:Y:S01]  /*2630*/  HMMA.16816.F32.BF16 R60, R228.reuse, R68, R40 ;  /* 0x00000044e43c723c */ /* 0x040fe20000041828 */
[----:B------:R-:W1:Y:S07]  /*2640*/  LDSM.16.M88.4 R40, [R250+0x6000] ;  /* 0x00600000fa28783b */ /* 0x000e6e0000000200 */
[----:B------:R-:W-:Y:S01]  /*2650*/  HMMA.16816.F32.BF16 R56, R228, R70, R28 ;  /* 0x00000046e438723c */ /* 0x000fe2000004181c */
[----:B------:R-:W4:Y:S07]  /*2660*/  LDSM.16.M88.4 R28, [R135+0x17100] ;  /* 0x01710000871c783b */ /* 0x000f2e0000000200 */
[----:B------:R-:W-:Y:S08]  /*2670*/  HMMA.16816.F32.BF16 R8, R236, R22, R8 ;  /* 0x00000016ec08723c */ /* 0x000ff00000041808 */
[----:B--2---:R-:W-:Y:S08]  /*2680*/  HMMA.16816.F32.BF16 R12, R240, R36, R12 ;  /* 0x00000024f00c723c */ /* 0x004ff0000004180c */
[C---:B---3--:R-:W-:Y:S08]  /*2690*/  HMMA.16816.F32.BF16 R16, R232.reuse, R44, R24 ;  /* 0x0000002ce810723c */ /* 0x048ff00000041818 */
[----:B------:R-:W-:Y:S01]  /*26a0*/  HMMA.16816.F32.BF16 R24, R232, R46, R52 ;  /* 0x0000002ee818723c */ /* 0x000fe20000041834 */
[----:B------:R-:W2:Y:S04]  /*26b0*/  LDSM.16.M88.4 R52, [R88+0x7000] ;  /* 0x007000005834783b */ /* 0x000ea80000000200 */
[----:B------:R-:W3:Y:S03]  /*26c0*/  LDSM.16.M88.4 R44, [R5+0x16900] ;  /* 0x01690000052c783b */ /* 0x000ee60000000200 */
[----:B------:R-:W-:Y:S08]  /*26d0*/  HMMA.16816.F32.BF16 R8, R240, R38, R8 ;  /* 0x00000026f008723c */ /* 0x000ff00000041808 */
[----:B-1----:R-:W-:Y:S08]  /*26e0*/  HMMA.16816.F32.BF16 R32, R244, R40, R12 ;  /* 0x00000028f420723c */ /* 0x002ff0000004180c */
[----:B------:R-:W-:Y:S08]  /*26f0*/  HMMA.16816.F32.BF16 R20, R236, R48, R16 ;  /* 0x00000030ec14723c */ /* 0x000ff00000041810 */
[----:B----4-:R-:W-:Y:S08]  /*2700*/  HMMA.16816.F32.BF16 R12, R232, R28, R60 ;  /* 0x0000001ce80c723c */ /* 0x010ff0000004183c */
[----:B------:R-:W-:Y:S01]  /*2710*/  HMMA.16816.F32.BF16 R16, R236, R50, R24 ;  /* 0x00000032ec10723c */ /* 0x000fe20000041818 */
[----:B------:R-:W-:Y:S01]  /*2720*/  LDSM.16.M88.4 R48, [R88+0x7800] ;  /* 0x007800005830783b */ /* 0x000fe20000000200 */
[----:B------:R-:W-:-:S02]  /*2730*/  FMUL.FTZ R32, R32, c[0x0][0x320] ;  /* 0x0000c80020207a20 */ /* 0x000fc40000410000 */
[----:B------:R-:W-:Y:S02]  /*2740*/  FMUL.FTZ R33, R33, c[0x0][0x320] ;  /* 0x0000c80021217a20 */ /* 0x000fe40000410000 */
[----:B------:R-:W-:Y:S02]  /*2750*/  FMUL.FTZ R34, R34, c[0x0][0x320] ;  /* 0x0000c80022227a20 */ /* 0x000fe40000410000 */
[----:B------:R-:W-:Y:S01]  /*2760*/  HMMA.16816.F32.BF16 R36, R232, R30, R56 ;  /* 0x0000001ee824723c */ /* 0x000fe20000041838 */
[----:B------:R-:W-:Y:S01]  /*2770*/  LDSM.16.M88.4 R56, [R250+0x6800] ;  /* 0x00680000fa38783b */ /* 0x000fe20000000200 */
[----:B------:R-:W-:-:S04]  /*2780*/  FMUL.FTZ R35, R35, c[0x0][0x320] ;  /* 0x0000c80023237a20 */ /* 0x000fc80000410000 */
[----:B------:R-:W1:Y:S02]  /*2790*/  MUFU.TANH R73, R35 ;  /* 0x0000002300497308 */ /* 0x000e640000002400 */
[----:B------:R-:W-:Y:S01]  /*27a0*/  HMMA.16816.F32.BF16 R28, R244, R42, R8 ;  /* 0x0000002af41c723c */ /* 0x000fe20000041808 */
[----:B------:R-:W4:Y:S07]  /*27b0*/  LDSM.16.M88.4 R40, [R5+0x17100] ;  /* 0x017100000528783b */ /* 0x000f2e0000000200 */
[----:B--2---:R-:W-:Y:S08]  /*27c0*/  HMMA.16816.F32.BF16 R12, R236, R52, R12 ;  /* 0x00000034ec0c723c */ /* 0x004ff0000004180c */
[----:B---3--:R-:W-:Y:S08]  /*27d0*/  HMMA.16816.F32.BF16 R8, R240, R46, R16 ;  /* 0x0000002ef008723c */ /* 0x008ff00000041810 */
[----:B------:R-:W-:Y:S01]  /*27e0*/  HMMA.16816.F32.BF16 R68, R228, R74, R80 ;  /* 0x0000004ae444723c */ /* 0x000fe20000041850 */
[----:B------:R-:W2:Y:S01]  /*27f0*/  MUFU.TANH R80, R32 ;  /* 0x0000002000507308 */ /* 0x000ea20000002400 */
[----:B------:R-:W-:-:S02]  /*2800*/  FMUL.FTZ R28, R28, c[0x0][0x320] ;  /* 0x0000c8001c1c7a20 */ /* 0x000fc40000410000 */
[----:B------:R-:W-:Y:S02]  /*2810*/  FMUL.FTZ R29, R29, c[0x0][0x320] ;  /* 0x0000c8001d1d7a20 */ /* 0x000fe40000410000 */
[----:B------:R-:W-:Y:S02]  /*2820*/  FMUL.FTZ R30, R30, c[0x0][0x320] ;  /* 0x0000c8001e1e7a20 */ /* 0x000fe40000410000 */
[----:B------:R-:W-:Y:S01]  /*2830*/  HMMA.16816.F32.BF16 R20, R240, R44, R20 ;  /* 0x0000002cf014723c */ /* 0x000fe20000041814 */
[----:B------:R-:W3:Y:S01]  /*2840*/  MUFU.TANH R75, R33 ;  /* 0x00000021004b7308 */ /* 0x000ee20000002400 */
[----:B------:R-:W-:Y:S01]  /*2850*/  LDSM.16.M88.4 R44, [R250+0x7000] ;  /* 0x00700000fa2c783b */ /* 0x000fe20000000200 */
[----:B------:R-:W-:-:S05]  /*2860*/  FMUL.FTZ R31, R31, c[0x0][0x320] ;  /* 0x0000c8001f1f7a20 */ /* 0x000fca0000410000 */
[----:B------:R-:W-:Y:S01]  /*2870*/  HMMA.16816.F32.BF16 R60, R232, R64, R76 ;  /* 0x00000040e83c723c */ /* 0x000fe2000004184c */
[----:B------:R5:W1:Y:S07]  /*2880*/  MUFU.TANH R74, R34 ;  /* 0x00000022004a7308 */ /* 0x000a6e0000002400 */
[----:B----4-:R-:W-:Y:S01]  /*2890*/  HMMA.16816.F32.BF16 R16, R240, R40, R12 ;  /* 0x00000028f010723c */ /* 0x010fe2000004180c */
[----:B------:R-:W4:Y:S07]  /*28a0*/  MUFU.TANH R72, R28 ;  /* 0x0000001c00487308 */ /* 0x000f2e0000002400 */
[----:B------:R-:W-:Y:S01]  /*28b0*/  HMMA.16816.F32.BF16 R12, R244, R58, R8 ;  /* 0x0000003af40c723c */ /* 0x000fe20000041808 */
[----:B------:R-:W1:Y:S07]  /*28c0*/  MUFU.TANH R65, R29 ;  /* 0x0000001d00417308 */ /* 0x000e6e0000002400 */
[----:B------:R-:W-:Y:S01]  /*28d0*/  HMMA.16816.F32.BF16 R8, R232, R66, R68 ;  /* 0x00000042e808723c */ /* 0x000fe20000041844 */
[----:B------:R-:W1:Y:S07]  /*28e0*/  MUFU.TANH R64, R30 ;  /* 0x0000001e00407308 */ /* 0x000e6e0000002400 */
[----:B-----5:R-:W-:Y:S01]  /*28f0*/  HMMA.16816.F32.BF16 R32, R236, R54, R36 ;  /* 0x00000036ec20723c */ /* 0x020fe20000041824 */
[----:B------:R5:W1:Y:S07]  /*2900*/  LDSM.16.M88.4 R36, [R5+0x17900] ;  /* 0x017900000524783b */ /* 0x000a6e0000000200 */
[----:B------:R-:W-:Y:S01]  /*2910*/  HMMA.16816.F32.BF16 R24, R244, R56, R20 ;  /* 0x00000038f418723c */ /* 0x000fe20000041814 */
[----:B------:R2:W1:Y:S01]  /*2920*/  MUFU.TANH R57, R31 ;  /* 0x0000001f00397308 */ /* 0x0004620000002400 */
[----:B------:R-:W-:-:S02]  /*2930*/  FMUL.FTZ R12, R12, c[0x0][0x320] ;  /* 0x0000c8000c0c7a20 */ /* 0x000fc40000410000 */
[----:B------:R-:W-:Y:S02]  /*2940*/  FMUL.FTZ R13, R13, c[0x0][0x320] ;  /* 0x0000c8000d0d7a20 */ /* 0x000fe40000410000 */
[----:B------:R-:W-:Y:S02]  /*2950*/  FMUL.FTZ R14, R14, c[0x0][0x320] ;  /* 0x0000c8000e0e7a20 */ /* 0x000fe40000410000 */
[C---:B------:R-:W-:Y:S01]  /*2960*/  HMMA.16816.F32.BF16 R20, R236.reuse, R48, R60 ;  /* 0x00000030ec14723c */ /* 0x040fe2000004183c */
[----:B------:R-:W-:Y:S01]  /*2970*/  FMUL.FTZ R15, R15, c[0x0][0x320] ;  /* 0x0000c8000f0f7a20 */ /* 0x000fe20000410000 */
[----:B------:R-:W1:Y:S06]  /*2980*/  MUFU.TANH R52, R12 ;  /* 0x0000000c00347308 */ /* 0x000e6c0000002400 */
[----:B------:R-:W-:Y:S01]  /*2990*/  HMMA.16816.F32.BF16 R8, R236, R50, R8 ;  /* 0x00000032ec08723c */ /* 0x000fe20000041808 */
[----:B-----5:R-:W-:Y:S01]  /*29a0*/  IADD3 R5, R88, 0x3000, RZ ;  /* 0x0000300058057810 */ /* 0x020fe20007ffe0ff */
[----:B------:R-:W1:Y:S04]  /*29b0*/  MUFU.TANH R49, R13 ;  /* 0x0000000d00317308 */ /* 0x000e680000002400 */
[----:B------:R5:W-:Y:S02]  /*29c0*/  STL [R1+0x2c], R5 ;  /* 0x00002c0501007387 */ /* 0x000be40000100800 */
[----:B--2---:R-:W-:Y:S01]  /*29d0*/  HMMA.16816.F32.BF16 R28, R240, R42, R32 ;  /* 0x0000002af01c723c */ /* 0x004fe20000041820 */
[----:B------:R-:W-:Y:S01]  /*29e0*/  FMUL.FTZ R24, R24, c[0x0][0x320] ;  /* 0x0000c80018187a20 */ /* 0x000fe20000410000 */
[----:B------:R-:W2:Y:S01]  /*29f0*/  LDSM.16.M88.4 R32, [R250+0x7800] ;  /* 0x00780000fa20783b */ /* 0x000ea20000000200 */
[----:B------:R-:W-:Y:S01]  /*2a00*/  FMUL.FTZ R25, R25, c[0x0][0x320] ;  /* 0x0000c80019197a20 */ /* 0x000fe20000410000 */
[----:B------:R-:W2:Y:S01]  /*2a10*/  MUFU.TANH R48, R14 ;  /* 0x0000000e00307308 */ /* 0x000ea20000002400 */
[----:B------:R-:W-:Y:S01]  /*2a20*/  FMUL.FTZ R26, R26, c[0x0][0x320] ;  /* 0x0000c8001a1a7a20 */ /* 0x000fe20000410000 */
[----:B------:R3:W-:Y:S01]  /*2a30*/  STL [R1+0x28], R2 ;  /* 0x0000280201007387 */ /* 0x0007e20000100800 */
[----:B------:R-:W-:Y:S01]  /*2a40*/  FMUL.FTZ R27, R27, c[0x0][0x320] ;  /* 0x0000c8001b1b7a20 */ /* 0x000fe20000410000 */
[----:B------:R-:W-:-:S04]  /*2a50*/  DEPBAR.LE SB0, 0x0 ;  /* 0x000080000000791a */ /* 0x000fc80000000000 */
[----:B------:R-:W2:Y:S04]  /*2a60*/  MUFU.TANH R56, R24 ;  /* 0x0000001800387308 */ /* 0x000ea80000002400 */
[----:B-1----:R-:W-:Y:S04]  /*2a70*/  HMMA.16816.F32.BF16 R8, R240, R38, R8 ;  /* 0x00000026f008723c */ /* 0x002fe80000041808 */
[----:B------:R-:W1:Y:S01]  /*2a80*/  MUFU.TANH R55, R25 ;  /* 0x0000001900377308 */ /* 0x000e620000002400 */
[----:B-----5:R-:W-:-:S07]  /*2a90*/  IADD3 R5, R88, 0x4000, RZ ;  /* 0x0000400058057810 */ /* 0x020fce0007ffe0ff */
[----:B------:R-:W1:Y:S01]  /*2aa0*/  MUFU.TANH R54, R26 ;  /* 0x0000001a00367308 */ /* 0x000e620000002400 */
[----:B------:R5:W-:Y:S01]  /*2ab0*/  STL [R1+0x24], R5 ;  /* 0x0000240501007387 */ /* 0x000be20000100800 */
[----:B---3--:R-:W-:-:S06]  /*2ac0*/  IADD3 R2, R88, 0x4800, RZ ;  /* 0x0000480058027810 */ /* 0x008fcc0007ffe0ff */
[----:B------:R3:W1:Y:S01]  /*2ad0*/  MUFU.TANH R53, R27 ;  /* 0x0000001b00357308 */ /* 0x0006620000002400 */
[----:B------:R1:W-:Y:S04]  /*2ae0*/  STL [R1+0x20], R2 ;  /* 0x0000200201007387 */ /* 0x0003e80000100800 */
[----:B------:R4:W-:Y:S01]  /*2af0*/  STL [R1+0x1c], R6 ;  /* 0x00001c0601007387 */ /* 0x0009e20000100800 */
[C---:B--2---:R-:W-:Y:S08]  /*2b00*/  HMMA.16816.F32.BF16 R8, R244.reuse, R34, R8 ;  /* 0x00000022f408723c */ /* 0x044ff00000041808 */
[----:B---3--:R-:W-:Y:S01]  /*2b10*/  HMMA.16816.F32.BF16 R24, R244, R44, R16 ;  /* 0x0000002cf418723c */ /* 0x008fe20000041810 */
[----:B------:R2:W3:Y:S01]  /*2b20*/  MUFU.TANH R45, R15 ;  /* 0x0000000f002d7308 */ /* 0x0004e20000002400 */
[----:B-----5:R-:W-:-:S05]  /*2b30*/  IADD3 R5, R88, 0x5800, RZ ;  /* 0x0000580058057810 */ /* 0x020fca0007ffe0ff */
[----:B------:R5:W-:Y:S01]  /*2b40*/  STL [R1+0x18], R5 ;  /* 0x0000180501007387 */ /* 0x000be20000100800 */
[----:B------:R-:W-:Y:S01]  /*2b50*/  HMMA.16816.F32.BF16 R16, R240, R36, R20 ;  /* 0x00000024f010723c */ /* 0x000fe20000041814 */
[C---:B-1----:R-:W-:Y:S02]  /*2b60*/  IADD3 R2, R88.reuse, 0x6000, RZ ;  /* 0x0000600058027810 */ /* 0x042fe40007ffe0ff */
[----:B----4-:R-:W-:-:S03]  /*2b70*/  IADD3 R6, R88, 0x6800, RZ ;  /* 0x0000680058067810 */ /* 0x010fc60007ffe0ff */
[----:B------:R1:W-:Y:S02]  /*2b80*/  STL [R1+0x14], R2 ;  /* 0x0000140201007387 */ /* 0x0003e40000100800 */
[----:B------:R-:W-:Y:S01]  /*2b90*/  HMMA.16816.F32.BF16 R20, R244, R46, R28 ;  /* 0x0000002ef414723c */ /* 0x000fe2000004181c */
[----:B------:R-:W-:Y:S01]  /*2ba0*/  FMUL.FTZ R8, R8, c[0x0][0x320] ;  /* 0x0000c80008087a20 */ /* 0x000fe20000410000 */
[----:B------:R4:W-:Y:S01]  /*2bb0*/  STL [R1+0x10], R6 ;  /* 0x0000100601007387 */ /* 0x0009e20000100800 */
[----:B------:R-:W-:Y:S02]  /*2bc0*/  FMUL.FTZ R9, R9, c[0x0][0x320] ;  /* 0x0000c80009097a20 */ /* 0x000fe40000410000 */
[----:B------:R4:W1:Y:S01]  /*2bd0*/  MUFU.TANH R29, R8 ;  /* 0x00000008001d7308 */ /* 0x0008620000002400 */
[----:B------:R-:W-:Y:S02]  /*2be0*/  FMUL.FTZ R10, R10, c[0x0][0x320] ;  /* 0x0000c8000a0a7a20 */ /* 0x000fe40000410000 */
[----:B------:R-:W-:-:S02]  /*2bf0*/  FMUL.FTZ R25, R25, c[0x0][0x320] ;  /* 0x0000c80019197a20 */ /* 0x000fc40000410000 */
[----:B------:R-:W-:Y:S02]  /*2c00*/  FMUL.FTZ R26, R26, c[0x0][0x320] ;  /* 0x0000c8001a1a7a20 */ /* 0x000fe40000410000 */
[----:B------:R-:W-:Y:S01]  /*2c10*/  FMUL.FTZ R27, R27, c[0x0][0x320] ;  /* 0x0000c8001b1b7a20 */ /* 0x000fe20000410000 */
[----:B------:R4:W3:Y:S01]  /*2c20*/  MUFU.TANH R43, R25 ;  /* 0x00000019002b7308 */ /* 0x0008e20000002400 */
[----:B------:R-:W-:Y:S02]  /*2c30*/  FMUL.FTZ R24, R24, c[0x0][0x320] ;  /* 0x0000c80018187a20 */ /* 0x000fe40000410000 */
[----:B--2---:R-:W-:Y:S01]  /*2c40*/  HMMA.16816.F32.BF16 R12, R244, R32, R16 ;  /* 0x00000020f40c723c */ /* 0x004fe20000041810 */
[----:B-----5:R-:W-:Y:S01]  /*2c50*/  IADD3 R5, R88, 0x7000, RZ ;  /* 0x0000700058057810 */ /* 0x020fe20007ffe0ff */
[----:B------:R-:W-:-:S03]  /*2c60*/  FMUL.FTZ R11, R11, c[0x0][0x320] ;  /* 0x0000c8000b0b7a20 */ /* 0x000fc60000410000 */
[----:B------:R4:W2:Y:S01]  /*2c70*/  MUFU.TANH R42, R26 ;  /* 0x0000001a002a7308 */ /* 0x0008a20000002400 */
[----:B-1----:R-:W-:Y:S02]  /*2c80*/  IADD3 R2, R88, 0x7800, RZ ;  /* 0x0000780058027810 */ /* 0x002fe40007ffe0ff */
[----:B------:R-:W-:Y:S02]  /*2c90*/  FMUL.FTZ R20, R20, c[0x0][0x320] ;  /* 0x0000c80014147a20 */ /* 0x000fe40000410000 */
[----:B------:R-:W-:Y:S01]  /*2ca0*/  FMUL.FTZ R21, R21, c[0x0][0x320] ;  /* 0x0000c80015157a20 */ /* 0x000fe20000410000 */
[----:B------:R4:W-:Y:S01]  /*2cb0*/  STL [R1+0x8], R2 ;  /* 0x0000080201007387 */ /* 0x0009e20000100800 */
[----:B------:R-:W-:Y:S01]  /*2cc0*/  FMUL.FTZ R22, R22, c[0x0][0x320] ;  /* 0x0000c80016167a20 */ /* 0x000fe20000410000 */
[----:B------:R4:W1:Y:S01]  /*2cd0*/  MUFU.TANH R38, R27 ;  /* 0x0000001b00267308 */ /* 0x0008620000002400 */
[----:B------:R-:W-:Y:S01]  /*2ce0*/  FMUL.FTZ R23, R23, c[0x0][0x320] ;  /* 0x0000c80017177a20 */ /* 0x000fe20000410000 */
[----:B------:R4:W-:Y:S06]  /*2cf0*/  STL [R1+0xc], R5 ;  /* 0x00000c0501007387 */ /* 0x0009ec0000100800 */
[----:B------:R4:W1:Y:S03]  /*2d00*/  MUFU.TANH R44, R24 ;  /* 0x00000018002c7308 */ /* 0x0008660000002400 */
[----:B------:R-:W-:-:S02]  /*2d10*/  FMUL.FTZ R12, R12, c[0x0][0x320] ;  /* 0x0000c8000c0c7a20 */ /* 0x000fc40000410000 */
[----:B------:R-:W-:Y:S02]  /*2d20*/  FMUL.FTZ R13, R13, c[0x0][0x320] ;  /* 0x0000c8000d0d7a20 */ /* 0x000fe40000410000 */
[----:B------:R-:W-:Y:S02]  /*2d30*/  FMUL.FTZ R14, R14, c[0x0][0x320] ;  /* 0x0000c8000e0e7a20 */ /* 0x000fe40000410000 */
[----:B------:R-:W-:Y:S01]  /*2d40*/  FMUL.FTZ R15, R15, c[0x0][0x320] ;  /* 0x0000c8000f0f7a20 */ /* 0x000fe20000410000 */
[----:B------:R4:W1:Y:S08]  /*2d50*/  MUFU.TANH R37, R20 ;  /* 0x0000001400257308 */ /* 0x0008700000002400 */
        /* <DEDUP_REMOVED lines=9> */
[----:B------:R4:W1:Y:S01]  /*2df0*/  MUFU.TANH R34, R11 ;  /* 0x0000000b00227308 */ /* 0x0008620000002400 */
[----:B------:R-:W-:Y:S06]  /*2e00*/  BAR.SYNC.DEFER_BLOCKING 0x0 ;  /* 0x0000000000007b1d */ /* 0x000fec0000010000 */
[----:B------:R-:W-:Y:S05]  /*2e10*/  @P0 BRA `(.L_x_1) ;  /* 0x0000057000000947 */ /* 0x000fea0003800000 */
[----:B--23--:R-:W-:Y:S01]  /*2e20*/  ULEA UR4, UR8, UR11, 0x6 ;  /* 0x0000000b08047291 */ /* 0x00cfe2000f8e303f */
[----:B------:R-:W-:Y:S01]  /*2e30*/  ISETP.NE.AND P1, PT, R87, 0x1, PT ;  /* 0x000000015700780c */ /* 0x000fe20003f25270 */
[----:B----4-:R-:W-:-:S04]  /*2e40*/  IMAD.MOV.U32 R9, RZ, RZ, RZ ;  /* 0x000000ffff097224 */ /* 0x010fc800078e00ff */
[----:B------:R-:W-:-:S05]  /*2e50*/  IMAD.U32 R5, RZ, RZ, UR4 ;  /* 0x00000004ff057e24 */ /* 0x000fca000f8e00ff */
[----:B------:R-:W-:-:S05]  /*2e60*/  IADD3 R5, R5, -0x80, R86 ;  /* 0xffffff8005057810 */ /* 0x000fca0007ffe056 */
[----:B------:R-:W-:-:S04]  /*2e70*/  @P1 IMAD.HI.U32 R6, R5, c[0x0][0x2bc], RZ ;  /* 0x0000af0005061a27 */ /* 0x000fc800078e00ff */
[----:B------:R-:W-:Y:S01]  /*2e80*/  IMAD.MOV.U32 R2, RZ, RZ, R5 ;  /* 0x000000ffff027224 */ /* 0x000fe200078e0005 */
[----:B------:R-:W-:-:S04]  /*2e90*/  @P1 SHF.R.U32.HI R2, RZ, c[0x0][0x2c0], R6 ;  /* 0x0000b000ff021a19 */ /* 0x000fc80000011606 */
[----:B------:R-:W-:-:S04]  /*2ea0*/  @!P2 IADD3 R7, P0, R2, UR12, RZ ;  /* 0x0000000c0207ac10 */ /* 0x000fc8000ff1e0ff */
[----:B------:R-:W-:Y:S02]  /*2eb0*/  @!P2 LEA.HI.X.SX32 R8, R2, UR6, 0x1, P0 ;  /* 0x000000060208ac11 */ /* 0x000fe400080f0eff */
[----:B------:R-:W-:-:S04]  /*2ec0*/  @!P2 LEA R6, P0, R7, c[0x0][0x2a0], 0x2 ;  /* 0x0000a8000706aa11 */ /* 0x000fc800078010ff */
[----:B------:R-:W-:-:S05]  /*2ed0*/  @!P2 LEA.HI.X R7, R7, c[0x0][0x2a4], R8, 0x2, P0 ;  /* 0x0000a9000707aa11 */ /* 0x000fca00000f1408 */
[----:B------:R2:W3:Y:S01]  /*2ee0*/  @!P2 LDG.E R9, [R6.64] ;  /* 0x0000000e0609a981 */ /* 0x0004e2000c1e1900 */
[----:B------:R-:W-:Y:S01]  /*2ef0*/  IMAD.MOV R2, RZ, RZ, -R2 ;  /* 0x000000ffff027224 */ /* 0x000fe200078e0a02 */
[----:B------:R-:W-:Y:S01]  /*2f00*/  SEL R24, RZ, 0x10, P5 ;  /* 0x00000010ff187807 */ /* 0x000fe20002800000 */
[----:B------:R-:W-:Y:S01]  /*2f10*/  IMAD.WIDE R40, R179, 0x2, RZ ;  /* 0x00000002b3287825 */ /* 0x000fe200078e02ff */
[----:B------:R-:W-:Y:S02]  /*2f20*/  SHF.R.S32.HI R8, RZ, 0x1f, R133 ;  /* 0x0000001fff087819 */ /* 0x000fe40000011485 */
[----:B------:R-:W-:Y:S01]  /*2f30*/  IADD3 R20, -R24, 0x10, RZ ;  /* 0x0000001018147810 */ /* 0x000fe20007ffe1ff */
[----:B------:R-:W-:Y:S01]  /*2f40*/  IMAD R10, R2, c[0x0][0x2b8], R5 ;  /* 0x0000ae00020a7a24 */ /* 0x000fe200078e0205 */
[----:B------:R-:W-:Y:S02]  /*2f50*/  SEL R23, RZ, 0x10, P4 ;  /* 0x00000010ff177807 */ /* 0x000fe40002000000 */
[----:B------:R-:W-:-:S02]  /*2f60*/  LOP3.LUT R20, R20, 0xf, RZ, 0xc0, !PT ;  /* 0x0000000f14147812 */ /* 0x000fc400078ec0ff */
[----:B------:R-:W-:Y:S01]  /*2f70*/  SHF.R.S32.HI R2, RZ, 0x1f, R10 ;  /* 0x0000001fff027819 */ /* 0x000fe2000001140a */
[----:B------:R4:W-:Y:S01]  /*2f80*/  STL [R1+0x60], R10 ;  /* 0x0000600a01007387 */ /* 0x0009e20000100800 */
[----:B------:R-:W-:Y:S02]  /*2f90*/  LEA.HI R8, R8, R133, RZ, 0x3 ;  /* 0x0000008508087211 */ /* 0x000fe400078f18ff */
[----:B------:R-:W-:Y:S01]  /*2fa0*/  IADD3 R18, -R23, 0x10, RZ ;  /* 0x0000001017127810 */ /* 0x000fe20007ffe1ff */
[----:B------:R-:W-:Y:S01]  /*2fb0*/  IMAD R2, R2, c[0x0][0x1e0], RZ ;  /* 0x0000780002027a24 */ /* 0x000fe200078e02ff */
[----:B------:R-:W-:Y:S02]  /*2fc0*/  SEL R22, RZ, 0x10, P3 ;  /* 0x00000010ff167807 */ /* 0x000fe40001800000 */
[----:B------:R-:W-:Y:S01]  /*2fd0*/  LOP3.LUT R8, R8, 0xfffffff8, RZ, 0xc0, !PT ;  /* 0xfffffff808087812 */ /* 0x000fe200078ec0ff */
[----:B------:R-:W-:Y:S01]  /*2fe0*/  IMAD R2, R10, c[0x0][0x1e4], R2 ;  /* 0x000079000a027a24 */ /* 0x000fe200078e0202 */
[----:B------:R-:W-:-:S02]  /*2ff0*/  LOP3.LUT R18, R18, 0xf, RZ, 0xc0, !PT ;  /* 0x0000000f12127812 */ /* 0x000fc400078ec0ff */
[----:B------:R-:W-:Y:S01]  /*3000*/  IADD3 R16, -R22, 0x10, RZ ;  /* 0x0000001016107810 */ /* 0x000fe20007ffe1ff */
[----:B--2---:R-:W-:Y:S01]  /*3010*/  IMAD.WIDE.U32 R6, R10, c[0x0][0x1e0], RZ ;  /* 0x000078000a067a25 */ /* 0x004fe200078e00ff */
[----:B------:R-:W-:Y:S02]  /*3020*/  IADD3 R14, -R85, 0x10, RZ ;  /* 0x00000010550e7810 */ /* 0x000fe40007ffe1ff */
[----:B------:R-:W-:Y:S01]  /*3030*/  LOP3.LUT R16, R16, 0xf, RZ, 0xc0, !PT ;  /* 0x0000000f10107812 */ /* 0x000fe200078ec0ff */
[----:B------:R-:W-:Y:S01]  /*3040*/  IMAD.IADD R7, R7, 0x1, R2 ;  /* 0x0000000107077824 */ /* 0x000fe200078e0202 */
[----:B------:R-:W-:Y:S02]  /*3050*/  LOP3.LUT R14, R14, 0xf, RZ, 0xc0, !PT ;  /* 0x0000000f0e0e7812 */ /* 0x000fe400078ec0ff */
[----:B----4-:R-:W-:-:S04]  /*3060*/  SHF.R.S32.HI R10, RZ, 0x1f, R134 ;  /* 0x0000001fff0a7819 */ /* 0x010fc80000011486 */
[----:B------:R-:W-:-:S04]  /*3070*/  LEA.HI R10, R10, R134, RZ, 0x3 ;  /* 0x000000860a0a7211 */ /* 0x000fc800078f18ff */
[----:B------:R-:W-:-:S05]  /*3080*/  LOP3.LUT R10, R10, 0xfffffff8, RZ, 0xc0, !PT ;  /* 0xfffffff80a0a7812 */ /* 0x000fca00078ec0ff */
[----:B------:R-:W-:Y:S01]  /*3090*/  IMAD.WIDE R10, R10, 0x2, RZ ;  /* 0x000000020a0a7825 */ /* 0x000fe200078e02ff */
[----:B---3--:R-:W-:-:S03]  /*30a0*/  SHF.R.S32.HI R2, RZ, 0x1f, R9 ;  /* 0x0000001fff027819 */ /* 0x008fc60000011409 */
[----:B------:R-:W-:Y:S01]  /*30b0*/  IMAD.WIDE.U32 R6, R9, c[0x0][0x1f0], R6 ;  /* 0x00007c0009067a25 */ /* 0x000fe200078e0006 */
[----:B------:R2:W-:Y:S03]  /*30c0*/  STL [R1+0x54], R9 ;  /* 0x0000540901007387 */ /* 0x0005e60000100800 */
[----:B------:R-:W-:-:S04]  /*30d0*/  IMAD R2, R2, c[0x0][0x1f0], RZ ;  /* 0x00007c0002027a24 */ /* 0x000fc800078e02ff */
[----:B------:R-:W-:Y:S01]  /*30e0*/  IMAD R12, R9, c[0x0][0x1f4], R2 ;  /* 0x00007d00090c7a24 */ /* 0x000fe200078e0202 */
[----:B------:R-:W-:Y:S02]  /*30f0*/  IADD3 R2, P0, R6, UR18, RZ ;  /* 0x0000001206027c10 */ /* 0x000fe4000ff1e0ff */
[----:B------:R-:W-:Y:S02]  /*3100*/  SHF.R.S32.HI R6, RZ, 0x1f, R177 ;  /* 0x0000001fff067819 */ /* 0x000fe400000114b1 */
[----:B------:R-:W-:Y:S02]  /*3110*/  IADD3.X R12, R7, UR16, R12, P0, !PT ;  /* 0x00000010070c7c10 */ /* 0x000fe400087fe40c */
[----:B------:R-:W-:Y:S02]  /*3120*/  LEA R13, P0, R2, c[0x0][0x1c8], 0x1 ;  /* 0x00007200020d7a11 */ /* 0x000fe400078008ff */
[----:B------:R-:W-:Y:S02]  /*3130*/  LEA.HI R6, R6, R177, RZ, 0x3 ;  /* 0x000000b106067211 */ /* 0x000fe400078f18ff */
[----:B------:R-:W-:-:S02]  /*3140*/  LEA.HI.X R12, R2, c[0x0][0x1cc], R12, 0x1, P0 ;  /* 0x00007300020c7a11 */ /* 0x000fc400000f0c0c */
[----:B------:R-:W3:Y:S01]  /*3150*/  SHFL.IDX PT, R2, R13, 0x1, 0x181f ;  /* 0x00381f000d027f89 */ /* 0x000ee200000e0000 */
[----:B------:R-:W-:-:S03]  /*3160*/  LOP3.LUT R6, R6, 0xfffffff8, RZ, 0xc0, !PT ;  /* 0xfffffff806067812 */ /* 0x000fc600078ec0ff */
[----:B------:R-:W4:Y:S01]  /*3170*/  SHFL.IDX PT, R5, R12, 0x1, 0x181f ;  /* 0x00381f000c057f89 */ /* 0x000f2200000e0000 */
[----:B--2---:R-:W-:-:S04]  /*3180*/  IMAD.WIDE R8, R8, 0x2, RZ ;  /* 0x0000000208087825 */ /* 0x004fc800078e02ff */
[----:B------:R-:W-:Y:S01]  /*3190*/  IMAD.WIDE R6, R6, 0x2, RZ ;  /* 0x0000000206067825 */ /* 0x000fe200078e02ff */
[----:B---3--:R-:W-:-:S04]  /*31a0*/  IADD3 R20, P1, P0, R20, R2, R40 ;  /* 0x0000000214147210 */ /* 0x008fc8000783e028 */
[----:B----4-:R-:W-:Y:S02]  /*31b0*/  IADD3.X R21, RZ, R5, R41, P1, P0 ;  /* 0x00000005ff157210 */ /* 0x010fe40000fe0429 */
[----:B------:R-:W-:-:S04]  /*31c0*/  IADD3 R18, P1, P0, R18, R2, R10 ;  /* 0x0000000212127210 */ /* 0x000fc8000783e00a */
[----:B------:R-:W-:Y:S02]  /*31d0*/  IADD3.X R19, RZ, R5, R11, P1, P0 ;  /* 0x00000005ff137210 */ /* 0x000fe40000fe040b */
[----:B------:R-:W-:-:S04]  /*31e0*/  IADD3 R16, P1, P0, R16, R2, R8 ;  /* 0x0000000210107210 */ /* 0x000fc8000783e008 */
[-C--:B------:R-:W-:Y:S02]  /*31f0*/  IADD3.X R17, RZ, R5.reuse, R9, P1, P0 ;  /* 0x00000005ff117210 */ /* 0x080fe40000fe0409 */
[----:B------:R-:W-:Y:S02]  /*3200*/  IADD3 R14, P1, P0, R14, R2, R6 ;  /* 0x000000020e0e7210 */ /* 0x000fe4000783e006 */
[----:B------:R-:W2:Y:S02]  /*3210*/  SHFL.IDX PT, R2, R13, RZ, 0x181f ;  /* 0x00181fff0d027589 */ /* 0x000ea400000e0000 */
[----:B------:R-:W-:Y:S02]  /*3220*/  IADD3.X R15, RZ, R5, R7, P1, P0 ;  /* 0x00000005ff0f7210 */ /* 0x000fe40000fe0407 */
[----:B------:R2:W3:Y:S02]  /*3230*/  SHFL.IDX PT, R5, R12, RZ, 0x181f ;  /* 0x00181fff0c057589 */ /* 0x0004e400000e0000 */
[----:B--2---:R-:W-:-:S05]  /*3240*/  IADD3 R12, P0, R40, R2, RZ ;  /* 0x00000002280c7210 */ /* 0x004fca0007f1e0ff */
[----:B---3--:R-:W-:Y:S01]  /*3250*/  IMAD.X R13, R41, 0x1, R5, P0 ;  /* 0x00000001290d7824 */ /* 0x008fe200000e0605 */
[----:B------:R-:W-:-:S05]  /*3260*/  IADD3 R10, P0, R10, R2, RZ ;  /* 0x000000020a0a7210 */ /* 0x000fca0007f1e0ff */
[----:B------:R-:W-:Y:S01]  /*3270*/  IMAD.X R11, R11, 0x1, R5, P0 ;  /* 0x000000010b0b7824 */ /* 0x000fe200000e0605 */
[----:B------:R-:W-:-:S05]  /*3280*/  IADD3 R8, P0, R8, R2, RZ ;  /* 0x0000000208087210 */ /* 0x000fca0007f1e0ff */
[----:B------:R-:W-:Y:S01]  /*3290*/  IMAD.X R9, R9, 0x1, R5, P0 ;  /* 0x0000000109097824 */ /* 0x000fe200000e0605 */
[----:B------:R-:W-:Y:S01]  /*32a0*/  IADD3 R6, P0, R6, R2, RZ ;  /* 0x0000000206067210 */ /* 0x000fe20007f1e0ff */
[----:B------:R-:W-:-:S04]  /*32b0*/  IMAD.SHL.U32 R2, R178, 0x2, RZ ;  /* 0x00000002b2027824 */ /* 0x000fc800078e00ff */
[----:B------:R-:W-:Y:S01]  /*32c0*/  IMAD.X R7, R7, 0x1, R5, P0 ;  /* 0x0000000107077824 */ /* 0x000fe200000e0605 */
[----:B------:R-:W-:Y:S01]  /*32d0*/  ISETP.NE.U32.AND P0, PT, R24, RZ, PT ;  /* 0x000000ff1800720c */ /* 0x000fe20003f05070 */
[----:B------:R2:W-:Y:S04]  /*32e0*/  LDGSTS.E.BYPASS.LTC128B.128 [R2+0x10100], [R12.64], !P5 ;  /* 0x101000000c027fae */ /* 0x0005e8000e901d4e */
[----:B------:R2:W-:Y:S04]  /*32f0*/  LDGSTS.E.BYPASS.LTC128B.128 [R2+0x12100], [R10.64], !P4 ;  /* 0x121000000a027fae */ /* 0x0005e8000e101d4e */
[----:B------:R2:W-:Y:S04]  /*3300*/  LDGSTS.E.BYPASS.LTC128B.128 [R2+0x14100], [R8.64], !P3 ;  /* 0x1410000008027fae */ /* 0x0005e8000d901d4e */
[----:B------:R2:W-:Y:S04]  /*3310*/  LDGSTS.E.BYPASS.LTC128B.128 [R2+0x16100], [R6.64], !P6 ;  /* 0x1610000006027fae */ /* 0x0005e8000f101d4e */
[----:B------:R2:W-:Y:S01]  /*3320*/  LDGSTS.E.BYPASS.LTC128B.128.ZFILL [R2+0x11100], [R20.64], P0 ;  /* 0x1110000014027fae */ /* 0x0005e20008141d4e */
[----:B------:R-:W-:-:S13]  /*3330*/  ISETP.NE.U32.AND P0, PT, R23, RZ, PT ;  /* 0x000000ff1700720c */ /* 0x000fda0003f05070 */
[----:B------:R2:W-:Y:S01]  /*3340*/  LDGSTS.E.BYPASS.LTC128B.128.ZFILL [R2+0x13100], [R18.64], P0 ;  /* 0x1310000012027fae */ /* 0x0005e20008141d4e */
[----:B------:R-:W-:-:S13]  /*3350*/  ISETP.NE.U32.AND P0, PT, R22, RZ, PT ;  /* 0x000000ff1600720c */ /* 0x000fda0003f05070 */
[----:B------:R2:W-:Y:S01]  /*3360*/  LDGSTS.E.BYPASS.LTC128B.128.ZFILL [R2+0x15100], [R16.64], P0 ;  /* 0x1510000010027fae */ /* 0x0005e20008141d4e */
[----:B------:R-:W-:-:S13]  /*3370*/  ISETP.NE.U32.AND P0, PT, R85, RZ, PT ;  /* 0x000000ff5500720c */ /* 0x000fda0003f05070 */
[----:B------:R2:W-:Y:S02]  /*3380*/  LDGSTS.E.BYPASS.LTC128B.128.ZFILL [R2+0x17100], [R14.64], P0 ;  /* 0x171000000e027fae */ /* 0x0005e40008141d4e */
.L_x_1:
[----:B--234-:R-:W-:Y:S01]  /*3390*/  SHF.R.S32.HI R2, RZ, 0x1f, R84 ;  /* 0x0000001fff027819 */ /* 0x01cfe20000011454 */
[----:B------:R-:W0:Y:S01]  /*33a0*/  LDGDEPBAR ;  /* 0x00000000000079af */ /* 0x000e220000000000 */
[----:B------:R-:W-:Y:S02]  /*33b0*/  SHF.L.U32 R248, R3, 0x1, RZ ;  /* 0x0000000103f87819 */ /* 0x000fe400000006ff */
[----:B------:R-:W-:-:S03]  /*33c0*/  LEA.HI R5, R2, R84, RZ, 0x2 ;  /* 0x0000005402057211 */ /* 0x000fc600078f10ff */
[--C-:B------:R-:W-:Y:S01]  /*33d0*/  IMAD R249, R4, 0x2, R248.reuse ;  /* 0x0000000204f97824 */ /* 0x100fe200078e02f8 */
[----:B------:R-:W-:Y:S01]  /*33e0*/  LOP3.LUT R2, R5, 0x7ffffffc, RZ, 0xc0, !PT ;  /* 0x7ffffffc05027812 */ /* 0x000fe200078ec0ff */
[----:B------:R2:W-:Y:S01]  /*33f0*/  STL [R1+0xb8], R5 ;  /* 0x0000b80501007387 */ /* 0x0005e20000100800 */
[C---:B------:R-:W-:Y:S02]  /*3400*/  IMAD R252, R0.reuse, 0x2, R248 ;  /* 0x0000000200fc7824 */ /* 0x040fe400078e02f8 */
[----:B------:R-:W-:Y:S01]  /*3410*/  LEA R251, R0, R249, 0x1 ;  /* 0x000000f900fb7211 */ /* 0x000fe200078e08ff */
[----:B------:R-:W-:Y:S01]  /*3420*/  IMAD.IADD R2, R84, 0x1, -R2 ;  /* 0x0000000154027824 */ /* 0x000fe200078e0a02 */
[----:B------:R-:W-:Y:S04]  /*3430*/  LDSM.16.MT88.4 R76, [R248+0x2100] ;  /* 0x00210000f84c783b */ /* 0x000fe80000004200 */
[----:B------:R-:W-:Y:S01]  /*3440*/  LDSM.16.MT88.4 R60, [R249+0x900] ;  /* 0x00090000f93c783b */ /* 0x000fe20000004200 */
[----:B--2---:R-:W-:-:S04]  /*3450*/  IMAD.U32 R5, RZ, RZ, UR17 ;  /* 0x00000011ff057e24 */ /* 0x004fc8000f8e00ff */
[----:B------:R-:W-:-:S05]  /*3460*/  IMAD R2, R2, -0x2, R5 ;  /* 0xfffffffe02027824 */ /* 0x000fca00078e0205 */
[----:B------:R-:W-:-:S04]  /*3470*/  ISETP.GT.AND P0, PT, R2, RZ, PT ;  /* 0x000000ff0200720c */ /* 0x000fc80003f04270 */
[----:B------:R-:W-:Y:S02]  /*3480*/  FSEL R15, R74, -INF , P0 ;  /* 0xff8000004a0f7808 */ /* 0x000fe40000000000 */
[----:B------:R-:W-:Y:S02]  /*3490*/  FSEL R9, R80, -INF , P0 ;  /* 0xff80000050097808 */ /* 0x000fe40000000000 */
[----:B------:R-:W-:-:S04]  /*34a0*/  ISETP.GT.AND P0, PT, R2, 0x1, PT ;  /* 0x000000010200780c */ /* 0x000fc80003f04270 */
[----:B------:R-:W-:Y:S02]  /*34b0*/  FSEL R20, R73, -INF , P0 ;  /* 0xff80000049147808 */ /* 0x000fe40000000000 */
[----:B------:R-:W-:Y:S02]  /*34c0*/  FSEL R8, R75, -INF , P0 ;  /* 0xff8000004b087808 */ /* 0x000fe40000000000 */
[----:B------:R-:W-:Y:S02]  /*34d0*/  ISETP.GT.AND P0, PT, R2, 0x8, PT ;  /* 0x000000080200780c */ /* 0x000fe40003f04270 */
[----:B------:R-:W-:Y:S02]  /*34e0*/  FMNMX.FTZ R132, R9, R8, !PT ;  /* 0x0000000809847209 */ /* 0x000fe40007810000 */
[----:B------:R-:W-:Y:S02]  /*34f0*/  FSEL R19, R64, -INF , P0 ;  /* 0xff80000040137808 */ /* 0x000fe40000000000 */
[----:B------:R-:W-:-:S02]  /*3500*/  FSEL R7, R72, -INF , P0 ;  /* 0xff80000048077808 */ /* 0x000fc40000000000 */
[C---:B------:R-:W-:Y:S01]  /*3510*/  ISETP.GT.AND P0, PT, R2.reuse, 0x9, PT ;  /* 0x000000090200780c */ /* 0x040fe20003f04270 */
[----:B------:R-:W-:Y:S01]  /*3520*/  LDSM.16.MT88.4 R72, [R249+0x2100] ;  /* 0x00210000f948783b */ /* 0x000fe20000004200 */
[----:B------:R-:W-:Y:S02]  /*3530*/  FMNMX.FTZ R132, R7, R132, !PT ;  /* 0x0000008407847209 */ /* 0x000fe40007810000 */
[----:B------:R-:W-:Y:S02]  /*3540*/  FSEL R18, R57, -INF , P0 ;  /* 0xff80000039127808 */ /* 0x000fe40000000000 */
[----:B------:R-:W-:Y:S02]  /*3550*/  FSEL R6, R65, -INF , P0 ;  /* 0xff80000041067808 */ /* 0x000fe40000000000 */
[----:B------:R-:W-:Y:S02]  /*3560*/  ISETP.GT.AND P0, PT, R2, 0x10, PT ;  /* 0x000000100200780c */ /* 0x000fe40003f04270 */
[----:B------:R-:W-:-:S02]  /*3570*/  FMNMX.FTZ R132, R6, R132, !PT ;  /* 0x0000008406847209 */ /* 0x000fc40007810000 */
[----:B------:R-:W-:Y:S02]  /*3580*/  FSEL R17, R54, -INF , P0 ;  /* 0xff80000036117808 */ /* 0x000fe40000000000 */
[----:B------:R-:W-:Y:S02]  /*3590*/  FSEL R5, R56, -INF , P0 ;  /* 0xff80000038057808 */ /* 0x000fe40000000000 */
[----:B------:R-:W-:Y:S01]  /*35a0*/  ISETP.GT.AND P0, PT, R2, 0x11, PT ;  /* 0x000000110200780c */ /* 0x000fe20003f04270 */
[----:B------:R-:W-:Y:S01]  /*35b0*/  LDSM.16.MT88.4 R56, [R252+0x900] ;  /* 0x00090000fc38783b */ /* 0x000fe20000004200 */
[----:B------:R-:W-:Y:S02]  /*35c0*/  FMNMX.FTZ R132, R5, R132, !PT ;  /* 0x0000008405847209 */ /* 0x000fe40007810000 */
[----:B------:R-:W-:Y:S02]  /*35d0*/  FSEL R16, R53, -INF , P0 ;  /* 0xff80000035107808 */ /* 0x000fe40000000000 */
[----:B------:R-:W-:-:S02]  /*35e0*/  FSEL R11, R55, -INF , P0 ;  /* 0xff800000370b7808 */ /* 0x000fc40000000000 */
[----:B------:R-:W-:Y:S02]  /*35f0*/  ISETP.GT.AND P0, PT, R2, 0x18, PT ;  /* 0x000000180200780c */ /* 0x000fe40003f04270 */
[----:B------:R-:W-:Y:S02]  /*3600*/  FMNMX.FTZ R132, R11, R132, !PT ;  /* 0x000000840b847209 */ /* 0x000fe40007810000 */
[----:B------:R-:W-:Y:S02]  /*3610*/  FSEL R21, R48, -INF , P0 ;  /* 0xff80000030157808 */ /* 0x000fe40000000000 */
[----:B------:R-:W-:Y:S02]  /*3620*/  FSEL R10, R52, -INF , P0 ;  /* 0xff800000340a7808 */ /* 0x000fe40000000000 */
[----:B------:R-:W-:Y:S01]  /*3630*/  ISETP.GT.AND P0, PT, R2, 0x19, PT ;  /* 0x000000190200780c */ /* 0x000fe20003f04270 */
[----:B------:R-:W-:Y:S01]  /*3640*/  LDSM.16.MT88.4 R52, [R248+0x900] ;  /* 0x00090000f834783b */ /* 0x000fe20000004200 */
[----:B------:R-:W-:-:S02]  /*3650*/  FMNMX.FTZ R132, R10, R132, !PT ;  /* 0x000000840a847209 */ /* 0x000fc40007810000 */
[----:B------:R-:W-:Y:S02]  /*3660*/  FSEL R23, R45, -INF , P0 ;  /* 0xff8000002d177808 */ /* 0x000fe40000000000 */
[----:B------:R-:W-:Y:S02]  /*3670*/  FSEL R14, R49, -INF , P0 ;  /* 0xff800000310e7808 */ /* 0x000fe40000000000 */
[----:B------:R-:W-:Y:S01]  /*3680*/  ISETP.GT.AND P0, PT, R2, 0x20, PT ;  /* 0x000000200200780c */ /* 0x000fe20003f04270 */
[----:B------:R-:W-:Y:S01]  /*3690*/  LDSM.16.MT88.4 R48, [R251+0x900] ;  /* 0x00090000fb30783b */ /* 0x000fe20000004200 */
[----:B------:R-:W-:Y:S02]  /*36a0*/  FMNMX.FTZ R132, R14, R132, !PT ;  /* 0x000000840e847209 */ /* 0x000fe40007810000 */
[----:B------:R-:W-:Y:S02]  /*36b0*/  FSEL R113, R42, -INF , P0 ;  /* 0xff8000002a717808 */ /* 0x000fe40000000000 */
[----:B-1----:R-:W-:-:S02]  /*36c0*/  FSEL R101, R44, -INF , P0 ;  /* 0xff8000002c657808 */ /* 0x002fc40000000000 */
[----:B------:R-:W-:Y:S01]  /*36d0*/  ISETP.GT.AND P0, PT, R2, 0x21, PT ;  /* 0x000000210200780c */ /* 0x000fe20003f04270 */
        /* <DEDUP_REMOVED lines=8> */
[----:B------:R-:W-:Y:S02]  /*3760*/  ISETP.GT.AND P0, PT, R2, 0x29, PT ;  /* 0x000000290200780c */ /* 0x000fe40003f04270 */
[----:B------:R-:W-:Y:S02]  /*3770*/  FMNMX.FTZ R12, R19, R12, !PT ;  /* 0x0000000c130c7209 */ /* 0x000fe40007810000 */
[----:B------:R-:W-:Y:S02]  /*3780*/  FSEL R110, R32, -INF , P0 ;  /* 0xff800000206e7808 */ /* 0x000fe40000000000 */
[----:B------:R-:W-:-:S02]  /*3790*/  FSEL R98, R36, -INF , P0 ;  /* 0xff80000024627808 */ /* 0x000fc40000000000 */
[----:B------:R-:W-:Y:S02]  /*37a0*/  ISETP.GT.AND P0, PT, R2, 0x30, PT ;  /* 0x000000300200780c */ /* 0x000fe40003f04270 */
        /* <DEDUP_REMOVED lines=10> */
[----:B------:R-:W-:Y:S01]  /*3850*/  FSEL R95, R29, -INF , P0 ;  /* 0xff8000001d5f7808 */ /* 0x000fe20000000000 */
[----:B------:R-:W-:Y:S01]  /*3860*/  LDSM.16.MT88.4 R24, [R252+0x100] ;  /* 0x00010000fc18783b */ /* 0x000fe20000004200 */
[----:B------:R-:W-:-:S02]  /*3870*/  ISETP.GT.AND P0, PT, R2, 0x39, PT ;  /* 0x000000390200780c */ /* 0x000fc40003f04270 */
[----:B------:R-:W-:Y:S02]  /*3880*/  FMNMX.FTZ R2, R18, R12, !PT ;  /* 0x0000000c12027209 */ /* 0x000fe40007810000 */
[----:B------:R-:W-:Y:S02]  /*3890*/  FMNMX.FTZ R132, R97, R132, !PT ;  /* 0x0000008461847209 */ /* 0x000fe40007810000 */
[----:B------:R-:W-:Y:S02]  /*38a0*/  FMNMX.FTZ R2, R17, R2, !PT ;  /* 0x0000000211027209 */ /* 0x000fe40007810000 */
[----:B------:R-:W-:Y:S02]  /*38b0*/  FMNMX.FTZ R132, R96, R132, !PT ;  /* 0x0000008460847209 */ /* 0x000fe40007810000 */
[----:B------:R-:W-:Y:S02]  /*38c0*/  FMNMX.FTZ R2, R16, R2, !PT ;  /* 0x0000000210027209 */ /* 0x000fe40007810000 */
[----:B------:R-:W-:-:S02]  /*38d0*/  FSEL R94, R28, -INF , P0 ;  /* 0xff8000001c5e7808 */ /* 0x000fc40000000000 */
[----:B------:R-:W-:Y:S01]  /*38e0*/  FMNMX.FTZ R2, R21, R2, !PT ;  /* 0x0000000215027209 */ /* 0x000fe20007810000 */
[----:B------:R-:W-:Y:S01]  /*38f0*/  LDSM.16.MT88.4 R28, [R249+0x100] ;  /* 0x00010000f91c783b */ /* 0x000fe20000004200 */
[----:B------:R-:W-:Y:S02]  /*3900*/  FMNMX.FTZ R132, R95, R132, !PT ;  /* 0x000000845f847209 */ /* 0x000fe40007810000 */
[----:B------:R-:W-:Y:S02]  /*3910*/  FMNMX.FTZ R2, R23, R2, !PT ;  /* 0x0000000217027209 */ /* 0x000fe40007810000 */
[----:B------:R-:W-:Y:S02]  /*3920*/  FMNMX.FTZ R132, R94, R132, !PT ;  /* 0x000000845e847209 */ /* 0x000fe40007810000 */
[----:B------:R-:W-:Y:S02]  /*3930*/  FMNMX.FTZ R2, R113, R2, !PT ;  /* 0x0000000271027209 */ /* 0x000fe40007810000 */
[----:B------:R-:W-:Y:S01]  /*3940*/  FSEL R102, R34, -INF , P0 ;  /* 0xff80000022667808 */ /* 0x000fe20000000000 */
[----:B------:R-:W1:Y:S01]  /*3950*/  SHFL.BFLY PT, R12, R132, 0x2, 0x1f ;  /* 0x0c401f00840c7f89 */ /* 0x000e6200000e0000 */
[----:B------:R-:W-:-:S03]  /*3960*/  FMNMX.FTZ R2, R112, R2, !PT ;  /* 0x0000000270027209 */ /* 0x000fc60007810000 */
[----:B------:R-:W-:Y:S01]  /*3970*/  LDSM.16.MT88.4 R32, [R248+0x100] ;  /* 0x00010000f820783b */ /* 0x000fe20000004200 */
[----:B------:R-:W-:-:S04]  /*3980*/  FMNMX.FTZ R2, R111, R2, !PT ;  /* 0x000000026f027209 */ /* 0x000fc80007810000 */
[----:B------:R-:W-:-:S04]  /*3990*/  FMNMX.FTZ R2, R110, R2, !PT ;  /* 0x000000026e027209 */ /* 0x000fc80007810000 */
[----:B------:R-:W-:-:S04]  /*39a0*/  FMNMX.FTZ R2, R109, R2, !PT ;  /* 0x000000026d027209 */ /* 0x000fc80007810000 */
[----:B------:R-:W-:-:S04]  /*39b0*/  FMNMX.FTZ R2, R108, R2, !PT ;  /* 0x000000026c027209 */ /* 0x000fc80007810000 */
[----:B------:R-:W-:Y:S02]  /*39c0*/  FMNMX.FTZ R2, R103, R2, !PT ;  /* 0x0000000267027209 */ /* 0x000fe40007810000 */
[----:B-1----:R-:W-:Y:S02]  /*39d0*/  FMNMX.FTZ R132, R132, R12, !PT ;  /* 0x0000000c84847209 */ /* 0x002fe40007810000 */
[----:B------:R-:W-:-:S03]  /*39e0*/  FMNMX.FTZ R2, R102, R2, !PT ;  /* 0x0000000266027209 */ /* 0x000fc60007810000 */
[----:B------:R-:W1:Y:S04]  /*39f0*/  SHFL.BFLY PT, R12, R132, 0x1, 0x1f ;  /* 0x0c201f00840c7f89 */ /* 0x000e6800000e0000 */
[----:B------:R-:W2:Y:S01]  /*3a00*/  SHFL.BFLY PT, R22, R2, 0x2, 0x1f ;  /* 0x0c401f0002167f89 */ /* 0x000ea200000e0000 */
[----:B-1----:R-:W-:Y:S02]  /*3a10*/  FMNMX.FTZ R132, R132, R12, !PT ;  /* 0x0000000c84847209 */ /* 0x002fe40007810000 */
[----:B--2---:R-:W-:-:S03]  /*3a20*/  FMNMX.FTZ R2, R2, R22, !PT ;  /* 0x0000001602027209 */ /* 0x004fc60007810000 */
[C---:B------:R-:W-:Y:S01]  /*3a30*/  FMUL.FTZ R13, R132.reuse, c[0x0][0x2d0] ;  /* 0x0000b400840d7a20 */ /* 0x040fe20000410000 */
[----:B------:R-:W-:Y:S01]  /*3a40*/  FSETP.NEU.FTZ.AND P0, PT, R132, -INF , PT ;  /* 0xff8000008400780b */ /* 0x000fe20003f1d000 */
[----:B------:R-:W1:Y:S03]  /*3a50*/  SHFL.BFLY PT, R12, R2, 0x1, 0x1f ;  /* 0x0c201f00020c7f89 */ /* 0x000e6600000e0000 */
[----:B------:R-:W-:-:S05]  /*3a60*/  FSEL R13, R13, RZ, P0 ;  /* 0x000000ff0d0d7208 */ /* 0x000fca0000000000 */
[--C-:B------:R-:W-:Y:S02]  /*3a70*/  FFMA.FTZ R14, R14, c[0x0][0x2d0], -R13.reuse ;  /* 0x0000b4000e0e7a23 */ /* 0x100fe4000001080d */
[--C-:B------:R-:W-:Y:S02]  /*3a80*/  FFMA.FTZ R9, R9, c[0x0][0x2d0], -R13.reuse ;  /* 0x0000b40009097a23 */ /* 0x100fe4000001080d */
[--C-:B------:R-:W-:Y:S01]  /*3a90*/  FFMA.FTZ R8, R8, c[0x0][0x2d0], -R13.reuse ;  /* 0x0000b40008087a23 */ /* 0x100fe2000001080d */
[----:B------:R-:W-:Y:S01]  /*3aa0*/  MUFU.EX2 R91, R14 ;  /* 0x0000000e005b7308 */ /* 0x000fe20000000800 */
[--C-:B------:R-:W-:Y:S02]  /*3ab0*/  FFMA.FTZ R7, R7, c[0x0][0x2d0], -R13.reuse ;  /* 0x0000b40007077a23 */ /* 0x100fe4000001080d */
[--C-:B------:R-:W-:Y:S02]  /*3ac0*/  FFMA.FTZ R6, R6, c[0x0][0x2d0], -R13.reuse ;  /* 0x0000b40006067a23 */ /* 0x100fe4000001080d */
[----:B------:R-:W-:-:S02]  /*3ad0*/  FFMA.FTZ R11, R11, c[0x0][0x2d0], -R13 ;  /* 0x0000b4000b0b7a23 */ /* 0x000fc4000001080d */
[--C-:B------:R-:W-:Y:S01]  /*3ae0*/  FFMA.FTZ R10, R10, c[0x0][0x2d0], -R13.reuse ;  /* 0x0000b4000a0a7a23 */ /* 0x100fe2000001080d */
[----:B------:R-:W-:Y:S01]  /*3af0*/  MUFU.EX2 R85, R9 ;  /* 0x0000000900557308 */ /* 0x000fe20000000800 */
[----:B------:R-:W-:Y:S01]  /*3b00*/  FFMA.FTZ R5, R5, c[0x0][0x2d0], -R13 ;  /* 0x0000b40005057a23 */ /* 0x000fe2000001080d */
[----:B-1----:R-:W-:-:S06]  /*3b10*/  FMNMX.FTZ R2, R2, R12, !PT ;  /* 0x0000000c02027209 */ /* 0x002fcc0007810000 */
[----:B------:R-:W1:Y:S01]  /*3b20*/  MUFU.EX2 R83, R8 ;  /* 0x0000000800537308 */ /* 0x000e620000000800 */
[C---:B------:R-:W-:Y:S01]  /*3b30*/  FSETP.NEU.FTZ.AND P0, PT, R2.reuse, -INF , PT ;  /* 0xff8000000200780b */ /* 0x040fe20003f1d000 */
[----:B------:R-:W-:-:S05]  /*3b40*/  FMUL.FTZ R12, R2, c[0x0][0x2d0] ;  /* 0x0000b400020c7a20 */ /* 0x000fca0000410000 */
[----:B------:R-:W-:Y:S01]  /*3b50*/  FSEL R12, R12, RZ, P0 ;  /* 0x000000ff0c0c7208 */ /* 0x000fe20000000000 */
[----:B------:R-:W-:Y:S01]  /*3b60*/  MUFU.EX2 R82, R7 ;  /* 0x0000000700527308 */ /* 0x000fe20000000800 */
[----:B------:R-:W-:-:S03]  /*3b70*/  PLOP3.LUT P0, PT, PT, PT, UP0, 0x40, 0x0 ;  /* 0x000000000000781c */ /* 0x000fc60003f0e808 */
[--C-:B------:R-:W-:Y:S02]  /*3b80*/  FFMA.FTZ R3, R19, c[0x0][0x2d0], -R12.reuse ;  /* 0x0000b40013037a23 */ /* 0x100fe4000001080c */
[--C-:B------:R-:W-:Y:S02]  /*3b90*/  FFMA.FTZ R15, R15, c[0x0][0x2d0], -R12.reuse ;  /* 0x0000b4000f0f7a23 */ /* 0x100fe4000001080c */
[----:B------:R2:W-:Y:S01]  /*3ba0*/  MUFU.EX2 R80, R3 ;  /* 0x0000000300507308 */ /* 0x0005e20000000800 */
[--C-:B------:R-:W-:Y:S01]  /*3bb0*/  FFMA.FTZ R20, R20, c[0x0][0x2d0], -R12.reuse ;  /* 0x0000b40014147a23 */ /* 0x100fe2000001080c */
[----:B-1----:R-:W-:Y:S01]  /*3bc0*/  F2FP.BF16.PACK_AB R8, R83, R85 ;  /* 0x000000555308723e */ /* 0x002fe200000010ff */
[----:B------:R-:W-:-:S05]  /*3bd0*/  FFMA.FTZ R0, R23, c[0x0][0x2d0], -R12 ;  /* 0x0000b40017007a23 */ /* 0x000fca000001080c */
[----:B------:R-:W-:Y:S01]  /*3be0*/  MUFU.EX2 R86, R6 ;  /* 0x0000000600567308 */ /* 0x000fe20000000800 */
[----:B--2---:R-:W-:-:S07]  /*3bf0*/  FFMA.FTZ R3, R18, c[0x0][0x2d0], -R12 ;  /* 0x0000b40012037a23 */ /* 0x004fce000001080c */
[----:B------:R-:W-:Y:S08]  /*3c00*/  MUFU.EX2 R15, R15 ;  /* 0x0000000f000f7308 */ /* 0x000ff00000000800 */
[----:B------:R1:W-:Y:S08]  /*3c10*/  MUFU.EX2 R81, R3 ;  /* 0x0000000300517308 */ /* 0x0003f00000000800 */
[----:B------:R-:W2:Y:S01]  /*3c20*/  MUFU.EX2 R14, R20 ;  /* 0x00000014000e7308 */ /* 0x000ea20000000800 */
[----:B-1----:R-:W-:-:S07]  /*3c30*/  FFMA.FTZ R3, R17, c[0x0][0x2d0], -R12 ;  /* 0x0000b40011037a23 */ /* 0x002fce000001080c */
[----:B------:R1:W-:Y:S01]  /*3c40*/  MUFU.EX2 R89, R11 ;  /* 0x0000000b00597308 */ /* 0x0003e20000000800 */
[----:B--2---:R-:W-:-:S07]  /*3c50*/  F2FP.BF16.PACK_AB R9, R14, R15 ;  /* 0x0000000f0e09723e */ /* 0x004fce00000010ff */
[----:B------:R2:W-:Y:S08]  /*3c60*/  MUFU.EX2 R84, R3 ;  /* 0x0000000300547308 */ /* 0x0005f00000000800 */
[----:B------:R3:W4:Y:S01]  /*3c70*/  MUFU.EX2 R90, R10 ;  /* 0x0000000a005a7308 */ /* 0x0007220000000800 */
[----:B-1----:R-:W-:Y:S01]  /*3c80*/  F2FP.BF16.PACK_AB R11, R81, R80 ;  /* 0x00000050510b723e */ /* 0x002fe200000010ff */
[----:B--2---:R-:W-:-:S06]  /*3c90*/  FFMA.FTZ R3, R16, c[0x0][0x2d0], -R12 ;  /* 0x0000b40010037a23 */ /* 0x004fcc000001080c */
[----:B------:R-:W1:Y:S01]  /*3ca0*/  MUFU.EX2 R88, R5 ;  /* 0x0000000500587308 */ /* 0x000e620000000800 */
[----:B------:R-:W2:Y:S01]  /*3cb0*/  LDSM.16.MT88.4 R16, [R251+0x100] ;  /* 0x00010000fb10783b */ /* 0x000ea20000004200 */
[----:B---3--:R-:W-:-:S06]  /*3cc0*/  F2FP.BF16.PACK_AB R10, R86, R82 ;  /* 0x00000052560a723e */ /* 0x008fcc00000010ff */
[----:B------:R3:W5:Y:S01]  /*3cd0*/  MUFU.EX2 R87, R3 ;  /* 0x0000000300577308 */ /* 0x0007620000000800 */
[----:B----4-:R-:W-:Y:S01]  /*3ce0*/  F2FP.BF16.PACK_AB R6, R91, R90 ;  /* 0x0000005a5b06723e */ /* 0x010fe200000010ff */
[C---:B------:R-:W-:Y:S06]  /*3cf0*/  HMMA.16816.F32.BF16 R68, R8.reuse, R34, RZ ;  /* 0x000000220844723c */ /* 0x040fec00000418ff */
[----:B------:R-:W-:Y:S01]  /*3d00*/  MUFU.EX2 R92, R0 ;  /* 0x00000000005c7308 */ /* 0x000fe20000000800 */
[----:B-1----:R-:W-:Y:S01]  /*3d10*/  F2FP.BF16.PACK_AB R4, R89, R88 ;  /* 0x000000585904723e */ /* 0x002fe200000010ff */
[----:B------:R-:W-:Y:S01]  /*3d20*/  HMMA.16816.F32.BF16 R64, R8, R28, RZ ;  /* 0x0000001c0840723c */ /* 0x000fe200000418ff */
[----:B---3--:R-:W-:Y:S01]  /*3d30*/  FFMA.FTZ R3, R21, c[0x0][0x2d0], -R12 ;  /* 0x0000b40015037a23 */ /* 0x008fe2000001080c */
[----:B-----5:R-:W-:-:S04]  /*3d40*/  F2FP.BF16.PACK_AB R5, R87, R84 ;  /* 0x000000545705723e */ /* 0x020fc800000010ff */
[----:B------:R-:W1:Y:S02]  /*3d50*/  MUFU.EX2 R93, R3 ;  /* 0x00000003005d7308 */ /* 0x000e640000000800 */
[C---:B------:R-:W-:Y:S08]  /*3d60*/  HMMA.16816.F32.BF16 R20, R8.reuse, R32, RZ ;  /* 0x000000200814723c */ /* 0x040ff000000418ff */
[----:B------:R-:W-:Y:S01]  /*3d70*/  HMMA.16816.F32.BF16 R40, R8, R30, RZ ;  /* 0x0000001e0828723c */ /* 0x000fe200000418ff */
[----:B-1----:R-:W-:-:S07]  /*3d80*/  F2FP.BF16.PACK_AB R7, R92, R93 ;  /* 0x0000005d5c07723e */ /* 0x002fce00000010ff */
[C---:B------:R-:W-:Y:S08]  /*3d90*/  HMMA.16816.F32.BF16 R36, R8.reuse, R24, RZ ;  /* 0x000000180824723c */ /* 0x040ff000000418ff */
[C---:B------:R-:W-:Y:S08]  /*3da0*/  HMMA.16816.F32.BF16 R32, R8.reuse, R26, RZ ;  /* 0x0000001a0820723c */ /* 0x040ff000000418ff */
[C---:B--2---:R-:W-:Y:S08]  /*3db0*/  HMMA.16816.F32.BF16 R28, R8.reuse, R16, RZ ;  /* 0x00000010081c723c */ /* 0x044ff000000418ff */
[----:B------:R-:W-:Y:S08]  /*3dc0*/  HMMA.16816.F32.BF16 R24, R8, R18, RZ ;  /* 0x000000120818723c */ /* 0x000ff000000418ff */
[----:B------:R-:W-:Y:S08]  /*3dd0*/  HMMA.16816.F32.BF16 R164, R4, R52, R20 ;  /* 0x0000003404a4723c */ /* 0x000ff00000041814 */
[----:B------:R-:W-:Y:S08]  /*3de0*/  HMMA.16816.F32.BF16 R20, R8, R76, RZ ;  /* 0x0000004c0814723c */ /* 0x000ff000000418ff */
[C---:B------:R-:W-:Y:S01]  /*3df0*/  HMMA.16816.F32.BF16 R104, R4.reuse, R60, R64 ;  /* 0x0000003c0468723c */ /* 0x040fe20000041840 */
[----:B------:R-:W-:Y:S07]  /*3e00*/  LDSM.16.MT88.4 R64, [R252+0x4100] ;  /* 0x00410000fc40783b */ /* 0x000fee0000004200 */
[C---:B------:R-:W-:Y:S08]  /*3e10*/  HMMA.16816.F32.BF16 R28, R4.reuse, R48, R28 ;  /* 0x00000030041c723c */ /* 0x040ff0000004181c */
[----:B------:R-:W-:Y:S01]  /*3e20*/  HMMA.16816.F32.BF16 R24, R4, R50, R24 ;  /* 0x000000320418723c */ /* 0x000fe20000041818 */
[----:B------:R-:W-:Y:S07]  /*3e30*/  LDSM.16.MT88.4 R48, [R249+0x4900] ;  /* 0x00490000f930783b */ /* 0x000fee0000004200 */
[----:B------:R-:W-:Y:S01]  /*3e40*/  HMMA.16816.F32.BF16 R16, R8, R78, RZ ;  /* 0x0000004e0810723c */ /* 0x000fe200000418ff */
[----:B------:R-:W-:Y:S01]  /*3e50*/  IMAD.MOV.U32 R139, RZ, RZ, R106 ;  /* 0x000000ffff8b7224 */ /* 0x000fe200078e006a */
[----:B------:R-:W-:Y:S01]  /*3e60*/  MOV R137, R104 ;  /* 0x0000006800897202 */ /* 0x000fe20000000f00 */
[----:B------:R-:W-:-:S02]  /*3e70*/  IMAD.MOV.U32 R138, RZ, RZ, R107 ;  /* 0x000000ffff8a7224 */ /* 0x000fc400078e006b */
[----:B------:R-:W-:-:S03]  /*3e80*/  IMAD.MOV.U32 R136, RZ, RZ, R105 ;  /* 0x000000ffff887224 */ /* 0x000fc600078e0069 */
[C---:B------:R-:W-:Y:S01]  /*3e90*/  HMMA.16816.F32.BF16 R20, R4.reuse, R44, R20 ;  /* 0x0000002c0414723c */ /* 0x040fe20000041814 */
[----:B------:R-:W-:Y:S01]  /*3ea0*/  MOV R107, R29 ;  /* 0x0000001d006b7202 */ /* 0x000fe20000000f00 */
[----:B------:R-:W-:Y:S01]  /*3eb0*/  IMAD.MOV.U32 R106, RZ, RZ, R28 ;  /* 0x000000ffff6a7224 */ /* 0x000fe200078e001c */
[----:B------:R-:W-:Y:S01]  /*3ec0*/  MOV R115, R31 ;  /* 0x0000001f00737202 */ /* 0x000fe20000000f00 */
[----:B------:R-:W-:Y:S02]  /*3ed0*/  IMAD.MOV.U32 R114, RZ, RZ, R30 ;  /* 0x000000ffff727224 */ /* 0x000fe400078e001e */
[----:B------:R-:W-:Y:S02]  /*3ee0*/  LDSM.16.MT88.4 R28, [R249+0x2900] ;  /* 0x00290000f91c783b */ /* 0x000fe40000004200 */
[----:B------:R-:W-:Y:S01]  /*3ef0*/  HMMA.16816.F32.BF16 R156, R4, R54, R68 ;  /* 0x00000036049c723c */ /* 0x000fe20000041844 */
[----:B------:R-:W-:Y:S01]  /*3f00*/  IMAD.MOV.U32 R155, RZ, RZ, R26 ;  /* 0x000000ffff9b7224 */ /* 0x000fe200078e001a */
[----:B------:R-:W1:Y:S01]  /*3f10*/  LDSM.16.MT88.4 R52, [R252+0x2100] ;  /* 0x00210000fc34783b */ /* 0x000e620000004200 */
[----:B------:R-:W-:Y:S01]  /*3f20*/  IMAD.MOV.U32 R154, RZ, RZ, R27 ;  /* 0x000000ffff9a7224 */ /* 0x000fe200078e001b */
[----:B------:R-:W-:Y:S01]  /*3f30*/  MOV R153, R24 ;  /* 0x0000001800997202 */ /* 0x000fe20000000f00 */
[----:B------:R-:W-:-:S02]  /*3f40*/  IMAD.MOV.U32 R152, RZ, RZ, R25 ;  /* 0x000000ffff987224 */ /* 0x000fc400078e0019 */
[----:B------:R-:W2:Y:S01]  /*3f50*/  LDSM.16.MT88.4 R24, [R251+0x2100] ;  /* 0x00210000fb18783b */ /* 0x000ea20000004200 */
[C---:B------:R-:W-:Y:S03]  /*3f60*/  HMMA.16816.F32.BF16 R16, R4.reuse, R46, R16 ;  /* 0x0000002e0410723c */ /* 0x040fe60000041810 */
[----:B------:R-:W3:Y:S05]  /*3f70*/  LDSM.16.MT88.4 R44, [R252+0x2900] ;  /* 0x00290000fc2c783b */ /* 0x000eea0000004200 */
[----:B------:R-:W-:Y:S01]  /*3f80*/  IMAD.MOV.U32 R131, RZ, RZ, R22 ;  /* 0x000000ffff837224 */ /* 0x000fe200078e0016 */
[----:B------:R-:W-:Y:S01]  /*3f90*/  MOV R130, R23 ;  /* 0x0000001700827202 */ /* 0x000fe20000000f00 */
[----:B------:R-:W-:Y:S01]  /*3fa0*/  IMAD.MOV.U32 R129, RZ, RZ, R20 ;  /* 0x000000ffff817224 */ /* 0x000fe200078e0014 */
[----:B------:R-:W-:Y:S01]  /*3fb0*/  HMMA.16816.F32.BF16 R148, R4, R62, R40 ;  /* 0x0000003e0494723c */ /* 0x000fe20000041828 */
[----:B------:R-:W-:Y:S01]  /*3fc0*/  IMAD.MOV.U32 R128, RZ, RZ, R21 ;  /* 0x000000ffff807224 */ /* 0x000fe200078e0015 */
[----:B------:R-:W4:Y:S04]  /*3fd0*/  LDSM.16.MT88.4 R40, [R251+0x2900] ;  /* 0x00290000fb28783b */ /* 0x000f280000004200 */
[----:B------:R-:W-:Y:S02]  /*3fe0*/  LDSM.16.MT88.4 R60, [R249+0x4100] ;  /* 0x00410000f93c783b */ /* 0x000fe40000004200 */
[----:B------:R-:W-:Y:S05]  /*3ff0*/  HMMA.16816.F32.BF16 R20, R8, R72, RZ ;  /* 0x000000480814723c */ /* 0x000fea00000418ff */
[----:B------:R-:W-:Y:S01]  /*4000*/  MOV R127, R17 ;  /* 0x00000011007f7202 */ /* 0x000fe20000000f00 */
[----:B------:R-:W-:Y:S01]  /*4010*/  IMAD.MOV.U32 R126, RZ, RZ, R18 ;  /* 0x000000ffff7e7224 */ /* 0x000fe200078e0012 */
[----:B------:R-:W-:Y:S01]  /*4020*/  MOV R124, R16 ;  /* 0x00000010007c7202 */ /* 0x000fe20000000f00 */
[----:B------:R-:W-:Y:S01]  /*4030*/  HMMA.16816.F32.BF16 R36, R4, R56, R36 ;  /* 0x000000380424723c */ /* 0x000fe20000041824 */
[----:B------:R-:W-:-:S07]  /*4040*/  IMAD.MOV.U32 R125, RZ, RZ, R19 ;  /* 0x000000ffff7d7224 */ /* 0x000fce00078e0013 */
[----:B------:R-:W-:Y:S08]  /*4050*/  HMMA.16816.F32.BF16 R16, R8, R74, RZ ;  /* 0x0000004a0810723c */ /* 0x000ff000000418ff */
[----:B------:R-:W-:Y:S01]  /*4060*/  HMMA.16816.F32.BF16 R140, R4, R58, R32 ;  /* 0x0000003a048c723c */ /* 0x000fe20000041820 */
[----:B------:R-:W5:Y:S07]  /*4070*/  LDSM.16.MT88.4 R56, [R248+0x4100] ;  /* 0x00410000f838783b */ /* 0x000f6e0000004200 */
[----:B-1----:R-:W-:Y:S01]  /*4080*/  HMMA.16816.F32.BF16 R32, R8, R54, RZ ;  /* 0x000000360820723c */ /* 0x002fe200000418ff */
[----:B------:R-:W-:Y:S01]  /*4090*/  IMAD.MOV.U32 R147, RZ, RZ, R38 ;  /* 0x000000ffff937224 */ /* 0x000fe200078e0026 */
[----:B------:R-:W-:Y:S01]  /*40a0*/  MOV R146, R39 ;  /* 0x0000002700927202 */ /* 0x000fe20000000f00 */
[----:B------:R-:W-:-:S02]  /*40b0*/  IMAD.MOV.U32 R145, RZ, RZ, R36 ;  /* 0x000000ffff917224 */ /* 0x000fc400078e0024 */
[----:B------:R-:W-:-:S03]  /*40c0*/  IMAD.MOV.U32 R144, RZ, RZ, R37 ;  /* 0x000000ffff907224 */ /* 0x000fc600078e0025 */
[----:B------:R-:W-:Y:S08]  /*40d0*/  HMMA.16816.F32.BF16 R68, R4, R28, R20 ;  /* 0x0000001c0444723c */ /* 0x000ff00000041814 */
[C---:B--2---:R-:W-:Y:S08]  /*40e0*/  HMMA.16816.F32.BF16 R20, R8.reuse, R24, RZ ;  /* 0x000000180814723c */ /* 0x044ff000000418ff */
[----:B------:R-:W-:Y:S01]  /*40f0*/  HMMA.16816.F32.BF16 R36, R8, R52, RZ ;  /* 0x000000340824723c */ /* 0x000fe200000418ff */
[----:B------:R-:W1:Y:S07]  /*4100*/  LDSM.16.MT88.4 R52, [R248+0x4900] ;  /* 0x00490000f834783b */ /* 0x000e6e0000004200 */
[----:B------:R-:W-:Y:S08]  /*4110*/  HMMA.16816.F32.BF16 R72, R4, R30, R16 ;  /* 0x0000001e0448723c */ /* 0x000ff00000041810 */
[----:B------:R-:W-:Y:S08]  /*4120*/  HMMA.16816.F32.BF16 R16, R8, R26, RZ ;  /* 0x0000001a0810723c */ /* 0x000ff000000418ff */
[C---:B---3--:R-:W-:Y:S08]  /*4130*/  HMMA.16816.F32.BF16 R116, R4.reuse, R46, R32 ;  /* 0x0000002e0474723c */ /* 0x048ff00000041820 */
[C---:B----4-:R-:W-:Y:S07]  /*4140*/  HMMA.16816.F32.BF16 R20, R4.reuse, R40, R20 ;  /* 0x000000280414723c */ /* 0x050fee0000041814 */
[----:B------:R-:W-:Y:S01]  /*4150*/  IMAD.MOV.U32 R40, RZ, RZ, R137 ;  /* 0x000000ffff287224 */ /* 0x000fe200078e0089 */
[----:B------:R-:W-:Y:S01]  /*4160*/  HMMA.16816.F32.BF16 R76, R4, R44, R36 ;  /* 0x0000002c044c723c */ /* 0x000fe20000041824 */
[----:B------:R-:W2:Y:S01]  /*4170*/  LDSM.16.MT88.4 R36, [R251+0x4100] ;  /* 0x00410000fb24783b */ /* 0x000ea20000004200 */
[----:B------:R-:W-:-:S03]  /*4180*/  MOV R41, R136 ;  /* 0x0000008800297202 */ /* 0x000fc60000000f00 */
[----:B------:R-:W3:Y:S03]  /*4190*/  LDSM.16.MT88.4 R44, [R252+0x4900] ;  /* 0x00490000fc2c783b */ /* 0x000ee60000004200 */
[----:B-----5:R-:W-:Y:S01]  /*41a0*/  HMMA.16816.F32.BF16 R28, R8, R58, RZ ;  /* 0x0000003a081c723c */ /* 0x020fe200000418ff */
[----:B------:R-:W-:Y:S01]  /*41b0*/  IMAD.MOV.U32 R123, RZ, RZ, R118 ;  /* 0x000000ffff7b7224 */ /* 0x000fe200078e0076 */
[----:B------:R-:W-:Y:S01]  /*41c0*/  MOV R121, R117 ;  /* 0x0000007500797202 */ /* 0x000fe20000000f00 */
[----:B------:R-:W-:Y:S02]  /*41d0*/  IMAD.MOV.U32 R122, RZ, RZ, R119 ;  /* 0x000000ffff7a7224 */ /* 0x000fe400078e0077 */
[----:B------:R-:W-:Y:S02]  /*41e0*/  IMAD.MOV.U32 R120, RZ, RZ, R116 ;  /* 0x000000ffff787224 */ /* 0x000fe400078e0074 */
[----:B------:R-:W-:Y:S01]  /*41f0*/  MOV R58, R153 ;  /* 0x00000099003a7202 */ /* 0x000fe20000000f00 */
[----:B------:R-:W-:Y:S01]  /*4200*/  HMMA.16816.F32.BF16 R16, R4, R42, R16 ;  /* 0x0000002a0410723c */ /* 0x000fe20000041810 */
[----:B------:R-:W-:Y:S01]  /*4210*/  IMAD.MOV.U32 R119, RZ, RZ, R22 ;  /* 0x000000ffff777224 */ /* 0x000fe200078e0016 */
[----:B------:R-:W-:Y:S01]  /*4220*/  MOV R118, R23 ;  /* 0x0000001700767202 */ /* 0x000fe20000000f00 */
[----:B------:R-:W-:-:S02]  /*4230*/  IMAD.MOV.U32 R117, RZ, RZ, R21 ;  /* 0x000000ffff757224 */ /* 0x000fc400078e0015 */
[----:B------:R-:W-:Y:S02]  /*4240*/  IMAD.MOV.U32 R116, RZ, RZ, R20 ;  /* 0x000000ffff747224 */ /* 0x000fe400078e0014 */
[----:B------:R-:W-:Y:S01]  /*4250*/  IMAD.MOV.U32 R59, RZ, RZ, R152 ;  /* 0x000000ffff3b7224 */ /* 0x000fe200078e0098 */
[----:B------:R-:W-:Y:S01]  /*4260*/  HMMA.16816.F32.BF16 R20, R8, R62, RZ ;  /* 0x0000003e0814723c */ /* 0x000fe200000418ff */
[----:B------:R-:W-:Y:S01]  /*4270*/  MOV R42, R139 ;  /* 0x0000008b002a7202 */ /* 0x000fe20000000f00 */
[----:B------:R-:W-:-:S05]  /*4280*/  IMAD.MOV.U32 R43, RZ, RZ, R138 ;  /* 0x000000ffff2b7224 */ /* 0x000fca00078e008a */
[----:B------:R-:W-:Y:S01]  /*4290*/  IMAD.MOV.U32 R62, RZ, RZ, R131 ;  /* 0x000000ffff3e7224 */ /* 0x000fe200078e0083 */
[----:B------:R-:W-:Y:S01]  /*42a0*/  HMMA.16816.F32.BF16 R32, R8, R56, RZ ;  /* 0x000000380820723c */ /* 0x000fe200000418ff */
[----:B------:R-:W-:-:S06]  /*42b0*/  IMAD.MOV.U32 R63, RZ, RZ, R130 ;  /* 0x000000ffff3f7224 */ /* 0x000fcc00078e0082 */
[----:B------:R-:W-:Y:S01]  /*42c0*/  IMAD.MOV.U32 R56, RZ, RZ, R155 ;  /* 0x000000ffff387224 */ /* 0x000fe200078e009b */
[----:B-1----:R-:W-:Y:S01]  /*42d0*/  HMMA.16816.F32.BF16 R160, R4, R54, R28 ;  /* 0x0000003604a0723c */ /* 0x002fe2000004181c */
[----:B------:R-:W1:Y:S01]  /*42e0*/  LDSM.16.MT88.4 R28, [R251+0x4900] ;  /* 0x00490000fb1c783b */ /* 0x000e620000004200 */
[----:B------:R-:W-:Y:S01]  /*42f0*/  MOV R105, R18 ;  /* 0x0000001200697202 */ /* 0x000fe20000000f00 */
[----:B------:R-:W-:Y:S01]  /*4300*/  IMAD.MOV.U32 R104, RZ, RZ, R19 ;  /* 0x000000ffff687224 */ /* 0x000fe200078e0013 */
[----:B------:R-:W-:Y:S01]  /*4310*/  MOV R0, R16 ;  /* 0x0000001000007202 */ /* 0x000fe20000000f00 */
[----:B------:R-:W-:Y:S02]  /*4320*/  IMAD.MOV.U32 R3, RZ, RZ, R17 ;  /* 0x000000ffff037224 */ /* 0x000fe400078e0011 */
[----:B------:R-:W-:Y:S01]  /*4330*/  IMAD.MOV.U32 R57, RZ, RZ, R154 ;  /* 0x000000ffff397224 */ /* 0x000fe200078e009a */
[----:B------:R-:W-:Y:S01]  /*4340*/  HMMA.16816.F32.BF16 R16, R8, R64, RZ ;  /* 0x000000400810723c */ /* 0x000fe200000418ff */
[----:B------:R-:W-:-:S02]  /*4350*/  IMAD.MOV.U32 R54, RZ, RZ, R145 ;  /* 0x000000ffff367224 */ /* 0x000fc400078e0091 */
[----:B------:R-:W-:-:S04]  /*4360*/  IMAD.MOV.U32 R55, RZ, RZ, R144 ;  /* 0x000000ffff377224 */ /* 0x000fc800078e0090 */
[----:B------:R-:W-:Y:S01]  /*4370*/  IMAD.MOV.U32 R65, RZ, RZ, R127 ;  /* 0x000000ffff417224 */ /* 0x000fe200078e007f */
[----:B------:R-:W-:Y:S01]  /*4380*/  HMMA.16816.F32.BF16 R152, R4, R50, R20 ;  /* 0x000000320498723c */ /* 0x000fe20000041814 */
[----:B------:R-:W-:-:S06]  /*4390*/  IMAD.MOV.U32 R64, RZ, RZ, R124 ;  /* 0x000000ffff407224 */ /* 0x000fcc00078e007c */
[----:B------:R-:W-:Y:S01]  /*43a0*/  MOV R50, R126 ;  /* 0x0000007e00327202 */ /* 0x000fe20000000f00 */
[----:B------:R-:W-:Y:S01]  /*43b0*/  HMMA.16816.F32.BF16 R188, R4, R52, R32 ;  /* 0x0000003404bc723c */ /* 0x000fe20000041820 */
[----:B------:R-:W4:Y:S01]  /*43c0*/  LDSM.16.MT88.4 R32, [R248+0x6100] ;  /* 0x00610000f820783b */ /* 0x000f220000004200 */
[----:B------:R-:W-:-:S05]  /*43d0*/  IMAD.MOV.U32 R51, RZ, RZ, R125 ;  /* 0x000000ffff337224 */ /* 0x000fca00078e007d */
[----:B------:R-:W-:Y:S01]  /*43e0*/  IMAD.MOV.U32 R52, RZ, RZ, R147 ;  /* 0x000000ffff347224 */ /* 0x000fe200078e0093 */
[----:B--2---:R-:W-:Y:S01]  /*43f0*/  HMMA.16816.F32.BF16 R20, R8, R36, RZ ;  /* 0x000000240814723c */ /* 0x004fe200000418ff */
[----:B------:R-:W-:-:S06]  /*4400*/  MOV R53, R146 ;  /* 0x0000009200357202 */ /* 0x000fcc0000000f00 */
[----:B------:R-:W-:Y:S01]  /*4410*/  IMAD.MOV.U32 R36, RZ, RZ, R119 ;  /* 0x000000ffff247224 */ /* 0x000fe200078e0077 */
[----:B---3--:R-:W-:Y:S01]  /*4420*/  HMMA.16816.F32.BF16 R180, R4, R44, R16 ;  /* 0x0000002c04b4723c */ /* 0x008fe20000041810 */
[----:B------:R-:W-:-:S06]  /*4430*/  IMAD.MOV.U32 R37, RZ, RZ, R118 ;  /* 0x000000ffff257224 */ /* 0x000fcc00078e0076 */
[----:B------:R-:W-:Y:S01]  /*4440*/  MOV R44, R123 ;  /* 0x0000007b002c7202 */ /* 0x000fe20000000f00 */
[----:B------:R-:W-:Y:S01]  /*4450*/  HMMA.16816.F32.BF16 R16, R8, R38, RZ ;  /* 0x000000260810723c */ /* 0x000fe200000418ff */
[----:B------:R-:W-:-:S06]  /*4460*/  IMAD.MOV.U32 R45, RZ, RZ, R122 ;  /* 0x000000ffff2d7224 */ /* 0x000fcc00078e007a */
[----:B------:R-:W-:Y:S01]  /*4470*/  MOV R39, R117 ;  /* 0x0000007500277202 */ /* 0x000fe20000000f00 */
[----:B------:R-:W-:Y:S01]  /*4480*/  HMMA.16816.F32.BF16 R24, R8, R60, RZ ;  /* 0x0000003c0818723c */ /* 0x000fe200000418ff */
[----:B------:R-:W-:-:S06]  /*4490*/  IMAD.MOV.U32 R38, RZ, RZ, R116 ;  /* 0x000000ffff267224 */ /* 0x000fcc00078e0074 */
[----:B------:R-:W-:Y:S01]  /*44a0*/  MOV R60, R129 ;  /* 0x00000081003c7202 */ /* 0x000fe20000000f00 */
[----:B-1----:R-:W-:Y:S01]  /*44b0*/  HMMA.16816.F32.BF16 R136, R4, R28, R20 ;  /* 0x0000001c0488723c */ /* 0x002fe20000041814 */
[----:B------:R-:W1:Y:S01]  /*44c0*/  LDSM.16.MT88.4 R20, [R248+0x6900] ;  /* 0x00690000f814783b */ /* 0x000e620000004200 */
[----:B------:R-:W-:-:S05]  /*44d0*/  IMAD.MOV.U32 R61, RZ, RZ, R128 ;  /* 0x000000ffff3d7224 */ /* 0x000fca00078e0080 */
[----:B------:R-:W-:Y:S01]  /*44e0*/  MOV R29, R3 ;  /* 0x00000003001d7202 */ /* 0x000fe20000000f00 */
[C---:B------:R-:W-:Y:S01]  /*44f0*/  HMMA.16816.F32.BF16 R128, R4.reuse, R30, R16 ;  /* 0x0000001e0480723c */ /* 0x040fe20000041810 */
[----:B------:R-:W-:Y:S02]  /*4500*/  FADD.FTZ R3, R15, R14 ;  /* 0x0000000e0f037221 */ /* 0x000fe40000010000 */
[----:B------:R-:W-:Y:S02]  /*4510*/  FFMA.FTZ R28, R99, c[0x0][0x2d0], -R13 ;  /* 0x0000b400631c7a23 */ /* 0x000fe4000001080d */
[----:B------:R-:W-:Y:S02]  /*4520*/  FADD.FTZ R3, R80, R3 ;  /* 0x0000000350037221 */ /* 0x000fe40000010000 */
[----:B------:R-:W-:Y:S01]  /*4530*/  IMAD.MOV.U32 R30, RZ, RZ, R0 ;  /* 0x000000ffff1e7224 */ /* 0x000fe200078e0000 */
[----:B------:R-:W-:Y:S01]  /*4540*/  HMMA.16816.F32.BF16 R184, R4, R48, R24 ;  /* 0x0000003004b8723c */ /* 0x000fe20000041818 */
[----:B------:R-:W-:-:S02]  /*4550*/  FADD.FTZ R3, R81, R3 ;  /* 0x0000000351037221 */ /* 0x000fc40000010000 */
[----:B------:R-:W-:Y:S02]  /*4560*/  FADD.FTZ R0, R85, R83 ;  /* 0x0000005355007221 */ /* 0x000fe40000010000 */
[----:B------:R-:W-:Y:S02]  /*4570*/  FFMA.FTZ R31, R98, c[0x0][0x2d0], -R13 ;  /* 0x0000b400621f7a23 */ /* 0x000fe4000001080d */
[----:B------:R-:W-:Y:S01]  /*4580*/  IMAD.MOV.U32 R48, RZ, RZ, R107 ;  /* 0x000000ffff307224 */ /* 0x000fe200078e006b */
[----:B----4-:R-:W-:Y:S01]  /*4590*/  HMMA.16816.F32.BF16 R16, R8, R32, RZ ;  /* 0x000000200810723c */ /* 0x010fe200000418ff */
[----:B------:R-:W-:Y:S01]  /*45a0*/  MOV R49, R106 ;  /* 0x0000006a00317202 */ /* 0x000fe20000000f00 */
[----:B------:R-:W-:Y:S01]  /*45b0*/  FADD.FTZ R0, R82, R0 ;  /* 0x0000000052007221 */ /* 0x000fe20000010000 */
[----:B------:R-:W-:Y:S01]  /*45c0*/  MOV R82, R44 ;  /* 0x0000002c00527202 */ /* 0x000fe20000000f00 */
[----:B------:R-:W-:Y:S02]  /*45d0*/  IMAD.MOV.U32 R83, RZ, RZ, R45 ;  /* 0x000000ffff537224 */ /* 0x000fe400078e002d */
[----:B------:R-:W-:-:S02]  /*45e0*/  IMAD.MOV.U32 R85, RZ, RZ, R49 ;  /* 0x000000ffff557224 */ /* 0x000fc400078e0031 */
[----:B------:R-:W-:Y:S01]  /*45f0*/  HMMA.16816.F32.BF16 R24, R8, R66, RZ ;  /* 0x000000420818723c */ /* 0x000fe200000418ff */
[----:B------:R-:W-:Y:S01]  /*4600*/  IMAD.MOV.U32 R32, RZ, RZ, R48 ;  /* 0x000000ffff207224 */ /* 0x000fe200078e0030 */
[----:B------:R-:W-:Y:S01]  /*4610*/  MOV R48, R54 ;  /* 0x0000003600307202 */ /* 0x000fe20000000f00 */
[----:B------:R-:W-:Y:S01]  /*4620*/  IMAD.MOV.U32 R49, RZ, RZ, R55 ;  /* 0x000000ffff317224 */ /* 0x000fe200078e0037 */
[----:B------:R-:W-:Y:S01]  /*4630*/  MOV R54, R56 ;  /* 0x0000003800367202 */ /* 0x000fe20000000f00 */
[----:B------:R-:W-:Y:S02]  /*4640*/  IMAD.MOV.U32 R55, RZ, RZ, R57 ;  /* 0x000000ffff377224 */ /* 0x000fe400078e0039 */
[----:B------:R-:W-:Y:S01]  /*4650*/  IMAD.MOV.U32 R67, RZ, RZ, R121 ;  /* 0x000000ffff437224 */ /* 0x000fe200078e0079 */
[----:B------:R-:W-:Y:S01]  /*4660*/  MOV R66, R120 ;  /* 0x0000007800427202 */ /* 0x000fe20000000f00 */
[----:B------:R-:W-:Y:S02]  /*4670*/  FADD.FTZ R0, R86, R0 ;  /* 0x0000000056007221 */ /* 0x000fe40000010000 */
[----:B------:R-:W-:Y:S01]  /*4680*/  IMAD.MOV.U32 R81, RZ, RZ, R67 ;  /* 0x000000ffff517224 */ /* 0x000fe200078e0043 */
[----:B------:R-:W-:Y:S01]  /*4690*/  MOV R67, R51 ;  /* 0x0000003300437202 */ /* 0x000fe20000000f00 */
[----:B------:R-:W-:Y:S01]  /*46a0*/  IMAD.MOV.U32 R80, RZ, RZ, R66 ;  /* 0x000000ffff507224 */ /* 0x000fe200078e0042 */
[----:B------:R-:W-:Y:S01]  /*46b0*/  MOV R51, R53 ;  /* 0x0000003500337202 */ /* 0x000fe20000000f00 */
[----:B------:R-:W-:Y:S01]  /*46c0*/  IMAD.MOV.U32 R66, RZ, RZ, R50 ;  /* 0x000000ffff427224 */ /* 0x000fe200078e0032 */
[----:B-1----:R-:W-:Y:S01]  /*46d0*/  HMMA.16816.F32.BF16 R124, R4, R20, R16 ;  /* 0x00000014047c723c */ /* 0x002fe20000041810 */
[----:B------:R-:W-:-:S02]  /*46e0*/  IMAD.MOV.U32 R50, RZ, RZ, R52 ;  /* 0x000000ffff327224 */ /* 0x000fc400078e0034 */
[----:B------:R-:W-:Y:S02]  /*46f0*/  IMAD.MOV.U32 R52, RZ, RZ, R58 ;  /* 0x000000ffff347224 */ /* 0x000fe400078e003a */
[----:B------:R-:W-:Y:S02]  /*4700*/  IMAD.MOV.U32 R53, RZ, RZ, R59 ;  /* 0x000000ffff357224 */ /* 0x000fe400078e003b */
[----:B------:R-:W-:Y:S01]  /*4710*/  FADD.FTZ R0, R88, R0 ;  /* 0x0000000058007221 */ /* 0x000fe20000010000 */
[----:B------:R-:W-:Y:S01]  /*4720*/  HMMA.16816.F32.BF16 R144, R4, R46, R24 ;  /* 0x0000002e0490723c */ /* 0x000fe20000041818 */
[----:B------:R-:W1:Y:S01]  /*4730*/  LDSM.16.MT88.4 R24, [R249+0x6100] ;  /* 0x00610000f918783b */ /* 0x000e620000004200 */
[----:B------:R-:W-:Y:S01]  /*4740*/  FADD.FTZ R3, R84, R3 ;  /* 0x0000000354037221 */ /* 0x000fe20000010000 */
[----:B------:R-:W-:Y:S01]  /*4750*/  MOV R88, R38 ;  /* 0x0000002600587202 */ /* 0x000fe20000000f00 */
[----:B------:R-:W-:Y:S02]  /*4760*/  FADD.FTZ R0, R89, R0 ;  /* 0x0000000059007221 */ /* 0x000fe40000010000 */
[----:B------:R-:W-:-:S02]  /*4770*/  FFMA.FTZ R14, R101, c[0x0][0x2d0], -R13 ;  /* 0x0000b400650e7a23 */ /* 0x000fc4000001080d */
[----:B------:R-:W-:Y:S01]  /*4780*/  HMMA.16816.F32.BF16 R16, R8, R34, RZ ;  /* 0x000000220810723c */ /* 0x000fe200000418ff */
[----:B------:R-:W-:Y:S02]  /*4790*/  IMAD.MOV.U32 R46, RZ, RZ, R105 ;  /* 0x000000ffff2e7224 */ /* 0x000fe400078e0069 */
[----:B------:R-:W-:Y:S02]  /*47a0*/  IMAD.MOV.U32 R47, RZ, RZ, R104 ;  /* 0x000000ffff2f7224 */ /* 0x000fe400078e0068 */
[----:B------:R-:W-:Y:S02]  /*47b0*/  IMAD.MOV.U32 R98, RZ, RZ, R46 ;  /* 0x000000ffff627224 */ /* 0x000fe400078e002e */
[----:B------:R-:W-:Y:S02]  /*47c0*/  IMAD.MOV.U32 R99, RZ, RZ, R47 ;  /* 0x000000ffff637224 */ /* 0x000fe400078e002f */
[----:B------:R-:W-:Y:S01]  /*47d0*/  FFMA.FTZ R84, R97, c[0x0][0x2d0], -R13 ;  /* 0x0000b40061547a23 */ /* 0x000fe2000001080d */
[----:B------:R-:W-:Y:S01]  /*47e0*/  MOV R97, R29 ;  /* 0x0000001d00617202 */ /* 0x000fe20000000f00 */
[----:B------:R-:W-:-:S02]  /*47f0*/  FADD.FTZ R0, R90, R0 ;  /* 0x000000005a007221 */ /* 0x000fc40000010000 */
[----:B------:R-:W-:Y:S02]  /*4800*/  FADD.FTZ R29, R87, R3 ;  /* 0x00000003571d7221 */ /* 0x000fe40000010000 */
[--C-:B------:R-:W-:Y:S01]  /*4810*/  FFMA.FTZ R15, R100, c[0x0][0x2d0], -R13.reuse ;  /* 0x0000b400640f7a23 */ /* 0x100fe2000001080d */
[----:B------:R2:W3:Y:S01]  /*4820*/  MUFU.EX2 R3, R14 ;  /* 0x0000000e00037308 */ /* 0x0004e20000000800 */
[----:B------:R-:W-:Y:S02]  /*4830*/  FFMA.FTZ R35, R96, c[0x0][0x2d0], -R13 ;  /* 0x0000b40060237a23 */ /* 0x000fe4000001080d */
[----:B------:R-:W-:Y:S02]  /*4840*/  IMAD.MOV.U32 R96, RZ, RZ, R30 ;  /* 0x000000ffff607224 */ /* 0x000fe400078e001e */
[----:B------:R-:W-:Y:S01]  /*4850*/  FADD.FTZ R30, R91, R0 ;  /* 0x000000005b1e7221 */ /* 0x000fe20000010000 */
[----:B------:R-:W-:Y:S01]  /*4860*/  MOV R91, R37 ;  /* 0x00000025005b7202 */ /* 0x000fe20000000f00 */
[----:B------:R-:W-:Y:S01]  /*4870*/  IMAD.MOV.U32 R89, RZ, RZ, R39 ;  /* 0x000000ffff597224 */ /* 0x000fe200078e0027 */
[----:B------:R-:W-:Y:S01]  /*4880*/  HMMA.16816.F32.BF16 R120, R4, R22, R16 ;  /* 0x000000160478723c */ /* 0x000fe20000041810 */
[----:B------:R-:W4:Y:S01]  /*4890*/  LDSM.16.MT88.4 R20, [R249+0x6900] ;  /* 0x00690000f914783b */ /* 0x000f220000004200 */
[----:B------:R5:W3:Y:S01]  /*48a0*/  MUFU.EX2 R0, R15 ;  /* 0x0000000f00007308 */ /* 0x000ae20000000800 */
[----:B------:R-:W-:-:S02]  /*48b0*/  IMAD.MOV.U32 R90, RZ, RZ, R36 ;  /* 0x000000ffff5a7224 */ /* 0x000fc400078e0024 */
[--C-:B------:R-:W-:Y:S02]  /*48c0*/  FFMA.FTZ R34, R95, c[0x0][0x2d0], -R13.reuse ;  /* 0x0000b4005f227a23 */ /* 0x100fe4000001080d */
[----:B------:R-:W-:Y:S01]  /*48d0*/  FFMA.FTZ R33, R94, c[0x0][0x2d0], -R13 ;  /* 0x0000b4005e217a23 */ /* 0x000fe2000001080d */
[----:B-1----:R-:W-:Y:S01]  /*48e0*/  HMMA.16816.F32.BF16 R16, R8, R24, RZ ;  /* 0x000000180810723c */ /* 0x002fe200000418ff */
[--C-:B------:R-:W-:Y:S02]  /*48f0*/  FFMA.FTZ R13, R112, c[0x0][0x2d0], -R12.reuse ;  /* 0x0000b400700d7a23 */ /* 0x100fe4000001080c */
[--C-:B--2---:R-:W-:Y:S02]  /*4900*/  FFMA.FTZ R14, R110, c[0x0][0x2d0], -R12.reuse ;  /* 0x0000b4006e0e7a23 */ /* 0x104fe4000001080c */
[----:B------:R-:W-:Y:S02]  /*4910*/  IMAD.MOV.U32 R112, RZ, RZ, R85 ;  /* 0x000000ffff707224 */ /* 0x000fe400078e0055 */
[----:B-----5:R-:W-:-:S02]  /*4920*/  FFMA.FTZ R15, R111, c[0x0][0x2d0], -R12 ;  /* 0x0000b4006f0f7a23 */ /* 0x020fc4000001080c */
[----:B------:R-:W-:Y:S08]  /*4930*/  MUFU.EX2 R14, R14 ;  /* 0x0000000e000e7308 */ /* 0x000ff00000000800 */
[----:B------:R-:W-:Y:S07]  /*4940*/  MUFU.EX2 R15, R15 ;  /* 0x0000000f000f7308 */ /* 0x000fee0000000800 */
[----:B----4-:R-:W-:Y:S08]  /*4950*/  HMMA.16816.F32.BF16 R116, R4, R20, R16 ;  /* 0x000000140474723c */ /* 0x010ff00000041810 */
[----:B------:R-:W-:Y:S01]  /*4960*/  HMMA.16816.F32.BF16 R16, R8, R26, RZ ;  /* 0x0000001a0810723c */ /* 0x000fe200000418ff */
[----:B------:R-:W1:Y:S11]  /*4970*/  LDSM.16.MT88.4 R24, [R252+0x6100] ;  /* 0x00610000fc18783b */ /* 0x000e760000004200 */
[----:B------:R-:W-:Y:S11]  /*4980*/  @!UPT UIADD3 URZ, URZ, URZ, URZ ;  /* 0x0000003f3f3ff290 */ /* 0x000ff6000fffe03f */
[----:B------:R-:W-:Y:S01]  /*4990*/  @!UPT UIADD3 URZ, URZ, URZ, URZ ;  /* 0x0000003f3f3ff290 */ /* 0x000fe2000fffe03f */
[----:B------:R-:W-:Y:S01]  /*49a0*/  HMMA.16816.F32.BF16 R104, R4, R22, R16 ;  /* 0x000000160468723c */ /* 0x000fe20000041810 */
[----:B------:R-:W2:Y:S07]  /*49b0*/  LDSM.16.MT88.4 R20, [R252+0x6900] ;  /* 0x00690000fc14783b */ /* 0x000eae0000004200 */
[----:B-1----:R-:W-:Y:S11]  /*49c0*/  HMMA.16816.F32.BF16 R16, R8, R24, RZ ;  /* 0x000000180810723c */ /* 0x002ff600000418ff */
[----:B------:R-:W-:Y:S11]  /*49d0*/  @!UPT UIADD3 URZ, URZ, URZ, URZ ;  /* 0x0000003f3f3ff290 */ /* 0x000ff6000fffe03f */
[----:B------:R-:W-:Y:S02]  /*49e0*/  @!UPT UIADD3 URZ, URZ, URZ, URZ ;  /* 0x0000003f3f3ff290 */ /* 0x000fe4000fffe03f */
[----:B--2---:R-:W-:Y:S08]  /*49f0*/  HMMA.16816.F32.BF16 R56, R4, R20, R16 ;  /* 0x000000140438723c */ /* 0x004ff00000041810 */
[----:B------:R-:W-:Y:S11]  /*4a00*/  HMMA.16816.F32.BF16 R16, R8, R26, RZ ;  /* 0x0000001a0810723c */ /* 0x000ff600000418ff */
[----:B------:R-:W-:Y:S11]  /*4a10*/  @!UPT UIADD3 URZ, URZ, URZ, URZ ;  /* 0x0000003f3f3ff290 */ /* 0x000ff6000fffe03f */
[----:B------:R-:W-:Y:S02]  /*4a20*/  @!UPT UIADD3 URZ, URZ, URZ, URZ ;  /* 0x0000003f3f3ff290 */ /* 0x000fe4000fffe03f */
[----:B------:R-:W-:Y:S01]  /*4a30*/  HMMA.16816.F32.BF16 R44, R4, R22, R16 ;  /* 0x00000016042c723c */ /* 0x000fe20000041810 */
[----:B------:R-:W1:Y:S07]  /*4a40*/  LDSM.16.MT88.4 R16, [R251+0x6100] ;  /* 0x00610000fb10783b */ /* 0x000e6e0000004200 */
[C---:B-1----:R-:W-:Y:S08]  /*4a50*/  HMMA.16816.F32.BF16 R20, R8.reuse, R16, RZ ;  /* 0x000000100814723c */ /* 0x042ff000000418ff */
[----:B------:R-:W-:Y:S01]  /*4a60*/  HMMA.16816.F32.BF16 R8, R8, R18, RZ ;  /* 0x000000120808723c */ /* 0x000fe200000418ff */
[----:B------:R-:W1:Y:S11]  /*4a70*/  LDSM.16.MT88.4 R16, [R251+0x6900] ;  /* 0x00690000fb10783b */ /* 0x000e760000004200 */
[----:B------:R-:W-:Y:S04]  /*4a80*/  @!UPT UIADD3 URZ, URZ, URZ, URZ ;  /* 0x0000003f3f3ff290 */ /* 0x000fe8000fffe03f */
[C---:B-1----:R-:W-:Y:S01]  /*4a90*/  HMMA.16816.F32.BF16 R36, R4.reuse, R16, R20 ;  /* 0x000000100424723c */ /* 0x042fe20000041814 */
[----:B------:R-:W-:Y:S07]  /*4aa0*/  MUFU.EX2 R16, R31 ;  /* 0x0000001f00107308 */ /* 0x000fee0000000800 */
[----:B------:R-:W-:Y:S01]  /*4ab0*/  HMMA.16816.F32.BF16 R20, R4, R18, R8 ;  /* 0x000000120414723c */ /* 0x000fe20000041808 */
[----:B------:R-:W1:Y:S01]  /*4ac0*/  LDSM.16.MT88.4 R8, [R248+0x1100] ;  /* 0x00110000f808783b */ /* 0x000e620000004200 */
[----:B------:R2:W4:Y:S05]  /*4ad0*/  MUFU.EX2 R6, R28 ;  /* 0x0000001c00067308 */ /* 0x00052a0000000800 */
[----:B---3--:R-:W-:-:S02]  /*4ae0*/  FADD.FTZ R4, R3, R30 ;  /* 0x0000001e03047221 */ /* 0x008fc40000010000 */
[--C-:B------:R-:W-:Y:S01]  /*4af0*/  FFMA.FTZ R7, R113, c[0x0][0x2d0], -R12.reuse ;  /* 0x0000b40071077a23 */ /* 0x100fe2000001080c */
[----:B------:R-:W-:Y:S01]  /*4b00*/  MOV R113, R32 ;  /* 0x0000002000717202 */ /* 0x000fe20000000f00 */
[--C-:B------:R-:W-:Y:S01]  /*4b10*/  FFMA.FTZ R18, R109, c[0x0][0x2d0], -R12.reuse ;  /* 0x0000b4006d127a23 */ /* 0x100fe2000001080c */
[----:B------:R-:W-:Y:S01]  /*4b20*/  MUFU.EX2 R17, R33 ;  /* 0x0000002100117308 */ /* 0x000fe20000000800 */
[--C-:B------:R-:W-:Y:S02]  /*4b30*/  FFMA.FTZ R19, R108, c[0x0][0x2d0], -R12.reuse ;  /* 0x0000b4006c137a23 */ /* 0x100fe4000001080c */
[--C-:B------:R-:W-:Y:S02]  /*4b40*/  FFMA.FTZ R32, R102, c[0x0][0x2d0], -R12.reuse ;  /* 0x0000b40066207a23 */ /* 0x100fe4000001080c */
[----:B------:R-:W-:Y:S02]  /*4b50*/  FADD.FTZ R5, R93, R29 ;  /* 0x0000001d5d057221 */ /* 0x000fe40000010000 */
[----:B--2---:R-:W-:-:S02]  /*4b60*/  FFMA.FTZ R28, R103, c[0x0][0x2d0], -R12 ;  /* 0x0000b400671c7a23 */ /* 0x004fc4000001080c */
[C---:B------:R-:W-:Y:S01]  /*4b70*/  FADD.FTZ R12, R0.reuse, R4 ;  /* 0x00000004000c7221 */ /* 0x040fe20000010000 */
[----:B------:R-:W-:Y:S01]  /*4b80*/  F2FP.BF16.PACK_AB R4, R0, R3 ;  /* 0x000000030004723e */ /* 0x000fe200000010ff */
[----:B------:R-:W-:Y:S01]  /*4b90*/  FADD.FTZ R5, R92, R5 ;  /* 0x000000055c057221 */ /* 0x000fe20000010000 */
[----:B------:R-:W2:Y:S01]  /*4ba0*/  MUFU.EX2 R3, R7 ;  /* 0x0000000700037308 */ /* 0x000ea20000000800 */
[----:B----4-:R-:W-:Y:S01]  /*4bb0*/  FADD.FTZ R12, R6, R12 ;  /* 0x0000000c060c7221 */ /* 0x010fe20000010000 */
[----:B------:R-:W-:-:S06]  /*4bc0*/  F2FP.BF16.PACK_AB R6, R16, R6 ;  /* 0x000000061006723e */ /* 0x000fcc00000010ff */
[----:B------:R-:W3:Y:S01]  /*4bd0*/  MUFU.EX2 R0, R13 ;  /* 0x0000000d00007308 */ /* 0x000ee20000000800 */
[----:B--2---:R-:W-:Y:S01]  /*4be0*/  FADD.FTZ R5, R3, R5 ;  /* 0x0000000503057221 */ /* 0x004fe20000010000 */
[----:B------:R-:W-:-:S03]  /*4bf0*/  F2FP.BF16.PACK_AB R7, R14, R15 ;  /* 0x0000000f0e07723e */ /* 0x000fc600000010ff */
[C---:B---3--:R-:W-:Y:S01]  /*4c00*/  FADD.FTZ R13, R0.reuse, R5 ;  /* 0x00000005000d7221 */ /* 0x048fe20000010000 */
[----:B------:R-:W-:Y:S02]  /*4c10*/  F2FP.BF16.PACK_AB R5, R0, R3 ;  /* 0x000000030005723e */ /* 0x000fe400000010ff */
[----:B------:R2:W-:Y:S05]  /*4c20*/  MUFU.EX2 R3, R84 ;  /* 0x0000005400037308 */ /* 0x0005ea0000000800 */
[C---:B-1----:R-:W-:Y:S03]  /*4c30*/  HMMA.16816.F32.BF16 R164, R4.reuse, R8, R164 ;  /* 0x0000000804a4723c */ /* 0x042fe600000418a4 */
[----:B------:R1:W3:Y:S05]  /*4c40*/  MUFU.EX2 R0, R35 ;  /* 0x0000002300007308 */ /* 0x0002ea0000000800 */
[C---:B------:R-:W-:Y:S01]  /*4c50*/  HMMA.16816.F32.BF16 R24, R4.reuse, R10, R156 ;  /* 0x0000000a0418723c */ /* 0x040fe2000004189c */
[----:B------:R-:W4:Y:S07]  /*4c60*/  LDSM.16.MT88.4 R8, [R249+0x1100] ;  /* 0x00110000f908783b */ /* 0x000f2e0000004200 */
[C---:B----4-:R-:W-:Y:S08]  /*4c70*/  HMMA.16816.F32.BF16 R156, R4.reuse, R8, R40 ;  /* 0x00000008049c723c */ /* 0x050ff00000041828 */
        /* <DEDUP_REMOVED lines=27> */
[----:B------:R-:W-:Y:S11]  /*4e30*/  HMMA.16816.F32.BF16 R8, R4, R10, R144 ;  /* 0x0000000a0408723c */ /* 0x000ff60000041890 */
[----:B------:R-:W-:Y:S05]  /*4e40*/  @!UPT UIADD3 URZ, URZ, URZ, URZ ;  /* 0x0000003f3f3ff290 */ /* 0x000fea000fffe03f */
[----:B------:R-:W-:Y:S01]  /*4e50*/  IMAD.MOV.U32 R152, RZ, RZ, R180 ;  /* 0x000000ffff987224 */ /* 0x000fe200078e00b4 */
[----:B------:R-:W-:Y:S01]  /*4e60*/  MOV R86, R182 ;  /* 0x000000b600567202 */ /* 0x000fe20000000f00 */
[----:B------:R-:W-:Y:S02]  /*4e70*/  IMAD.MOV.U32 R85, RZ, RZ, R181 ;  /* 0x000000ffff557224 */ /* 0x000fe400078e00b5 */
[----:B------:R-:W-:Y:S01]  /*4e80*/  IMAD.MOV.U32 R87, RZ, RZ, R183 ;  /* 0x000000ffff577224 */ /* 0x000fe200078e00b7 */
[----:B--2---:R-:W-:Y:S02]  /*4e90*/  MOV R84, R152 ;  /* 0x0000009800547202 */ /* 0x004fe40000000f00 */
[----:B------:R-:W-:Y:S01]  /*4ea0*/  LDSM.16.MT88.4 R152, [R249+0x1900] ;  /* 0x00190000f998783b */ /* 0x000fe20000004200 */
[----:B------:R-:W-:Y:S01]  /*4eb0*/  IMAD.MOV.U32 R147, RZ, RZ, R8 ;  /* 0x000000ffff937224 */ /* 0x000fe200078e0008 */
[----:B------:R-:W-:Y:S01]  /*4ec0*/  MOV R146, R9 ;  /* 0x0000000900927202 */ /* 0x000fe20000000f00 */
[----:B------:R-:W-:-:S02]  /*4ed0*/  IMAD.MOV.U32 R145, RZ, RZ, R10 ;  /* 0x000000ffff917224 */ /* 0x000fc400078e000a */
[----:B------:R-:W-:Y:S02]  /*4ee0*/  IMAD.MOV.U32 R144, RZ, RZ, R11 ;  /* 0x000000ffff907224 */ /* 0x000fe400078e000b */
[----:B------:R-:W2:Y:S02]  /*4ef0*/  LDSM.16.MT88.4 R8, [R251+0x5100] ;  /* 0x00510000fb08783b */ /* 0x000ea40000004200 */
[C---:B--2---:R-:W-:Y:S08]  /*4f00*/  HMMA.16816.F32.BF16 R160, R4.reuse, R8, R136 ;  /* 0x0000000804a0723c */ /* 0x044ff00000041888 */
[C---:B------:R-:W-:Y:S01]  /*4f10*/  HMMA.16816.F32.BF16 R188, R4.reuse, R10, R128 ;  /* 0x0000000a04bc723c */ /* 0x040fe20000041880 */
[----:B------:R-:W2:Y:S11]  /*4f20*/  LDSM.16.MT88.4 R8, [R248+0x7100] ;  /* 0x00710000f808783b */ /* 0x000eb60000004200 */
[----:B------:R-:W-:Y:S04]  /*4f30*/  @!UPT UIADD3 URZ, URZ, URZ, URZ ;  /* 0x0000003f3f3ff290 */ /* 0x000fe8000fffe03f */
[----:B------:R-:W-:Y:S01]  /*4f40*/  MOV R139, R160 ;  /* 0x000000a0008b7202 */ /* 0x000fe20000000f00 */
[----:B------:R-:W-:Y:S01]  /*4f50*/  IMAD.MOV.U32 R138, RZ, RZ, R161 ;  /* 0x000000ffff8a7224 */ /* 0x000fe200078e00a1 */
[----:B------:R-:W-:Y:S01]  /*4f60*/  MOV R136, R163 ;  /* 0x000000a300887202 */ /* 0x000fe20000000f00 */
[----:B------:R-:W-:Y:S02]  /*4f70*/  IMAD.MOV.U32 R137, RZ, RZ, R162 ;  /* 0x000000ffff897224 */ /* 0x000fe400078e00a2 */
[----:B------:R-:W-:Y:S01]  /*4f80*/  LDSM.16.MT88.4 R160, [R248+0x1900] ;  /* 0x00190000f8a0783b */ /* 0x000fe20000004200 */
[C---:B--2---:R-:W-:Y:S08]  /*4f90*/  HMMA.16816.F32.BF16 R180, R4.reuse, R8, R124 ;  /* 0x0000000804b4723c */ /* 0x044ff0000004187c */
[C---:B------:R-:W-:Y:S01]  /*4fa0*/  HMMA.16816.F32.BF16 R120, R4.reuse, R10, R120 ;  /* 0x0000000a0478723c */ /* 0x040fe20000041878 */
[----:B------:R-:W2:Y:S07]  /*4fb0*/  LDSM.16.MT88.4 R8, [R249+0x7100] ;  /* 0x00710000f908783b */ /* 0x000eae0000004200 */
[C---:B--2---:R-:W-:Y:S08]  /*4fc0*/  HMMA.16816.F32.BF16 R116, R4.reuse, R8, R116 ;  /* 0x000000080474723c */ /* 0x044ff00000041874 */
[----:B------:R-:W-:Y:S11]  /*4fd0*/  HMMA.16816.F32.BF16 R8, R4, R10, R104 ;  /* 0x0000000a0408723c */ /* 0x000ff60000041868 */
[----:B------:R-:W-:Y:S05]  /*4fe0*/  @!UPT UIADD3 URZ, URZ, URZ, URZ ;  /* 0x0000003f3f3ff290 */ /* 0x000fea000fffe03f */
[----:B------:R-:W-:Y:S01]  /*4ff0*/  IMAD.MOV.U32 R131, RZ, RZ, R116 ;  /* 0x000000ffff837224 */ /* 0x000fe200078e0074 */
[----:B------:R-:W-:Y:S01]  /*5000*/  MOV R130, R117 ;  /* 0x0000007500827202 */ /* 0x000fe20000000f00 */
[----:B------:R-:W-:Y:S01]  /*5010*/  IMAD.MOV.U32 R129, RZ, RZ, R118 ;  /* 0x000000ffff817224 */ /* 0x000fe200078e0076 */
[----:B------:R-:W-:-:S03]  /*5020*/  MOV R128, R119 ;  /* 0x0000007700807202 */ /* 0x000fc60000000f00 */
[----:B------:R-:W-:Y:S02]  /*5030*/  IMAD.MOV.U32 R33, RZ, RZ, R130 ;  /* 0x000000ffff217224 */ /* 0x000fe400078e0082 */
[----:B------:R-:W-:Y:S01]  /*5040*/  IMAD.MOV.U32 R104, RZ, RZ, R8 ;  /* 0x000000ffff687224 */ /* 0x000fe200078e0008 */
[----:B------:R-:W-:Y:S01]  /*5050*/  MOV R29, R9 ;  /* 0x00000009001d7202 */ /* 0x000fe20000000f00 */
[----:B------:R-:W-:Y:S01]  /*5060*/  IMAD.MOV.U32 R30, RZ, RZ, R10 ;  /* 0x000000ffff1e7224 */ /* 0x000fe200078e000a */
[----:B------:R-:W-:Y:S01]  /*5070*/  MOV R31, R11 ;  /* 0x0000000b001f7202 */ /* 0x000fe20000000f00 */
[----:B-1----:R-:W-:Y:S01]  /*5080*/  IMAD.MOV.U32 R35, RZ, RZ, R128 ;  /* 0x000000ffff237224 */ /* 0x002fe200078e0080 */
[----:B------:R-:W1:Y:S01]  /*5090*/  LDSM.16.MT88.4 R8, [R252+0x7100] ;  /* 0x00710000fc08783b */ /* 0x000e620000004200 */
[----:B---3--:R-:W-:Y:S01]  /*50a0*/  F2FP.BF16.PACK_AB R128, R0, R3 ;  /* 0x000000030080723e */ /* 0x008fe200000010ff */
[C---:B-1----:R-:W-:Y:S02]  /*50b0*/  HMMA.16816.F32.BF16 R116, R4.reuse, R8, R56 ;  /* 0x000000080474723c */ /* 0x042fe40000041838 */
[----:B------:R-:W-:Y:S06]  /*50c0*/  LDSM.16.MT88.4 R56, [R252+0x3900] ;  /* 0x00390000fc38783b */ /* 0x000fec0000004200 */
[C---:B------:R-:W-:Y:S01]  /*50d0*/  HMMA.16816.F32.BF16 R184, R4.reuse, R10, R44 ;  /* 0x0000000a04b8723c */ /* 0x040fe2000004182c */
[----:B------:R-:W1:Y:S07]  /*50e0*/  LDSM.16.MT88.4 R8, [R251+0x7100] ;  /* 0x00710000fb08783b */ /* 0x000e6e0000004200 */
[C---:B-1----:R-:W-:Y:S07]  /*50f0*/  HMMA.16816.F32.BF16 R124, R4.reuse, R8, R36 ;  /* 0x00000008047c723c */ /* 0x042fee0000041824 */
[----:B------:R-:W-:Y:S01]  /*5100*/  FADD.FTZ R9, R16, R12 ;  /* 0x0000000c10097221 */ /* 0x000fe20000010000 */
[----:B------:R-:W-:Y:S01]  /*5110*/  HMMA.16816.F32.BF16 R20, R4, R10, R20 ;  /* 0x0000000a0414723c */ /* 0x000fe20000041814 */
[----:B------:R-:W1:Y:S01]  /*5120*/  MUFU.EX2 R5, R18 ;  /* 0x0000001200057308 */ /* 0x000e620000000800 */
[----:B------:R-:W-:-:S05]  /*5130*/  MOV R12, R139 ;  /* 0x0000008b000c7202 */ /* 0x000fca0000000f00 */
[----:B------:R-:W-:Y:S02]  /*5140*/  FADD.FTZ R7, R15, R13 ;  /* 0x0000000d0f077221 */ /* 0x000fe40000010000 */
[----:B------:R2:W3:Y:S01]  /*5150*/  MUFU.EX2 R6, R34 ;  /* 0x0000002200067308 */ /* 0x0004e20000000800 */
[----:B------:R-:W-:Y:S02]  /*5160*/  IMAD.MOV.U32 R13, RZ, RZ, R138 ;  /* 0x000000ffff0d7224 */ /* 0x000fe400078e008a */
[----:B------:R-:W-:Y:S01]  /*5170*/  FADD.FTZ R8, R14, R7 ;  /* 0x000000070e087221 */ /* 0x000fe20000010000 */
[----:B------:R-:W-:Y:S01]  /*5180*/  MOV R14, R137 ;  /* 0x00000089000e7202 */ /* 0x000fe20000000f00 */
[----:B------:R-:W-:Y:S02]  /*5190*/  FADD.FTZ R7, R3, R9 ;  /* 0x0000000903077221 */ /* 0x000fe40000010000 */
[----:B------:R-:W-:Y:S01]  /*51a0*/  IMAD.MOV.U32 R15, RZ, RZ, R136 ;  /* 0x000000ffff0f7224 */ /* 0x000fe200078e0088 */
[----:B------:R-:W4:Y:S01]  /*51b0*/  MUFU.EX2 R4, R19 ;  /* 0x0000001300047308 */ /* 0x000f220000000800 */
[----:B-1----:R-:W-:Y:S01]  /*51c0*/  FADD.FTZ R8, R5, R8 ;  /* 0x0000000805087221 */ /* 0x002fe20000010000 */
[----:B------:R-:W1:Y:S01]  /*51d0*/  LDSM.16.MT88.4 R136, [R251+0x1900] ;  /* 0x00190000fb88783b */ /* 0x000e620000004200 */
[----:B------:R-:W-:-:S05]  /*51e0*/  FADD.FTZ R7, R0, R7 ;  /* 0x0000000700077221 */ /* 0x000fca0000010000 */
[----:B------:R5:W-:Y:S01]  /*51f0*/  MUFU.EX2 R11, R28 ;  /* 0x0000001c000b7308 */ /* 0x000be20000000800 */
[----:B--2---:R-:W-:Y:S01]  /*5200*/  MOV R34, R129 ;  /* 0x0000008100227202 */ /* 0x004fe20000000f00 */
[----:B---3--:R-:W-:Y:S01]  /*5210*/  FADD.FTZ R0, R6, R7 ;  /* 0x0000000706007221 */ /* 0x008fe20000010000 */
[----:B------:R-:W-:Y:S01]  /*5220*/  F2FP.BF16.PACK_AB R130, R17, R6 ;  /* 0x000000061182723e */ /* 0x000fe200000010ff */
[----:B------:R-:W-:Y:S01]  /*5230*/  IMAD.MOV.U32 R7, RZ, RZ, R144 ;  /* 0x000000ffff077224 */ /* 0x000fe200078e0090 */
[----:B------:R-:W-:-:S03]  /*5240*/  MOV R6, R145 ;  /* 0x0000009100067202 */ /* 0x000fc60000000f00 */
[----:B------:R2:W3:Y:S01]  /*5250*/  MUFU.EX2 R10, R32 ;  /* 0x00000020000a7308 */ /* 0x0004e20000000800 */
[C---:B----4-:R-:W-:Y:S01]  /*5260*/  F2FP.BF16.PACK_AB R129, R4.reuse, R5 ;  /* 0x000000050481723e */ /* 0x050fe200000010ff */
[----:B------:R-:W-:Y:S01]  /*5270*/  FADD.FTZ R3, R4, R8 ;  /* 0x0000000804037221 */ /* 0x000fe20000010000 */
[----:B------:R-:W-:Y:S01]  /*5280*/  MOV R4, R147 ;  /* 0x0000009300047202 */ /* 0x000fe20000000f00 */
[----:B------:R-:W-:Y:S02]  /*5290*/  IMAD.MOV.U32 R5, RZ, RZ, R146 ;  /* 0x000000ffff057224 */ /* 0x000fe400078e0092 */
[----:B------:R-:W4:Y:S01]  /*52a0*/  LDSM.16.MT88.4 R144, [R252+0x1900] ;  /* 0x00190000fc90783b */ /* 0x000f220000004200 */
[----:B-----5:R-:W-:-:S03]  /*52b0*/  IMAD.MOV.U32 R28, RZ, RZ, R104 ;  /* 0x000000ffff1c7224 */ /* 0x020fc600078e0068 */
[----:B------:R-:W-:Y:S01]  /*52c0*/  LDSM.16.MT88.4 R104, [R248+0x7900] ;  /* 0x00790000f868783b */ /* 0x000fe20000004200 */
[----:B--2---:R-:W-:Y:S02]  /*52d0*/  MOV R32, R131 ;  /* 0x0000008300207202 */ /* 0x004fe40000000f00 */
[C---:B---3--:R-:W-:Y:S01]  /*52e0*/  F2FP.BF16.PACK_AB R131, R10.reuse, R11 ;  /* 0x0000000b0a83723e */ /* 0x048fe200000010ff */
[----:B------:R-:W-:Y:S02]  /*52f0*/  FADD.FTZ R11, R11, R3 ;  /* 0x000000030b0b7221 */ /* 0x000fe40000010000 */
[----:B------:R-:W-:Y:S02]  /*5300*/  FADD.FTZ R3, R17, R0 ;  /* 0x0000000011037221 */ /* 0x000fe40000010000 */
[----:B------:R-:W-:Y:S02]  /*5310*/  FADD.FTZ R0, R10, R11 ;  /* 0x0000000b0a007221 */ /* 0x000fe40000010000 */
[C---:B------:R-:W-:Y:S03]  /*5320*/  HMMA.16816.F32.BF16 R156, R128.reuse, R152, R156 ;  /* 0x00000098809c723c */ /* 0x040fe6000004189c */
[----:B------:R-:W-:Y:S04]  /*5330*/  STL [R1+0x84], R0 ;  /* 0x0000840001007387 */ /* 0x000fe80000100800 */
[----:B------:R-:W-:Y:S01]  /*5340*/  STL [R1+0x64], R3 ;  /* 0x0000640301007387 */ /* 0x000fe20000100800 */
[C---:B------:R-:W-:Y:S03]  /*5350*/  HMMA.16816.F32.BF16 R152, R128.reuse, R154, R40 ;  /* 0x0000009a8098723c */ /* 0x040fe60000041828 */
[----:B------:R-:W2:Y:S05]  /*5360*/  LDSM.16.MT88.4 R40, [R248+0x3900] ;  /* 0x00390000f828783b */ /* 0x000eaa0000004200 */
[C---:B-1----:R-:W-:Y:S08]  /*5370*/  HMMA.16816.F32.BF16 R140, R128.reuse, R136, R140 ;  /* 0x00000088808c723c */ /* 0x042ff0000004188c */
[C---:B----4-:R-:W-:Y:S08]  /*5380*/  HMMA.16816.F32.BF16 R148, R128.reuse, R144, R148 ;  /* 0x000000908094723c */ /* 0x050ff00000041894 */
[C---:B------:R-:W-:Y:S01]  /*5390*/  HMMA.16816.F32.BF16 R144, R128.reuse, R146, R48 ;  /* 0x000000928090723c */ /* 0x040fe20000041830 */
[----:B------:R-:W1:Y:S07]  /*53a0*/  LDSM.16.MT88.4 R48, [R249+0x3900] ;  /* 0x00390000f930783b */ /* 0x000e6e0000004200 */
[C---:B------:R-:W-:Y:S08]  /*53b0*/  HMMA.16816.F32.BF16 R136, R128.reuse, R138, R52 ;  /* 0x0000008a8088723c */ /* 0x040ff00000041834 */
[C---:B------:R-:W-:Y:S08]  /*53c0*/  HMMA.16816.F32.BF16 R52, R128.reuse, R56, R76 ;  /* 0x000000388034723c */ /* 0x040ff0000004184c */
[C---:B--2---:R-:W-:Y:S08]  /*53d0*/  HMMA.16816.F32.BF16 R36, R128.reuse, R40, R60 ;  /* 0x000000288024723c */ /* 0x044ff0000004183c */
[C---:B------:R-:W-:Y:S01]  /*53e0*/  HMMA.16816.F32.BF16 R40, R128.reuse, R42, R64 ;  /* 0x0000002a8028723c */ /* 0x040fe20000041840 */
[----:B------:R-:W2:Y:S07]  /*53f0*/  LDSM.16.MT88.4 R64, [R251+0x3900] ;  /* 0x00390000fb40783b */ /* 0x000eae0000004200 */
[C---:B------:R-:W-:Y:S01]  /*5400*/  HMMA.16816.F32.BF16 R56, R128.reuse, R58, R80 ;  /* 0x0000003a8038723c */ /* 0x040fe20000041850 */
[----:B------:R-:W3:Y:S07]  /*5410*/  LDSM.16.MT88.4 R80, [R249+0x5900] ;  /* 0x00590000f950783b */ /* 0x000eee0000004200 */
[C---:B-1----:R-:W-:Y:S08]  /*5420*/  HMMA.16816.F32.BF16 R44, R128.reuse, R48, R68 ;  /* 0x00000030802c723c */ /* 0x042ff00000041844 */
[C---:B------:R-:W-:Y:S01]  /*5430*/  HMMA.16816.F32.BF16 R48, R128.reuse, R50, R72 ;  /* 0x000000328030723c */ /* 0x040fe20000041848 */
[----:B------:R-:W1:Y:S07]  /*5440*/  LDSM.16.MT88.4 R72, [R248+0x5900] ;  /* 0x00590000f848783b */ /* 0x000e6e0000004200 */
[C---:B------:R-:W-:Y:S08]  /*5450*/  HMMA.16816.F32.BF16 R164, R128.reuse, R160, R164 ;  /* 0x000000a080a4723c */ /* 0x040ff000000418a4 */
[C---:B------:R-:W-:Y:S08]  /*5460*/  HMMA.16816.F32.BF16 R160, R128.reuse, R162, R24 ;  /* 0x000000a280a0723c */ /* 0x040ff00000041818 */
[C---:B--2---:R-:W-:Y:S01]  /*5470*/  HMMA.16816.F32.BF16 R60, R128.reuse, R64, R88 ;  /* 0x00000040803c723c */ /* 0x044fe20000041858 */
[----:B------:R-:W2:Y:S07]  /*5480*/  LDSM.16.MT88.4 R88, [R252+0x5900] ;  /* 0x00590000fc58783b */ /* 0x000eae0000004200 */
[C---:B---3--:R-:W-:Y:S08]  /*5490*/  HMMA.16816.F32.BF16 R76, R128.reuse, R80, R108 ;  /* 0x00000050804c723c */ /* 0x048ff0000004186c */
[C---:B------:R-:W-:Y:S01]  /*54a0*/  HMMA.16816.F32.BF16 R80, R128.reuse, R82, R112 ;  /* 0x000000528050723c */ /* 0x040fe20000041870 */
[----:B------:R-:W-:Y:S07]  /*54b0*/  LDSM.16.MT88.4 R112, [R249+0x7900] ;  /* 0x00790000f970783b */ /* 0x000fee0000004200 */
[C---:B-1----:R-:W-:Y:S01]  /*54c0*/  HMMA.16816.F32.BF16 R68, R128.reuse, R72, R96 ;  /* 0x000000488044723c */ /* 0x042fe20000041860 */
        /* <DEDUP_REMOVED lines=8> */
[C---:B------:R-:W-:Y:S08]  /*5550*/  HMMA.16816.F32.BF16 R64, R128.reuse, R66, R92 ;  /* 0x000000428040723c */ /* 0x040ff0000004185c */
[C---:B-1----:R-:W-:Y:S08]  /*5560*/  HMMA.16816.F32.BF16 R92, R128.reuse, R96, R12 ;  /* 0x00000060805c723c */ /* 0x042ff0000004180c */
[C---:B------:R-:W-:Y:S08]  /*5570*/  HMMA.16816.F32.BF16 R108, R128.reuse, R112, R32 ;  /* 0x00000070806c723c */ /* 0x040ff00000041820 */
[C---:B------:R-:W-:Y:S08]  /*5580*/  HMMA.16816.F32.BF16 R96, R128.reuse, R98, R188 ;  /* 0x000000628060723c */ /* 0x040ff000000418bc */
[C---:B--2---:R-:W-:Y:S08]  /*5590*/  HMMA.16816.F32.BF16 R116, R128.reuse, R120, R116 ;  /* 0x000000788074723c */ /* 0x044ff00000041874 */
[C---:B------:R-:W-:Y:S08]  /*55a0*/  HMMA.16816.F32.BF16 R112, R128.reuse, R114, R28 ;  /* 0x000000728070723c */ /* 0x040ff0000004181c */
[C---:B------:R-:W-:Y:S08]  /*55b0*/  HMMA.16816.F32.BF16 R120, R128.reuse, R122, R184 ;  /* 0x0000007a8078723c */ /* 0x040ff000000418b8 */
[C---:B---3--:R-:W-:Y:S08]  /*55c0*/  HMMA.16816.F32.BF16 R124, R128.reuse, R4, R124 ;  /* 0x00000004807c723c */ /* 0x048ff0000004187c */
[----:B------:R-:W-:Y:S01]  /*55d0*/  HMMA.16816.F32.BF16 R128, R128, R6, R20 ;  /* 0x000000068080723c */ /* 0x000fe20000041814 */
[----:B------:R-:W-:Y:S07]  /*55e0*/  @P0 BRA `(.L_x_2) ;  /* 0x00003d9000000947 */ /* 0x000fee0003800000 */
[----:B------:R-:W-:Y:S01]  /*55f0*/  SHF.R.S32.HI R3, RZ, 0x1f, R133 ;  /* 0x0000001fff037819 */ /* 0x000fe20000011485 */
[----:B------:R-:W-:Y:S01]  /*5600*/  UIADD3 UR8, UR8, -0x2, URZ ;  /* 0xfffffffe08087890 */ /* 0x000fe2000fffe03f */
[----:B------:R-:W-:-:S02]  /*5610*/  SHF.R.S32.HI R0, RZ, 0x1f, R134 ;  /* 0x0000001fff007819 */ /* 0x000fc40000011486 */
[----:B------:R-:W-:Y:S02]  /*5620*/  SHF.R.S32.HI R4, RZ, 0x1f, R177 ;  /* 0x0000001fff047819 */ /* 0x000fe400000114b1 */
[----:B------:R-:W-:Y:S01]  /*5630*/  LEA.HI R3, R3, R133, RZ, 0x3 ;  /* 0x0000008503037211 */ /* 0x000fe200078f18ff */
[----:B------:R-:W-:Y:S01]  /*5640*/  IMAD.MOV.U32 R133, RZ, RZ, R132 ;  /* 0x000000ffff857224 */ /* 0x000fe200078e0084 */
[----:B------:R-:W-:Y:S01]  /*5650*/  LEA.HI R0, R0, R134, RZ, 0x3 ;  /* 0x0000008600007211 */ /* 0x000fe200078f18ff */
[----:B------:R-:W-:Y:S01]  /*5660*/  IMAD.MOV.U32 R134, RZ, RZ, R2 ;  /* 0x000000ffff867224 */ /* 0x000fe200078e0002 */
[----:B------:R-:W-:Y:S02]  /*5670*/  LEA.HI R4, R4, R177, RZ, 0x3 ;  /* 0x000000b104047211 */ /* 0x000fe400078f18ff */
[----:B------:R-:W-:Y:S02]  /*5680*/  LOP3.LUT R2, R3, 0xfffffff8, RZ, 0xc0, !PT ;  /* 0xfffffff803027812 */ /* 0x000fe400078ec0ff */
[----:B------:R-:W-:-:S02]  /*5690*/  LOP3.LUT R0, R0, 0xfffffff8, RZ, 0xc0, !PT ;  /* 0xfffffff800007812 */ /* 0x000fc400078ec0ff */
[----:B------:R-:W-:Y:S02]  /*56a0*/  LOP3.LUT R3, R4, 0xfffffff8, RZ, 0xc0, !PT ;  /* 0xfffffff804037812 */ /* 0x000fe400078ec0ff */
[----:B------:R-:W-:Y:S02]  /*56b0*/  SHF.R.S32.HI R4, RZ, 0x1f, R0 ;  /* 0x0000001fff047819 */ /* 0x000fe40000011400 */
[----:B------:R-:W-:Y:S02]  /*56c0*/  SHF.R.S32.HI R5, RZ, 0x1f, R2 ;  /* 0x0000001fff057819 */ /* 0x000fe40000011402 */
[----:B------:R-:W-:Y:S02]  /*56d0*/  SHF.R.S32.HI R6, RZ, 0x1f, R3 ;  /* 0x0000001fff067819 */ /* 0x000fe40000011403 */
[C---:B------:R-:W-:Y:S01]  /*56e0*/  SHF.L.U64.HI R4, R0.reuse, 0x1, R4 ;  /* 0x0000000100047819 */ /* 0x040fe20000010204 */
[----:B------:R-:W-:Y:S01]  /*56f0*/  IMAD.SHL.U32 R0, R0, 0x2, RZ ;  /* 0x0000000200007824 */ /* 0x000fe200078e00ff */
[----:B------:R-:W-:-:S03]  /*5700*/  LEA R8, P0, R179, RZ, 0x1 ;  /* 0x000000ffb3087211 */ /* 0x000fc600078008ff */
[----:B------:R1:W-:Y:S01]  /*5710*/  STL [R1+0x68], R4 ;  /* 0x0000680401007387 */ /* 0x0003e20000100800 */
[----:B------:R-:W-:-:S03]  /*5720*/  LEA.HI.X.SX32 R9, R179, RZ, 0x1, P0 ;  /* 0x000000ffb3097211 */ /* 0x000fc600000f0eff */
[----:B------:R2:W-:Y:S01]  /*5730*/  STL [R1+0x6c], R0 ;  /* 0x00006c0001007387 */ /* 0x0005e20000100800 */
[----:B-1----:R-:W-:Y:S02]  /*5740*/  SEL R4, RZ, 0x10, P5 ;  /* 0x00000010ff047807 */ /* 0x002fe40002800000 */
[----:B--2---:R-:W-:-:S03]  /*5750*/  SHF.L.U64.HI R0, R2, 0x1, R5 ;  /* 0x0000000102007819 */ /* 0x004fc60000010205 */
[----:B------:R-:W-:Y:S01]  /*5760*/  STL [R1+0xa8], R4 ;  /* 0x0000a80401007387 */ /* 0x000fe20000100800 */
[----:B------:R-:W-:Y:S01]  /*5770*/  ISETP.NE.U32.AND P0, PT, R4, RZ, PT ;  /* 0x000000ff0400720c */ /* 0x000fe20003f05070 */
[----:B------:R-:W-:Y:S02]  /*5780*/  IMAD.SHL.U32 R5, R2, 0x2, RZ ;  /* 0x0000000202057824 */ /* 0x000fe400078e00ff */
[----:B------:R1:W-:Y:S01]  /*5790*/  STL [R1+0x70], R0 ;  /* 0x0000700001007387 */ /* 0x0003e20000100800 */
[----:B------:R-:W-:-:S03]  /*57a0*/  IMAD.SHL.U32 R2, R3, 0x2, RZ ;  /* 0x0000000203027824 */ /* 0x000fc600078e00ff */
[----:B------:R-:W-:Y:S04]  /*57b0*/  STL.64 [R1+0x58], R8 ;  /* 0x0000580801007387 */ /* 0x000fe80000100a00 */
[----:B------:R2:W-:Y:S01]  /*57c0*/  STL [R1+0x74], R5 ;  /* 0x0000740501007387 */ /* 0x0005e20000100800 */
[----:B-1----:R-:W-:Y:S02]  /*57d0*/  IADD3 R0, -R4, 0x10, RZ ;  /* 0x0000001004007810 */ /* 0x002fe40007ffe1ff */
[----:B------:R-:W-:Y:S02]  /*57e0*/  SHF.L.U64.HI R4, R3, 0x1, R6 ;  /* 0x0000000103047819 */ /* 0x000fe40000010206 */
[----:B------:R-:W-:Y:S02]  /*57f0*/  LOP3.LUT R0, R0, 0xf, RZ, 0xc0, !PT ;  /* 0x0000000f00007812 */ /* 0x000fe400078ec0ff */
[----:B------:R-:W-:Y:S01]  /*5800*/  SEL R6, RZ, 0x10, P4 ;  /* 0x00000010ff067807 */ /* 0x000fe20002000000 */
[----:B------:R1:W-:Y:S01]  /*5810*/  STL [R1+0x78], R4 ;  /* 0x0000780401007387 */ /* 0x0003e20000100800 */
[----:B--2---:R-:W-:-:S02]  /*5820*/  SEL R5, RZ, 0x10, P3 ;  /* 0x00000010ff057807 */ /* 0x004fc40001800000 */
[----:B------:R-:W-:Y:S01]  /*5830*/  ISETP.NE.U32.AND P0, PT, R6, RZ, PT ;  /* 0x000000ff0600720c */ /* 0x000fe20003f05070 */
[----:B------:R2:W-:Y:S01]  /*5840*/  STL [R1+0x7c], R2 ;  /* 0x00007c0201007387 */ /* 0x0005e20000100800 */
[----:B------:R-:W-:-:S03]  /*5850*/  ISETP.NE.U32.AND P1, PT, R5, RZ, PT ;  /* 0x000000ff0500720c */ /* 0x000fc60003f25070 */
[----:B------:R3:W-:Y:S04]  /*5860*/  STL [R1+0x98], R0 ;  /* 0x0000980001007387 */ /* 0x0007e80000100800 */
[----:B------:R-:W-:Y:S04]  /*5870*/  STL [R1+0xa4], R6 ;  /* 0x0000a40601007387 */ /* 0x000fe80000100800 */
[----:B------:R-:W-:Y:S01]  /*5880*/  STL [R1+0xa0], R5 ;  /* 0x0000a00501007387 */ /* 0x000fe20000100800 */
[----:B-1----:R-:W-:Y:S02]  /*5890*/  SEL R4, RZ, 0x10, P6 ;  /* 0x00000010ff047807 */ /* 0x002fe40003000000 */
[----:B--2---:R-:W-:-:S03]  /*58a0*/  IADD3 R2, -R5, 0x10, RZ ;  /* 0x0000001005027810 */ /* 0x004fc60007ffe1ff */
[----:B------:R-:W-:Y:S01]  /*58b0*/  STL [R1+0x9c], R4 ;  /* 0x00009c0401007387 */ /* 0x000fe20000100800 */
[----:B------:R-:W-:Y:S02]  /*58c0*/  IADD3 R3, -R4, 0x10, RZ ;  /* 0x0000001004037810 */ /* 0x000fe40007ffe1ff */
[----:B---3--:R-:W-:Y:S02]  /*58d0*/  IADD3 R0, -R6, 0x10, RZ ;  /* 0x0000001006007810 */ /* 0x008fe40007ffe1ff */
[----:B------:R-:W-:Y:S02]  /*58e0*/  LOP3.LUT R7, R2, 0xf, RZ, 0xc0, !PT ;  /* 0x0000000f02077812 */ /* 0x000fe400078ec0ff */
[----:B------:R-:W-:Y:S02]  /*58f0*/  LOP3.LUT R0, R0, 0xf, RZ, 0xc0, !PT ;  /* 0x0000000f00007812 */ /* 0x000fe400078ec0ff */
[----:B------:R-:W-:Y:S02]  /*5900*/  LOP3.LUT R2, R3, 0xf, RZ, 0xc0, !PT ;  /* 0x0000000f03027812 */ /* 0x000fe400078ec0ff */
[----:B------:R-:W-:Y:S01]  /*5910*/  ISETP.NE.U32.AND P0, PT, R4, RZ, PT ;  /* 0x000000ff0400720c */ /* 0x000fe20003f05070 */
[----:B------:R1:W-:Y:S04]  /*5920*/  STL [R1+0x94], R0 ;  /* 0x0000940001007387 */ /* 0x0003e80000100800 */
[----:B------:R2:W-:Y:S04]  /*5930*/  STL [R1+0x90], R7 ;  /* 0x0000900701007387 */ /* 0x0005e80000100800 */
[----:B------:R2:W-:Y:S01]  /*5940*/  STL [R1+0x8c], R2 ;  /* 0x00008c0201007387 */ /* 0x0005e20000100800 */
[----:B-1----:R-:W-:-:S05]  /*5950*/  IMAD.SHL.U32 R0, R178, 0x2, RZ ;  /* 0x00000002b2007824 */ /* 0x002fca00078e00ff */
[----:B------:R2:W-:Y:S01]  /*5960*/  STL [R1+0x44], R0 ;  /* 0x0000440001007387 */ /* 0x0005e20000100800 */
[----:B------:R-:W-:Y:S05]  /*5970*/  BRA `(.L_x_3) ;  /* 0x0000045000007947 */ /* 0x000fea0003800000 */
.L_x_5:
[----:B------:R-:W2:Y:S01]  /*5980*/  LDL R12, [R1+0x88] ;  /* 0x00008800010c7983 */ /* 0x000ea20000100800 */
[----:B------:R-:W-:Y:S01]  /*5990*/  IMAD.MOV.U32 R2, RZ, RZ, c[0x0][0x2b8] ;  /* 0x0000ae00ff027624 */ /* 0x000fe200078e00ff */
[----:B------:R-:W-:Y:S01]  /*59a0*/  ULEA UR4, UR8, UR11, 0x6 ;  /* 0x0000000b08047291 */ /* 0x000fe2000f8e303f */
[----:B------:R-:W-:Y:S01]  /*59b0*/  IMAD.MOV.U32 R8, RZ, RZ, RZ ;  /* 0x000000ffff087224 */ /* 0x000fe200078e00ff */
[----:B------:R-:W3:Y:S02]  /*59c0*/  LDL.64 R30, [R1+0x58] ;  /* 0x00005800011e7983 */ /* 0x000ee40000100a00 */
[----:B------:R-:W-:Y:S02]  /*59d0*/  ISETP.NE.AND P1, PT, R2, 0x1, PT ;  /* 0x000000010200780c */ /* 0x000fe40003f25270 */
[----:B------:R-:W4:Y:S01]  /*59e0*/  LDL R29, [R1+0x6c] ;  /* 0x00006c00011d7983 */ /* 0x000f220000100800 */
[----:B------:R-:W-:Y:S03]  /*59f0*/  IMAD.U32 R2, RZ, RZ, UR4 ;  /* 0x00000004ff027e24 */ /* 0x000fe6000f8e00ff */
[----:B------:R-:W5:Y:S04]  /*5a00*/  LDL R28, [R1+0x68] ;  /* 0x00006800011c7983 */ /* 0x000f680000100800 */
[----:B------:R-:W3:Y:S04]  /*5a10*/  LDL R27, [R1+0x74] ;  /* 0x00007400011b7983 */ /* 0x000ee80000100800 */
[----:B------:R-:W3:Y:S04]  /*5a20*/  LDL R26, [R1+0x70] ;  /* 0x00007000011a7983 */ /* 0x000ee80000100800 */
[----:B------:R-:W3:Y:S04]  /*5a30*/  LDL R25, [R1+0x7c] ;  /* 0x00007c0001197983 */ /* 0x000ee80000100800 */
[----:B------:R-:W3:Y:S01]  /*5a40*/  LDL R24, [R1+0x78] ;  /* 0x0000780001187983 */ /* 0x000ee20000100800 */
[----:B--2---:R-:W-:Y:S05]  /*5a50*/  IADD3 R2, R2, -0x40, R12 ;  /* 0xffffffc002027810 */ /* 0x004fea0007ffe00c */
[----:B------:R-:W-:Y:S04]  /*5a60*/  @P1 IMAD.HI.U32 R5, R2, c[0x0][0x2bc], RZ ;  /* 0x0000af0002051a27 */ /* 0x000fe800078e00ff */
[----:B------:R-:W-:Y:S01]  /*5a70*/  IMAD.MOV.U32 R0, RZ, RZ, R2 ;  /* 0x000000ffff007224 */ /* 0x000fe200078e0002 */
[----:B------:R-:W-:Y:S04]  /*5a80*/  @P1 SHF.R.U32.HI R0, RZ, c[0x0][0x2c0], R5 ;  /* 0x0000b000ff001a19 */ /* 0x000fe80000011605 */
[C---:B------:R-:W-:Y:S04]  /*5a90*/  @!P2 IADD3 R5, P0, R0.reuse, UR12, RZ ;  /* 0x0000000c0005ac10 */ /* 0x040fe8000ff1e0ff */
[----:B------:R-:W-:Y:S01]  /*5aa0*/  @!P2 LEA.HI.X.SX32 R7, R0, UR6, 0x1, P0 ;  /* 0x000000060007ac11 */ /* 0x000fe200080f0eff */
[----:B------:R-:W-:Y:S01]  /*5ab0*/  IMAD.MOV R0, RZ, RZ, -R0 ;  /* 0x000000ffff007224 */ /* 0x000fe200078e0a00 */
[C---:B------:R-:W-:Y:S03]  /*5ac0*/  @!P2 LEA R6, P0, R5.reuse, c[0x0][0x2a0], 0x2 ;  /* 0x0000a8000506aa11 */ /* 0x040fe600078010ff */
[----:B------:R-:W-:Y:S01]  /*5ad0*/  IMAD R9, R0, c[0x0][0x2b8], R2 ;  /* 0x0000ae0000097a24 */ /* 0x000fe200078e0202 */
[----:B------:R-:W-:Y:S04]  /*5ae0*/  @!P2 LEA.HI.X R7, R5, c[0x0][0x2a4], R7, 0x2, P0 ;  /* 0x0000a9000507aa11 */ /* 0x000fe800000f1407 */
[----:B------:R-:W-:Y:S01]  /*5af0*/  STL [R1+0x60], R9 ;  /* 0x0000600901007387 */ /* 0x000fe20000100800 */
[----:B------:R-:W-:Y:S03]  /*5b00*/  SHF.R.S32.HI R0, RZ, 0x1f, R9 ;  /* 0x0000001fff007819 */ /* 0x000fe60000011409 */
[----:B------:R1:W2:Y:S02]  /*5b10*/  @!P2 LDG.E R8, [R6.64] ;  /* 0x0000000e0608a981 */ /* 0x0002a4000c1e1900 */
[----:B------:R-:W-:Y:S04]  /*5b20*/  IMAD R0, R0, c[0x0][0x1e0], RZ ;  /* 0x0000780000007a24 */ /* 0x000fe800078e02ff */
[C---:B------:R-:W-:Y:S02]  /*5b30*/  IMAD R0, R9.reuse, c[0x0][0x1e4], R0 ;  /* 0x0000790009007a24 */ /* 0x040fe400078e0200 */
[----:B-1----:R-:W-:Y:S04]  /*5b40*/  IMAD.WIDE.U32 R6, R9, c[0x0][0x1e0], RZ ;  /* 0x0000780009067a25 */ /* 0x002fe800078e00ff */
[----:B------:R-:W-:Y:S01]  /*5b50*/  IMAD.IADD R7, R7, 0x1, R0 ;  /* 0x0000000107077824 */ /* 0x000fe200078e0200 */
[----:B--2---:R-:W-:Y:S01]  /*5b60*/  STL [R1+0x54], R8 ;  /* 0x0000540801007387 */ /* 0x004fe20000100800 */
[----:B------:R-:W-:Y:S02]  /*5b70*/  SHF.R.S32.HI R5, RZ, 0x1f, R8 ;  /* 0x0000001fff057819 */ /* 0x000fe40000011408 */
[----:B------:R-:W-:Y:S04]  /*5b80*/  IMAD.WIDE.U32 R6, R8, c[0x0][0x1f0], R6 ;  /* 0x00007c0008067a25 */ /* 0x000fe800078e0006 */
[----:B------:R-:W-:Y:S01]  /*5b90*/  IMAD R5, R5, c[0x0][0x1f0], RZ ;  /* 0x00007c0005057a24 */ /* 0x000fe200078e02ff */
[----:B------:R-:W-:Y:S03]  /*5ba0*/  IADD3 R0, P0, R6, UR18, RZ ;  /* 0x0000001206007c10 */ /* 0x000fe6000ff1e0ff */
[----:B------:R-:W-:Y:S05]  /*5bb0*/  IMAD R5, R8, c[0x0][0x1f4], R5 ;  /* 0x00007d0008057a24 */ /* 0x000fea00078e0205 */
[----:B------:R-:W-:Y:S02]  /*5bc0*/  IADD3.X R5, R7, UR16, R5, P0, !PT ;  /* 0x0000001007057c10 */ /* 0x000fe400087fe405 */
[C---:B------:R-:W-:Y:S04]  /*5bd0*/  LEA R12, P0, R0.reuse, c[0x0][0x1c8], 0x1 ;  /* 0x00007200000c7a11 */ /* 0x040fe800078008ff */
[----:B------:R-:W-:Y:S02]  /*5be0*/  LEA.HI.X R5, R0, c[0x0][0x1cc], R5, 0x1, P0 ;  /* 0x0000730000057a11 */ /* 0x000fe400000f0c05 */
[----:B------:R-:W3:Y:S04]  /*5bf0*/  SHFL.IDX PT, R0, R12, RZ, 0x181f ;  /* 0x00181fff0c007589 */ /* 0x000ee800000e0000 */
[----:B------:R-:W1:Y:S01]  /*5c00*/  SHFL.IDX PT, R2, R5, RZ, 0x181f ;  /* 0x00181fff05027589 */ /* 0x000e6200000e0000 */
[----:B---3--:R-:W-:Y:S05]  /*5c10*/  IADD3 R8, P0, R30, R0, RZ ;  /* 0x000000001e087210 */ /* 0x008fea0007f1e0ff */
[C---:B-1----:R-:W-:Y:S01]  /*5c20*/  IMAD.X R9, R31.reuse, 0x1, R2, P0 ;  /* 0x000000011f097824 */ /* 0x042fe200000e0602 */
[----:B----4-:R-:W-:Y:S04]  /*5c30*/  IADD3 R6, P0, R0, R29, RZ ;  /* 0x0000001d00067210 */ /* 0x010fe80007f1e0ff */
[----:B------:R-:W-:Y:S01]  /*5c40*/  @!PT LDS RZ, [RZ] ;  /* 0x00000000fffff984 */ /* 0x000fe20000000800 */
[----:B------:R1:W-:Y:S01]  /*5c50*/  LDGSTS.E.BYPASS.LTC128B.128 [R132+0x10100], [R8.64], !P5 ;  /* 0x1010000008847fae */ /* 0x0003e2000e901d4e */
[----:B-----5:R-:W-:Y:S05]  /*5c60*/  IADD3.X R7, R2, R28, RZ, P0, !PT ;  /* 0x0000001c02077210 */ /* 0x020fea00007fe4ff */
[----:B------:R2:W-:Y:S02]  /*5c70*/  LDGSTS.E.BYPASS.LTC128B.128 [R132+0x12100], [R6.64], !P4 ;  /* 0x1210000006847fae */ /* 0x0005e4000e101d4e */
[----:B--2---:R-:W-:Y:S05]  /*5c80*/  IADD3 R6, P0, R0, R27, RZ ;  /* 0x0000001b00067210 */ /* 0x004fea0007f1e0ff */
[----:B------:R-:W-:Y:S01]  /*5c90*/  IMAD.X R7, R2, 0x1, R26, P0 ;  /* 0x0000000102077824 */ /* 0x000fe200000e061a */
[----:B------:R-:W-:Y:S02]  /*5ca0*/  IADD3 R10, P0, R0, R25, RZ ;  /* 0x00000019000a7210 */ /* 0x000fe40007f1e0ff */
[----:B------:R-:W2:Y:S03]  /*5cb0*/  SHFL.IDX PT, R0, R12, 0x1, 0x181f ;  /* 0x00381f000c007f89 */ /* 0x000ea600000e0000 */
[----:B------:R-:W-:Y:S01]  /*5cc0*/  IMAD.X R11, R2, 0x1, R24, P0 ;  /* 0x00000001020b7824 */ /* 0x000fe200000e0618 */
[----:B------:R2:W-:Y:S04]  /*5cd0*/  LDGSTS.E.BYPASS.LTC128B.128 [R132+0x14100], [R6.64], !P3 ;  /* 0x1410000006847fae */ /* 0x0005e8000d901d4e */
[----:B------:R-:W3:Y:S04]  /*5ce0*/  SHFL.IDX PT, R2, R5, 0x1, 0x181f ;  /* 0x00381f0005027f89 */ /* 0x000ee800000e0000 */
[----:B------:R4:W-:Y:S01]  /*5cf0*/  LDGSTS.E.BYPASS.LTC128B.128 [R132+0x16100], [R10.64], !P6 ;  /* 0x161000000a847fae */ /* 0x0009e2000f101d4e */
[----:B--2---:R-:W-:Y:S05]  /*5d00*/  IADD3 R6, P0, R30, R0, RZ ;  /* 0x000000001e067210 */ /* 0x004fea0007f1e0ff */
[----:B---3--:R-:W-:Y:S05]  /*5d10*/  IMAD.X R7, R31, 0x1, R2, P0 ;  /* 0x000000011f077824 */ /* 0x008fea00000e0602 */
[----:B------:R2:W-:Y:S02]  /*5d20*/  LDGSTS.E.BYPASS.LTC128B.128 [R132+0x11100], [R6.64], !P5 ;  /* 0x1110000006847fae */ /* 0x0005e4000e901d4e */
[----:B--2---:R-:W-:Y:S04]  /*5d30*/  IADD3 R6, P0, R0, R29, RZ ;  /* 0x0000001d00067210 */ /* 0x004fe80007f1e0ff */
[----:B------:R-:W-:Y:S02]  /*5d40*/  IADD3.X R7, R2, R28, RZ, P0, !PT ;  /* 0x0000001c02077210 */ /* 0x000fe400007fe4ff */
[----:B-1----:R-:W-:Y:S03]  /*5d50*/  IADD3 R8, P0, R0, R27, RZ ;  /* 0x0000001b00087210 */ /* 0x002fe60007f1e0ff */
[----:B------:R1:W-:Y:S02]  /*5d60*/  LDGSTS.E.BYPASS.LTC128B.128 [R132+0x13100], [R6.64], !P4 ;  /* 0x1310000006847fae */ /* 0x0003e4000e101d4e */
[----:B------:R-:W-:Y:S05]  /*5d70*/  IMAD.X R9, R2, 0x1, R26, P0 ;  /* 0x0000000102097824 */ /* 0x000fea00000e061a */
[----:B------:R4:W-:Y:S01]  /*5d80*/  LDGSTS.E.BYPASS.LTC128B.128 [R132+0x15100], [R8.64], !P3 ;  /* 0x1510000008847fae */ /* 0x0009e2000d901d4e */
[----:B-1----:R-:W-:Y:S05]  /*5d90*/  IADD3 R6, P0, R0, R25, RZ ;  /* 0x0000001900067210 */ /* 0x002fea0007f1e0ff */
[----:B------:R-:W-:Y:S05]  /*5da0*/  IMAD.X R7, R2, 0x1, R24, P0 ;  /* 0x0000000102077824 */ /* 0x000fea00000e0618 */
[----:B------:R4:W-:Y:S01]  /*5db0*/  LDGSTS.E.BYPASS.LTC128B.128 [R132+0x17100], [R6.64], !P6 ;  /* 0x1710000006847fae */ /* 0x0009e2000f101d4e */
[----:B------:R-:W-:-:S05]  /*5dc0*/  BRA `(.L_x_4) ;  /* 0x000015e000007947 */ /* 0x000fca0003800000 */
.L_x_3:
[----:B------:R-:W3:Y:S01]  /*5dd0*/  LDL R4, [R1+0x60] ;  /* 0x0000600001047983 */ /* 0x000ee20000100800 */
[----:B------:R-:W-:Y:S04]  /*5de0*/  DEPBAR.LE SB0, 0x0 ;  /* 0x000080000000791a */ /* 0x000fe80000000000 */
[----:B------:R-:W4:Y:S01]  /*5df0*/  LDL R17, [R1+0x54] ;  /* 0x0000540001117983 */ /* 0x000f220000100800 */
[----:B------:R-:W-:Y:S04]  /*5e00*/  UISETP.GE.AND UP0, UPT, UR8, 0x1, UPT ;  /* 0x000000010800788c */ /* 0x000fe8000bf06270 */
[----:B------:R-:W5:Y:S05]  /*5e10*/  LDL.64 R14, [R1+0x58] ;  /* 0x00005800010e7983 */ /* 0x000f6a0000100a00 */
[----:B------:R-:W5:Y:S05]  /*5e20*/  LDL R16, [R1+0x98] ;  /* 0x0000980001107983 */ /* 0x000f6a0000100800 */
[----:B--2---:R-:W2:Y:S05]  /*5e30*/  LDL R13, [R1+0x94] ;  /* 0x00009400010d7983 */ /* 0x004eaa0000100800 */
[----:B------:R-:W2:Y:S05]  /*5e40*/  LDL R6, [R1+0x6c] ;  /* 0x00006c0001067983 */ /* 0x000eaa0000100800 */
        /* <DEDUP_REMOVED lines=12> */
[----:B------:R-:W-:Y:S06]  /*5f10*/  BAR.SYNC.DEFER_BLOCKING 0x0 ;  /* 0x0000000000007b1d */ /* 0x000fec0000010000 */
[----:B------:R-:W-:Y:S05]  /*5f20*/  LDSM.16.M88.4 R24, [R135+0x11100] ;  /* 0x011100008718783b */ /* 0x000fea0000000200 */
[----:B------:R-:W-:Y:S01]  /*5f30*/  LDSM.16.M88.4 R32, [R135+0x11900] ;  /* 0x011900008720783b */ /* 0x000fe20000000200 */
[----:B---3--:R-:W-:Y:S01]  /*5f40*/  SHF.R.S32.HI R0, RZ, 0x1f, R4 ;  /* 0x0000001fff007819 */ /* 0x008fe20000011404 */
[----:B------:R-:W-:Y:S04]  /*5f50*/  IMAD.WIDE.U32 R2, R4, c[0x0][0x208], RZ ;  /* 0x0000820004027a25 */ /* 0x000fe800078e00ff */
[----:B------:R-:W-:Y:S04]  /*5f60*/  IMAD R0, R0, c[0x0][0x208], RZ ;  /* 0x0000820000007a24 */ /* 0x000fe800078e02ff */
[----:B------:R-:W-:Y:S01]  /*5f70*/  IMAD R0, R4, c[0x0][0x20c], R0 ;  /* 0x0000830004007a24 */ /* 0x000fe200078e0200 */
[----:B----4-:R-:W-:Y:S04]  /*5f80*/  SHF.R.S32.HI R4, RZ, 0x1f, R17 ;  /* 0x0000001fff047819 */ /* 0x010fe80000011411 */
[----:B------:R-:W-:Y:S01]  /*5f90*/  IADD3 R3, R3, R0, RZ ;  /* 0x0000000003037210 */ /* 0x000fe20007ffe0ff */
[----:B------:R-:W-:Y:S04]  /*5fa0*/  IMAD R4, R4, c[0x0][0x218], RZ ;  /* 0x0000860004047a24 */ /* 0x000fe800078e02ff */
[C---:B------:R-:W-:Y:S04]  /*5fb0*/  IMAD.WIDE.U32 R2, R17.reuse, c[0x0][0x218], R2 ;  /* 0x0000860011027a25 */ /* 0x040fe800078e0002 */
[----:B------:R-:W-:Y:S01]  /*5fc0*/  IMAD R4, R17, c[0x0][0x21c], R4 ;  /* 0x0000870011047a24 */ /* 0x000fe200078e0204 */
[----:B------:R-:W-:Y:S04]  /*5fd0*/  IADD3 R0, P0, R2, UR20, RZ ;  /* 0x0000001402007c10 */ /* 0x000fe8000ff1e0ff */
[----:B------:R-:W-:Y:S02]  /*5fe0*/  IADD3.X R3, R3, UR5, R4, P0, !PT ;  /* 0x0000000503037c10 */ /* 0x000fe400087fe404 */
[C---:B------:R-:W-:Y:S04]  /*5ff0*/  LEA R4, P0, R0.reuse, c[0x0][0x1f8], 0x1 ;  /* 0x00007e0000047a11 */ /* 0x040fe800078008ff */
[----:B------:R-:W-:Y:S02]  /*6000*/  LEA.HI.X R3, R0, c[0x0][0x1fc], R3, 0x1, P0 ;  /* 0x00007f0000037a11 */ /* 0x000fe400000f0c03 */
[----:B------:R-:W5:Y:S05]  /*6010*/  SHFL.IDX PT, R0, R4, 0x1, 0x181f ;  /* 0x00381f0004007f89 */ /* 0x000f6a00000e0000 */
[----:B------:R-:W1:Y:S01]  /*6020*/  SHFL.IDX PT, R2, R3, 0x1, 0x181f ;  /* 0x00381f0003027f89 */ /* 0x000e6200000e0000 */
[----:B-----5:R-:W-:Y:S04]  /*6030*/  IADD3 R20, P1, P0, R16, R0, R14 ;  /* 0x0000000010147210 */ /* 0x020fe8000783e00e */
[----:B------:R-:W-:Y:S01]  /*6040*/  LDSM.16.M88.4 R16, [R135+0x10900] ;  /* 0x010900008710783b */ /* 0x000fe20000000200 */
[----:B-1----:R-:W-:Y:S02]  /*6050*/  IADD3.X R21, RZ, R2, R15, P1, P0 ;  /* 0x00000002ff157210 */ /* 0x002fe40000fe040f */
[----:B--2---:R-:W-:Y:S02]  /*6060*/  IADD3 R22, P1, P0, R13, R0, R6 ;  /* 0x000000000d167210 */ /* 0x004fe4000783e006 */
[----:B------:R-:W-:Y:S02]  /*6070*/  LDSM.16.M88.4 R176, [R176] ;  /* 0x00000000b0b0783b */ /* 0x000fe40000000200 */
[----:B------:R-:W-:Y:S02]  /*6080*/  IADD3.X R23, RZ, R2, R11, P1, P0 ;  /* 0x00000002ff177210 */ /* 0x000fe40000fe040b */
[----:B------:R-:W-:Y:S01]  /*6090*/  IADD3 R28, P1, P0, R12, R0, R5 ;  /* 0x000000000c1c7210 */ /* 0x000fe2000783e005 */
[----:B------:R-:W-:Y:S03]  /*60a0*/  LDSM.16.M88.4 R180, [R180] ;  /* 0x00000000b4b4783b */ /* 0x000fe60000000200 */
[----:B------:R-:W-:Y:S02]  /*60b0*/  IADD3.X R29, RZ, R2, R10, P1, P0 ;  /* 0x00000002ff1d7210 */ /* 0x000fe40000fe040a */
[----:B------:R-:W-:Y:S01]  /*60c0*/  IADD3 R30, P1, P0, R7, R0, R9 ;  /* 0x00000000071e7210 */ /* 0x000fe2000783e009 */
[----:B------:R-:W-:Y:S03]  /*60d0*/  LDSM.16.M88.4 R184, [R184] ;  /* 0x00000000b8b8783b */ /* 0x000fe60000000200 */
[----:B------:R-:W-:Y:S02]  /*60e0*/  IADD3.X R31, RZ, R2, R8, P1, P0 ;  /* 0x00000002ff1f7210 */ /* 0x000fe40000fe0408 */
[----:B------:R-:W1:Y:S05]  /*60f0*/  SHFL.IDX PT, R0, R4, RZ, 0x181f ;  /* 0x00181fff04007589 */ /* 0x000e6a00000e0000 */
[----:B------:R2:W3:Y:S05]  /*6100*/  SHFL.IDX PT, R2, R3, RZ, 0x181f ;  /* 0x00181fff03027589 */ /* 0x0004ea00000e0000 */
[----:B------:R-:W-:Y:S01]  /*6110*/  LDSM.16.M88.4 R188, [R188] ;  /* 0x00000000bcbc783b */ /* 0x000fe20000000200 */
[----:B-1----:R-:W-:Y:S04]  /*6120*/  IADD3 R12, P0, R14, R0, RZ ;  /* 0x000000000e0c7210 */ /* 0x002fe80007f1e0ff */
[----:B--2---:R-:W2:Y:S01]  /*6130*/  LDL R3, [R1+0xa0] ;  /* 0x0000a00001037983 */ /* 0x004ea20000100800 */
[----:B---3--:R-:W-:Y:S02]  /*6140*/  IADD3.X R13, R15, R2, RZ, P0, !PT ;  /* 0x000000020f0d7210 */ /* 0x008fe400007fe4ff */
[----:B------:R-:W-:Y:S04]  /*6150*/  IADD3 R6, P0, R0, R6, RZ ;  /* 0x0000000600067210 */ /* 0x000fe80007f1e0ff */
[----:B------:R-:W-:Y:S02]  /*6160*/  IADD3.X R7, R2, R11, RZ, P0, !PT ;  /* 0x0000000b02077210 */ /* 0x000fe400007fe4ff */
[----:B------:R-:W-:Y:S04]  /*6170*/  IADD3 R4, P0, R0, R5, RZ ;  /* 0x0000000500047210 */ /* 0x000fe80007f1e0ff */
[----:B------:R-:W-:Y:S02]  /*6180*/  IADD3.X R5, R2, R10, RZ, P0, !PT ;  /* 0x0000000a02057210 */ /* 0x000fe400007fe4ff */
[----:B------:R-:W-:Y:S02]  /*6190*/  IADD3 R14, P0, R0, R9, RZ ;  /* 0x00000009000e7210 */ /* 0x000fe40007f1e0ff */
[----:B------:R-:W3:Y:S02]  /*61a0*/  LDL R0, [R1+0xa4] ;  /* 0x0000a40001007983 */ /* 0x000ee40000100800 */
[----:B------:R-:W-:Y:S03]  /*61b0*/  IADD3.X R15, R2, R8, RZ, P0, !PT ;  /* 0x00000008020f7210 */ /* 0x000fe600007fe4ff */
[----:B------:R-:W1:Y:S05]  /*61c0*/  LDSM.16.M88.4 R8, [R135+0x10100] ;  /* 0x010100008708783b */ /* 0x000e6a0000000200 */
[----:B------:R-:W-:Y:S01]  /*61d0*/  @!PT LDS RZ, [RZ] ;  /* 0x00000000fffff984 */ /* 0x000fe20000000800 */
[----:B------:R-:W-:Y:S01]  /*61e0*/  @!PT LDS RZ, [RZ] ;  /* 0x00000000fffff984 */ /* 0x000fe20000000800 */
[----:B------:R-:W-:Y:S01]  /*61f0*/  @!PT LDS RZ, [RZ] ;  /* 0x00000000fffff984 */ /* 0x000fe20000000800 */
[----:B------:R4:W-:Y:S05]  /*6200*/  LDGSTS.E.BYPASS.LTC128B.128 [R132+0x100], [R12.64], !P5 ;  /* 0x001000000c847fae */ /* 0x0009ea000e901d4e */
[----:B------:R-:W5:Y:S05]  /*6210*/  LDL R2, [R1+0x9c] ;  /* 0x00009c0001027983 */ /* 0x000f6a0000100800 */
[----:B------:R1:W-:Y:S05]  /*6220*/  LDGSTS.E.BYPASS.LTC128B.128 [R132+0x2100], [R6.64], !P4 ;  /* 0x0210000006847fae */ /* 0x0003ea000e101d4e */
[----:B------:R1:W-:Y:S05]  /*6230*/  LDGSTS.E.BYPASS.LTC128B.128 [R132+0x4100], [R4.64], !P3 ;  /* 0x0410000004847fae */ /* 0x0003ea000d901d4e */
[----:B------:R2:W-:Y:S05]  /*6240*/  LDGSTS.E.BYPASS.LTC128B.128 [R132+0x6100], [R14.64], !P6 ;  /* 0x061000000e847fae */ /* 0x0005ea000f101d4e */
[----:B----4-:R-:W4:Y:S01]  /*6250*/  LDL R13, [R1+0xa8] ;  /* 0x0000a800010d7983 */ /* 0x010f220000100800 */
[C---:B-1----:R-:W-:Y:S08]  /*6260*/  HMMA.16816.F32.BF16 R4, R168.reuse, R8, RZ ;  /* 0x00000008a804723c */ /* 0x042ff000000418ff */
[C---:B------:R-:W-:Y:S01]  /*6270*/  HMMA.16816.F32.BF16 R8, R168.reuse, R10, RZ ;  /* 0x0000000aa808723c */ /* 0x040fe200000418ff */
[----:B---3--:R-:W-:Y:S02]  /*6280*/  ISETP.NE.U32.AND P1, PT, R0, RZ, PT ;  /* 0x000000ff0000720c */ /* 0x008fe40003f25070 */
[----:B------:R-:W3:Y:S01]  /*6290*/  LDL R0, [R1] ;  /* 0x0000000001007983 */ /* 0x000ee20000100800 */
[----:B----4-:R-:W-:Y:S04]  /*62a0*/  ISETP.NE.U32.AND P0, PT, R13, RZ, PT ;  /* 0x000000ff0d00720c */ /* 0x010fe80003f05070 */
[C---:B--2---:R-:W-:Y:S08]  /*62b0*/  HMMA.16816.F32.BF16 R12, R168.reuse, R16, RZ ;  /* 0x00000010a80c723c */ /* 0x044ff000000418ff */
[C---:B------:R-:W-:Y:S01]  /*62c0*/  HMMA.16816.F32.BF16 R16, R168.reuse, R18, RZ ;  /* 0x00000012a810723c */ /* 0x040fe200000418ff */
[----:B------:R1:W-:Y:S01]  /*62d0*/  LDGSTS.E.BYPASS.LTC128B.128.ZFILL [R132+0x1100], [R20.64], P0 ;  /* 0x0110000014847fae */ /* 0x0003e20008141d4e */
[----:B------:R-:W-:Y:S04]  /*62e0*/  ISETP.NE.U32.AND P0, PT, R3, RZ, PT ;  /* 0x000000ff0300720c */ /* 0x000fe80003f05070 */
[----:B------:R1:W-:Y:S01]  /*62f0*/  LDGSTS.E.BYPASS.LTC128B.128.ZFILL [R132+0x3100], [R22.64], P1 ;  /* 0x0310000016847fae */ /* 0x0003e20008941d4e */
[----:B-----5:R-:W-:Y:S04]  /*6300*/  ISETP.NE.U32.AND P1, PT, R2, RZ, PT ;  /* 0x000000ff0200720c */ /* 0x020fe80003f25070 */
[----:B------:R-:W2:Y:S05]  /*6310*/  LDL R3, [R1+0x2c] ;  /* 0x00002c0001037983 */ /* 0x000eaa0000100800 */
[----:B------:R4:W-:Y:S01]  /*6320*/  LDGSTS.E.BYPASS.LTC128B.128.ZFILL [R132+0x5100], [R28.64], P0 ;  /* 0x051000001c847fae */ /* 0x0009e20008141d4e */
[----:B------:R-:W-:Y:S04]  /*6330*/  PLOP3.LUT P0, PT, PT, PT, UP0, 0x80, 0x0 ;  /* 0x000000000000781c */ /* 0x000fe80003f0f008 */
[----:B------:R4:W-:Y:S05]  /*6340*/  LDGSTS.E.BYPASS.LTC128B.128.ZFILL [R132+0x7100], [R30.64], P1 ;  /* 0x071000001e847fae */ /* 0x0009ea0008941d4e */
[----:B------:R-:W5:Y:S05]  /*6350*/  LDL R2, [R1+0x28] ;  /* 0x0000280001027983 */ /* 0x000f6a0000100800 */
[----:B------:R-:W0:Y:S01]  /*6360*/  LDGDEPBAR ;  /* 0x00000000000079af */ /* 0x000e220000000000 */
[C---:B-1----:R-:W-:Y:S08]  /*6370*/  HMMA.16816.F32.BF16 R20, R168.reuse, R24, RZ ;  /* 0x00000018a814723c */ /* 0x042ff000000418ff */
[C---:B------:R-:W-:Y:S08]  /*6380*/  HMMA.16816.F32.BF16 R24, R168.reuse, R26, RZ ;  /* 0x0000001aa818723c */ /* 0x040ff000000418ff */
[C---:B----4-:R-:W-:Y:S08]  /*6390*/  HMMA.16816.F32.BF16 R28, R168.reuse, R32, RZ ;  /* 0x00000020a81c723c */ /* 0x050ff000000418ff */
[----:B------:R-:W-:Y:S08]  /*63a0*/  HMMA.16816.F32.BF16 R32, R168, R34, RZ ;  /* 0x00000022a820723c */ /* 0x000ff000000418ff */
[C---:B------:R-:W-:Y:S08]  /*63b0*/  HMMA.16816.F32.BF16 R4, R172.reuse, R176, R4 ;  /* 0x000000b0ac04723c */ /* 0x040ff00000041804 */
[C---:B------:R-:W-:Y:S08]  /*63c0*/  HMMA.16816.F32.BF16 R8, R172.reuse, R178, R8 ;  /* 0x000000b2ac08723c */ /* 0x040ff00000041808 */
[C---:B------:R-:W-:Y:S08]  /*63d0*/  HMMA.16816.F32.BF16 R12, R172.reuse, R180, R12 ;  /* 0x000000b4ac0c723c */ /* 0x040ff0000004180c */
[C---:B------:R-:W-:Y:S08]  /*63e0*/  HMMA.16816.F32.BF16 R16, R172.reuse, R182, R16 ;  /* 0x000000b6ac10723c */ /* 0x040ff00000041810 */
[C---:B------:R-:W-:Y:S08]  /*63f0*/  HMMA.16816.F32.BF16 R20, R172.reuse, R184, R20 ;  /* 0x000000b8ac14723c */ /* 0x040ff00000041814 */
[C---:B------:R-:W-:Y:S08]  /*6400*/  HMMA.16816.F32.BF16 R24, R172.reuse, R186, R24 ;  /* 0x000000baac18723c */ /* 0x040ff00000041818 */
[C---:B------:R-:W-:Y:S01]  /*6410*/  HMMA.16816.F32.BF16 R28, R172.reuse, R188, R28 ;  /* 0x000000bcac1c723c */ /* 0x040fe2000004181c */
[----:B------:R-:W4:Y:S05]  /*6420*/  LDL R188, [R1+0x34] ;  /* 0x0000340001bc7983 */ /* 0x000f2a0000100800 */
[----:B------:R-:W2:Y:S02]  /*6430*/  LDL R189, [R1+0x30] ;  /* 0x0000300001bd7983 */ /* 0x000ea40000100800 */
[----:B------:R-:W-:Y:S03]  /*6440*/  HMMA.16816.F32.BF16 R32, R172, R190, R32 ;  /* 0x000000beac20723c */ /* 0x000fe60000041820 */
[----:B---3--:R-:W1:Y:S05]  /*6450*/  LDSM.16.M88.4 R176, [R0+0x10100] ;  /* 0x0101000000b0783b */ /* 0x008e6a0000000200 */
[----:B------:R-:W3:Y:S05]  /*6460*/  LDSM.16.M88.4 R180, [R0+0x10900] ;  /* 0x0109000000b4783b */ /* 0x000eea0000000200 */
[----:B------:R-:W-:Y:S01]  /*6470*/  LDSM.16.M88.4 R184, [R0+0x11900] ;  /* 0x0119000000b8783b */ /* 0x000fe20000000200 */
[C---:B-1----:R-:W-:Y:S08]  /*6480*/  HMMA.16816.F32.BF16 R4, R192.reuse, R176, R4 ;  /* 0x000000b0c004723c */ /* 0x042ff00000041804 */
[C---:B------:R-:W-:Y:S01]  /*6490*/  HMMA.16816.F32.BF16 R8, R192.reuse, R178, R8 ;  /* 0x000000b2c008723c */ /* 0x040fe20000041808 */
[----:B------:R-:W1:Y:S07]  /*64a0*/  LDSM.16.M88.4 R176, [R0+0x11100] ;  /* 0x0111000000b0783b */ /* 0x000e6e0000000200 */
[C---:B---3--:R-:W-:Y:S08]  /*64b0*/  HMMA.16816.F32.BF16 R12, R192.reuse, R180, R12 ;  /* 0x000000b4c00c723c */ /* 0x048ff0000004180c */
[C---:B------:R-:W-:Y:S01]  /*64c0*/  HMMA.16816.F32.BF16 R16, R192.reuse, R182, R16 ;  /* 0x000000b6c010723c */ /* 0x040fe20000041810 */
[----:B------:R-:W3:Y:S07]  /*64d0*/  LDSM.16.M88.4 R180, [R250] ;  /* 0x00000000fab4783b */ /* 0x000eee0000000200 */
[C---:B-1----:R-:W-:Y:S08]  /*64e0*/  HMMA.16816.F32.BF16 R20, R192.reuse, R176, R20 ;  /* 0x000000b0c014723c */ /* 0x042ff00000041814 */
[C---:B------:R-:W-:Y:S01]  /*64f0*/  HMMA.16816.F32.BF16 R24, R192.reuse, R178, R24 ;  /* 0x000000b2c018723c */ /* 0x040fe20000041818 */
[----:B------:R-:W1:Y:S07]  /*6500*/  LDSM.16.M88.4 R176, [R250+0x800] ;  /* 0x00080000fab0783b */ /* 0x000e6e0000000200 */
[C---:B------:R-:W-:Y:S08]  /*6510*/  HMMA.16816.F32.BF16 R28, R192.reuse, R184, R28 ;  /* 0x000000b8c01c723c */ /* 0x040ff0000004181c */
[----:B------:R-:W-:Y:S01]  /*6520*/  HMMA.16816.F32.BF16 R32, R192, R186, R32 ;  /* 0x000000bac020723c */ /* 0x000fe20000041820 */
[----:B------:R-:W5:Y:S07]  /*6530*/  LDSM.16.M88.4 R184, [R250+0x1000] ;  /* 0x00100000fab8783b */ /* 0x000f6e0000000200 */
[C---:B---3--:R-:W-:Y:S08]  /*6540*/  HMMA.16816.F32.BF16 R4, R196.reuse, R180, R4 ;  /* 0x000000b4c404723c */ /* 0x048ff00000041804 */
[C---:B------:R-:W-:Y:S01]  /*6550*/  HMMA.16816.F32.BF16 R8, R196.reuse, R182, R8 ;  /* 0x000000b6c408723c */ /* 0x040fe20000041808 */
[----:B------:R-:W3:Y:S07]  /*6560*/  LDSM.16.M88.4 R180, [R250+0x1800] ;  /* 0x00180000fab4783b */ /* 0x000eee0000000200 */
[C---:B-1----:R-:W-:Y:S08]  /*6570*/  HMMA.16816.F32.BF16 R12, R196.reuse, R176, R12 ;  /* 0x000000b0c40c723c */ /* 0x042ff0000004180c */
[C---:B------:R-:W-:Y:S01]  /*6580*/  HMMA.16816.F32.BF16 R16, R196.reuse, R178, R16 ;  /* 0x000000b2c410723c */ /* 0x040fe20000041810 */
[----:B------:R-:W1:Y:S07]  /*6590*/  LDSM.16.M88.4 R176, [R135+0x12100] ;  /* 0x0121000087b0783b */ /* 0x000e6e0000000200 */
[C---:B-----5:R-:W-:Y:S08]  /*65a0*/  HMMA.16816.F32.BF16 R20, R196.reuse, R184, R20 ;  /* 0x000000b8c414723c */ /* 0x060ff00000041814 */
[C---:B------:R-:W-:Y:S01]  /*65b0*/  HMMA.16816.F32.BF16 R24, R196.reuse, R186, R24 ;  /* 0x000000bac418723c */ /* 0x040fe20000041818 */
[----:B------:R-:W5:Y:S07]  /*65c0*/  LDSM.16.M88.4 R184, [R135+0x12900] ;  /* 0x0129000087b8783b */ /* 0x000f6e0000000200 */
[C---:B---3--:R-:W-:Y:S08]  /*65d0*/  HMMA.16816.F32.BF16 R28, R196.reuse, R180, R28 ;  /* 0x000000b4c41c723c */ /* 0x048ff0000004181c */
[----:B------:R-:W-:Y:S01]  /*65e0*/  HMMA.16816.F32.BF16 R32, R196, R182, R32 ;  /* 0x000000b6c420723c */ /* 0x000fe20000041820 */
[----:B------:R-:W3:Y:S07]  /*65f0*/  LDSM.16.M88.4 R180, [R135+0x13100] ;  /* 0x0131000087b4783b */ /* 0x000eee0000000200 */
[C---:B-1----:R-:W-:Y:S08]  /*6600*/  HMMA.16816.F32.BF16 R4, R200.reuse, R176, R4 ;  /* 0x000000b0c804723c */ /* 0x042ff00000041804 */
[C---:B------:R-:W-:Y:S01]  /*6610*/  HMMA.16816.F32.BF16 R8, R200.reuse, R178, R8 ;  /* 0x000000b2c808723c */ /* 0x040fe20000041808 */
[----:B------:R-:W1:Y:S07]  /*6620*/  LDSM.16.M88.4 R176, [R135+0x13900] ;  /* 0x0139000087b0783b */ /* 0x000e6e0000000200 */
[C---:B-----5:R-:W-:Y:S08]  /*6630*/  HMMA.16816.F32.BF16 R12, R200.reuse, R184, R12 ;  /* 0x000000b8c80c723c */ /* 0x060ff0000004180c */
[C---:B------:R-:W-:Y:S01]  /*6640*/  HMMA.16816.F32.BF16 R16, R200.reuse, R186, R16 ;  /* 0x000000bac810723c */ /* 0x040fe20000041810 */
[----:B----4-:R4:W5:Y:S07]  /*6650*/  LDSM.16.M88.4 R184, [R188] ;  /* 0x00000000bcb8783b */ /* 0x01096e0000000200 */
[C---:B---3--:R-:W-:Y:S08]  /*6660*/  HMMA.16816.F32.BF16 R20, R200.reuse, R180, R20 ;  /* 0x000000b4c814723c */ /* 0x048ff00000041814 */
[C---:B------:R-:W-:Y:S01]  /*6670*/  HMMA.16816.F32.BF16 R24, R200.reuse, R182, R24 ;  /* 0x000000b6c818723c */ /* 0x040fe20000041818 */
[----:B--2---:R2:W3:Y:S05]  /*6680*/  LDSM.16.M88.4 R180, [R189] ;  /* 0x00000000bdb4783b */ /* 0x0044ea0000000200 */
[----:B----4-:R-:W4:Y:S02]  /*6690*/  LDL R188, [R1+0x20] ;  /* 0x0000200001bc7983 */ /* 0x010f240000100800 */
[C---:B-1----:R-:W-:Y:S08]  /*66a0*/  HMMA.16816.F32.BF16 R28, R200.reuse, R176, R28 ;  /* 0x000000b0c81c723c */ /* 0x042ff0000004181c */
[----:B------:R-:W-:Y:S01]  /*66b0*/  HMMA.16816.F32.BF16 R32, R200, R178, R32 ;  /* 0x000000b2c820723c */ /* 0x000fe20000041820 */
[----:B------:R1:W1:Y:S05]  /*66c0*/  LDSM.16.M88.4 R176, [R3] ;  /* 0x0000000003b0783b */ /* 0x00026a0000000200 */
[----:B--2---:R-:W2:Y:S02]  /*66d0*/  LDL R189, [R1+0x24] ;  /* 0x0000240001bd7983 */ /* 0x004ea40000100800 */
[C---:B-----5:R-:W-:Y:S08]  /*66e0*/  HMMA.16816.F32.BF16 R4, R204.reuse, R184, R4 ;  /* 0x000000b8cc04723c */ /* 0x060ff00000041804 */
[C---:B------:R-:W-:Y:S01]  /*66f0*/  HMMA.16816.F32.BF16 R8, R204.reuse, R186, R8 ;  /* 0x000000bacc08723c */ /* 0x040fe20000041808 */
[----:B------:R5:W1:Y:S07]  /*6700*/  LDSM.16.M88.4 R184, [R2] ;  /* 0x0000000002b8783b */ /* 0x000a6e0000000200 */
[C---:B---3--:R-:W-:Y:S01]  /*6710*/  HMMA.16816.F32.BF16 R12, R204.reuse, R180, R12 ;  /* 0x000000b4cc0c723c */ /* 0x048fe2000004180c */
[----:B-1----:R-:W3:Y:S07]  /*6720*/  LDL R3, [R1+0x1c] ;  /* 0x00001c0001037983 */ /* 0x002eee0000100800 */
[C---:B------:R-:W-:Y:S01]  /*6730*/  HMMA.16816.F32.BF16 R16, R204.reuse, R182, R16 ;  /* 0x000000b6cc10723c */ /* 0x040fe20000041810 */
[----:B------:R-:W1:Y:S05]  /*6740*/  LDSM.16.M88.4 R180, [R0+0x12100] ;  /* 0x0121000000b4783b */ /* 0x000e6a0000000200 */
[----:B-----5:R-:W4:Y:S02]  /*6750*/  LDL R2, [R1+0x18] ;  /* 0x0000180001027983 */ /* 0x020f240000100800 */
[C---:B------:R-:W-:Y:S08]  /*6760*/  HMMA.16816.F32.BF16 R20, R204.reuse, R176, R20 ;  /* 0x000000b0cc14723c */ /* 0x040ff00000041814 */
[C---:B------:R-:W-:Y:S01]  /*6770*/  HMMA.16816.F32.BF16 R24, R204.reuse, R178, R24 ;  /* 0x000000b2cc18723c */ /* 0x040fe20000041818 */
[----:B------:R-:W1:Y:S07]  /*6780*/  LDSM.16.M88.4 R176, [R0+0x12900] ;  /* 0x0129000000b0783b */ /* 0x000e6e0000000200 */
[C---:B------:R-:W-:Y:S08]  /*6790*/  HMMA.16816.F32.BF16 R28, R204.reuse, R184, R28 ;  /* 0x000000b8cc1c723c */ /* 0x040ff0000004181c */
[----:B------:R-:W-:Y:S01]  /*67a0*/  HMMA.16816.F32.BF16 R32, R204, R186, R32 ;  /* 0x000000bacc20723c */ /* 0x000fe20000041820 */
[----:B------:R-:W1:Y:S07]  /*67b0*/  LDSM.16.M88.4 R184, [R0+0x13100] ;  /* 0x0131000000b8783b */ /* 0x000e6e0000000200 */
[C---:B-1----:R-:W-:Y:S08]  /*67c0*/  HMMA.16816.F32.BF16 R4, R208.reuse, R180, R4 ;  /* 0x000000b4d004723c */ /* 0x042ff00000041804 */
[C---:B------:R-:W-:Y:S01]  /*67d0*/  HMMA.16816.F32.BF16 R8, R208.reuse, R182, R8 ;  /* 0x000000b6d008723c */ /* 0x040fe20000041808 */
[----:B------:R-:W1:Y:S07]  /*67e0*/  LDSM.16.M88.4 R180, [R0+0x13900] ;  /* 0x0139000000b4783b */ /* 0x000e6e0000000200 */
[C---:B------:R-:W-:Y:S08]  /*67f0*/  HMMA.16816.F32.BF16 R12, R208.reuse, R176, R12 ;  /* 0x000000b0d00c723c */ /* 0x040ff0000004180c */
[C---:B------:R-:W-:Y:S01]  /*6800*/  HMMA.16816.F32.BF16 R16, R208.reuse, R178, R16 ;  /* 0x000000b2d010723c */ /* 0x040fe20000041810 */
[----:B------:R-:W1:Y:S07]  /*6810*/  LDSM.16.M88.4 R176, [R250+0x2000] ;  /* 0x00200000fab0783b */ /* 0x000e6e0000000200 */
[C---:B------:R-:W-:Y:S08]  /*6820*/  HMMA.16816.F32.BF16 R20, R208.reuse, R184, R20 ;  /* 0x000000b8d014723c */ /* 0x040ff00000041814 */
[C---:B------:R-:W-:Y:S01]  /*6830*/  HMMA.16816.F32.BF16 R24, R208.reuse, R186, R24 ;  /* 0x000000bad018723c */ /* 0x040fe20000041818 */
[----:B------:R-:W1:Y:S07]  /*6840*/  LDSM.16.M88.4 R184, [R250+0x2800] ;  /* 0x00280000fab8783b */ /* 0x000e6e0000000200 */
[C---:B-1----:R-:W-:Y:S08]  /*6850*/  HMMA.16816.F32.BF16 R28, R208.reuse, R180, R28 ;  /* 0x000000b4d01c723c */ /* 0x042ff0000004181c */
[----:B------:R-:W-:Y:S01]  /*6860*/  HMMA.16816.F32.BF16 R32, R208, R182, R32 ;  /* 0x000000b6d020723c */ /* 0x000fe20000041820 */
        /* <DEDUP_REMOVED lines=8> */
[C---:B------:R-:W-:Y:S01]  /*68f0*/  HMMA.16816.F32.BF16 R24, R212.reuse, R182, R24 ;  /* 0x000000b6d418723c */ /* 0x040fe20000041818 */
[----:B------:R-:W1:Y:S07]  /*6900*/  LDSM.16.M88.4 R180, [R135+0x14900] ;  /* 0x0149000087b4783b */ /* 0x000e6e0000000200 */
[C---:B------:R-:W-:Y:S08]  /*6910*/  HMMA.16816.F32.BF16 R28, R212.reuse, R176, R28 ;  /* 0x000000b0d41c723c */ /* 0x040ff0000004181c */
[----:B------:R-:W-:Y:S01]  /*6920*/  HMMA.16816.F32.BF16 R32, R212, R178, R32 ;  /* 0x000000b2d420723c */ /* 0x000fe20000041820 */
[----:B------:R-:W1:Y:S07]  /*6930*/  LDSM.16.M88.4 R176, [R135+0x15100] ;  /* 0x0151000087b0783b */ /* 0x000e6e0000000200 */
[C---:B------:R-:W-:Y:S08]  /*6940*/  HMMA.16816.F32.BF16 R4, R216.reuse, R184, R4 ;  /* 0x000000b8d804723c */ /* 0x040ff00000041804 */
[C---:B------:R-:W-:Y:S01]  /*6950*/  HMMA.16816.F32.BF16 R8, R216.reuse, R186, R8 ;  /* 0x000000bad808723c */ /* 0x040fe20000041808 */
[----:B------:R-:W1:Y:S07]  /*6960*/  LDSM.16.M88.4 R184, [R135+0x15900] ;  /* 0x0159000087b8783b */ /* 0x000e6e0000000200 */
[C---:B-1----:R-:W-:Y:S08]  /*6970*/  HMMA.16816.F32.BF16 R12, R216.reuse, R180, R12 ;  /* 0x000000b4d80c723c */ /* 0x042ff0000004180c */
[C---:B------:R-:W-:Y:S08]  /*6980*/  HMMA.16816.F32.BF16 R16, R216.reuse, R182, R16 ;  /* 0x000000b6d810723c */ /* 0x040ff00000041810 */
[C---:B------:R-:W-:Y:S08]  /*6990*/  HMMA.16816.F32.BF16 R20, R216.reuse, R176, R20 ;  /* 0x000000b0d814723c */ /* 0x040ff00000041814 */
[C---:B------:R-:W-:Y:S08]  /*69a0*/  HMMA.16816.F32.BF16 R24, R216.reuse, R178, R24 ;  /* 0x000000b2d818723c */ /* 0x040ff00000041818 */
[C---:B------:R-:W-:Y:S08]  /*69b0*/  HMMA.16816.F32.BF16 R28, R216.reuse, R184, R28 ;  /* 0x000000b8d81c723c */ /* 0x040ff0000004181c */
[----:B------:R-:W-:Y:S01]  /*69c0*/  HMMA.16816.F32.BF16 R32, R216, R186, R32 ;  /* 0x000000bad820723c */ /* 0x000fe20000041820 */
[----:B----4-:R1:W-:Y:S05]  /*69d0*/  LDSM.16.M88.4 R176, [R188] ;  /* 0x00000000bcb0783b */ /* 0x0103ea0000000200 */
[----:B--2---:R2:W4:Y:S05]  /*69e0*/  LDSM.16.M88.4 R180, [R189] ;  /* 0x00000000bdb4783b */ /* 0x00452a0000000200 */
[----:B-1----:R-:W5:Y:S05]  /*69f0*/  LDL R188, [R1+0x10] ;  /* 0x0000100001bc7983 */ /* 0x002f6a0000100800 */
[----:B---3--:R1:W3:Y:S05]  /*6a00*/  LDSM.16.M88.4 R184, [R3] ;  /* 0x0000000003b8783b */ /* 0x0082ea0000000200 */
[----:B--2---:R-:W2:Y:S01]  /*6a10*/  LDL R189, [R1+0x14] ;  /* 0x0000140001bd7983 */ /* 0x004ea20000100800 */
[C---:B----4-:R-:W-:Y:S04]  /*6a20*/  HMMA.16816.F32.BF16 R4, R220.reuse, R180, R4 ;  /* 0x000000b4dc04723c */ /* 0x050fe80000041804 */
[----:B-1----:R-:W4:Y:S04]  /*6a30*/  LDL R3, [R1+0xc] ;  /* 0x00000c0001037983 */ /* 0x002f280000100800 */
[C---:B------:R-:W-:Y:S01]  /*6a40*/  HMMA.16816.F32.BF16 R8, R220.reuse, R182, R8 ;  /* 0x000000b6dc08723c */ /* 0x040fe20000041808 */
[----:B------:R1:W1:Y:S07]  /*6a50*/  LDSM.16.M88.4 R180, [R2] ;  /* 0x0000000002b4783b */ /* 0x00026e0000000200 */
[C---:B------:R-:W-:Y:S08]  /*6a60*/  HMMA.16816.F32.BF16 R12, R220.reuse, R176, R12 ;  /* 0x000000b0dc0c723c */ /* 0x040ff0000004180c */
[C---:B------:R-:W-:Y:S01]  /*6a70*/  HMMA.16816.F32.BF16 R16, R220.reuse, R178, R16 ;  /* 0x000000b2dc10723c */ /* 0x040fe20000041810 */
[----:B------:R-:W1:Y:S07]  /*6a80*/  LDSM.16.M88.4 R176, [R0+0x14100] ;  /* 0x0141000000b0783b */ /* 0x000e6e0000000200 */
[C---:B---3--:R-:W-:Y:S01]  /*6a90*/  HMMA.16816.F32.BF16 R20, R220.reuse, R184, R20 ;  /* 0x000000b8dc14723c */ /* 0x048fe20000041814 */
[----:B-1----:R-:W3:Y:S07]  /*6aa0*/  LDL R2, [R1+0x8] ;  /* 0x0000080001027983 */ /* 0x002eee0000100800 */
        /* <DEDUP_REMOVED lines=33> */
[C---:B------:R-:W-:Y:S08]  /*6cc0*/  HMMA.16816.F32.BF16 R16, R232.reuse, R178, R16 ;  /* 0x000000b2e810723c */ /* 0x040ff00000041810 */
[C---:B-1----:R-:W-:Y:S08]  /*6cd0*/  HMMA.16816.F32.BF16 R20, R232.reuse, R184, R20 ;  /* 0x000000b8e814723c */ /* 0x042ff00000041814 */
[C---:B------:R-:W-:Y:S08]  /*6ce0*/  HMMA.16816.F32.BF16 R24, R232.reuse, R186, R24 ;  /* 0x000000bae818723c */ /* 0x040ff00000041818 */
[C---:B------:R-:W-:Y:S08]  /*6cf0*/  HMMA.16816.F32.BF16 R28, R232.reuse, R180, R28 ;  /* 0x000000b4e81c723c */ /* 0x040ff0000004181c */
[----:B------:R-:W-:Y:S01]  /*6d00*/  HMMA.16816.F32.BF16 R32, R232, R182, R32 ;  /* 0x000000b6e820723c */ /* 0x000fe20000041820 */
[----:B-----5:R-:W-:Y:S05]  /*6d10*/  LDSM.16.M88.4 R184, [R188] ;  /* 0x00000000bcb8783b */ /* 0x020fea0000000200 */
[----:B--2---:R-:W1:Y:S05]  /*6d20*/  LDSM.16.M88.4 R176, [R189] ;  /* 0x00000000bdb0783b */ /* 0x004e6a0000000200 */
[----:B----4-:R-:W2:Y:S01]  /*6d30*/  LDSM.16.M88.4 R180, [R3] ;  /* 0x0000000003b4783b */ /* 0x010ea20000000200 */
[C---:B-1----:R-:W-:Y:S08]  /*6d40*/  HMMA.16816.F32.BF16 R4, R236.reuse, R176, R4 ;  /* 0x000000b0ec04723c */ /* 0x042ff00000041804 */
[C---:B------:R-:W-:Y:S01]  /*6d50*/  HMMA.16816.F32.BF16 R8, R236.reuse, R178, R8 ;  /* 0x000000b2ec08723c */ /* 0x040fe20000041808 */
[----:B---3--:R-:W1:Y:S07]  /*6d60*/  LDSM.16.M88.4 R176, [R2] ;  /* 0x0000000002b0783b */ /* 0x008e6e0000000200 */
[C---:B------:R-:W-:Y:S08]  /*6d70*/  HMMA.16816.F32.BF16 R12, R236.reuse, R184, R12 ;  /* 0x000000b8ec0c723c */ /* 0x040ff0000004180c */
[C---:B------:R-:W-:Y:S01]  /*6d80*/  HMMA.16816.F32.BF16 R16, R236.reuse, R186, R16 ;  /* 0x000000baec10723c */ /* 0x040fe20000041810 */
[----:B------:R-:W3:Y:S07]  /*6d90*/  LDSM.16.M88.4 R184, [R0+0x16100] ;  /* 0x0161000000b8783b */ /* 0x000eee0000000200 */
[C---:B--2---:R-:W-:Y:S08]  /*6da0*/  HMMA.16816.F32.BF16 R20, R236.reuse, R180, R20 ;  /* 0x000000b4ec14723c */ /* 0x044ff00000041814 */
[C---:B------:R-:W-:Y:S01]  /*6db0*/  HMMA.16816.F32.BF16 R24, R236.reuse, R182, R24 ;  /* 0x000000b6ec18723c */ /* 0x040fe20000041818 */
[----:B------:R-:W2:Y:S07]  /*6dc0*/  LDSM.16.M88.4 R180, [R0+0x16900] ;  /* 0x0169000000b4783b */ /* 0x000eae0000000200 */
[C---:B-1----:R-:W-:Y:S08]  /*6dd0*/  HMMA.16816.F32.BF16 R28, R236.reuse, R176, R28 ;  /* 0x000000b0ec1c723c */ /* 0x042ff0000004181c */
[----:B------:R-:W-:Y:S01]  /*6de0*/  HMMA.16816.F32.BF16 R32, R236, R178, R32 ;  /* 0x000000b2ec20723c */ /* 0x000fe20000041820 */
[----:B------:R-:W1:Y:S07]  /*6df0*/  LDSM.16.M88.4 R176, [R0+0x17100] ;  /* 0x0171000000b0783b */ /* 0x000e6e0000000200 */
[C---:B---3--:R-:W-:Y:S08]  /*6e00*/  HMMA.16816.F32.BF16 R4, R240.reuse, R184, R4 ;  /* 0x000000b8f004723c */ /* 0x048ff00000041804 */
[C---:B------:R-:W-:Y:S01]  /*6e10*/  HMMA.16816.F32.BF16 R8, R240.reuse, R186, R8 ;  /* 0x000000baf008723c */ /* 0x040fe20000041808 */
[----:B------:R-:W3:Y:S07]  /*6e20*/  LDSM.16.M88.4 R184, [R0+0x17900] ;  /* 0x0179000000b8783b */ /* 0x000eee0000000200 */
[C---:B--2---:R-:W-:Y:S08]  /*6e30*/  HMMA.16816.F32.BF16 R12, R240.reuse, R180, R12 ;  /* 0x000000b4f00c723c */ /* 0x044ff0000004180c */
[C---:B------:R-:W-:Y:S01]  /*6e40*/  HMMA.16816.F32.BF16 R16, R240.reuse, R182, R16 ;  /* 0x000000b6f010723c */ /* 0x040fe20000041810 */
[----:B------:R-:W2:Y:S07]  /*6e50*/  LDSM.16.M88.4 R180, [R250+0x6000] ;  /* 0x00600000fab4783b */ /* 0x000eae0000000200 */
[C---:B-1----:R-:W-:Y:S08]  /*6e60*/  HMMA.16816.F32.BF16 R20, R240.reuse, R176, R20 ;  /* 0x000000b0f014723c */ /* 0x042ff00000041814 */
[C---:B------:R-:W-:Y:S01]  /*6e70*/  HMMA.16816.F32.BF16 R24, R240.reuse, R178, R24 ;  /* 0x000000b2f018723c */ /* 0x040fe20000041818 */
[----:B------:R-:W1:Y:S07]  /*6e80*/  LDSM.16.M88.4 R176, [R250+0x6800] ;  /* 0x00680000fab0783b */ /* 0x000e6e0000000200 */
[C---:B---3--:R-:W-:Y:S08]  /*6e90*/  HMMA.16816.F32.BF16 R28, R240.reuse, R184, R28 ;  /* 0x000000b8f01c723c */ /* 0x048ff0000004181c */
[----:B------:R-:W-:Y:S08]  /*6ea0*/  HMMA.16816.F32.BF16 R32, R240, R186, R32 ;  /* 0x000000baf020723c */ /* 0x000ff00000041820 */
[C---:B--2---:R-:W-:Y:S08]  /*6eb0*/  HMMA.16816.F32.BF16 R4, R244.reuse, R180, R4 ;  /* 0x000000b4f404723c */ /* 0x044ff00000041804 */
[C---:B------:R-:W-:Y:S08]  /*6ec0*/  HMMA.16816.F32.BF16 R8, R244.reuse, R182, R8 ;  /* 0x000000b6f408723c */ /* 0x040ff00000041808 */
[C---:B-1----:R-:W-:Y:S08]  /*6ed0*/  HMMA.16816.F32.BF16 R12, R244.reuse, R176, R12 ;  /* 0x000000b0f40c723c */ /* 0x042ff0000004180c */
[----:B------:R-:W-:Y:S01]  /*6ee0*/  FMUL.FTZ R6, R6, c[0x0][0x320] ;  /* 0x0000c80006067a20 */ /* 0x000fe20000410000 */
[C---:B------:R-:W-:Y:S03]  /*6ef0*/  HMMA.16816.F32.BF16 R16, R244.reuse, R178, R16 ;  /* 0x000000b2f410723c */ /* 0x040fe60000041810 */
[----:B------:R-:W1:Y:S01]  /*6f00*/  MUFU.TANH R2, R6 ;  /* 0x0000000600027308 */ /* 0x000e620000002400 */
[----:B------:R-:W-:Y:S02]  /*6f10*/  FMUL.FTZ R7, R7, c[0x0][0x320] ;  /* 0x0000c80007077a20 */ /* 0x000fe40000410000 */
[----:B------:R-:W-:Y:S02]  /*6f20*/  FMUL.FTZ R4, R4, c[0x0][0x320] ;  /* 0x0000c80004047a20 */ /* 0x000fe40000410000 */
[----:B------:R-:W-:Y:S04]  /*6f30*/  FMUL.FTZ R5, R5, c[0x0][0x320] ;  /* 0x0000c80005057a20 */ /* 0x000fe80000410000 */
[----:B------:R-:W-:Y:S01]  /*6f40*/  FMUL.FTZ R8, R8, c[0x0][0x320] ;  /* 0x0000c80008087a20 */ /* 0x000fe20000410000 */
[----:B------:R-:W2:Y:S01]  /*6f50*/  MUFU.TANH R0, R7 ;  /* 0x0000000700007308 */ /* 0x000ea20000002400 */
[----:B------:R-:W-:Y:S02]  /*6f60*/  FMUL.FTZ R9, R9, c[0x0][0x320] ;  /* 0x0000c80009097a20 */ /* 0x000fe40000410000 */
[----:B------:R-:W-:Y:S02]  /*6f70*/  FMUL.FTZ R10, R10, c[0x0][0x320] ;  /* 0x0000c8000a0a7a20 */ /* 0x000fe40000410000 */
[----:B------:R-:W-:Y:S02]  /*6f80*/  FMUL.FTZ R11, R11, c[0x0][0x320] ;  /* 0x0000c8000b0b7a20 */ /* 0x000fe40000410000 */
[----:B------:R-:W-:Y:S02]  /*6f90*/  FMUL.FTZ R13, R13, c[0x0][0x320] ;  /* 0x0000c8000d0d7a20 */ /* 0x000fe40000410000 */
[----:B------:R-:W-:Y:S01]  /*6fa0*/  FMUL.FTZ R14, R14, c[0x0][0x320] ;  /* 0x0000c8000e0e7a20 */ /* 0x000fe20000410000 */
[----:B------:R-:W-:Y:S01]  /*6fb0*/  MUFU.TANH R184, R4 ;  /* 0x0000000400b87308 */ /* 0x000fe20000002400 */
[----:B------:R-:W-:Y:S02]  /*6fc0*/  FMUL.FTZ R15, R15, c[0x0][0x320] ;  /* 0x0000c8000f0f7a20 */ /* 0x000fe40000410000 */
[----:B------:R-:W-:Y:S01]  /*6fd0*/  FMUL.FTZ R16, R16, c[0x0][0x320] ;  /* 0x0000c80010107a20 */ /* 0x000fe20000410000 */
[----:B-1----:R-:W-:Y:S01]  /*6fe0*/  STL [R1+0x48], R2 ;  /* 0x0000480201007387 */ /* 0x002fe20000100800 */
[----:B------:R-:W-:Y:S02]  /*6ff0*/  FMUL.FTZ R17, R17, c[0x0][0x320] ;  /* 0x0000c80011117a20 */ /* 0x000fe40000410000 */
[----:B------:R-:W-:Y:S02]  /*7000*/  FMUL.FTZ R18, R18, c[0x0][0x320] ;  /* 0x0000c80012127a20 */ /* 0x000fe40000410000 */
[----:B------:R-:W-:Y:S01]  /*7010*/  FMUL.FTZ R19, R19, c[0x0][0x320] ;  /* 0x0000c80013137a20 */ /* 0x000fe20000410000 */
[----:B------:R1:W-:Y:S01]  /*7020*/  MUFU.TANH R186, R5 ;  /* 0x0000000500ba7308 */ /* 0x0003e20000002400 */
[----:B------:R-:W-:Y:S01]  /*7030*/  FMUL.FTZ R12, R12, c[0x0][0x320] ;  /* 0x0000c8000c0c7a20 */ /* 0x000fe20000410000 */
[----:B--2---:R2:W-:Y:S08]  /*7040*/  STL [R1+0x50], R0 ;  /* 0x0000500001007387 */ /* 0x0045f00000100800 */
[----:B------:R-:W-:Y:S10]  /*7050*/  MUFU.TANH R185, R8 ;  /* 0x0000000800b97308 */ /* 0x000ff40000002400 */
[----:B------:R-:W-:Y:S01]  /*7060*/  MUFU.TANH R183, R9 ;  /* 0x0000000900b77308 */ /* 0x000fe20000002400 */
[----:B-1----:R-:W1:Y:S09]  /*7070*/  LDSM.16.M88.4 R4, [R250+0x7000] ;  /* 0x00700000fa04783b */ /* 0x002e720000000200 */
[----:B--2---:R-:W2:Y:S10]  /*7080*/  MUFU.TANH R0, R10 ;  /* 0x0000000a00007308 */ /* 0x004eb40000002400 */
[----:B------:R3:W4:Y:S10]  /*7090*/  MUFU.TANH R191, R11 ;  /* 0x0000000b00bf7308 */ /* 0x0007340000002400 */
[----:B------:R-:W4:Y:S01]  /*70a0*/  MUFU.TANH R181, R13 ;  /* 0x0000000d00b57308 */ /* 0x000f220000002400 */
[----:B--2---:R-:W-:Y:S09]  /*70b0*/  STL [R1+0x4c], R0 ;  /* 0x00004c0001007387 */ /* 0x004ff20000100800 */
[----:B------:R-:W2:Y:S01]  /*70c0*/  MUFU.TANH R190, R14 ;  /* 0x0000000e00be7308 */ /* 0x000ea20000002400 */
[----:B---3--:R-:W3:Y:S01]  /*70d0*/  LDSM.16.M88.4 R8, [R250+0x7800] ;  /* 0x00780000fa08783b */ /* 0x008ee20000000200 */
[----:B------:R-:W-:Y:S08]  /*70e0*/  DEPBAR.LE SB0, 0x0 ;  /* 0x000080000000791a */ /* 0x000ff00000000000 */
[----:B------:R-:W2:Y:S01]  /*70f0*/  MUFU.TANH R189, R15 ;  /* 0x0000000f00bd7308 */ /* 0x000ea20000002400 */
[----:B------:R-:W-:Y:S01]  /*7100*/  BAR.SYNC.DEFER_BLOCKING 0x0 ;  /* 0x0000000000007b1d */ /* 0x000fe20000010000 */
[C---:B-1----:R-:W-:Y:S08]  /*7110*/  HMMA.16816.F32.BF16 R20, R244.reuse, R4, R20 ;  /* 0x00000004f414723c */ /* 0x042ff00000041814 */
[----:B------:R-:W1:Y:S01]  /*7120*/  MUFU.TANH R178, R16 ;  /* 0x0000001000b27308 */ /* 0x000e620000002400 */
[C---:B------:R-:W-:Y:S09]  /*7130*/  HMMA.16816.F32.BF16 R24, R244.reuse, R6, R24 ;  /* 0x00000006f418723c */ /* 0x040ff20000041818 */
[----:B------:R5:W1:Y:S06]  /*7140*/  MUFU.TANH R177, R17 ;  /* 0x0000001100b17308 */ /* 0x000a6c0000002400 */
[----:B------:R-:W-:Y:S02]  /*7150*/  FMUL.FTZ R20, R20, c[0x0][0x320] ;  /* 0x0000c80014147a20 */ /* 0x000fe40000410000 */
[----:B------:R-:W-:Y:S02]  /*7160*/  FMUL.FTZ R22, R22, c[0x0][0x320] ;  /* 0x0000c80016167a20 */ /* 0x000fe40000410000 */
[----:B------:R1:W1:Y:S01]  /*7170*/  MUFU.TANH R188, R18 ;  /* 0x0000001200bc7308 */ /* 0x0002620000002400 */
[----:B------:R-:W-:Y:S02]  /*7180*/  FMUL.FTZ R23, R23, c[0x0][0x320] ;  /* 0x0000c80017177a20 */ /* 0x000fe40000410000 */
[----:B------:R-:W-:Y:S01]  /*7190*/  FMUL.FTZ R21, R21, c[0x0][0x320] ;  /* 0x0000c80015157a20 */ /* 0x000fe20000410000 */
[C---:B---3--:R-:W-:Y:S06]  /*71a0*/  HMMA.16816.F32.BF16 R28, R244.reuse, R8, R28 ;  /* 0x00000008f41c723c */ /* 0x048fec000004181c */
[----:B------:R3:W2:Y:S02]  /*71b0*/  MUFU.TANH R187, R19 ;  /* 0x0000001300bb7308 */ /* 0x0006a40000002400 */
[----:B------:R-:W-:Y:S04]  /*71c0*/  HMMA.16816.F32.BF16 R32, R244, R10, R32 ;  /* 0x0000000af420723c */ /* 0x000fe80000041820 */
[----:B-----5:R-:W-:Y:S04]  /*71d0*/  FMUL.FTZ R17, R25, c[0x0][0x320] ;  /* 0x0000c80019117a20 */ /* 0x020fe80000410000 */
[----:B------:R5:W2:Y:S08]  /*71e0*/  MUFU.TANH R176, R20 ;  /* 0x0000001400b07308 */ /* 0x000ab00000002400 */
[----:B------:R-:W-:Y:S02]  /*71f0*/  FMUL.FTZ R16, R28, c[0x0][0x320] ;  /* 0x0000c8001c107a20 */ /* 0x000fe40000410000 */
[----:B------:R2:W2:Y:S01]  /*7200*/  MUFU.TANH R180, R22 ;  /* 0x0000001600b47308 */ /* 0x0004a20000002400 */
[----:B------:R-:W-:Y:S02]  /*7210*/  FMUL.FTZ R15, R29, c[0x0][0x320] ;  /* 0x0000c8001d0f7a20 */ /* 0x000fe40000410000 */
[----:B-1----:R-:W-:Y:S02]  /*7220*/  FMUL.FTZ R18, R31, c[0x0][0x320] ;  /* 0x0000c8001f127a20 */ /* 0x002fe40000410000 */
[----:B---3--:R-:W-:Y:S02]  /*7230*/  FMUL.FTZ R19, R24, c[0x0][0x320] ;  /* 0x0000c80018137a20 */ /* 0x008fe40000410000 */
[----:B------:R-:W-:Y:S02]  /*7240*/  FMUL.FTZ R14, R32, c[0x0][0x320] ;  /* 0x0000c800200e7a20 */ /* 0x000fe40000410000 */
[----:B------:R-:W-:Y:S01]  /*7250*/  FMUL.FTZ R13, R33, c[0x0][0x320] ;  /* 0x0000c800210d7a20 */ /* 0x000fe20000410000 */
[----:B------:R1:W3:Y:S01]  /*7260*/  MUFU.TANH R179, R23 ;  /* 0x0000001700b37308 */ /* 0x0002e20000002400 */
[----:B------:R-:W-:Y:S02]  /*7270*/  FMUL.FTZ R4, R34, c[0x0][0x320] ;  /* 0x0000c80022047a20 */ /* 0x000fe40000410000 */
[----:B------:R-:W-:Y:S02]  /*7280*/  FMUL.FTZ R0, R35, c[0x0][0x320] ;  /* 0x0000c80023007a20 */ /* 0x000fe40000410000 */
[----:B-----5:R-:W-:Y:S05]  /*7290*/  FMUL.FTZ R20, R30, c[0x0][0x320] ;  /* 0x0000c8001e147a20 */ /* 0x020fea0000410000 */
[----:B------:R3:W3:Y:S01]  /*72a0*/  MUFU.TANH R182, R12 ;  /* 0x0000000c00b67308 */ /* 0x0006e20000002400 */
[----:B--2---:R-:W-:Y:S09]  /*72b0*/  FMUL.FTZ R22, R27, c[0x0][0x320] ;  /* 0x0000c8001b167a20 */ /* 0x004ff20000410000 */
[----:B------:R-:W2:Y:S01]  /*72c0*/  MUFU.TANH R21, R21 ;  /* 0x0000001500157308 */ /* 0x000ea20000002400 */
[----:B-1----:R-:W-:Y:S09]  /*72d0*/  FMUL.FTZ R23, R26, c[0x0][0x320] ;  /* 0x0000c8001a177a20 */ /* 0x002ff20000410000 */
[----:B------:R-:W1:Y:S10]  /*72e0*/  MUFU.TANH R19, R19 ;  /* 0x0000001300137308 */ /* 0x000e740000002400 */
        /* <DEDUP_REMOVED lines=10> */
[----:B------:R1:W1:Y:S02]  /*7390*/  MUFU.TANH R3, R0 ;  /* 0x0000000000037308 */ /* 0x0002640000002400 */
[----:B-1234-:R-:W-:-:S05]  /*73a0*/  @P0 BRA `(.L_x_5) ;  /* 0xffffe5d000000947 */ /* 0x01efca000383ffff */
.L_x_4:
[----:B----4-:R-:W2:Y:S01]  /*73b0*/  LDL.LU R9, [R1+0x64] ;  /* 0x0000640001097983 */ /* 0x010ea20000300800 */
[----:B------:R-:W-:Y:S01]  /*73c0*/  FMNMX.FTZ R132, R184, R133, !PT ;  /* 0x00000085b8847209 */ /* 0x000fe20007810000 */
[----:B------:R-:W-:Y:S01]  /*73d0*/  UIADD3 UR4, UR8, -0x1, URZ ;  /* 0xffffffff08047890 */ /* 0x000fe2000fffe03f */
[----:B------:R-:W-:Y:S01]  /*73e0*/  ISETP.LT.AND P0, PT, RZ, UR8, PT ;  /* 0x00000008ff007c0c */ /* 0x000fe2000bf01270 */
[----:B------:R-:W3:Y:S01]  /*73f0*/  LDL.LU R8, [R1+0x48] ;  /* 0x0000480001087983 */ /* 0x000ee20000300800 */
[----:B------:R-:W-:Y:S03]  /*7400*/  FMNMX.FTZ R132, R186, R132, !PT ;  /* 0x00000084ba847209 */ /* 0x000fe60007810000 */
[----:B------:R-:W4:Y:S01]  /*7410*/  LDL.LU R12, [R1+0x50] ;  /* 0x00005000010c7983 */ /* 0x000f220000300800 */
[----:B------:R-:W-:Y:S01]  /*7420*/  FMNMX.FTZ R132, R185, R132, !PT ;  /* 0x00000084b9847209 */ /* 0x000fe20007810000 */
[----:B------:R-:W-:Y:S02]  /*7430*/  UMOV UR8, UR4 ;  /* 0x0000000400087c82 */ /* 0x000fe40008000000 */
[----:B------:R-:W5:Y:S01]  /*7440*/  LDL.LU R10, [R1+0x4c] ;  /* 0x00004c00010a7983 */ /* 0x000f620000300800 */
[----:B------:R-:W-:Y:S03]  /*7450*/  FMNMX.FTZ R132, R183, R132, !PT ;  /* 0x00000084b7847209 */ /* 0x000fe60007810000 */
[----:B------:R-:W0:Y:S01]  /*7460*/  LDGDEPBAR ;  /* 0x00000000000079af */ /* 0x000e220000000000 */
[----:B------:R-:W-:Y:S04]  /*7470*/  FMNMX.FTZ R132, R182, R132, !PT ;  /* 0x00000084b6847209 */ /* 0x000fe80007810000 */
        /* <DEDUP_REMOVED lines=10> */
[----:B------:R-:W-:Y:S05]  /*7520*/  FMNMX.FTZ R132, R13, R132, !PT ;  /* 0x000000840d847209 */ /* 0x000fea0007810000 */
[----:B------:R-:W1:Y:S02]  /*7530*/  SHFL.BFLY PT, R0, R132, 0x2, 0x1f ;  /* 0x0c401f0084007f89 */ /* 0x000e6400000e0000 */
[----:B-1----:R-:W-:Y:S06]  /*7540*/  FMNMX.FTZ R132, R132, R0, !PT ;  /* 0x0000000084847209 */ /* 0x002fec0007810000 */
[----:B------:R-:W1:Y:S02]  /*7550*/  SHFL.BFLY PT, R0, R132, 0x1, 0x1f ;  /* 0x0c201f0084007f89 */ /* 0x000e6400000e0000 */
[----:B-1----:R-:W-:Y:S05]  /*7560*/  FMNMX.FTZ R132, R132, R0, !PT ;  /* 0x0000000084847209 */ /* 0x002fea0007810000 */
[C---:B------:R-:W-:Y:S02]  /*7570*/  FADD.FTZ R0, -R132.reuse, R133 ;  /* 0x0000008584007221 */ /* 0x040fe40000010100 */
[----:B------:R-:W-:Y:S02]  /*7580*/  FMUL.FTZ R2, R132, c[0x0][0x2d0] ;  /* 0x0000b40084027a20 */ /* 0x000fe40000410000 */
[----:B------:R-:W-:Y:S02]  /*7590*/  FMUL.FTZ R0, R0, c[0x0][0x2d0] ;  /* 0x0000b40000007a20 */ /* 0x000fe40000410000 */
[--C-:B------:R-:W-:Y:S02]  /*75a0*/  FFMA.FTZ R184, R184, c[0x0][0x2d0], -R2.reuse ;  /* 0x0000b400b8b87a23 */ /* 0x100fe40000010802 */
[--C-:B------:R-:W-:Y:S01]  /*75b0*/  FFMA.FTZ R26, R176, c[0x0][0x2d0], -R2.reuse ;  /* 0x0000b400b01a7a23 */ /* 0x100fe20000010802 */
[----:B------:R-:W1:Y:S01]  /*75c0*/  MUFU.EX2 R6, R0 ;  /* 0x0000000000067308 */ /* 0x000e620000000800 */
[--C-:B------:R-:W-:Y:S02]  /*75d0*/  FFMA.FTZ R5, R186, c[0x0][0x2d0], -R2.reuse ;  /* 0x0000b400ba057a23 */ /* 0x100fe40000010802 */
[--C-:B------:R-:W-:Y:S02]  /*75e0*/  FFMA.FTZ R7, R185, c[0x0][0x2d0], -R2.reuse ;  /* 0x0000b400b9077a23 */ /* 0x100fe40000010802 */
[--C-:B------:R-:W-:Y:S02]  /*75f0*/  FFMA.FTZ R183, R183, c[0x0][0x2d0], -R2.reuse ;  /* 0x0000b400b7b77a23 */ /* 0x100fe40000010802 */
[--C-:B------:R-:W-:Y:S02]  /*7600*/  FFMA.FTZ R186, R182, c[0x0][0x2d0], -R2.reuse ;  /* 0x0000b400b6ba7a23 */ /* 0x100fe40000010802 */
[--C-:B------:R-:W-:Y:S01]  /*7610*/  FFMA.FTZ R182, R178, c[0x0][0x2d0], -R2.reuse ;  /* 0x0000b400b2b67a23 */ /* 0x100fe20000010802 */
[----:B------:R-:W2:Y:S01]  /*7620*/  MUFU.EX2 R176, R184 ;  /* 0x000000b800b07308 */ /* 0x000ea20000000800 */
        /* <DEDUP_REMOVED lines=9> */
[----:B------:R-:W-:Y:S02]  /*76c0*/  FFMA.FTZ R11, R19, c[0x0][0x2d0], -R2 ;  /* 0x0000b400130b7a23 */ /* 0x000fe40000010802 */
[C---:B-1----:R-:W-:Y:S01]  /*76d0*/  FMUL.FTZ R32, R6.reuse, R136 ;  /* 0x0000008806207220 */ /* 0x042fe20000410000 */
[----:B------:R-:W1:Y:S01]  /*76e0*/  MUFU.EX2 R7, R7 ;  /* 0x0000000700077308 */ /* 0x000e620000000800 */
[C---:B------:R-:W-:Y:S02]  /*76f0*/  FMUL.FTZ R33, R6.reuse, R137 ;  /* 0x0000008906217220 */ /* 0x040fe40000410000 */
[C---:B------:R-:W-:Y:S01]  /*7700*/  FMUL.FTZ R13, R6.reuse, R157 ;  /* 0x0000009d060d7220 */ /* 0x040fe20000410000 */
[----:B------:R-:W-:Y:S01]  /*7710*/  MOV R157, R28 ;  /* 0x0000001c009d7202 */ /* 0x000fe20000000f00 */
[C---:B------:R-:W-:Y:S02]  /*7720*/  FMUL.FTZ R28, R6.reuse, R140 ;  /* 0x0000008c061c7220 */ /* 0x040fe40000410000 */
[C---:B------:R-:W-:Y:S02]  /*7730*/  FMUL.FTZ R16, R6.reuse, R152 ;  /* 0x0000009806107220 */ /* 0x040fe40000410000 */
[C---:B------:R-:W-:Y:S01]  /*7740*/  FMUL.FTZ R17, R6.reuse, R153 ;  /* 0x0000009906117220 */ /* 0x040fe20000410000 */
[----:B------:R-:W1:Y:S01]  /*7750*/  MUFU.EX2 R178, R183 ;  /* 0x000000b700b27308 */ /* 0x000e620000000800 */
[----:B------:R-:W-:Y:S01]  /*7760*/  MOV R153, R29 ;  /* 0x0000001d00997202 */ /* 0x000fe20000000f00 */
[C---:B------:R-:W-:Y:S02]  /*7770*/  FMUL.FTZ R29, R6.reuse, R141 ;  /* 0x0000008d061d7220 */ /* 0x040fe40000410000 */
[C---:B------:R-:W-:Y:S01]  /*7780*/  FMUL.FTZ R21, R6.reuse, R149 ;  /* 0x0000009506157220 */ /* 0x040fe20000410000 */
[----:B------:R-:W-:Y:S01]  /*7790*/  MOV R149, R31 ;  /* 0x0000001f00957202 */ /* 0x000fe20000000f00 */
[C---:B------:R-:W-:Y:S02]  /*77a0*/  FMUL.FTZ R36, R6.reuse, R36 ;  /* 0x0000002406247220 */ /* 0x040fe40000410000 */
        /* <DEDUP_REMOVED lines=47> */
[----:B--2---:R-:W-:Y:S01]  /*7aa0*/  FFMA.FTZ R0, R6, R9, R176 ;  /* 0x0000000906007223 */ /* 0x004fe200000100b0 */
[C---:B------:R-:W-:Y:S01]  /*7ab0*/  F2FP.BF16.PACK_AB R176, R5.reuse, R176 ;  /* 0x000000b005b0723e */ /* 0x040fe200000010ff */
[----:B------:R-:W2:Y:S02]  /*7ac0*/  LDL.LU R9, [R1+0x84] ;  /* 0x0000840001097983 */ /* 0x000ea40000300800 */
[----:B------:R-:W-:Y:S04]  /*7ad0*/  FADD.FTZ R0, R5, R0 ;  /* 0x0000000005007221 */ /* 0x000fe80000010000 */
[----:B-1----:R-:W-:Y:S04]  /*7ae0*/  FADD.FTZ R0, R7, R0 ;  /* 0x0000000007007221 */ /* 0x002fe80000010000 */
[----:B------:R-:W-:Y:S01]  /*7af0*/  FADD.FTZ R183, R178, R0 ;  /* 0x00000000b2b77221 */ /* 0x000fe20000010000 */
[----:B---3--:R-:W-:Y:S02]  /*7b00*/  FMNMX.FTZ R0, R8, R134, !PT ;  /* 0x0000008608007209 */ /* 0x008fe40007810000 */
[----:B------:R-:W-:Y:S02]  /*7b10*/  F2FP.BF16.PACK_AB R178, R178, R7 ;  /* 0x00000007b2b2723e */ /* 0x000fe400000010ff */
[----:B----4-:R-:W-:Y:S04]  /*7b20*/  FMNMX.FTZ R0, R12, R0, !PT ;  /* 0x000000000c007209 */ /* 0x010fe80007810000 */
[----:B-----5:R-:W-:Y:S04]  /*7b30*/  FMNMX.FTZ R0, R10, R0, !PT ;  /* 0x000000000a007209 */ /* 0x020fe80007810000 */
        /* <DEDUP_REMOVED lines=18> */
[----:B------:R-:W-:Y:S01]  /*7c60*/  FMUL.FTZ R5, R2, c[0x0][0x2d0] ;  /* 0x0000b40002057a20 */ /* 0x000fe20000410000 */
[----:B------:R-:W-:Y:S01]  /*7c70*/  MUFU.EX2 R134, R181 ;  /* 0x000000b500867308 */ /* 0x000fe20000000800 */
[----:B------:R-:W-:Y:S02]  /*7c80*/  FMUL.FTZ R0, R0, c[0x0][0x2d0] ;  /* 0x0000b40000007a20 */ /* 0x000fe40000410000 */
[--C-:B------:R-:W-:Y:S02]  /*7c90*/  FFMA.FTZ R8, R8, c[0x0][0x2d0], -R5.reuse ;  /* 0x0000b40008087a23 */ /* 0x100fe40000010805 */
[--C-:B------:R-:W-:Y:S02]  /*7ca0*/  FFMA.FTZ R7, R12, c[0x0][0x2d0], -R5.reuse ;  /* 0x0000b4000c077a23 */ /* 0x100fe40000010805 */
        /* <DEDUP_REMOVED lines=8> */
[----:B------:R-:W-:Y:S01]  /*7d30*/  MUFU.EX2 R8, R8 ;  /* 0x0000000800087308 */ /* 0x000fe20000000800 */
[--C-:B------:R-:W-:Y:S02]  /*7d40*/  FFMA.FTZ R14, R22, c[0x0][0x2d0], -R5.reuse ;  /* 0x0000b400160e7a23 */ /* 0x100fe40000010805 */
[--C-:B------:R-:W-:Y:S02]  /*7d50*/  FFMA.FTZ R18, R18, c[0x0][0x2d0], -R5.reuse ;  /* 0x0000b40012127a23 */ /* 0x100fe40000010805 */
[--C-:B------:R-:W-:Y:S02]  /*7d60*/  FFMA.FTZ R19, R4, c[0x0][0x2d0], -R5.reuse ;  /* 0x0000b40004137a23 */ /* 0x100fe40000010805 */
[C---:B------:R-:W-:Y:S01]  /*7d70*/  FMUL.FTZ R4, R6.reuse, R164 ;  /* 0x000000a406047220 */ /* 0x040fe20000410000 */
[----:B------:R-:W-:Y:S01]  /*7d80*/  MOV R164, R15 ;  /* 0x0000000f00a47202 */ /* 0x000fe20000000f00 */
[C---:B------:R-:W-:Y:S01]  /*7d90*/  FMUL.FTZ R12, R6.reuse, R156 ;  /* 0x0000009c060c7220 */ /* 0x040fe20000410000 */
[----:B------:R-:W3:Y:S01]  /*7da0*/  MUFU.EX2 R7, R7 ;  /* 0x0000000700077308 */ /* 0x000ee20000000800 */
[C---:B------:R-:W-:Y:S01]  /*7db0*/  FMUL.FTZ R20, R6.reuse, R148 ;  /* 0x0000009406147220 */ /* 0x040fe20000410000 */
[----:B------:R-:W-:Y:S01]  /*7dc0*/  MOV R156, R25 ;  /* 0x00000019009c7202 */ /* 0x000fe20000000f00 */
[----:B------:R-:W-:Y:S01]  /*7dd0*/  FMUL.FTZ R25, R6, R145 ;  /* 0x0000009106197220 */ /* 0x000fe20000410000 */
[----:B------:R-:W-:Y:S01]  /*7de0*/  MOV R148, R11 ;  /* 0x0000000b00947202 */ /* 0x000fe20000000f00 */
[C---:B-1----:R-:W-:Y:S02]  /*7df0*/  FMUL.FTZ R34, R0.reuse, R138 ;  /* 0x0000008a00227220 */ /* 0x042fe40000410000 */
[----:B------:R-:W-:Y:S02]  /*7e00*/  FMUL.FTZ R35, R0, R139 ;  /* 0x0000008b00237220 */ /* 0x000fe40000410000 */
[----:B------:R-:W1:Y:S01]  /*7e10*/  LDSM.16.MT88.4 R136, [R248+0x100] ;  /* 0x00010000f888783b */ /* 0x000e620000004200 */
[----:B------:R-:W4:Y:S01]  /*7e20*/  MUFU.EX2 R179, R133 ;  /* 0x0000008500b37308 */ /* 0x000f220000000800 */
[--C-:B------:R-:W-:Y:S02]  /*7e30*/  FFMA.FTZ R190, R190, c[0x0][0x2d0], -R5.reuse ;  /* 0x0000b400bebe7a23 */ /* 0x100fe40000010805 */
[--C-:B------:R-:W-:Y:S02]  /*7e40*/  FFMA.FTZ R189, R189, c[0x0][0x2d0], -R5.reuse ;  /* 0x0000b400bdbd7a23 */ /* 0x100fe40000010805 */
[--C-:B------:R-:W-:Y:S02]  /*7e50*/  FFMA.FTZ R188, R188, c[0x0][0x2d0], -R5.reuse ;  /* 0x0000b400bcbc7a23 */ /* 0x100fe40000010805 */
[----:B------:R-:W-:Y:S02]  /*7e60*/  FFMA.FTZ R187, R187, c[0x0][0x2d0], -R5 ;  /* 0x0000b400bbbb7a23 */ /* 0x000fe40000010805 */
[----:B------:R-:W-:Y:S01]  /*7e70*/  FMUL.FTZ R5, R6, R165 ;  /* 0x000000a506057220 */ /* 0x000fe20000410000 */
[----:B------:R-:W5:Y:S01]  /*7e80*/  MUFU.EX2 R191, R191 ;  /* 0x000000bf00bf7308 */ /* 0x000f620000000800 */
[C---:B------:R-:W-:Y:S01]  /*7e90*/  FMUL.FTZ R11, R0.reuse, R163 ;  /* 0x000000a3000b7220 */ /* 0x040fe20000410000 */
[----:B------:R-:W-:Y:S01]  /*7ea0*/  MOV R165, R19 ;  /* 0x0000001300a57202 */ /* 0x000fe20000000f00 */
[C---:B------:R-:W-:Y:S01]  /*7eb0*/  FMUL.FTZ R15, R0.reuse, R159 ;  /* 0x0000009f000f7220 */ /* 0x040fe20000410000 */
[C---:B---3--:R-:W-:Y:S01]  /*7ec0*/  F2FP.BF16.PACK_AB R177, R7.reuse, R8 ;  /* 0x0000000807b1723e */ /* 0x048fe200000010ff */
[C---:B------:R-:W-:Y:S01]  /*7ed0*/  FMUL.FTZ R19, R0.reuse, R155 ;  /* 0x0000009b00137220 */ /* 0x040fe20000410000 */
[----:B------:R-:W-:Y:S01]  /*7ee0*/  MOV R163, R27 ;  /* 0x0000001b00a37202 */ /* 0x000fe20000000f00 */
[C---:B------:R-:W-:Y:S02]  /*7ef0*/  FMUL.FTZ R22, R0.reuse, R150 ;  /* 0x0000009600167220 */ /* 0x040fe40000410000 */
[C---:B------:R-:W-:Y:S01]  /*7f00*/  FMUL.FTZ R23, R0.reuse, R151 ;  /* 0x0000009700177220 */ /* 0x040fe20000410000 */
[----:B------:R-:W-:Y:S01]  /*7f10*/  MUFU.EX2 R148, R148 ;  /* 0x0000009400947308 */ /* 0x000fe20000000800 */
[C---:B------:R-:W-:Y:S02]  /*7f20*/  FMUL.FTZ R27, R0.reuse, R147 ;  /* 0x00000093001b7220 */ /* 0x040fe40000410000 */
[C---:B------:R-:W-:Y:S02]  /*7f30*/  FMUL.FTZ R31, R0.reuse, R143 ;  /* 0x0000008f001f7220 */ /* 0x040fe40000410000 */
[C---:B------:R-:W-:Y:S02]  /*7f40*/  FMUL.FTZ R38, R0.reuse, R38 ;  /* 0x0000002600267220 */ /* 0x040fe40000410000 */
[C---:B------:R-:W-:Y:S02]  /*7f50*/  FMUL.FTZ R39, R0.reuse, R39 ;  /* 0x0000002700277220 */ /* 0x040fe40000410000 */
[C---:B------:R-:W-:Y:S01]  /*7f60*/  FMUL.FTZ R42, R0.reuse, R42 ;  /* 0x0000002a002a7220 */ /* 0x040fe20000410000 */
[----:B------:R-:W3:Y:S01]  /*7f70*/  MUFU.EX2 R133, R186 ;  /* 0x000000ba00857308 */ /* 0x000ee20000000800 */
[C---:B------:R-:W-:Y:S02]  /*7f80*/  FMUL.FTZ R43, R0.reuse, R43 ;  /* 0x0000002b002b7220 */ /* 0x040fe40000410000 */
[C---:B------:R-:W-:Y:S02]  /*7f90*/  FMUL.FTZ R46, R0.reuse, R46 ;  /* 0x0000002e002e7220 */ /* 0x040fe40000410000 */
[C---:B------:R-:W-:Y:S02]  /*7fa0*/  FMUL.FTZ R47, R0.reuse, R47 ;  /* 0x0000002f002f7220 */ /* 0x040fe40000410000 */
        /* <DEDUP_REMOVED lines=47> */
[----:B--2---:R-:W-:Y:S02]  /*82a0*/  FFMA.FTZ R3, R0, R9, R8 ;  /* 0x0000000900037223 */ /* 0x004fe40000010008 */
[C---:B------:R-:W-:Y:S01]  /*82b0*/  FMUL.FTZ R8, R6.reuse, R160 ;  /* 0x000000a006087220 */ /* 0x040fe20000410000 */
[----:B------:R-:W-:Y:S01]  /*82c0*/  MOV R160, R18 ;  /* 0x0000001200a07202 */ /* 0x000fe20000000f00 */
[----:B------:R-:W-:Y:S02]  /*82d0*/  FADD.FTZ R3, R7, R3 ;  /* 0x0000000307037221 */ /* 0x000fe40000010000 */
[C---:B------:R-:W-:Y:S01]  /*82e0*/  FMUL.FTZ R9, R6.reuse, R161 ;  /* 0x000000a106097220 */ /* 0x040fe20000410000 */
[----:B------:R-:W-:Y:S01]  /*82f0*/  MOV R161, R24 ;  /* 0x0000001800a17202 */ /* 0x000fe20000000f00 */
[----:B----4-:R-:W-:Y:S01]  /*8300*/  FADD.FTZ R152, R179, R3 ;  /* 0x00000003b3987221 */ /* 0x010fe20000010000 */
[----:B-----5:R-:W-:Y:S01]  /*8310*/  F2FP.BF16.PACK_AB R179, R191, R179 ;  /* 0x000000b3bfb3723e */ /* 0x020fe200000010ff */
[----:B------:R-:W-:Y:S01]  /*8320*/  FMUL.FTZ R24, R6, R144 ;  /* 0x0000009006187220 */ /* 0x000fe20000410000 */
[----:B------:R-:W-:Y:S01]  /*8330*/  MUFU.EX2 R181, R161 ;  /* 0x000000a100b57308 */ /* 0x000fe20000000800 */
[C---:B------:R-:W-:Y:S01]  /*8340*/  FMUL.FTZ R6, R0.reuse, R166 ;  /* 0x000000a600067220 */ /* 0x040fe20000410000 */
[----:B------:R-:W-:Y:S01]  /*8350*/  MOV R166, R14 ;  /* 0x0000000e00a67202 */ /* 0x000fe20000000f00 */
[C---:B------:R-:W-:Y:S01]  /*8360*/  FMUL.FTZ R7, R0.reuse, R167 ;  /* 0x000000a700077220 */ /* 0x040fe20000410000 */
[----:B------:R-:W-:Y:S01]  /*8370*/  MOV R167, R10 ;  /* 0x0000000a00a77202 */ /* 0x000fe20000000f00 */
[C---:B------:R-:W-:Y:S02]  /*8380*/  FMUL.FTZ R18, R0.reuse, R154 ;  /* 0x0000009a00127220 */ /* 0x040fe40000410000 */
[C---:B------:R-:W-:Y:S01]  /*8390*/  FMUL.FTZ R10, R0.reuse, R162 ;  /* 0x000000a2000a7220 */ /* 0x040fe20000410000 */
[----:B------:R-:W-:Y:S01]  /*83a0*/  MOV R162, R30 ;  /* 0x0000001e00a27202 */ /* 0x000fe20000000f00 */
[C---:B------:R-:W-:Y:S01]  /*83b0*/  FMUL.FTZ R30, R0.reuse, R142 ;  /* 0x0000008e001e7220 */ /* 0x040fe20000410000 */
[C---:B-1----:R-:W-:Y:S01]  /*83c0*/  HMMA.16816.F32.BF16 R4, R176.reuse, R136, R4 ;  /* 0x00000088b004723c */ /* 0x042fe20000041804 */
[----:B------:R-:W-:Y:S01]  /*83d0*/  LDSM.16.MT88.4 R140, [R248+0x900] ;  /* 0x00090000f88c783b */ /* 0x000fe20000004200 */
[----:B------:R-:W-:Y:S03]  /*83e0*/  MUFU.EX2 R144, R182 ;  /* 0x000000b600907308 */ /* 0x000fe60000000800 */
[C---:B------:R-:W-:Y:S01]  /*83f0*/  FMUL.FTZ R14, R0.reuse, R158 ;  /* 0x0000009e000e7220 */ /* 0x040fe20000410000 */
[----:B------:R-:W-:Y:S01]  /*8400*/  MOV R158, R26 ;  /* 0x0000001a009e7202 */ /* 0x000fe20000000f00 */
[----:B------:R-:W-:Y:S01]  /*8410*/  FMUL.FTZ R26, R0, R146 ;  /* 0x00000092001a7220 */ /* 0x000fe20000410000 */
[C---:B------:R-:W-:Y:S01]  /*8420*/  HMMA.16816.F32.BF16 R8, R176.reuse, R138, R8 ;  /* 0x0000008ab008723c */ /* 0x040fe20000041808 */
[----:B------:R-:W1:Y:S03]  /*8430*/  LDSM.16.MT88.4 R136, [R249+0x100] ;  /* 0x00010000f988783b */ /* 0x000e660000004200 */
[----:B------:R-:W-:Y:S01]  /*8440*/  MUFU.EX2 R182, R160 ;  /* 0x000000a000b67308 */ /* 0x000fe20000000800 */
[----:B---3--:R-:W-:Y:S09]  /*8450*/  FADD.FTZ R0, R133, R183 ;  /* 0x000000b785007221 */ /* 0x008ff20000010000 */
[----:B------:R-:W2:Y:S10]  /*8460*/  MUFU.EX2 R3, R185 ;  /* 0x000000b900037308 */ /* 0x000eb40000000800 */
[----:B------:R3:W-:Y:S10]  /*8470*/  MUFU.EX2 R183, R166 ;  /* 0x000000a600b77308 */ /* 0x0007f40000000800 */
[----:B------:R-:W-:Y:S01]  /*8480*/  MUFU.EX2 R185, R180 ;  /* 0x000000b400b97308 */ /* 0x000fe20000000800 */
[C---:B--2---:R-:W-:Y:S01]  /*8490*/  FADD.FTZ R0, R3.reuse, R0 ;  /* 0x0000000003007221 */ /* 0x044fe20000010000 */
[C---:B-1----:R-:W-:Y:S03]  /*84a0*/  HMMA.16816.F32.BF16 R12, R176.reuse, R136, R12 ;  /* 0x00000088b00c723c */ /* 0x042fe6000004180c */
[----:B------:R-:W-:Y:S05]  /*84b0*/  FADD.FTZ R0, R144, R0 ;  /* 0x0000000090007221 */ /* 0x000fea0000010000 */
[----:B------:R-:W-:Y:S01]  /*84c0*/  MUFU.EX2 R184, R167 ;  /* 0x000000a700b87308 */ /* 0x000fe20000000800 */
[----:B---3--:R-:W-:Y:S01]  /*84d0*/  MOV R166, R149 ;  /* 0x0000009500a67202 */ /* 0x008fe20000000f00 */
[C---:B------:R-:W-:Y:S01]  /*84e0*/  HMMA.16816.F32.BF16 R16, R176.reuse, R138, R16 ;  /* 0x0000008ab010723c */ /* 0x040fe20000041810 */
[----:B------:R-:W1:Y:S02]  /*84f0*/  LDSM.16.MT88.4 R136, [R252+0x100] ;  /* 0x00010000fc88783b */ /* 0x000e640000004200 */
[C---:B------:R-:W-:Y:S05]  /*8500*/  FADD.FTZ R0, R134.reuse, R0 ;  /* 0x0000000086007221 */ /* 0x040fea0000010000 */
[----:B------:R-:W-:Y:S01]  /*8510*/  MUFU.EX2 R180, R165 ;  /* 0x000000a500b47308 */ /* 0x000fe20000000800 */
[C---:B-1----:R-:W-:Y:S08]  /*8520*/  HMMA.16816.F32.BF16 R20, R176.reuse, R136, R20 ;  /* 0x00000088b014723c */ /* 0x042ff00000041814 */
[C---:B------:R-:W-:Y:S01]  /*8530*/  HMMA.16816.F32.BF16 R24, R176.reuse, R138, R24 ;  /* 0x0000008ab018723c */ /* 0x040fe20000041818 */
[----:B------:R-:W1:Y:S07]  /*8540*/  LDSM.16.MT88.4 R136, [R251+0x100] ;  /* 0x00010000fb88783b */ /* 0x000e6e0000004200 */
        /* <DEDUP_REMOVED lines=36> */
[C---:B-1----:R-:W-:Y:S07]  /*8790*/  HMMA.16816.F32.BF16 R124, R176.reuse, R136, R124 ;  /* 0x00000088b07c723c */ /* 0x042fee000004187c */
[----:B------:R-:W-:Y:S01]  /*87a0*/  F2FP.BF16.PACK_AB R136, R3, R133 ;  /* 0x000000850388723e */ /* 0x000fe200000010ff */
[----:B------:R-:W-:Y:S01]  /*87b0*/  HMMA.16816.F32.BF16 R128, R176, R138, R128 ;  /* 0x0000008ab080723c */ /* 0x000fe20000041880 */
[----:B------:R-:W-:Y:S03]  /*87c0*/  MUFU.EX2 R3, R163 ;  /* 0x000000a300037308 */ /* 0x000fe60000000800 */
[----:B------:R-:W-:Y:S03]  /*87d0*/  F2FP.BF16.PACK_AB R137, R189, R190 ;  /* 0x000000bebd89723e */ /* 0x000fe600000010ff */
[----:B------:R-:W-:Y:S02]  /*87e0*/  F2FP.BF16.PACK_AB R138, R134, R144 ;  /* 0x00000090868a723e */ /* 0x000fe400000010ff */
[----:B------:R-:W1:Y:S02]  /*87f0*/  LDSM.16.MT88.4 R144, [R249+0x900] ;  /* 0x00090000f990783b */ /* 0x000e640000004200 */
[----:B------:R2:W-:Y:S01]  /*8800*/  MUFU.EX2 R134, R162 ;  /* 0x000000a200867308 */ /* 0x0005e20000000800 */
[----:B------:R-:W-:Y:S02]  /*8810*/  F2FP.BF16.PACK_AB R139, R187, R188 ;  /* 0x000000bcbb8b723e */ /* 0x000fe400000010ff */
[----:B------:R-:W-:Y:S05]  /*8820*/  F2FP.BF16.PACK_AB R177, R182, R181 ;  /* 0x000000b5b6b1723e */ /* 0x000fea00000010ff */
[C---:B------:R-:W-:Y:S02]  /*8830*/  HMMA.16816.F32.BF16 R4, R136.reuse, R140, R4 ;  /* 0x0000008c8804723c */ /* 0x040fe40000041804 */
[----:B------:R-:W-:Y:S06]  /*8840*/  MUFU.EX2 R176, R153 ;  /* 0x0000009900b07308 */ /* 0x000fec0000000800 */
[C---:B------:R-:W-:Y:S01]  /*8850*/  HMMA.16816.F32.BF16 R8, R136.reuse, R142, R8 ;  /* 0x0000008e8808723c */ /* 0x040fe20000041808 */
[----:B------:R-:W3:Y:S03]  /*8860*/  LDSM.16.MT88.4 R140, [R252+0x900] ;  /* 0x00090000fc8c783b */ /* 0x000ee60000004200 */
[----:B------:R-:W4:Y:S05]  /*8870*/  MUFU.EX2 R133, R158 ;  /* 0x0000009e00857308 */ /* 0x000f2a0000000800 */
[----:B--2---:R-:W-:Y:S05]  /*8880*/  LDSM.16.MT88.4 R160, [R248+0x1900] ;  /* 0x00190000f8a0783b */ /* 0x004fea0000004200 */
[----:B------:R-:W-:Y:S01]  /*8890*/  MUFU.EX2 R178, R156 ;  /* 0x0000009c00b27308 */ /* 0x000fe20000000800 */
[C---:B-1----:R-:W-:Y:S03]  /*88a0*/  HMMA.16816.F32.BF16 R12, R136.reuse, R144, R12 ;  /* 0x00000090880c723c */ /* 0x042fe6000004180c */
[----:B----4-:R-:W-:Y:S05]  /*88b0*/  FADD.FTZ R0, R133, R0 ;  /* 0x0000000085007221 */ /* 0x010fea0000010000 */
[C---:B------:R-:W-:Y:S01]  /*88c0*/  HMMA.16816.F32.BF16 R16, R136.reuse, R146, R16 ;  /* 0x000000928810723c */ /* 0x040fe20000041810 */
[----:B------:R-:W1:Y:S03]  /*88d0*/  LDSM.16.MT88.4 R144, [R251+0x900] ;  /* 0x00090000fb90783b */ /* 0x000e660000004200 */
[C---:B------:R-:W-:Y:S04]  /*88e0*/  FADD.FTZ R0, R3.reuse, R0 ;  /* 0x0000000003007221 */ /* 0x040fe80000010000 */
[----:B------:R-:W-:Y:S01]  /*88f0*/  FADD.FTZ R0, R148, R0 ;  /* 0x0000000094007221 */ /* 0x000fe20000010000 */
[C---:B---3--:R-:W-:Y:S03]  /*8900*/  HMMA.16816.F32.BF16 R20, R136.reuse, R140, R20 ;  /* 0x0000008c8814723c */ /* 0x048fe60000041814 */
[C---:B------:R-:W-:Y:S05]  /*8910*/  FADD.FTZ R0, R134.reuse, R0 ;  /* 0x0000000086007221 */ /* 0x040fea0000010000 */
[C---:B------:R-:W-:Y:S01]  /*8920*/  HMMA.16816.F32.BF16 R24, R136.reuse, R142, R24 ;  /* 0x0000008e8818723c */ /* 0x040fe20000041818 */
[----:B------:R-:W2:Y:S07]  /*8930*/  LDSM.16.MT88.4 R140, [R248+0x2900] ;  /* 0x00290000f88c783b */ /* 0x000eae0000004200 */
[C---:B-1----:R-:W-:Y:S08]  /*8940*/  HMMA.16816.F32.BF16 R28, R136.reuse, R144, R28 ;  /* 0x00000090881c723c */ /* 0x042ff0000004181c */
[C---:B------:R-:W-:Y:S01]  /*8950*/  HMMA.16816.F32.BF16 R32, R136.reuse, R146, R32 ;  /* 0x000000928820723c */ /* 0x040fe20000041820 */
[----:B------:R-:W1:Y:S07]  /*8960*/  LDSM.16.MT88.4 R144, [R249+0x2900] ;  /* 0x00290000f990783b */ /* 0x000e6e0000004200 */
[C---:B--2---:R-:W-:Y:S08]  /*8970*/  HMMA.16816.F32.BF16 R36, R136.reuse, R140, R36 ;  /* 0x0000008c8824723c */ /* 0x044ff00000041824 */
        /* <DEDUP_REMOVED lines=33> */
[----:B------:R-:W-:Y:S01]  /*8b90*/  HMMA.16816.F32.BF16 R128, R136, R146, R128 ;  /* 0x000000928880723c */ /* 0x000fe20000041880 */
[----:B------:R-:W1:Y:S06]  /*8ba0*/  LDSM.16.MT88.4 R144, [R249+0x1100] ;  /* 0x00110000f990783b */ /* 0x000e6c0000004200 */
[----:B------:R-:W-:Y:S02]  /*8bb0*/  F2FP.BF16.PACK_AB R138, R134, R148 ;  /* 0x00000094868a723e */ /* 0x000fe400000010ff */
[----:B------:R-:W3:Y:S01]  /*8bc0*/  LDSM.16.MT88.4 R148, [R252+0x1100] ;  /* 0x00110000fc94783b */ /* 0x000ee20000004200 */
[----:B------:R-:W4:Y:S02]  /*8bd0*/  MUFU.EX2 R134, R164 ;  /* 0x000000a400867308 */ /* 0x000f240000000800 */
[----:B------:R-:W-:Y:S02]  /*8be0*/  F2FP.BF16.PACK_AB R136, R3, R133 ;  /* 0x000000850388723e */ /* 0x000fe400000010ff */
[----:B------:R-:W-:Y:S02]  /*8bf0*/  F2FP.BF16.PACK_AB R137, R185, R186 ;  /* 0x000000bab989723e */ /* 0x000fe400000010ff */
[----:B------:R-:W-:Y:S04]  /*8c00*/  F2FP.BF16.PACK_AB R139, R183, R184 ;  /* 0x000000b8b78b723e */ /* 0x000fe800000010ff */
[----:B------:R-:W5:Y:S03]  /*8c10*/  MUFU.EX2 R3, R166 ;  /* 0x000000a600037308 */ /* 0x000f660000000800 */
[C---:B--2---:R-:W-:Y:S07]  /*8c20*/  HMMA.16816.F32.BF16 R4, R136.reuse, R140, R4 ;  /* 0x0000008c8804723c */ /* 0x044fee0000041804 */
[----:B------:R-:W2:Y:S01]  /*8c30*/  MUFU.EX2 R133, R157 ;  /* 0x0000009d00857308 */ /* 0x000ea20000000800 */
[C---:B------:R-:W-:Y:S01]  /*8c40*/  HMMA.16816.F32.BF16 R8, R136.reuse, R142, R8 ;  /* 0x0000008e8808723c */ /* 0x040fe20000041808 */
[----:B------:R-:W3:Y:S03]  /*8c50*/  LDSM.16.MT88.4 R140, [R251+0x1100] ;  /* 0x00110000fb8c783b */ /* 0x000ee60000004200 */
[----:B----4-:R-:W-:Y:S04]  /*8c60*/  F2FP.BF16.PACK_AB R179, R134, R180 ;  /* 0x000000b486b3723e */ /* 0x010fe800000010ff */
[C---:B-1----:R-:W-:Y:S04]  /*8c70*/  HMMA.16816.F32.BF16 R12, R136.reuse, R144, R12 ;  /* 0x00000090880c723c */ /* 0x042fe8000004180c */
[----:B-----5:R-:W-:Y:S04]  /*8c80*/  FADD.FTZ R0, R3, R0 ;  /* 0x0000000003007221 */ /* 0x020fe80000010000 */
[C---:B------:R-:W-:Y:S01]  /*8c90*/  FADD.FTZ R0, R176.reuse, R0 ;  /* 0x00000000b0007221 */ /* 0x040fe20000010000 */
[C---:B------:R-:W-:Y:S01]  /*8ca0*/  HMMA.16816.F32.BF16 R16, R136.reuse, R146, R16 ;  /* 0x000000928810723c */ /* 0x040fe20000041810 */
[----:B------:R-:W1:Y:S02]  /*8cb0*/  LDSM.16.MT88.4 R144, [R248+0x3100] ;  /* 0x00310000f890783b */ /* 0x000e640000004200 */
[----:B------:R-:W-:Y:S01]  /*8cc0*/  F2FP.BF16.PACK_AB R176, R176, R3 ;  /* 0x00000003b0b0723e */ /* 0x000fe200000010ff */
[----:B------:R-:W-:Y:S02]  /*8cd0*/  FADD.FTZ R3, R191, R152 ;  /* 0x00000098bf037221 */ /* 0x000fe40000010000 */
[----:B--2---:R-:W-:Y:S02]  /*8ce0*/  FADD.FTZ R0, R133, R0 ;  /* 0x0000000085007221 */ /* 0x004fe40000010000 */
[C---:B---3--:R-:W-:Y:S01]  /*8cf0*/  HMMA.16816.F32.BF16 R20, R136.reuse, R148, R20 ;  /* 0x000000948814723c */ /* 0x048fe20000041814 */
[----:B------:R-:W-:Y:S03]  /*8d00*/  LDSM.16.MT88.4 R152, [R249+0x1900] ;  /* 0x00190000f998783b */ /* 0x000fe60000004200 */
[C---:B------:R-:W-:Y:S01]  /*8d10*/  FADD.FTZ R0, R178.reuse, R0 ;  /* 0x00000000b2007221 */ /* 0x040fe20000010000 */
[----:B------:R-:W-:Y:S02]  /*8d20*/  F2FP.BF16.PACK_AB R178, R178, R133 ;  /* 0x00000085b2b2723e */ /* 0x000fe400000010ff */
[----:B------:R-:W-:Y:S01]  /*8d30*/  MOV R133, R132 ;  /* 0x0000008400857202 */ /* 0x000fe20000000f00 */
[C---:B------:R-:W-:Y:S01]  /*8d40*/  HMMA.16816.F32.BF16 R24, R136.reuse, R150, R24 ;  /* 0x000000968818723c */ /* 0x040fe20000041818 */
[----:B------:R-:W2:Y:S07]  /*8d50*/  LDSM.16.MT88.4 R148, [R249+0x3100] ;  /* 0x00310000f994783b */ /* 0x000eae0000004200 */
[C---:B------:R-:W-:Y:S01]  /*8d60*/  HMMA.16816.F32.BF16 R28, R136.reuse, R140, R28 ;  /* 0x0000008c881c723c */ /* 0x040fe2000004181c */
[----:B------:R3:W-:Y:S07]  /*8d70*/  STL [R1+0x64], R0 ;  /* 0x0000640001007387 */ /* 0x0007ee0000100800 */
[C---:B------:R-:W-:Y:S01]  /*8d80*/  HMMA.16816.F32.BF16 R32, R136.reuse, R142, R32 ;  /* 0x0000008e8820723c */ /* 0x040fe20000041820 */
[----:B------:R-:W4:Y:S07]  /*8d90*/  LDSM.16.MT88.4 R140, [R252+0x3100] ;  /* 0x00310000fc8c783b */ /* 0x000f2e0000004200 */
[C---:B-1----:R-:W-:Y:S08]  /*8da0*/  HMMA.16816.F32.BF16 R36, R136.reuse, R144, R36 ;  /* 0x000000908824723c */ /* 0x042ff00000041824 */
[C---:B------:R-:W-:Y:S01]  /*8db0*/  HMMA.16816.F32.BF16 R40, R136.reuse, R146, R40 ;  /* 0x000000928828723c */ /* 0x040fe20000041828 */
[----:B------:R-:W1:Y:S03]  /*8dc0*/  LDSM.16.MT88.4 R144, [R251+0x3100] ;  /* 0x00310000fb90783b */ /* 0x000e660000004200 */
[----:B---3--:R-:W-:Y:S04]  /*8dd0*/  FADD.FTZ R0, R190, R3 ;  /* 0x00000003be007221 */ /* 0x008fe80000010000 */
[C---:B--2---:R-:W-:Y:S04]  /*8de0*/  HMMA.16816.F32.BF16 R44, R136.reuse, R148, R44 ;  /* 0x00000094882c723c */ /* 0x044fe8000004182c */
[----:B------:R-:W-:Y:S04]  /*8df0*/  FADD.FTZ R0, R189, R0 ;  /* 0x00000000bd007221 */ /* 0x000fe80000010000 */
[C---:B------:R-:W-:Y:S01]  /*8e00*/  HMMA.16816.F32.BF16 R48, R136.reuse, R150, R48 ;  /* 0x000000968830723c */ /* 0x040fe20000041830 */
[----:B------:R-:W2:Y:S03]  /*8e10*/  LDSM.16.MT88.4 R148, [R248+0x5100] ;  /* 0x00510000f894783b */ /* 0x000ea60000004200 */
[----:B------:R-:W-:Y:S04]  /*8e20*/  FADD.FTZ R0, R188, R0 ;  /* 0x00000000bc007221 */ /* 0x000fe80000010000 */
[C---:B----4-:R-:W-:Y:S04]  /*8e30*/  HMMA.16816.F32.BF16 R52, R136.reuse, R140, R52 ;  /* 0x0000008c8834723c */ /* 0x050fe80000041834 */
[----:B------:R-:W-:Y:S04]  /*8e40*/  FADD.FTZ R0, R187, R0 ;  /* 0x00000000bb007221 */ /* 0x000fe80000010000 */
[C---:B------:R-:W-:Y:S01]  /*8e50*/  HMMA.16816.F32.BF16 R56, R136.reuse, R142, R56 ;  /* 0x0000008e8838723c */ /* 0x040fe20000041838 */
[----:B------:R-:W3:Y:S03]  /*8e60*/  LDSM.16.MT88.4 R140, [R249+0x5100] ;  /* 0x00510000f98c783b */ /* 0x000ee60000004200 */
[----:B------:R-:W-:Y:S04]  /*8e70*/  FADD.FTZ R0, R186, R0 ;  /* 0x00000000ba007221 */ /* 0x000fe80000010000 */
[----:B------:R-:W-:Y:S01]  /*8e80*/  FADD.FTZ R0, R185, R0 ;  /* 0x00000000b9007221 */ /* 0x000fe20000010000 */
[C---:B-1----:R-:W-:Y:S03]  /*8e90*/  HMMA.16816.F32.BF16 R60, R136.reuse, R144, R60 ;  /* 0x00000090883c723c */ /* 0x042fe6000004183c */
[----:B------:R-:W-:Y:S04]  /*8ea0*/  FADD.FTZ R0, R184, R0 ;  /* 0x00000000b8007221 */ /* 0x000fe80000010000 */
[----:B------:R-:W-:Y:S01]  /*8eb0*/  FADD.FTZ R0, R183, R0 ;  /* 0x00000000b7007221 */ /* 0x000fe20000010000 */
[C---:B------:R-:W-:Y:S01]  /*8ec0*/  HMMA.16816.F32.BF16 R64, R136.reuse, R146, R64 ;  /* 0x000000928840723c */ /* 0x040fe20000041840 */
[----:B------:R-:W1:Y:S03]  /*8ed0*/  LDSM.16.MT88.4 R144, [R252+0x5100] ;  /* 0x00510000fc90783b */ /* 0x000e660000004200 */
[----:B------:R-:W-:Y:S04]  /*8ee0*/  FADD.FTZ R0, R181, R0 ;  /* 0x00000000b5007221 */ /* 0x000fe80000010000 */
[C---:B--2---:R-:W-:Y:S04]  /*8ef0*/  HMMA.16816.F32.BF16 R68, R136.reuse, R148, R68 ;  /* 0x000000948844723c */ /* 0x044fe80000041844 */
[----:B------:R-:W-:Y:S04]  /*8f00*/  FADD.FTZ R0, R182, R0 ;  /* 0x00000000b6007221 */ /* 0x000fe80000010000 */
[C---:B------:R-:W-:Y:S01]  /*8f10*/  HMMA.16816.F32.BF16 R72, R136.reuse, R150, R72 ;  /* 0x000000968848723c */ /* 0x040fe20000041848 */
[----:B------:R-:W2:Y:S03]  /*8f20*/  LDSM.16.MT88.4 R148, [R251+0x5100] ;  /* 0x00510000fb94783b */ /* 0x000ea60000004200 */
[----:B------:R-:W-:Y:S04]  /*8f30*/  FADD.FTZ R0, R180, R0 ;  /* 0x00000000b4007221 */ /* 0x000fe80000010000 */
[C---:B---3--:R-:W-:Y:S04]  /*8f40*/  HMMA.16816.F32.BF16 R76, R136.reuse, R140, R76 ;  /* 0x0000008c884c723c */ /* 0x048fe8000004184c */
[----:B------:R-:W-:Y:S01]  /*8f50*/  FADD.FTZ R0, R134, R0 ;  /* 0x0000000086007221 */ /* 0x000fe20000010000 */
[----:B------:R-:W-:Y:S03]  /*8f60*/  MOV R134, R2 ;  /* 0x0000000200867202 */ /* 0x000fe60000000f00 */
[C---:B------:R-:W-:Y:S01]  /*8f70*/  HMMA.16816.F32.BF16 R80, R136.reuse, R142, R80 ;  /* 0x0000008e8850723c */ /* 0x040fe20000041850 */
[----:B------:R-:W3:Y:S07]  /*8f80*/  LDSM.16.MT88.4 R140, [R248+0x7100] ;  /* 0x00710000f88c783b */ /* 0x000eee0000004200 */
[C---:B-1----:R-:W-:Y:S01]  /*8f90*/  HMMA.16816.F32.BF16 R84, R136.reuse, R144, R84 ;  /* 0x000000908854723c */ /* 0x042fe20000041854 */
[----:B------:R-:W-:Y:S07]  /*8fa0*/  STL [R1+0x84], R0 ;  /* 0x0000840001007387 */ /* 0x000fee0000100800 */
[C---:B------:R-:W-:Y:S01]  /*8fb0*/  HMMA.16816.F32.BF16 R88, R136.reuse, R146, R88 ;  /* 0x000000928858723c */ /* 0x040fe20000041858 */
[----:B------:R-:W1:Y:S07]  /*8fc0*/  LDSM.16.MT88.4 R144, [R249+0x7100] ;  /* 0x00710000f990783b */ /* 0x000e6e0000004200 */
[C---:B--2---:R-:W-:Y:S08]  /*8fd0*/  HMMA.16816.F32.BF16 R92, R136.reuse, R148, R92 ;  /* 0x00000094885c723c */ /* 0x044ff0000004185c */
[C---:B------:R-:W-:Y:S01]  /*8fe0*/  HMMA.16816.F32.BF16 R96, R136.reuse, R150, R96 ;  /* 0x000000968860723c */ /* 0x040fe20000041860 */
[----:B------:R-:W2:Y:S07]  /*8ff0*/  LDSM.16.MT88.4 R148, [R252+0x7100] ;  /* 0x00710000fc94783b */ /* 0x000eae0000004200 */
[C---:B---3--:R-:W-:Y:S08]  /*9000*/  HMMA.16816.F32.BF16 R100, R136.reuse, R140, R100 ;  /* 0x0000008c8864723c */ /* 0x048ff00000041864 */
[C---:B------:R-:W-:Y:S01]  /*9010*/  HMMA.16816.F32.BF16 R104, R136.reuse, R142, R104 ;  /* 0x0000008e8868723c */ /* 0x040fe20000041868 */
[----:B------:R-:W3:Y:S07]  /*9020*/  LDSM.16.MT88.4 R140, [R251+0x7100] ;  /* 0x00710000fb8c783b */ /* 0x000eee0000004200 */
[C---:B-1----:R-:W-:Y:S08]  /*9030*/  HMMA.16816.F32.BF16 R108, R136.reuse, R144, R108 ;  /* 0x00000090886c723c */ /* 0x042ff0000004186c */
[C---:B------:R-:W-:Y:S01]  /*9040*/  HMMA.16816.F32.BF16 R112, R136.reuse, R146, R112 ;  /* 0x000000928870723c */ /* 0x040fe20000041870 */
[----:B------:R-:W1:Y:S07]  /*9050*/  LDSM.16.MT88.4 R144, [R252+0x1900] ;  /* 0x00190000fc90783b */ /* 0x000e6e0000004200 */
[C---:B--2---:R-:W-:Y:S08]  /*9060*/  HMMA.16816.F32.BF16 R116, R136.reuse, R148, R116 ;  /* 0x000000948874723c */ /* 0x044ff00000041874 */
[C---:B------:R-:W-:Y:S08]  /*9070*/  HMMA.16816.F32.BF16 R120, R136.reuse, R150, R120 ;  /* 0x000000968878723c */ /* 0x040ff00000041878 */
[C---:B---3--:R-:W-:Y:S08]  /*9080*/  HMMA.16816.F32.BF16 R124, R136.reuse, R140, R124 ;  /* 0x0000008c887c723c */ /* 0x048ff0000004187c */
[----:B------:R-:W-:Y:S01]  /*9090*/  HMMA.16816.F32.BF16 R128, R136, R142, R128 ;  /* 0x0000008e8880723c */ /* 0x000fe20000041880 */
[----:B------:R-:W2:Y:S07]  /*90a0*/  LDSM.16.MT88.4 R136, [R251+0x1900] ;  /* 0x00190000fb88783b */ /* 0x000eae0000004200 */
[C---:B------:R-:W-:Y:S01]  /*90b0*/  HMMA.16816.F32.BF16 R164, R176.reuse, R160, R4 ;  /* 0x000000a0b0a4723c */ /* 0x040fe20000041804 */
[----:B------:R-:W3:Y:S07]  /*90c0*/  LDSM.16.MT88.4 R4, [R248+0x3900] ;  /* 0x00390000f804783b */ /* 0x000eee0000004200 */
[C---:B------:R-:W-:Y:S01]  /*90d0*/  HMMA.16816.F32.BF16 R160, R176.reuse, R162, R8 ;  /* 0x000000a2b0a0723c */ /* 0x040fe20000041808 */
[----:B------:R-:W4:Y:S07]  /*90e0*/  LDSM.16.MT88.4 R8, [R249+0x3900] ;  /* 0x00390000f908783b */ /* 0x000f2e0000004200 */
[C---:B------:R-:W-:Y:S01]  /*90f0*/  HMMA.16816.F32.BF16 R156, R176.reuse, R152, R12 ;  /* 0x00000098b09c723c */ /* 0x040fe2000004180c */
[----:B------:R-:W5:Y:S07]  /*9100*/  LDSM.16.MT88.4 R12, [R252+0x3900] ;  /* 0x00390000fc0c783b */ /* 0x000f6e0000004200 */
[C---:B------:R-:W-:Y:S01]  /*9110*/  HMMA.16816.F32.BF16 R152, R176.reuse, R154, R16 ;  /* 0x0000009ab098723c */ /* 0x040fe20000041810 */
[----:B------:R-:W4:Y:S07]  /*9120*/  LDSM.16.MT88.4 R16, [R251+0x3900] ;  /* 0x00390000fb10783b */ /* 0x000f2e0000004200 */
[C---:B-1----:R-:W-:Y:S08]  /*9130*/  HMMA.16816.F32.BF16 R148, R176.reuse, R144, R20 ;  /* 0x00000090b094723c */ /* 0x042ff00000041814 */
[C---:B------:R-:W-:Y:S08]  /*9140*/  HMMA.16816.F32.BF16 R144, R176.reuse, R146, R24 ;  /* 0x00000092b090723c */ /* 0x040ff00000041818 */
[C---:B--2---:R-:W-:Y:S08]  /*9150*/  HMMA.16816.F32.BF16 R140, R176.reuse, R136, R28 ;  /* 0x00000088b08c723c */ /* 0x044ff0000004181c */
[C---:B------:R-:W-:Y:S08]  /*9160*/  HMMA.16816.F32.BF16 R136, R176.reuse, R138, R32 ;  /* 0x0000008ab088723c */ /* 0x040ff00000041820 */
[C---:B---3--:R-:W-:Y:S08]  /*9170*/  HMMA.16816.F32.BF16 R36, R176.reuse, R4, R36 ;  /* 0x00000004b024723c */ /* 0x048ff00000041824 */
[C---:B------:R-:W-:Y:S01]  /*9180*/  HMMA.16816.F32.BF16 R40, R176.reuse, R6, R40 ;  /* 0x00000006b028723c */ /* 0x040fe20000041828 */
[----:B------:R-:W1:Y:S07]  /*9190*/  LDSM.16.MT88.4 R4, [R248+0x5900] ;  /* 0x00590000f804783b */ /* 0x000e6e0000004200 */
[C---:B----4-:R-:W-:Y:S08]  /*91a0*/  HMMA.16816.F32.BF16 R44, R176.reuse, R8, R44 ;  /* 0x00000008b02c723c */ /* 0x050ff0000004182c */
[C---:B------:R-:W-:Y:S01]  /*91b0*/  HMMA.16816.F32.BF16 R48, R176.reuse, R10, R48 ;  /* 0x0000000ab030723c */ /* 0x040fe20000041830 */
[----:B------:R-:W2:Y:S07]  /*91c0*/  LDSM.16.MT88.4 R8, [R249+0x5900] ;  /* 0x00590000f908783b */ /* 0x000eae0000004200 */
[C---:B-----5:R-:W-:Y:S08]  /*91d0*/  HMMA.16816.F32.BF16 R52, R176.reuse, R12, R52 ;  /* 0x0000000cb034723c */ /* 0x060ff00000041834 */
[C---:B------:R-:W-:Y:S01]  /*91e0*/  HMMA.16816.F32.BF16 R56, R176.reuse, R14, R56 ;  /* 0x0000000eb038723c */ /* 0x040fe20000041838 */
[----:B------:R-:W3:Y:S07]  /*91f0*/  LDSM.16.MT88.4 R12, [R252+0x5900] ;  /* 0x00590000fc0c783b */ /* 0x000eee0000004200 */
[C---:B------:R-:W-:Y:S08]  /*9200*/  HMMA.16816.F32.BF16 R60, R176.reuse, R16, R60 ;  /* 0x00000010b03c723c */ /* 0x040ff0000004183c */
[C---:B------:R-:W-:Y:S01]  /*9210*/  HMMA.16816.F32.BF16 R64, R176.reuse, R18, R64 ;  /* 0x00000012b040723c */ /* 0x040fe20000041840 */
[----:B------:R-:W4:Y:S07]  /*9220*/  LDSM.16.MT88.4 R16, [R251+0x5900] ;  /* 0x00590000fb10783b */ /* 0x000f2e0000004200 */
[C---:B-1----:R-:W-:Y:S08]  /*9230*/  HMMA.16816.F32.BF16 R68, R176.reuse, R4, R68 ;  /* 0x00000004b044723c */ /* 0x042ff00000041844 */
        /* <DEDUP_REMOVED lines=8> */
[C---:B----4-:R-:W-:Y:S08]  /*92c0*/  HMMA.16816.F32.BF16 R92, R176.reuse, R16, R92 ;  /* 0x00000010b05c723c */ /* 0x050ff0000004185c */
[C---:B------:R-:W-:Y:S01]  /*92d0*/  HMMA.16816.F32.BF16 R96, R176.reuse, R18, R96 ;  /* 0x00000012b060723c */ /* 0x040fe20000041860 */
[----:B------:R-:W4:Y:S07]  /*92e0*/  LDSM.16.MT88.4 R16, [R251+0x7900] ;  /* 0x00790000fb10783b */ /* 0x000f2e0000004200 */
[C---:B-1----:R-:W-:Y:S08]  /*92f0*/  HMMA.16816.F32.BF16 R100, R176.reuse, R4, R100 ;  /* 0x00000004b064723c */ /* 0x042ff00000041864 */
[C---:B------:R-:W-:Y:S08]  /*9300*/  HMMA.16816.F32.BF16 R104, R176.reuse, R6, R104 ;  /* 0x00000006b068723c */ /* 0x040ff00000041868 */
[C---:B--2---:R-:W-:Y:S08]  /*9310*/  HMMA.16816.F32.BF16 R108, R176.reuse, R8, R108 ;  /* 0x00000008b06c723c */ /* 0x044ff0000004186c */
[C---:B------:R-:W-:Y:S08]  /*9320*/  HMMA.16816.F32.BF16 R112, R176.reuse, R10, R112 ;  /* 0x0000000ab070723c */ /* 0x040ff00000041870 */
[C---:B---3--:R-:W-:Y:S08]  /*9330*/  HMMA.16816.F32.BF16 R116, R176.reuse, R12, R116 ;  /* 0x0000000cb074723c */ /* 0x048ff00000041874 */
[C---:B------:R-:W-:Y:S08]  /*9340*/  HMMA.16816.F32.BF16 R120, R176.reuse, R14, R120 ;  /* 0x0000000eb078723c */ /* 0x040ff00000041878 */
[C---:B----4-:R-:W-:Y:S08]  /*9350*/  HMMA.16816.F32.BF16 R124, R176.reuse, R16, R124 ;  /* 0x00000010b07c723c */ /* 0x050ff0000004187c */
[----:B------:R-:W-:Y:S01]  /*9360*/  HMMA.16816.F32.BF16 R128, R176, R18, R128 ;  /* 0x00000012b080723c */ /* 0x000fe20000041880 */
[----:B------:R-:W-:-:S07]  /*9370*/  @P0 BRA `(.L_x_3) ;  /* 0xffffca5000000947 */ /* 0x000fce000383ffff */
.L_x_2:
[----:B------:R-:W2:Y:S04]  /*9380*/  LDL.LU R0, [R1+0x64] ;  /* 0x0000640001007983 */ /* 0x000ea80000300800 */
[----:B------:R-:W1:Y:S01]  /*9390*/  S2R R8, SR_TID.X ;  /* 0x0000000000087919 */ /* 0x000e620000002100 */
[----:B------:R-:W-:Y:S01]  /*93a0*/  MOV R178, c[0x0][0x4e8] ;  /* 0x00013a0000b27a02 */ /* 0x000fe20000000f00 */
[----:B------:R-:W3:Y:S01]  /*93b0*/  S2UR UR7, SR_CTAID.Y ;  /* 0x00000000000779c3 */ /* 0x000ee20000002600 */
[----:B------:R-:W-:Y:S01]  /*93c0*/  ULDC.64 UR4, c[0x0][0x490] ;  /* 0x0001240000047ab9 */ /* 0x000fe20000000a00 */
[----:B------:R-:W4:Y:S04]  /*93d0*/  LDL.LU R3, [R1+0x84] ;  /* 0x0000840001037983 */ /* 0x000f280000300800 */
[----:B------:R-:W4:Y:S01]  /*93e0*/  LDL.LU R9, [R1+0xb4] ;  /* 0x0000b40001097983 */ /* 0x000f220000300800 */
[----:B------:R-:W-:-:S03]  /*93f0*/  ISETP.NE.AND P4, PT, R178, 0x1, PT ;  /* 0x00000001b200780c */ /* 0x000fc60003f85270 */
[----:B------:R-:W4:Y:S01]  /*9400*/  LDL.LU R179, [R1+0xb8] ;  /* 0x0000b80001b37983 */ /* 0x000f220000300800 */
[----:B-1----:R-:W-:-:S04]  /*9410*/  SHF.R.S32.HI R5, RZ, 0x1f, R8 ;  /* 0x0000001fff057819 */ /* 0x002fc80000011408 */
[CC--:B------:R-:W-:Y:S02]  /*9420*/  LEA.HI R177, R5.reuse, R8.reuse, RZ, 0x5 ;  /* 0x0000000805b17211 */ /* 0x0c0fe400078f28ff */
[----:B------:R-:W-:Y:S02]  /*9430*/  LEA.HI R5, R5, R8, RZ, 0x2 ;  /* 0x0000000805057211 */ /* 0x000fe400078f10ff */
[----:B------:R-:W-:Y:S01]  /*9440*/  LOP3.LUT R4, R177, 0xffffffe0, RZ, 0xc0, !PT ;  /* 0xffffffe0b1047812 */ /* 0x000fe200078ec0ff */
[----:B---3--:R-:W-:Y:S01]  /*9450*/  USHF.R.S32.HI UR6, URZ, 0x1f, UR7 ;  /* 0x0000001f3f067899 */ /* 0x008fe20008011407 */
[----:B------:R-:W-:-:S03]  /*9460*/  LOP3.LUT R17, R5, 0xfffffffc, RZ, 0xc0, !PT ;  /* 0xfffffffc05117812 */ /* 0x000fc600078ec0ff */
[----:B------:R-:W-:Y:S01]  /*9470*/  UIMAD UR8, UR6, UR4, URZ ;  /* 0x00000004060872a4 */ /* 0x000fe2000f8e023f */
[----:B------:R-:W-:Y:S01]  /*9480*/  IADD3 R17, -R17, R8, RZ ;  /* 0x0000000811117210 */ /* 0x000fe20007ffe1ff */
[----:B------:R-:W-:Y:S02]  /*9490*/  UIMAD.WIDE.U32 UR10, UR7, UR4, URZ ;  /* 0x00000004070a72a5 */ /* 0x000fe4000f8e003f */
[----:B------:R-:W-:-:S03]  /*94a0*/  UIMAD UR8, UR7, UR5, UR8 ;  /* 0x00000005070872a4 */ /* 0x000fc6000f8e0208 */
[----:B------:R-:W-:Y:S02]  /*94b0*/  ULDC.64 UR4, c[0x0][0x3e8] ;  /* 0x0000fa0000047ab9 */ /* 0x000fe40000000a00 */
[----:B------:R-:W-:Y:S01]  /*94c0*/  UIMAD.WIDE.U32 UR12, UR7, UR4, URZ ;  /* 0x00000004070c72a5 */ /* 0x000fe2000f8e003f */
[----:B------:R-:W-:Y:S06]  /*94d0*/  BAR.SYNC.DEFER_BLOCKING 0x1, 0x100 ;  /* 0x0044000000007b1d */ /* 0x000fec0000010000 */
[----:B--2---:R-:W1:Y:S04]  /*94e0*/  SHFL.BFLY PT, R11, R0, 0x2, 0x1f ;  /* 0x0c401f00000b7f89 */ /* 0x004e6800000e0000 */
[----:B----4-:R-:W2:Y:S01]  /*94f0*/  SHFL.BFLY PT, R6, R3, 0x2, 0x1f ;  /* 0x0c401f0003067f89 */ /* 0x010ea200000e0000 */
[----:B------:R-:W-:Y:S01]  /*9500*/  MOV R15, R9 ;  /* 0x00000009000f7202 */ /* 0x000fe20000000f00 */
[----:B-1----:R-:W-:-:S05]  /*9510*/  FADD.FTZ R11, R11, R0 ;  /* 0x000000000b0b7221 */ /* 0x002fca0000010000 */
[----:B------:R-:W1:Y:S01]  /*9520*/  SHFL.BFLY PT, R0, R11, 0x1, 0x1f ;  /* 0x0c201f000b007f89 */ /* 0x000e6200000e0000 */
[----:B--2---:R-:W-:-:S05]  /*9530*/  FADD.FTZ R6, R6, R3 ;  /* 0x0000000306067221 */ /* 0x004fca0000010000 */
[----:B------:R-:W2:Y:S01]  /*9540*/  SHFL.BFLY PT, R3, R6, 0x1, 0x1f ;  /* 0x0c201f0006037f89 */ /* 0x000ea200000e0000 */
[----:B-1----:R-:W-:Y:S01]  /*9550*/  FADD.FTZ R11, R11, R0 ;  /* 0x000000000b0b7221 */ /* 0x002fe20000010000 */
[----:B------:R-:W-:-:S04]  /*9560*/  MOV R0, RZ ;  /* 0x000000ff00007202 */ /* 0x000fc80000000f00 */
[----:B------:R-:W-:Y:S01]  /*9570*/  FSETP.NE.FTZ.AND P1, PT, R11, RZ, PT ;  /* 0x000000ff0b00720b */ /* 0x000fe20003f35000 */
[----:B--2---:R-:W-:Y:S02]  /*9580*/  FADD.FTZ R6, R6, R3 ;  /* 0x0000000306067221 */ /* 0x004fe40000010000 */
[----:B------:R-:W-:-:S03]  /*9590*/  @P4 IMAD.HI.U32 R3, R9, c[0x0][0x4ec], RZ ;  /* 0x00013b0009034a27 */ /* 0x000fc600078e00ff */
[----:B------:R-:W-:Y:S02]  /*95a0*/  FSETP.NE.FTZ.AND P0, PT, R6, RZ, PT ;  /* 0x000000ff0600720b */ /* 0x000fe40003f15000 */
[----:B------:R-:W-:Y:S02]  /*95b0*/  @P4 SHF.R.U32.HI R15, RZ, c[0x0][0x4f0], R3 ;  /* 0x00013c00ff0f4a19 */ /* 0x000fe40000011603 */
[----:B------:R-:W-:-:S03]  /*95c0*/  IADD3 R3, -R4, R8, RZ ;  /* 0x0000000804037210 */ /* 0x000fc60007ffe1ff */
[----:B------:R-:W1:Y:S01]  /*95d0*/  @P1 MUFU.RCP R0, R11 ;  /* 0x0000000b00001308 */ /* 0x000e620000001000 */
[----:B------:R-:W-:Y:S02]  /*95e0*/  MOV R4, RZ ;  /* 0x000000ff00047202 */ /* 0x000fe40000000f00 */
[----:B------:R-:W-:Y:S02]  /*95f0*/  LOP3.LUT P3, RZ, R3, 0x3, RZ, 0xc0, !PT ;  /* 0x0000000303ff7812 */ /* 0x000fe4000786c0ff */
[----:B------:R-:W-:-:S03]  /*9600*/  IADD3 R7, -R15, RZ, RZ ;  /* 0x000000ff0f077210 */ /* 0x000fc60007ffe1ff */
[----:B------:R-:W2:Y:S01]  /*9610*/  @P0 MUFU.RCP R4, R6 ;  /* 0x0000000600040308 */ /* 0x000ea20000001000 */
[C---:B-1----:R-:W-:Y:S02]  /*9620*/  FMUL.FTZ R85, R0.reuse, R85 ;  /* 0x0000005500557220 */ /* 0x042fe40000410000 */
[C---:B------:R-:W-:Y:S02]  /*9630*/  FMUL.FTZ R84, R0.reuse, R84 ;  /* 0x0000005400547220 */ /* 0x040fe40000410000 */
[C---:B------:R-:W-:Y:S02]  /*9640*/  FMUL.FTZ R176, R0.reuse, R165 ;  /* 0x000000a500b07220 */ /* 0x040fe40000410000 */
[----:B------:R-:W-:Y:S02]  /*9650*/  FMUL.FTZ R14, R0, R164 ;  /* 0x000000a4000e7220 */ /* 0x000fe40000410000 */
[C---:B--2---:R-:W-:Y:S02]  /*9660*/  FMUL.FTZ R87, R4.reuse, R87 ;  /* 0x0000005704577220 */ /* 0x044fe40000410000 */
[----:B------:R-:W-:-:S02]  /*9670*/  FMUL.FTZ R30, R4, R86 ;  /* 0x00000056041e7220 */ /* 0x000fc40000410000 */
[C---:B------:R-:W-:Y:S02]  /*9680*/  FMUL.FTZ R175, R0.reuse, R161 ;  /* 0x000000a100af7220 */ /* 0x040fe40000410000 */
[C---:B------:R-:W-:Y:S01]  /*9690*/  FMUL.FTZ R20, R0.reuse, R156 ;  /* 0x0000009c00147220 */ /* 0x040fe20000410000 */
[----:B------:R-:W-:Y:S01]  /*96a0*/  F2FP.BF16.PACK_AB R30, R87, R30 ;  /* 0x0000001e571e723e */ /* 0x000fe200000010ff */
[C---:B------:R-:W-:Y:S01]  /*96b0*/  FMUL.FTZ R173, R0.reuse, R153 ;  /* 0x0000009900ad7220 */ /* 0x040fe20000410000 */
[----:B------:R-:W2:Y:S01]  /*96c0*/  LDL.LU R87, [R1+0xb0] ;  /* 0x0000b00001577983 */ /* 0x000ea20000300800 */
[C---:B------:R-:W-:Y:S02]  /*96d0*/  FMUL.FTZ R22, R0.reuse, R152 ;  /* 0x0000009800167220 */ /* 0x040fe40000410000 */
[----:B------:R-:W-:Y:S01]  /*96e0*/  FMUL.FTZ R172, R0, R149 ;  /* 0x0000009500ac7220 */ /* 0x000fe20000410000 */
[----:B------:R-:W3:Y:S01]  /*96f0*/  LDL R86, [R1+0xac] ;  /* 0x0000ac0001567983 */ /* 0x000ee20000100800 */
[----:B------:R-:W-:-:S02]  /*9700*/  FMUL.FTZ R12, R4, R46 ;  /* 0x0000002e040c7220 */ /* 0x000fc40000410000 */
[C---:B------:R-:W-:Y:S02]  /*9710*/  FMUL.FTZ R31, R4.reuse, R55 ;  /* 0x00000037041f7220 */ /* 0x040fe40000410000 */
[----:B------:R-:W-:Y:S02]  /*9720*/  FMUL.FTZ R46, R4, R54 ;  /* 0x00000036042e7220 */ /* 0x000fe40000410000 */
[C---:B------:R-:W-:Y:S02]  /*9730*/  FMUL.FTZ R24, R0.reuse, R148 ;  /* 0x0000009400187220 */ /* 0x040fe40000410000 */
[C---:B------:R-:W-:Y:S01]  /*9740*/  FMUL.FTZ R26, R0.reuse, R144 ;  /* 0x00000090001a7220 */ /* 0x040fe20000410000 */
[----:B------:R-:W-:Y:S01]  /*9750*/  F2FP.BF16.PACK_AB R46, R31, R46 ;  /* 0x0000002e1f2e723e */ /* 0x000fe200000010ff */
[C---:B------:R-:W-:Y:S01]  /*9760*/  FMUL.FTZ R170, R0.reuse, R141 ;  /* 0x0000008d00aa7220 */ /* 0x040fe20000410000 */
[----:B------:R-:W-:Y:S01]  /*9770*/  F2FP.BF16.PACK_AB R31, R85, R84 ;  /* 0x00000054551f723e */ /* 0x000fe200000010ff */
[C---:B------:R-:W-:Y:S01]  /*9780*/  FMUL.FTZ R18, R0.reuse, R160 ;  /* 0x000000a000127220 */ /* 0x040fe20000410000 */
[----:B------:R1:W5:Y:S01]  /*9790*/  LDL R85, [R1+0x80] ;  /* 0x0000800001557983 */ /* 0x0003620000100800 */
[----:B------:R-:W-:-:S02]  /*97a0*/  FMUL.FTZ R174, R0, R157 ;  /* 0x0000009d00ae7220 */ /* 0x000fc40000410000 */
[C---:B------:R-:W-:Y:S02]  /*97b0*/  FMUL.FTZ R171, R0.reuse, R145 ;  /* 0x0000009100ab7220 */ /* 0x040fe40000410000 */
[C---:B------:R-:W-:Y:S02]  /*97c0*/  FMUL.FTZ R144, R0.reuse, R140 ;  /* 0x0000008c00907220 */ /* 0x040fe40000410000 */
[C---:B------:R-:W-:Y:S02]  /*97d0*/  FMUL.FTZ R169, R0.reuse, R137 ;  /* 0x0000008900a97220 */ /* 0x040fe40000410000 */
[C---:B------:R-:W-:Y:S02]  /*97e0*/  FMUL.FTZ R141, R0.reuse, R136 ;  /* 0x00000088008d7220 */ /* 0x040fe40000410000 */
[C---:B------:R-:W-:Y:S02]  /*97f0*/  FMUL.FTZ R168, R0.reuse, R37 ;  /* 0x0000002500a87220 */ /* 0x040fe40000410000 */
        /* <DEDUP_REMOVED lines=8> */
[C---:B------:R-:W-:Y:S01]  /*9880*/  FMUL.FTZ R148, R0.reuse, R77 ;  /* 0x0000004d00947220 */ /* 0x040fe20000410000 */
[----:B------:R-:W-:Y:S01]  /*9890*/  SHF.R.S32.HI R3, RZ, 0x2, R5 ;  /* 0x00000002ff037819 */ /* 0x000fe20000011405 */
        /* <DEDUP_REMOVED lines=35> */
[----:B------:R-:W-:Y:S01]  /*9ad0*/  FMUL.FTZ R128, R0, R128 ;  /* 0x0000008000807220 */ /* 0x000fe20000410000 */
[----:B------:R-:W-:Y:S01]  /*9ae0*/  SHF.R.S32.HI R0, RZ, 0x1f, R5 ;  /* 0x0000001fff007819 */ /* 0x000fe20000011405 */
[C---:B------:R-:W-:Y:S01]  /*9af0*/  FMUL.FTZ R39, R4.reuse, R39 ;  /* 0x0000002704277220 */ /* 0x040fe20000410000 */
[----:B------:R-:W4:Y:S01]  /*9b00*/  @P0 MUFU.LG2 R6, R6 ;  /* 0x0000000600060308 */ /* 0x000f220000000c00 */
[----:B------:R-:W-:Y:S01]  /*9b10*/  FMUL.FTZ R16, R4, R38 ;  /* 0x0000002604107220 */ /* 0x000fe20000410000 */
[----:B------:R-:W-:Y:S01]  /*9b20*/  LEA.HI R0, R0, R3, RZ, 0x3 ;  /* 0x0000000300007211 */ /* 0x000fe200078f18ff */
[----:B------:R-:W-:-:S03]  /*9b30*/  IMAD R133, R7, c[0x0][0x4e8], R9 ;  /* 0x00013a0007857a24 */ /* 0x000fc600078e0209 */
[----:B------:R-:W-:Y:S02]  /*9b40*/  F2FP.BF16.PACK_AB R54, R39, R16 ;  /* 0x000000102736723e */ /* 0x000fe400000010ff */
[----:B------:R-:W-:Y:S01]  /*9b50*/  LOP3.LUT R0, R0, 0xfffffff8, RZ, 0xc0, !PT ;  /* 0xfffffff800007812 */ /* 0x000fe200078ec0ff */
[----:B------:R-:W1:Y:S03]  /*9b60*/  S2R R16, SR_CTAID.Z ;  /* 0x0000000000107919 */ /* 0x000e660000002700 */
[----:B------:R-:W-:Y:S02]  /*9b70*/  IADD3 R10, R3, -R0, RZ ;  /* 0x80000000030a7210 */ /* 0x000fe40007ffe0ff */
[----:B------:R-:W-:Y:S02]  /*9b80*/  @P1 MOV R3, 0x3f317218 ;  /* 0x3f31721800031802 */ /* 0x000fe40000000f00 */
[----:B------:R-:W-:-:S02]  /*9b90*/  @P0 MOV R0, 0x3f317218 ;  /* 0x3f31721800000802 */ /* 0x000fc40000000f00 */
[----:B------:R-:W-:Y:S01]  /*9ba0*/  MOV R9, UR13 ;  /* 0x0000000d00097c02 */ /* 0x000fe20008000f00 */
[----:B------:R-:W-:Y:S01]  /*9bb0*/  @P1 FMUL.FTZ R9, R3, c[0x0][0x2d0] ;  /* 0x0000b40003091a20 */ /* 0x000fe20000410000 */
[----:B------:R-:W1:Y:S01]  /*9bc0*/  @P1 MUFU.LG2 R11, R11 ;  /* 0x0000000b000b1308 */ /* 0x000e620000000c00 */
[----:B----4-:R-:W-:Y:S02]  /*9bd0*/  @P0 FMUL.FTZ R3, R6, 0.69314718246459960938 ;  /* 0x3f31721806030820 */ /* 0x010fe40000410000 */
[----:B------:R-:W-:Y:S01]  /*9be0*/  @P0 FMUL.FTZ R0, R0, c[0x0][0x2d0] ;  /* 0x0000b40000000a20 */ /* 0x000fe20000410000 */
[----:B------:R-:W-:Y:S01]  /*9bf0*/  UIMAD UR6, UR6, UR4, URZ ;  /* 0x00000004060672a4 */ /* 0x000fe2000f8e023f */
[----:B------:R-:W-:Y:S01]  /*9c00*/  MOV R80, 0xff800000 ;  /* 0xff80000000507802 */ /* 0x000fe20000000f00 */
[----:B------:R-:W-:Y:S02]  /*9c10*/  FMUL.FTZ R52, R4, R42 ;  /* 0x0000002a04347220 */ /* 0x000fe40000410000 */
[----:B------:R-:W-:Y:S01]  /*9c20*/  @P0 FFMA.FTZ R80, R0, R2, R3 ;  /* 0x0000000200500223 */ /* 0x000fe20000010003 */
[----:B------:R-:W-:Y:S01]  /*9c30*/  SHF.R.S32.HI R0, RZ, 0x5, R177 ;  /* 0x00000005ff007819 */ /* 0x000fe200000114b1 */
[----:B------:R-:W-:-:S02]  /*9c40*/  FMUL.FTZ R42, R4, R62 ;  /* 0x0000003e042a7220 */ /* 0x000fc40000410000 */
[C---:B------:R-:W-:Y:S02]  /*9c50*/  FMUL.FTZ R40, R4.reuse, R66 ;  /* 0x0000004204287220 */ /* 0x040fe40000410000 */
[C---:B------:R-:W-:Y:S02]  /*9c60*/  FMUL.FTZ R38, R4.reuse, R70 ;  /* 0x0000004604267220 */ /* 0x040fe40000410000 */
[C---:B------:R-:W-:Y:S02]  /*9c70*/  FMUL.FTZ R36, R4.reuse, R74 ;  /* 0x0000004a04247220 */ /* 0x040fe40000410000 */
[C---:B------:R-:W-:Y:S01]  /*9c80*/  FMUL.FTZ R34, R4.reuse, R78 ;  /* 0x0000004e04227220 */ /* 0x040fe20000410000 */
[----:B------:R-:W-:Y:S01]  /*9c90*/  UIMAD UR5, UR7, UR5, UR6 ;  /* 0x00000005070572a4 */ /* 0x000fe2000f8e0206 */
        /* <DEDUP_REMOVED lines=50> */
[----:B------:R-:W-:Y:S01]  /*9fc0*/  FMUL.FTZ R130, R4, R130 ;  /* 0x0000008204827220 */ /* 0x000fe20000410000 */
[----:B------:R-:W-:Y:S02]  /*9fd0*/  MOV R4, UR10 ;  /* 0x0000000a00047c02 */ /* 0x000fe40008000f00 */
[----:B------:R-:W-:Y:S02]  /*9fe0*/  MOV R8, UR12 ;  /* 0x0000000c00087c02 */ /* 0x000fe40008000f00 */
[----:B------:R-:W-:Y:S01]  /*9ff0*/  SHF.R.S32.HI R3, RZ, 0x1f, R0 ;  /* 0x0000001fff037819 */ /* 0x000fe20000011400 */
[----:B------:R-:W-:Y:S01]  /*a000*/  UIADD3 UR5, UR13, UR5, URZ ;  /* 0x000000050d057290 */ /* 0x000fe2000fffe03f */
[----:B------:R-:W-:Y:S01]  /*a010*/  MOV R6, R4 ;  /* 0x0000000400067202 */ /* 0x000fe20000000f00 */
[----:B------:R-:W4:Y:S01]  /*a020*/  S2R R84, SR_CTAID.X ;  /* 0x0000000000547919 */ /* 0x000f220000002500 */
[----:B------:R-:W-:Y:S02]  /*a030*/  MOV R4, R8 ;  /* 0x0000000800047202 */ /* 0x000fe40000000f00 */
[----:B------:R-:W-:-:S02]  /*a040*/  LEA.HI R3, R3, R0, RZ, 0x3 ;  /* 0x0000000003037211 */ /* 0x000fc400078f18ff */
[----:B-1----:R-:W-:Y:S02]  /*a050*/  SHF.R.S32.HI R8, RZ, 0x1f, R16 ;  /* 0x0000001fff087819 */ /* 0x002fe40000011410 */
[----:B------:R-:W-:Y:S01]  /*a060*/  LEA.HI R2, R17, R17, RZ, 0x1 ;  /* 0x0000001111027211 */ /* 0x000fe200078f08ff */
[----:B------:R-:W-:Y:S01]  /*a070*/  UIADD3 UR8, UR11, UR8, URZ ;  /* 0x000000080b087290 */ /* 0x000fe2000fffe03f */
[----:B------:R-:W-:Y:S01]  /*a080*/  MOV R5, UR11 ;  /* 0x0000000b00057c02 */ /* 0x000fe20008000f00 */
[----:B------:R-:W-:Y:S01]  /*a090*/  @P1 FMUL.FTZ R11, R11, 0.69314718246459960938 ;  /* 0x3f3172180b0b1820 */ /* 0x000fe20000410000 */
[----:B------:R-:W-:Y:S01]  /*a0a0*/  MOV R5, UR5 ;  /* 0x0000000500057c02 */ /* 0x000fe20008000f00 */
[----:B------:R-:W-:Y:S01]  /*a0b0*/  IMAD R82, R8, c[0x0][0x3f0], RZ ;  /* 0x0000fc0008527a24 */ /* 0x000fe200078e02ff */
[----:B------:R-:W-:Y:S02]  /*a0c0*/  LOP3.LUT R3, R3, 0xffffff8, RZ, 0xc0, !PT ;  /* 0x0ffffff803037812 */ /* 0x000fe400078ec0ff */
[----:B------:R-:W-:-:S02]  /*a0d0*/  LOP3.LUT R2, R2, 0x1ffffffe, RZ, 0xc0, !PT ;  /* 0x1ffffffe02027812 */ /* 0x000fc400078ec0ff */
[----:B------:R-:W-:Y:S01]  /*a0e0*/  MOV R81, 0xff800000 ;  /* 0xff80000000517802 */ /* 0x000fe20000000f00 */
[----:B------:R-:W-:Y:S01]  /*a0f0*/  @P1 FFMA.FTZ R81, R9, R132, R11 ;  /* 0x0000008409511223 */ /* 0x000fe2000001000b */
[----:B------:R-:W-:Y:S02]  /*a100*/  F2FP.BF16.PACK_AB R50, R47, R12 ;  /* 0x0000000c2f32723e */ /* 0x000fe400000010ff */
[----:B------:R-:W-:Y:S01]  /*a110*/  F2FP.BF16.PACK_AB R34, R79, R34 ;  /* 0x000000224f22723e */ /* 0x000fe200000010ff */
[----:B------:R-:W-:Y:S01]  /*a120*/  IMAD R79, R8, c[0x0][0x498], RZ ;  /* 0x00012600084f7a24 */ /* 0x000fe200078e02ff */
[----:B------:R-:W-:Y:S02]  /*a130*/  MOV R7, UR8 ;  /* 0x0000000800077c02 */ /* 0x000fe40008000f00 */
[C---:B------:R-:W-:Y:S02]  /*a140*/  IADD3 R9, R0.reuse, -R3, RZ ;  /* 0x8000000300097210 */ /* 0x040fe40007ffe0ff */
[----:B------:R-:W-:Y:S01]  /*a150*/  LEA R12, R0, R17, 0x9 ;  /* 0x00000011000c7211 */ /* 0x000fe200078e48ff */
[C---:B------:R-:W-:Y:S01]  /*a160*/  IMAD R0, R16.reuse, c[0x0][0x3f4], R82 ;  /* 0x0000fd0010007a24 */ /* 0x040fe200078e0252 */
[----:B------:R-:W-:Y:S01]  /*a170*/  IADD3 R11, R17, -R2, RZ ;  /* 0x80000002110b7210 */ /* 0x000fe20007ffe0ff */
[----:B------:R-:W-:Y:S01]  /*a180*/  IMAD.WIDE.U32 R2, R16, c[0x0][0x3f0], R4 ;  /* 0x0000fc0010027a25 */ /* 0x000fe200078e0004 */
[----:B------:R-:W-:-:S02]  /*a190*/  SHF.L.U32 R4, R10, 0x6, RZ ;  /* 0x000000060a047819 */ /* 0x000fc400000006ff */
[----:B------:R-:W-:Y:S01]  /*a1a0*/  SHF.R.S32.HI R8, RZ, 0x2, R179 ;  /* 0x00000002ff087819 */ /* 0x000fe200000114b3 */
[----:B------:R-:W-:Y:S01]  /*a1b0*/  IMAD R79, R16, c[0x0][0x49c], R79 ;  /* 0x00012700104f7a24 */ /* 0x000fe200078e024f */
[----:B------:R-:W-:Y:S01]  /*a1c0*/  LOP3.LUT R5, R10, 0x1, RZ, 0xc0, !PT ;  /* 0x000000010a057812 */ /* 0x000fe200078ec0ff */
[----:B------:R-:W-:Y:S01]  /*a1d0*/  IMAD.WIDE.U32 R16, R16, c[0x0][0x498], R6 ;  /* 0x0001260010107a25 */ /* 0x000fe200078e0006 */
[----:B------:R-:W-:Y:S02]  /*a1e0*/  IADD3 R3, R3, R0, RZ ;  /* 0x0000000003037210 */ /* 0x000fe40007ffe0ff */
[----:B------:R-:W-:Y:S02]  /*a1f0*/  LOP3.LUT R7, R4, 0x1c0, RZ, 0xc0, !PT ;  /* 0x000001c004077812 */ /* 0x000fe400078ec0ff */
[----:B------:R-:W-:Y:S02]  /*a200*/  LEA R0, R9, R8, 0x4 ;  /* 0x0000000809007211 */ /* 0x000fe400078e20ff */
[----:B------:R-:W-:-:S02]  /*a210*/  R2P PR, R10, 0x6 ;  /* 0x000000060a007804 */ /* 0x000fc40000000000 */
[----:B------:R-:W-:Y:S02]  /*a220*/  ISETP.NE.U32.AND P0, PT, R5, 0x1, PT ;  /* 0x000000010500780c */ /* 0x000fe40003f05070 */
[----:B------:R-:W-:Y:S02]  /*a230*/  LEA.HI R7, R7, R7, RZ, 0x1d ;  /* 0x0000000707077211 */ /* 0x000fe400078fe8ff */
[----:B------:R-:W-:Y:S02]  /*a240*/  SHF.R.S32.HI R5, RZ, 0x1f, R15 ;  /* 0x0000001fff057819 */ /* 0x000fe4000001140f */
[----:B------:R-:W-:Y:S02]  /*a250*/  LEA R4, R11, R0, 0x3 ;  /* 0x000000000b047211 */ /* 0x000fe400078e18ff */
[----:B------:R-:W-:Y:S01]  /*a260*/  F2FP.BF16.PACK_AB R32, R83, R32 ;  /* 0x000000205320723e */ /* 0x000fe200000010ff */
[----:B------:R-:W-:Y:S01]  /*a270*/  IMAD R83, R178, c[0x0][0x388], RZ ;  /* 0x0000e200b2537a24 */ /* 0x000fe200078e02ff */
[----:B------:R-:W-:-:S02]  /*a280*/  LEA R7, R12, R7, 0x1 ;  /* 0x000000070c077211 */ /* 0x000fc400078e08ff */
[C---:B----4-:R-:W-:Y:S01]  /*a290*/  LEA R12, R84.reuse, R4, 0x7 ;  /* 0x00000004540c7211 */ /* 0x050fe200078e38ff */
[----:B------:R-:W-:Y:S01]  /*a2a0*/  IMAD R4, R5, c[0x0][0x3e0], RZ ;  /* 0x0000f80005047a24 */ /* 0x000fe200078e02ff */
[----:B------:R-:W-:Y:S01]  /*a2b0*/  LEA R0, R84, R0, 0x7 ;  /* 0x0000000054007211 */ /* 0x000fe200078e38ff */
[----:B------:R-:W-:-:S03]  /*a2c0*/  IMAD.WIDE.U32 R2, R15, c[0x0][0x3e0], R2 ;  /* 0x0000f8000f027a25 */ /* 0x000fc600078e0002 */
[CC--:B------:R-:W-:Y:S01]  /*a2d0*/  ISETP.GE.OR P5, PT, R0.reuse, R83.reuse, P3 ;  /* 0x000000530000720c */ /* 0x0c0fe20001fa6670 */
[----:B------:R-:W-:Y:S01]  /*a2e0*/  IMAD R4, R15, c[0x0][0x3e4], R4 ;  /* 0x0000f9000f047a24 */ /* 0x000fe200078e0204 */
[----:B------:R-:W-:Y:S01]  /*a2f0*/  IADD3 R0, R0, 0x8, RZ ;  /* 0x0000000800007810 */ /* 0x000fe20007ffe0ff */
[----:B------:R-:W-:Y:S01]  /*a300*/  @P4 IMAD.HI.U32 R8, R12, c[0x0][0x4ec], RZ ;  /* 0x00013b000c084a27 */ /* 0x000fe200078e00ff */
[----:B------:R-:W-:Y:S02]  /*a310*/  F2FP.BF16.PACK_AB R14, R176, R14 ;  /* 0x0000000eb00e723e */ /* 0x000fe400000010ff */
[----:B------:R-:W-:Y:S02]  /*a320*/  SHF.L.U32 R7, R7, 0x1, RZ ;  /* 0x0000000107077819 */ /* 0x000fe400000006ff */
[----:B------:R-:W-:Y:S02]  /*a330*/  ISETP.GE.OR P3, PT, R0, R83, P3 ;  /* 0x000000530000720c */ /* 0x000fe40001f66670 */
[----:B------:R-:W-:-:S02]  /*a340*/  IADD3 R3, R3, R4, RZ ;  /* 0x0000000403037210 */ /* 0x000fc40007ffe0ff */
[----:B------:R-:W-:Y:S02]  /*a350*/  MOV R0, R12 ;  /* 0x0000000c00007202 */ /* 0x000fe40000000f00 */
[----:B------:R-:W-:Y:S01]  /*a360*/  @P4 SHF.R.U32.HI R0, RZ, c[0x0][0x4f0], R8 ;  /* 0x00013c00ff004a19 */ /* 0x000fe20000011608 */
[----:B------:R1:W-:Y:S01]  /*a370*/  STS [R7+0x80], R14 ;  /* 0x0000800e07007388 */ /* 0x0003e20000000800 */
[----:B------:R-:W-:Y:S02]  /*a380*/  SHF.R.S32.HI R5, RZ, 0x1f, R133 ;  /* 0x0000001fff057819 */ /* 0x000fe40000011485 */
[----:B------:R-:W-:-:S03]  /*a390*/  IADD3 R9, R7, 0x80, RZ ;  /* 0x0000008007097810 */ /* 0x000fc60007ffe0ff */
[----:B------:R-:W-:Y:S01]  /*a3a0*/  IMAD R4, R5, c[0x0][0x3d8], RZ ;  /* 0x0000f60005047a24 */ /* 0x000fe200078e02ff */
[----:B------:R-:W-:Y:S02]  /*a3b0*/  MOV R5, 0x20 ;  /* 0x0000002000057802 */ /* 0x000fe40000000f00 */
[----:B------:R-:W-:Y:S01]  /*a3c0*/  IADD3 R6, R7, 0x70, RZ ;  /* 0x0000007007067810 */ /* 0x000fe20007ffe0ff */
[----:B------:R-:W-:Y:S01]  /*a3d0*/  IMAD R82, R133, c[0x0][0x3dc], R4 ;  /* 0x0000f70085527a24 */ /* 0x000fe200078e0204 */
[----:B------:R-:W-:Y:S02]  /*a3e0*/  @P0 IADD3 R6, R9, 0x10, RZ ;  /* 0x0000001009060810 */ /* 0x000fe40007ffe0ff */
[----:B------:R-:W-:Y:S02]  /*a3f0*/  SHF.R.S32.HI R4, RZ, 0x1f, R0 ;  /* 0x0000001fff047819 */ /* 0x000fe40000011400 */
[C---:B------:R-:W-:Y:S01]  /*a400*/  IADD3 R10, P0, R0.reuse, R16, RZ ;  /* 0x00000010000a7210 */ /* 0x040fe20007f1e0ff */
[----:B-1----:R-:W-:Y:S01]  /*a410*/  IMAD.WIDE.U32 R14, R133, c[0x0][0x3d8], R2 ;  /* 0x0000f600850e7a25 */ /* 0x002fe200078e0002 */
[----:B------:R-:W-:-:S05]  /*a420*/  IADD3 R3, -R0, RZ, RZ ;  /* 0x000000ff00037210 */ /* 0x000fca0007ffe1ff */
[----:B------:R-:W-:Y:S01]  /*a430*/  IMAD R3, R3, c[0x0][0x4e8], R12 ;  /* 0x00013a0003037a24 */ /* 0x000fe200078e020c */
[----:B------:R-:W-:-:S04]  /*a440*/  SEL R2, R5, 0xffffffe0, !P1 ;  /* 0xffffffe005027807 */ /* 0x000fc80004800000 */
[----:B------:R-:W-:Y:S02]  /*a450*/  SHF.R.S32.HI R5, RZ, 0x1f, R3 ;  /* 0x0000001fff057819 */ /* 0x000fe40000011403 */
[----:B------:R-:W-:Y:S02]  /*a460*/  IADD3.X R11, R4, R17, R79, P0, !PT ;  /* 0x00000011040b7210 */ /* 0x000fe400007fe44f */
[----:B------:R-:W-:Y:S01]  /*a470*/  MOV R4, 0x40 ;  /* 0x0000004000047802 */ /* 0x000fe20000000f00 */
[----:B------:R-:W-:Y:S01]  /*a480*/  IMAD R5, R5, c[0x0][0x488], RZ ;  /* 0x0001220005057a24 */ /* 0x000fe200078e02ff */
[----:B------:R-:W-:Y:S01]  /*a490*/  F2FP.BF16.PACK_AB R13, R167, R13 ;  /* 0x0000000da70d723e */ /* 0x000fe200000010ff */
[----:B------:R-:W-:Y:S01]  /*a4a0*/  IMAD.WIDE.U32 R10, R3, c[0x0][0x488], R10 ;  /* 0x00012200030a7a25 */ /* 0x000fe200078e000a */
[----:B------:R-:W-:Y:S02]  /*a4b0*/  SEL R12, R4, 0xffffffc0, !P2 ;  /* 0xffffffc0040c7807 */ /* 0x000fe40005000000 */
[----:B------:R-:W-:Y:S01]  /*a4c0*/  F2FP.BF16.PACK_AB R18, R175, R18 ;  /* 0x00000012af12723e */ /* 0x000fe200000010ff */
[----:B------:R-:W-:Y:S01]  /*a4d0*/  IMAD R5, R3, c[0x0][0x48c], R5 ;  /* 0x0001230003057a24 */ /* 0x000fe200078e0205 */
[----:B------:R-:W-:-:S02]  /*a4e0*/  F2FP.BF16.PACK_AB R19, R163, R19 ;  /* 0x00000013a313723e */ /* 0x000fc400000010ff */
[----:B------:R-:W-:Y:S02]  /*a4f0*/  F2FP.BF16.PACK_AB R20, R174, R20 ;  /* 0x00000014ae14723e */ /* 0x000fe400000010ff */
[----:B------:R-:W-:Y:S02]  /*a500*/  F2FP.BF16.PACK_AB R23, R159, R23 ;  /* 0x000000179f17723e */ /* 0x000fe400000010ff */
[----:B------:R-:W-:Y:S02]  /*a510*/  IADD3 R0, R7, R2, RZ ;  /* 0x0000000207007210 */ /* 0x000fe40007ffe0ff */
[----:B------:R-:W-:Y:S02]  /*a520*/  F2FP.BF16.PACK_AB R22, R173, R22 ;  /* 0x00000016ad16723e */ /* 0x000fe400000010ff */
[----:B------:R-:W-:Y:S02]  /*a530*/  F2FP.BF16.PACK_AB R21, R155, R21 ;  /* 0x000000159b15723e */ /* 0x000fe400000010ff */
[----:B------:R-:W-:Y:S01]  /*a540*/  IADD3 R2, R2, R6, RZ ;  /* 0x0000000602027210 */ /* 0x000fe20007ffe0ff */
[----:B------:R-:W-:Y:S01]  /*a550*/  STS [R7+0x480], R13 ;  /* 0x0004800d07007388 */ /* 0x000fe20000000800 */
[----:B------:R-:W-:-:S02]  /*a560*/  F2FP.BF16.PACK_AB R24, R172, R24 ;  /* 0x00000018ac18723e */ /* 0x000fc400000010ff */
[----:B------:R-:W-:Y:S02]  /*a570*/  F2FP.BF16.PACK_AB R25, R151, R25 ;  /* 0x000000199719723e */ /* 0x000fe400000010ff */
[----:B------:R-:W-:Y:S01]  /*a580*/  IADD3 R4, R7, R12, RZ ;  /* 0x0000000c07047210 */ /* 0x000fe20007ffe0ff */
[----:B------:R-:W-:Y:S01]  /*a590*/  STS [R6], R18 ;  /* 0x0000001206007388 */ /* 0x000fe20000000800 */
[----:B------:R-:W-:Y:S02]  /*a5a0*/  F2FP.BF16.PACK_AB R26, R171, R26 ;  /* 0x0000001aab1a723e */ /* 0x000fe400000010ff */
[----:B------:R-:W-:Y:S01]  /*a5b0*/  F2FP.BF16.PACK_AB R27, R147, R27 ;  /* 0x0000001b931b723e */ /* 0x000fe200000010ff */
[----:B------:R-:W-:Y:S01]  /*a5c0*/  STS [R6+0x400], R19 ;  /* 0x0004001306007388 */ /* 0x000fe20000000800 */
[----:B------:R-:W-:Y:S02]  /*a5d0*/  IADD3 R8, R12, R6, RZ ;  /* 0x000000060c087210 */ /* 0x000fe40007ffe0ff */
[----:B------:R-:W-:Y:S01]  /*a5e0*/  F2FP.BF16.PACK_AB R59, R170, R144 ;  /* 0x00000090aa3b723e */ /* 0x000fe200000010ff */
[----:B------:R-:W-:Y:S01]  /*a5f0*/  STS [R0+0x80], R20 ;  /* 0x0000801400007388 */ /* 0x000fe20000000800 */
[----:B------:R-:W-:-:S02]  /*a600*/  F2FP.BF16.PACK_AB R58, R143, R142 ;  /* 0x0000008e8f3a723e */ /* 0x000fc400000010ff */
[----:B------:R-:W-:Y:S01]  /*a610*/  IADD3 R3, R12, R0, RZ ;  /* 0x000000000c037210 */ /* 0x000fe20007ffe0ff */
[----:B------:R-:W-:Y:S01]  /*a620*/  STS [R0+0x480], R23 ;  /* 0x0004801700007388 */ /* 0x000fe20000000800 */
[----:B------:R-:W-:Y:S02]  /*a630*/  IADD3 R11, R11, R5, RZ ;  /* 0x000000050b0b7210 */ /* 0x000fe40007ffe0ff */
[----:B------:R-:W-:Y:S01]  /*a640*/  F2FP.BF16.PACK_AB R57, R169, R141 ;  /* 0x0000008da939723e */ /* 0x000fe200000010ff */
[----:B------:R-:W-:Y:S01]  /*a650*/  STS [R2], R22 ;  /* 0x0000001602007388 */ /* 0x000fe20000000800 */
[----:B------:R-:W-:Y:S02]  /*a660*/  F2FP.BF16.PACK_AB R56, R139, R56 ;  /* 0x000000388b38723e */ /* 0x000fe400000010ff */
[----:B------:R-:W-:Y:S01]  /*a670*/  IADD3 R5, R2, R12, RZ ;  /* 0x0000000c02057210 */ /* 0x000fe20007ffe0ff */
[----:B------:R-:W-:Y:S01]  /*a680*/  STS [R2+0x400], R21 ;  /* 0x0004001502007388 */ /* 0x000fe20000000800 */
[----:B------:R-:W-:-:S02]  /*a690*/  F2FP.BF16.PACK_AB R55, R168, R140 ;  /* 0x0000008ca837723e */ /* 0x000fc400000010ff */
[----:B------:R-:W-:Y:S01]  /*a6a0*/  F2FP.BF16.PACK_AB R53, R165, R137 ;  /* 0x00000089a535723e */ /* 0x000fe200000010ff */
[----:B------:R-:W-:Y:S01]  /*a6b0*/  STS [R4+0x80], R24 ;  /* 0x0000801804007388 */ /* 0x000fe20000000800 */
[----:B------:R-:W-:Y:S02]  /*a6c0*/  F2FP.BF16.PACK_AB R52, R43, R52 ;  /* 0x000000342b34723e */ /* 0x000fe400000010ff */
[----:B------:R-:W-:Y:S01]  /*a6d0*/  F2FP.BF16.PACK_AB R51, R164, R136 ;  /* 0x00000088a433723e */ /* 0x000fe200000010ff */
[----:B------:R-:W-:Y:S01]  /*a6e0*/  STS [R4+0x480], R25 ;  /* 0x0004801904007388 */ /* 0x000fe20000000800 */
[----:B------:R-:W-:Y:S02]  /*a6f0*/  F2FP.BF16.PACK_AB R49, R161, R49 ;  /* 0x00000031a131723e */ /* 0x000fe400000010ff */
[----:B------:R-:W-:Y:S01]  /*a700*/  F2FP.BF16.PACK_AB R48, R33, R48 ;  /* 0x000000302130723e */ /* 0x000fe200000010ff */
[----:B------:R-:W-:Y:S01]  /*a710*/  STS [R8], R26 ;  /* 0x0000001a08007388 */ /* 0x000fe20000000800 */
[----:B------:R-:W-:-:S03]  /*a720*/  F2FP.BF16.PACK_AB R47, R160, R135 ;  /* 0x00000087a02f723e */ /* 0x000fc600000010ff */
[----:B------:R-:W-:Y:S01]  /*a730*/  STS [R8+0x400], R27 ;  /* 0x0004001b08007388 */ /* 0x000fe20000000800 */
[----:B------:R-:W-:-:S03]  /*a740*/  F2FP.BF16.PACK_AB R45, R157, R45 ;  /* 0x0000002d9d2d723e */ /* 0x000fc600000010ff */
[----:B------:R-:W-:Y:S01]  /*a750*/  STS [R3+0x80], R59 ;  /* 0x0000803b03007388 */ /* 0x000fe20000000800 */
[----:B------:R-:W-:-:S03]  /*a760*/  F2FP.BF16.PACK_AB R44, R29, R44 ;  /* 0x0000002c1d2c723e */ /* 0x000fc600000010ff */
[----:B------:R-:W-:Y:S01]  /*a770*/  STS [R3+0x480], R58 ;  /* 0x0004803a03007388 */ /* 0x000fe20000000800 */
[----:B------:R-:W-:-:S03]  /*a780*/  F2FP.BF16.PACK_AB R43, R156, R134 ;  /* 0x000000869c2b723e */ /* 0x000fc600000010ff */
        /* <DEDUP_REMOVED lines=18> */
[----:B------:R-:W-:Y:S04]  /*a8b0*/  STS [R2+0x4400], R48 ;  /* 0x0044003002007388 */ /* 0x000fe80000000800 */
[----:B------:R-:W-:Y:S04]  /*a8c0*/  STS [R4+0x4080], R47 ;  /* 0x0040802f04007388 */ /* 0x000fe80000000800 */
        /* <DEDUP_REMOVED lines=33> */
[----:B------:R-:W-:-:S03]  /*aae0*/  LEA R9, P0, R10, c[0x0][0x450], 0x2 ;  /* 0x000114000a097a11 */ /* 0x000fc600078010ff */
        /* <DEDUP_REMOVED lines=13> */
[----:B------:R-:W-:-:S03]  /*abc0*/  LEA.HI.X R11, R10, c[0x0][0x454], R11, 0x2, P0 ;  /* 0x000115000a0b7a11 */ /* 0x000fc600000f140b */
[----:B------:R-:W-:Y:S04]  /*abd0*/  STS [R7+0xc480], R74 ;  /* 0x00c4804a07007388 */ /* 0x000fe80000000800 */
[----:B------:R-:W-:Y:S04]  /*abe0*/  STS [R6+0xc000], R73 ;  /* 0x00c0004906007388 */ /* 0x000fe80000000800 */
[----:B------:R-:W-:Y:S04]  /*abf0*/  STS [R6+0xc400], R72 ;  /* 0x00c4004806007388 */ /* 0x000fe80000000800 */
[----:B------:R-:W-:Y:S04]  /*ac00*/  STS [R0+0xc080], R71 ;  /* 0x00c0804700007388 */ /* 0x000fe80000000800 */
[----:B------:R2:W-:Y:S04]  /*ac10*/  STS [R0+0xc480], R70 ;  /* 0x00c4804600007388 */ /* 0x0005e80000000800 */
[----:B------:R-:W-:Y:S04]  /*ac20*/  STS [R2+0xc000], R69 ;  /* 0x00c0004502007388 */ /* 0x000fe80000000800 */
        /* <DEDUP_REMOVED lines=9> */
[----:B------:R-:W-:Y:S04]  /*acc0*/  SHFL.IDX PT, R12, R9, RZ, 0x1c1f ;  /* 0x001c1fff090c7589 */ /* 0x000fe800000e0000 */
[----:B------:R-:W1:Y:S04]  /*acd0*/  SHFL.IDX PT, R13, R11, RZ, 0x1c1f ;  /* 0x001c1fff0b0d7589 */ /* 0x000e6800000e0000 */
[----:B------:R-:W-:Y:S06]  /*ace0*/  BAR.SYNC.DEFER_BLOCKING 0x1, 0x100 ;  /* 0x0044000000007b1d */ /* 0x000fec0000010000 */
[----:B------:R-:W-:Y:S04]  /*acf0*/  SHFL.IDX PT, R10, R9, 0x1, 0x1c1f ;  /* 0x003c1f00090a7f89 */ /* 0x000fe800000e0000 */
[----:B------:R-:W4:Y:S01]  /*ad00*/  SHFL.IDX PT, R11, R11, 0x1, 0x1c1f ;  /* 0x003c1f000b0b7f89 */ /* 0x000f2200000e0000 */
[----:B--2---:R-:W-:-:S03]  /*ad10*/  SHF.L.U32 R0, R87, 0x1, RZ ;  /* 0x0000000157007819 */ /* 0x004fc600000006ff */
[----:B-1----:R-:W-:Y:S04]  /*ad20*/  @!P5 ST.E [R12.64], R81 ;  /* 0x000000510c00d985 */ /* 0x002fe8000c10190e */
[----:B----4-:R1:W-:Y:S04]  /*ad30*/  @!P3 ST.E [R10.64], R80 ;  /* 0x000000500a00b985 */ /* 0x0103e8000c10190e */
[----:B------:R2:W4:Y:S04]  /*ad40*/  LDS.128 R40, [R0+0x1080] ;  /* 0x0010800000287984 */ /* 0x0005280000000c00 */
[----:B------:R2:W1:Y:S04]  /*ad50*/  LDS.128 R56, [R0+0x2080] ;  /* 0x0020800000387984 */ /* 0x0004680000000c00 */
[----:B------:R2:W2:Y:S04]  /*ad60*/  LDS.128 R68, [R0+0x3080] ;  /* 0x0030800000447984 */ /* 0x0004a80000000c00 */
        /* <DEDUP_REMOVED lines=8> */
[----:B------:R2:W2:Y:S01]  /*adf0*/  LDS.128 R72, [R0+0xf080] ;  /* 0x00f0800000487984 */ /* 0x0004a20000000c00 */
[----:B------:R-:W-:-:S02]  /*ae00*/  IADD3 R2, R15, R82, RZ ;  /* 0x000000520f027210 */ /* 0x000fc40007ffe0ff */
[----:B-1----:R-:W-:-:S04]  /*ae10*/  LEA R11, P0, R14, c[0x0][0x380], 0x1 ;  /* 0x0000e0000e0b7a11 */ /* 0x002fc800078008ff */
[----:B------:R-:W-:Y:S02]  /*ae20*/  LEA.HI.X R10, R14, c[0x0][0x384], R2, 0x1, P0 ;  /* 0x0000e1000e0a7a11 */ /* 0x000fe400000f0c02 */
[----:B---3--:R-:W-:Y:S01]  /*ae30*/  ISETP.GE.AND P0, PT, R86, R83, PT ;  /* 0x000000535600720c */ /* 0x008fe20003f06270 */
[----:B------:R1:W3:Y:S01]  /*ae40*/  SHFL.IDX PT, R2, R11, RZ, 0x181f ;  /* 0x00181fff0b027589 */ /* 0x0002e200000e0000 */
[----:B------:R-:W-:Y:S03]  /*ae50*/  BSSY B0, `(.L_x_6) ;  /* 0x000001f000007945 */ /* 0x000fe60003800000 */
[----:B------:R1:W1:Y:S08]  /*ae60*/  SHFL.IDX PT, R3, R10, RZ, 0x181f ;  /* 0x00181fff0a037589 */ /* 0x00027000000e0000 */
[----:B------:R-:W-:Y:S05]  /*ae70*/  @P0 BRA `(.L_x_7) ;  /* 0x000001c000000947 */ /* 0x000fea0003800000 */
[----:B----4-:R-:W4:Y:S01]  /*ae80*/  LDS.128 R24, [R0+0x80] ;  /* 0x0000800000187984 */ /* 0x010f220000000c00 */
[----:B-----5:R-:W-:-:S02]  /*ae90*/  IADD3 R6, R85, 0x40, RZ ;  /* 0x0000004055067810 */ /* 0x020fc40007ffe0ff */
[C---:B------:R-:W-:Y:S01]  /*aea0*/  IADD3 R7, R85.reuse, 0x80, RZ ;  /* 0x0000008055077810 */ /* 0x040fe20007ffe0ff */
[----:B------:R-:W3:Y:S01]  /*aeb0*/  LDS.128 R20, [R0+0x4080] ;  /* 0x0040800000147984 */ /* 0x000ee20000000c00 */
[----:B------:R-:W-:Y:S02]  /*aec0*/  IADD3 R8, R85, 0xc0, RZ ;  /* 0x000000c055087810 */ /* 0x000fe40007ffe0ff */
[----:B------:R-:W-:Y:S01]  /*aed0*/  ISETP.GE.AND P2, PT, R6, c[0x0][0x3c8], PT ;  /* 0x0000f20006007a0c */ /* 0x000fe20003f46270 */
[----:B------:R-:W2:Y:S01]  /*aee0*/  LDS.128 R16, [R0+0x8080] ;  /* 0x0080800000107984 */ /* 0x000ea20000000c00 */
[----:B------:R-:W-:Y:S02]  /*aef0*/  ISETP.GE.AND P1, PT, R7, c[0x0][0x3c8], PT ;  /* 0x0000f20007007a0c */ /* 0x000fe40003f26270 */
[----:B------:R-:W-:Y:S01]  /*af00*/  ISETP.GE.AND P0, PT, R8, c[0x0][0x3c8], PT ;  /* 0x0000f20008007a0c */ /* 0x000fe20003f06270 */
[----:B------:R1:W2:Y:S01]  /*af10*/  LDS.128 R12, [R0+0xc080] ;  /* 0x00c08000000c7984 */ /* 0x0002a20000000c00 */
[----:B------:R-:W-:-:S07]  /*af20*/  ISETP.GE.AND P3, PT, R85, c[0x0][0x3c8], PT ;  /* 0x0000f20055007a0c */ /* 0x000fce0003f66270 */
[----:B------:R-:W-:-:S04]  /*af30*/  @!P2 SHF.R.S32.HI R4, RZ, 0x1f, R6 ;  /* 0x0000001fff04a819 */ /* 0x000fc80000011406 */
[----:B------:R-:W-:Y:S02]  /*af40*/  @!P0 SHF.R.S32.HI R5, RZ, 0x1f, R8 ;  /* 0x0000001fff058819 */ /* 0x000fe40000011408 */
[----:B------:R-:W-:-:S04]  /*af50*/  @!P2 LEA.HI R6, R4, R6, RZ, 0x3 ;  /* 0x000000060406a211 */ /* 0x000fc800078f18ff */
[----:B------:R-:W-:Y:S02]  /*af60*/  @!P2 LOP3.LUT R6, R6, 0xfffffff8, RZ, 0xc0, !PT ;  /* 0xfffffff80606a812 */ /* 0x000fe400078ec0ff */
[----:B-12---:R-:W-:-:S04]  /*af70*/  @!P1 SHF.R.S32.HI R0, RZ, 0x1f, R7 ;  /* 0x0000001fff009819 */ /* 0x006fc80000011407 */
[----:B------:R-:W-:Y:S01]  /*af80*/  @!P1 LEA.HI R4, R0, R7, RZ, 0x3 ;  /* 0x0000000700049211 */ /* 0x000fe200078f18ff */
[--C-:B---3--:R-:W-:Y:S01]  /*af90*/  @!P2 IMAD.WIDE R6, R6, 0x2, R2.reuse ;  /* 0x000000020606a825 */ /* 0x108fe200078e0202 */
[----:B------:R-:W-:Y:S02]  /*afa0*/  @!P0 LEA.HI R0, R5, R8, RZ, 0x3 ;  /* 0x0000000805008211 */ /* 0x000fe400078f18ff */
[----:B------:R-:W-:Y:S01]  /*afb0*/  @!P1 LOP3.LUT R4, R4, 0xfffffff8, RZ, 0xc0, !PT ;  /* 0xfffffff804049812 */ /* 0x000fe200078ec0ff */
[----:B------:R-:W-:Y:S01]  /*afc0*/  @!P3 IMAD.WIDE R8, R85, 0x2, R2 ;  /* 0x000000025508b825 */ /* 0x000fe200078e0202 */
[----:B------:R-:W-:-:S03]  /*afd0*/  @!P0 LOP3.LUT R0, R0, 0xfffffff8, RZ, 0xc0, !PT ;  /* 0xfffffff800008812 */ /* 0x000fc600078ec0ff */
[--C-:B------:R-:W-:Y:S01]  /*afe0*/  @!P1 IMAD.WIDE R4, R4, 0x2, R2.reuse ;  /* 0x0000000204049825 */ /* 0x100fe200078e0202 */
[----:B----4-:R1:W-:Y:S03]  /*aff0*/  @!P3 ST.E.128 [R8.64], R24 ;  /* 0x000000180800b985 */ /* 0x0103e6000c101d0e */
[----:B------:R-:W-:Y:S01]  /*b000*/  @!P0 IMAD.WIDE R2, R0, 0x2, R2 ;  /* 0x0000000200028825 */ /* 0x000fe200078e0202 */
[----:B------:R1:W-:Y:S04]  /*b010*/  @!P2 ST.E.128 [R6.64], R20 ;  /* 0x000000140600a985 */ /* 0x0003e8000c101d0e */
[----:B------:R1:W-:Y:S04]  /*b020*/  @!P1 ST.E.128 [R4.64], R16 ;  /* 0x0000001004009985 */ /* 0x0003e8000c101d0e */
[----:B------:R1:W-:Y:S02]  /*b030*/  @!P0 ST.E.128 [R2.64], R12 ;  /* 0x0000000c02008985 */ /* 0x0003e4000c101d0e */
.L_x_7:
[----:B----4-:R-:W-:Y:S05]  /*b040*/  BSYNC B0 ;  /* 0x0000000000007941 */ /* 0x010fea0003800000 */
.L_x_6:
[----:B--2---:R-:W-:Y:S01]  /*b050*/  IADD3 R0, R86, 0x20, RZ ;  /* 0x0000002056007810 */ /* 0x004fe20007ffe0ff */
[----:B-1----:R1:W2:Y:S01]  /*b060*/  SHFL.IDX PT, R3, R10, 0x1, 0x181f ;  /* 0x00381f000a037f89 */ /* 0x0022a200000e0000 */
[----:B------:R-:W-:Y:S02]  /*b070*/  BSSY B0, `(.L_x_8) ;  /* 0x000001c000007945 */ /* 0x000fe40003800000 */
[----:B------:R-:W-:Y:S01]  /*b080*/  ISETP.GE.AND P0, PT, R0, R83, PT ;  /* 0x000000530000720c */ /* 0x000fe20003f06270 */
[----:B---3--:R1:W3:-:S12]  /*b090*/  SHFL.IDX PT, R2, R11, 0x1, 0x181f ;  /* 0x00381f000b027f89 */ /* 0x0082d800000e0000 */
[----:B------:R-:W-:Y:S05]  /*b0a0*/  @P0 BRA `(.L_x_9) ;  /* 0x0000018000000947 */ /* 0x000fea0003800000 */
[C---:B-----5:R-:W-:Y:S02]  /*b0b0*/  IADD3 R6, R85.reuse, 0x40, RZ ;  /* 0x0000004055067810 */ /* 0x060fe40007ffe0ff */
[C---:B------:R-:W-:Y:S02]  /*b0c0*/  IADD3 R7, R85.reuse, 0x80, RZ ;  /* 0x0000008055077810 */ /* 0x040fe40007ffe0ff */
[----:B------:R-:W-:Y:S02]  /*b0d0*/  IADD3 R8, R85, 0xc0, RZ ;  /* 0x000000c055087810 */ /* 0x000fe40007ffe0ff */
[----:B------:R-:W-:Y:S02]  /*b0e0*/  ISETP.GE.AND P2, PT, R6, c[0x0][0x3c8], PT ;  /* 0x0000f20006007a0c */ /* 0x000fe40003f46270 */
[----:B------:R-:W-:Y:S02]  /*b0f0*/  ISETP.GE.AND P1, PT, R7, c[0x0][0x3c8], PT ;  /* 0x0000f20007007a0c */ /* 0x000fe40003f26270 */
[----:B------:R-:W-:-:S02]  /*b100*/  ISETP.GE.AND P0, PT, R8, c[0x0][0x3c8], PT ;  /* 0x0000f20008007a0c */ /* 0x000fc40003f06270 */
[----:B------:R-:W-:-:S07]  /*b110*/  ISETP.GE.AND P3, PT, R85, c[0x0][0x3c8], PT ;  /* 0x0000f20055007a0c */ /* 0x000fce0003f66270 */
[----:B------:R-:W-:Y:S02]  /*b120*/  @!P2 SHF.R.S32.HI R4, RZ, 0x1f, R6 ;  /* 0x0000001fff04a819 */ /* 0x000fe40000011406 */
[----:B------:R-:W-:Y:S02]  /*b130*/  @!P1 SHF.R.S32.HI R0, RZ, 0x1f, R7 ;  /* 0x0000001fff009819 */ /* 0x000fe40000011407 */
[----:B------:R-:W-:Y:S02]  /*b140*/  @!P0 SHF.R.S32.HI R5, RZ, 0x1f, R8 ;  /* 0x0000001fff058819 */ /* 0x000fe40000011408 */
[----:B------:R-:W-:Y:S02]  /*b150*/  @!P2 LEA.HI R6, R4, R6, RZ, 0x3 ;  /* 0x000000060406a211 */ /* 0x000fe400078f18ff */
[----:B------:R-:W-:Y:S02]  /*b160*/  @!P1 LEA.HI R4, R0, R7, RZ, 0x3 ;  /* 0x0000000700049211 */ /* 0x000fe400078f18ff */
[----:B------:R-:W-:Y:S01]  /*b170*/  @!P0 LEA.HI R0, R5, R8, RZ, 0x3 ;  /* 0x0000000805008211 */ /* 0x000fe200078f18ff */
[----:B--23--:R-:W-:Y:S01]  /*b180*/  @!P3 IMAD.WIDE R8, R85, 0x2, R2 ;  /* 0x000000025508b825 */ /* 0x00cfe200078e0202 */
[----:B------:R-:W-:-:S02]  /*b190*/  @!P2 LOP3.LUT R6, R6, 0xfffffff8, RZ, 0xc0, !PT ;  /* 0xfffffff80606a812 */ /* 0x000fc400078ec0ff */
[----:B------:R-:W-:Y:S02]  /*b1a0*/  @!P1 LOP3.LUT R4, R4, 0xfffffff8, RZ, 0xc0, !PT ;  /* 0xfffffff804049812 */ /* 0x000fe400078ec0ff */
[----:B------:R-:W-:Y:S01]  /*b1b0*/  @!P0 LOP3.LUT R0, R0, 0xfffffff8, RZ, 0xc0, !PT ;  /* 0xfffffff800008812 */ /* 0x000fe200078ec0ff */
[--C-:B------:R-:W-:Y:S01]  /*b1c0*/  @!P2 IMAD.WIDE R6, R6, 0x2, R2.reuse ;  /* 0x000000020606a825 */ /* 0x100fe200078e0202 */
[----:B------:R2:W-:Y:S03]  /*b1d0*/  @!P3 ST.E.128 [R8.64], R40 ;  /* 0x000000280800b985 */ /* 0x0005e6000c101d0e */
[--C-:B------:R-:W-:Y:S01]  /*b1e0*/  @!P1 IMAD.WIDE R4, R4, 0x2, R2.reuse ;  /* 0x0000000204049825 */ /* 0x100fe200078e0202 */
[----:B------:R2:W-:Y:S03]  /*b1f0*/  @!P2 ST.E.128 [R6.64], R36 ;  /* 0x000000240600a985 */ /* 0x0005e6000c101d0e */
[----:B------:R-:W-:Y:S01]  /*b200*/  @!P0 IMAD.WIDE R2, R0, 0x2, R2 ;  /* 0x0000000200028825 */ /* 0x000fe200078e0202 */
[----:B------:R2:W-:Y:S04]  /*b210*/  @!P1 ST.E.128 [R4.64], R32 ;  /* 0x0000002004009985 */ /* 0x0005e8000c101d0e */
[----:B------:R2:W-:Y:S02]  /*b220*/  @!P0 ST.E.128 [R2.64], R28 ;  /* 0x0000001c02008985 */ /* 0x0005e4000c101d0e */
.L_x_9:
[----:B------:R-:W-:Y:S05]  /*b230*/  BSYNC B0 ;  /* 0x0000000000007941 */ /* 0x000fea0003800000 */
.L_x_8:
[----:B------:R-:W-:Y:S01]  /*b240*/  IADD3 R0, R86, 0x40, RZ ;  /* 0x0000004056007810 */ /* 0x000fe20007ffe0ff */
[----:B--2---:R2:W4:Y:S01]  /*b250*/  SHFL.IDX PT, R3, R10, 0x2, 0x181f ;  /* 0x00581f000a037f89 */ /* 0x00452200000e0000 */
        /* <DEDUP_REMOVED lines=17> */
[----:B---34-:R-:W-:Y:S01]  /*b370*/  @!P3 IMAD.WIDE R8, R85, 0x2, R2 ;  /* 0x000000025508b825 */ /* 0x018fe200078e0202 */
        /* <DEDUP_REMOVED lines=10> */
.L_x_11:
[----:B------:R-:W-:Y:S05]  /*b420*/  BSYNC B0 ;  /* 0x0000000000007941 */ /* 0x000fea0003800000 */
.L_x_10:
[----:B------:R-:W-:Y:S01]  /*b430*/  IADD3 R0, R86, 0x60, RZ ;  /* 0x0000006056007810 */ /* 0x000fe20007ffe0ff */
[----:B---34-:R3:W4:Y:S03]  /*b440*/  SHFL.IDX PT, R3, R10, 0x3, 0x181f ;  /* 0x00781f000a037f89 */ /* 0x01872600000e0000 */
[----:B------:R-:W-:Y:S01]  /*b450*/  ISETP.GE.AND P0, PT, R0, R83, PT ;  /* 0x000000530000720c */ /* 0x000fe20003f06270 */
[----:B------:R3:W1:-:S12]  /*b460*/  SHFL.IDX PT, R2, R11, 0x3, 0x181f ;  /* 0x00781f000b027f89 */ /* 0x00065800000e0000 */
[----:B------:R-:W-:Y:S05]  /*b470*/  @P0 EXIT ;  /* 0x000000000000094d */ /* 0x000fea0003800000 */
[C---:B-----5:R-:W-:Y:S02]  /*b480*/  IADD3 R5, R85.reuse, 0x40, RZ ;  /* 0x0000004055057810 */ /* 0x060fe40007ffe0ff */
[----:B------:R-:W-:Y:S02]  /*b490*/  IADD3 R6, R85, 0x80, RZ ;  /* 0x0000008055067810 */ /* 0x000fe40007ffe0ff */
[----:B------:R-:W-:Y:S02]  /*b4a0*/  ISETP.GE.AND P1, PT, R5, c[0x0][0x3c8], PT ;  /* 0x0000f20005007a0c */ /* 0x000fe40003f26270 */
[----:B------:R-:W-:Y:S02]  /*b4b0*/  ISETP.GE.AND P0, PT, R6, c[0x0][0x3c8], PT ;  /* 0x0000f20006007a0c */ /* 0x000fe40003f06270 */
[----:B------:R-:W-:-:S09]  /*b4c0*/  ISETP.GE.AND P2, PT, R85, c[0x0][0x3c8], PT ;  /* 0x0000f20055007a0c */ /* 0x000fd20003f46270 */
[----:B------:R-:W-:Y:S02]  /*b4d0*/  @!P1 SHF.R.S32.HI R4, RZ, 0x1f, R5 ;  /* 0x0000001fff049819 */ /* 0x000fe40000011405 */
[----:B------:R-:W-:Y:S02]  /*b4e0*/  @!P0 SHF.R.S32.HI R0, RZ, 0x1f, R6 ;  /* 0x0000001fff008819 */ /* 0x000fe40000011406 */
[----:B------:R-:W-:Y:S01]  /*b4f0*/  @!P1 LEA.HI R4, R4, R5, RZ, 0x3 ;  /* 0x0000000504049211 */ /* 0x000fe200078f18ff */
[--C-:B-1--4-:R-:W-:Y:S01]  /*b500*/  @!P2 IMAD.WIDE R8, R85, 0x2, R2.reuse ;  /* 0x000000025508a825 */ /* 0x112fe200078e0202 */
[----:B------:R-:W-:Y:S02]  /*b510*/  @!P0 LEA.HI R0, R0, R6, RZ, 0x3 ;  /* 0x0000000600008211 */ /* 0x000fe400078f18ff */
[----:B------:R-:W-:Y:S02]  /*b520*/  @!P1 LOP3.LUT R4, R4, 0xfffffff8, RZ, 0xc0, !PT ;  /* 0xfffffff804049812 */ /* 0x000fe400078ec0ff */
[----:B------:R-:W-:Y:S01]  /*b530*/  @!P0 LOP3.LUT R0, R0, 0xfffffff8, RZ, 0xc0, !PT ;  /* 0xfffffff800008812 */ /* 0x000fe200078ec0ff */
[----:B------:R1:W-:Y:S02]  /*b540*/  @!P2 ST.E.128 [R8.64], R68 ;  /* 0x000000440800a985 */ /* 0x0003e4000c101d0e */
[----:B------:R-:W-:-:S04]  /*b550*/  @!P1 IMAD.WIDE R6, R4, 0x2, R2 ;  /* 0x0000000204069825 */ /* 0x000fc800078e0202 */
[----:B------:R-:W-:Y:S01]  /*b560*/  @!P0 IMAD.WIDE R4, R0, 0x2, R2 ;  /* 0x0000000200048825 */ /* 0x000fe200078e0202 */
[----:B------:R-:W-:Y:S01]  /*b570*/  IADD3 R0, R85, 0xc0, RZ ;  /* 0x000000c055007810 */ /* 0x000fe20007ffe0ff */
[----:B------:R1:W-:Y:S04]  /*b580*/  @!P1 ST.E.128 [R6.64], R64 ;  /* 0x0000004006009985 */ /* 0x0003e8000c101d0e */
[----:B------:R1:W-:Y:S01]  /*b590*/  @!P0 ST.E.128 [R4.64], R60 ;  /* 0x0000003c04008985 */ /* 0x0003e2000c101d0e */
[----:B------:R-:W-:-:S13]  /*b5a0*/  ISETP.GE.AND P0, PT, R0, c[0x0][0x3c8], PT ;  /* 0x0000f20000007a0c */ /* 0x000fda0003f06270 */
[----:B------:R-:W-:Y:S05]  /*b5b0*/  @P0 EXIT ;  /* 0x000000000000094d */ /* 0x000fea0003800000 */
[----:B-1----:R-:W-:-:S04]  /*b5c0*/  SHF.R.S32.HI R4, RZ, 0x1f, R0 ;  /* 0x0000001fff047819 */ /* 0x002fc80000011400 */
[----:B------:R-:W-:-:S04]  /*b5d0*/  LEA.HI R0, R4, R0, RZ, 0x3 ;  /* 0x0000000004007211 */ /* 0x000fc800078f18ff */
[----:B------:R-:W-:-:S05]  /*b5e0*/  LOP3.LUT R0, R0, 0xfffffff8, RZ, 0xc0, !PT ;  /* 0xfffffff800007812 */ /* 0x000fca00078ec0ff */
[----:B------:R-:W-:-:S05]  /*b5f0*/  IMAD.WIDE R2, R0, 0x2, R2 ;  /* 0x0000000200027825 */ /* 0x000fca00078e0202 */
[----:B------:R-:W-:Y:S01]  /*b600*/  ST.E.128 [R2.64], R72 ;  /* 0x0000004802007985 */ /* 0x000fe2000c101d0e */
[----:B------:R-:W-:Y:S05]  /*b610*/  EXIT ;  /* 0x000000000000794d */ /* 0x000fea0003800000 */
.L_x_12:
[----:B------:R-:W-:-:S00]  /*b620*/  BRA `(.L_x_12) ;  /* 0xfffffff000007947 */ /* 0x000fc0000383ffff */
[----:B------:R-:W-:-:S00]  /*b630*/  NOP ;  /* 0x0000000000007918 */ /* 0x000fc00000000000 */
        /* <DEDUP_REMOVED lines=12> */
.L_x_1766:


//--------------------- .text._ZN7cutlass13device_kernelIN5flash19enable_sm80_to_sm89INS1_16FlashAttnFwdSm80INS1_25CollectiveMainloopFwdSm80ILi8ELi1ELb1EN4cute5tupleIJNS5_1CILi128EEENS7_ILi64EEENS7_ILi256EEEEEELi256ENS_10bfloat16_tEfNS_4arch4Sm80ELb0ELb0ELb1ELb1ELb1ELb0ELb1ELb0EEENS1_21CollectiveEpilogueFwdINS6_IJS8_SA_S9_EEENS6_IJNS7_ILi1EEESI_SI_EEESC_SE_Li256ELb1ELb1ELb0ELb0EEENS1_19SingleTileSchedulerILb1ELb0ELb1ELi128EEEEEEEEEvNT_6ParamsE --------------------------
	.section	.text._ZN7cutlass13device_kernelIN5flash19enable_sm80_to_sm89INS1_16FlashAttnFwdSm80INS1_25CollectiveMainloopFwdSm80ILi8ELi1ELb1EN4cute5tupleIJNS5_1CILi128EEENS7_ILi64EEENS7_ILi256EEEEEELi256ENS_10bfloat16_tEfNS_4arch4Sm80ELb0ELb0ELb1ELb1ELb1ELb0ELb1ELb0EEENS1_21CollectiveEpilogueFwdINS6_IJS8_SA_S9_EEENS6_IJNS7_ILi1EEESI_SI_EEESC_SE_Li256ELb1ELb1ELb0ELb0EEENS1_19SingleTileSchedulerILb1ELb0ELb1ELi128EEEEEEEEEvNT_6ParamsE,"ax",@progbits
	.sectioninfo	@"SHI_REGISTERS=255"
	.align	128
.text._ZN7cutlass13device_kernelIN5flash19enable_sm80_to_sm89INS1_16FlashAttnFwdSm80INS1_25CollectiveMainloopFwdSm80ILi8ELi1ELb1EN4cute5tupleIJNS5_1CILi128EEENS7_ILi64EEENS7_ILi256EEEEEELi256ENS_10bfloat16_tEfNS_4arch4Sm80ELb0ELb0ELb1ELb1ELb1ELb0ELb1ELb0EEENS1_21CollectiveEpilogueFwdINS6_IJS8_SA_S9_EEENS6_IJNS7_ILi1EEESI_SI_EEESC_SE_Li256ELb1ELb1ELb0ELb0EEENS1_19SingleTileSchedulerILb1ELb0ELb1ELi128EEEEEEEEEvNT_6ParamsE:
        .type           _ZN7cutlass13device_kernelIN5flash19enable_sm80_to_sm89INS1_16FlashAttnFwdSm80INS1_25CollectiveMainloopFwdSm80ILi8ELi1ELb1EN4cute5tupleIJNS5_1CILi128EEENS7_ILi64EEENS7_ILi256EEEEEELi256ENS_10bfloat16_tEfNS_4arch4Sm80ELb0ELb0ELb1ELb1ELb1ELb0ELb1ELb0EEENS1_21CollectiveEpilogueFwdINS6_IJS8_SA_S9_EEENS6_IJNS7_ILi1EEESI_SI_EEESC_SE_Li256ELb1ELb1ELb0ELb0EEENS1_19SingleTileSchedulerILb1ELb0ELb1ELi128EEEEEEEEEvNT_6ParamsE,@function
        .size           _ZN7cutlass13device_kernelIN5flash19enable_sm80_to_sm89INS1_16FlashAttnFwdSm80INS1_25CollectiveMainloopFwdSm80ILi8ELi1ELb1EN4cute5tupleIJNS5_1CILi128EEENS7_ILi64EEENS7_ILi256EEEEEELi256ENS_10bfloat16_tEfNS_4arch4Sm80ELb0ELb0ELb1ELb1ELb1ELb0ELb1ELb0EEENS1_21CollectiveEpilogueFwdINS6_IJS8_SA_S9_EEENS6_IJNS7_ILi1EEESI_SI_EEESC_SE_Li256ELb1ELb1ELb0ELb0EEENS1_19SingleTileSchedulerILb1ELb0ELb1ELi128EEEEEEEEEvNT_6ParamsE,(.L_x_1767 - _ZN7cutlass13device_kernelIN5flash19enable_sm80_to_sm89INS1_16FlashAttnFwdSm80INS1_25CollectiveMainloopFwdSm80ILi8ELi1ELb1EN4cute5tupleIJNS5_1CILi128EEENS7_ILi64EEENS7_ILi256EEEEEELi256ENS_10bfloat16_tEfNS_4arch4Sm80ELb0ELb0ELb1ELb1ELb1ELb0ELb1ELb0EEENS1_21CollectiveEpilogueFwdINS6_IJS8_SA_S9_EEENS6_IJNS7_ILi1EEESI_SI_EEESC_SE_Li256ELb1ELb1ELb0ELb0EEENS1_19SingleTileSchedulerILb1ELb0ELb1ELi128EEEEEEEEEvNT_6ParamsE)
        .other          _ZN7cutlass13device_kernelIN5flash19enable_sm80_to_sm89INS1_16FlashAttnFwdSm80INS1_25CollectiveMainloopFwdSm80ILi8ELi1ELb1EN4cute5tupleIJNS5_1CILi128EEENS7_ILi64EEENS7_ILi256EEEEEELi256ENS_10bfloat16_tEfNS_4arch4Sm80ELb0ELb0ELb1ELb1ELb1ELb0ELb1ELb0EEENS1_21CollectiveEpilogueFwdINS6_IJS8_SA_S9_EEENS6_IJNS7_ILi1EEESI_SI_EEESC_SE_Li256ELb1ELb1ELb0ELb0EEENS1_19SingleTileSchedulerILb1ELb0ELb1ELi128EEEEEEEEEvNT_6ParamsE,@"STO_CUDA_ENTRY STV_DEFAULT"
_ZN7cutlass13device_kernelIN5flash19enable_sm80_to_sm89INS1_16FlashAttnFwdSm80INS1_25CollectiveMainloopFwdSm80ILi8ELi1ELb1EN4cute5tupleIJNS5_1CILi128EEENS7_ILi64EEENS7_ILi256EEEEEELi256ENS_10bfloat16_tEfNS_4arch4Sm80ELb0ELb0ELb1ELb1ELb1ELb0ELb1ELb0EEENS1_21CollectiveEpilogueFwdINS6_IJS8_SA_S9_EEENS6_IJNS7_ILi1EEESI_SI_EEESC_SE_Li256ELb1ELb1ELb0ELb0EEENS1_19SingleTileSchedulerILb1ELb0ELb1ELi128EEEEEEEEEvNT_6ParamsE:
[----:B------:R-:W-:Y:S02]  /*0000*/  MOV R1, c[0x0][0x28] ;  /* 0x00000a0000017a02 */ /* 0x000fe40000000f00 */
[----:B------:R-:W1:Y:S01]  /*0010*/  S2R R85, SR_TID.X ;  /* 0x0000000000557919 */ /* 0x000e620000002100 */
[----:B------:R-:W2:Y:S01]  /*0020*/  S2UR UR11, SR_CTAID.Z ;  /* 0x00000000000b79c3 */ /* 0x000ea20000002700 */
[----:B------:R-:W-:Y:S01]  /*0030*/  UMOV UR14, 0x4 ;  /* 0x00000004000e7882 */ /* 0x000fe20000000000 */
[----:B------:R-:W-:Y:S01]  /*0040*/  IADD3 R1, R1, -0xa8, RZ ;  /* 0xffffff5801017810 */ /* 0x000fe20007ffe0ff */
[----:B------:R-:W-:Y:S02]  /*0050*/  ULDC.64 UR6, c[0x0][0x568] ;  /* 0x00015a0000067ab9 */ /* 0x000fe40000000a00 */
[----:B------:R-:W-:-:S03]  /*0060*/  ULDC.64 UR12, c[0x0][0x118] ;  /* 0x00004600000c7ab9 */ /* 0x000fc60000000a00 */
[----:B------:R-:W3:Y:S01]  /*0070*/  S2UR UR5, SR_CTAID.X ;  /* 0x00000000000579c3 */ /* 0x000ee20000002500 */
[----:B-1----:R-:W-:Y:S01]  /*0080*/  SHF.R.U32.HI R0, RZ, 0x5, R85 ;  /* 0x00000005ff007819 */ /* 0x002fe20000011655 */
[----:B--2---:R-:W-:-:S05]  /*0090*/  UIMAD.WIDE UR6, UR11, UR14, UR6 ;  /* 0x0000000e0b0672a5 */ /* 0x004fca000f8e0206 */
[----:B------:R-:W1:Y:S02]  /*00a0*/  SHFL.IDX PT, R0, R0, RZ, 0x1f ;  /* 0x00001fff00007589 */ /* 0x000e6400000e0000 */
[----:B-1----:R-:W-:-:S13]  /*00b0*/  ISETP.NE.AND P0, PT, R0, RZ, PT ;  /* 0x000000ff0000720c */ /* 0x002fda0003f05270 */
[----:B---3--:R-:W-:Y:S05]  /*00c0*/  @!P0 BRA `(.L_x_13) ;  /* 0x000001c000008947 */ /* 0x008fea0003800000 */
[----:B------:R-:W-:-:S04]  /*00d0*/  ISETP.NE.U32.AND P0, PT, RZ, c[0x0][0x568], PT ;  /* 0x00015a00ff007a0c */ /* 0x000fc80003f05070 */
[----:B------:R-:W-:-:S13]  /*00e0*/  ISETP.NE.AND.EX P0, PT, RZ, c[0x0][0x56c], PT, P0 ;  /* 0x00015b00ff007a0c */ /* 0x000fda0003f05300 */
[----:B------:R-:W-:Y:S05]  /*00f0*/  @!P0 BRA `(.L_x_14) ;  /* 0x0000005000008947 */ /* 0x000fea0003800000 */
[----:B------:R-:W-:Y:S02]  /*0100*/  MOV R2, UR6 ;  /* 0x0000000600027c02 */ /* 0x000fe40008000f00 */
[----:B------:R-:W-:-:S05]  /*0110*/  MOV R3, UR7 ;  /* 0x0000000700037c02 */ /* 0x000fca0008000f00 */
[----:B------:R-:W2:Y:S02]  /*0120*/  LDG.E R0, [R2.64] ;  /* 0x0000000c02007981 */ /* 0x000ea4000c1e1900 */
[----:B--2---:R1:W2:Y:S02]  /*0130*/  R2UR UR6, R0 ;  /* 0x00000000000673c2 */ /* 0x0042a400000e0000 */
[----:B-12---:R-:W-:Y:S05]  /*0140*/  BRA `(.L_x_15) ;  /* 0x000000e000007947 */ /* 0x006fea0003800000 */
.L_x_14:
[----:B------:R-:W-:-:S04]  /*0150*/  ISETP.NE.U32.AND P0, PT, RZ, c[0x0][0x560], PT ;  /* 0x00015800ff007a0c */ /* 0x000fc80003f05070 */
[----:B------:R-:W-:-:S13]  /*0160*/  ISETP.NE.AND.EX P0, PT, RZ, c[0x0][0x564], PT, P0 ;  /* 0x00015900ff007a0c */ /* 0x000fda0003f05300 */
[----:B------:R-:W-:Y:S05]  /*0170*/  @!P0 BRA `(.L_x_16) ;  /* 0x000000a000008947 */ /* 0x000fea0003800000 */
[----:B------:R-:W-:Y:S02]  /*0180*/  ULDC.64 UR6, c[0x0][0x560] ;  /* 0x0001580000067ab9 */ /* 0x000fe40000000a00 */
[----:B------:R-:W-:-:S06]  /*0190*/  UIMAD.WIDE UR6, UR11, UR14, UR6 ;  /* 0x0000000e0b0672a5 */ /* 0x000fcc000f8e0206 */
[----:B------:R-:W-:Y:S02]  /*01a0*/  MOV R2, UR6 ;  /* 0x0000000600027c02 */ /* 0x000fe40008000f00 */
[----:B------:R-:W-:-:S05]  /*01b0*/  MOV R3, UR7 ;  /* 0x0000000700037c02 */ /* 0x000fca0008000f00 */
[----:B------:R1:W2:Y:S04]  /*01c0*/  LDG.E R0, [R2.64] ;  /* 0x0000000c02007981 */ /* 0x0002a8000c1e1900 */
[----:B-1----:R-:W3:Y:S01]  /*01d0*/  LDG.E R2, [R2.64+0x4] ;  /* 0x0000040c02027981 */ /* 0x002ee2000c1e1900 */
[----:B--2---:R-:W1:Y:S08]  /*01e0*/  R2UR UR4, R0 ;  /* 0x00000000000473c2 */ /* 0x004e7000000e0000 */
[----:B---3--:R-:W1:Y:S02]  /*01f0*/  R2UR UR6, R2 ;  /* 0x00000000020673c2 */ /* 0x008e6400000e0000 */
[----:B-1----:R-:W-:Y:S01]  /*0200*/  UIADD3 UR6, -UR4, UR6, URZ ;  /* 0x0000000604067290 */ /* 0x002fe2000fffe13f */
[----:B------:R-:W-:Y:S05]  /*0210*/  BRA `(.L_x_15) ;  /* 0x0000001000007947 */ /* 0x000fea0003800000 */
.L_x_16:
[----:B------:R-:W-:Y:S02]  /*0220*/  ULDC UR6, c[0x0][0x54c] ;  /* 0x0001530000067ab9 */ /* 0x000fe40000000800 */
.L_x_15:
[----:B------:R-:W-:Y:S02]  /*0230*/  ULDC UR4, c[0x0][0x548] ;  /* 0x0001520000047ab9 */ /* 0x000fe40000000800 */
[----:B------:R-:W-:-:S02]  /*0240*/  USHF.L.U32 UR5, UR5, 0x7, URZ ;  /* 0x0000000705057899 */ /* 0x000fc4000800063f */
[----:B------:R-:W-:-:S04]  /*0250*/  UIMAD UR4, UR6, UR4, URZ ;  /* 0x00000004060472a4 */ /* 0x000fc8000f8e023f */
[----:B------:R-:W-:-:S04]  /*0260*/  UISETP.GE.AND UP0, UPT, UR5, UR4, UPT ;  /* 0x000000040500728c */ /* 0x000fc8000bf06270 */
[----:B------:R-:W-:Y:S01]  /*0270*/  USEL UR11, UR11, 0xffffffff, !UP0 ;  /* 0xffffffff0b0b7887 */ /* 0x000fe2000c000000 */
[----:B------:R-:W-:Y:S05]  /*0280*/  BRA `(.L_x_17) ;  /* 0x000001b000007947 */ /* 0x000fea0003800000 */
.L_x_13:
        /* <DEDUP_REMOVED lines=8> */
.L_x_18:
        /* <DEDUP_REMOVED lines=13> */
.L_x_20:
[----:B------:R-:W-:Y:S02]  /*03e0*/  ULDC UR6, c[0x0][0x54c] ;  /* 0x0001530000067ab9 */ /* 0x000fe40000000800 */
.L_x_19:
[----:B------:R-:W-:Y:S02]  /*03f0*/  ULDC UR4, c[0x0][0x548] ;  /* 0x0001520000047ab9 */ /* 0x000fe40000000800 */
[----:B------:R-:W-:-:S02]  /*0400*/  USHF.L.U32 UR5, UR5, 0x7, URZ ;  /* 0x0000000705057899 */ /* 0x000fc4000800063f */
[----:B------:R-:W-:-:S04]  /*0410*/  UIMAD UR4, UR6, UR4, URZ ;  /* 0x00000004060472a4 */ /* 0x000fc8000f8e023f */
[----:B------:R-:W-:-:S04]  /*0420*/  UISETP.GE.AND UP0, UPT, UR5, UR4, UPT ;  /* 0x000000040500728c */ /* 0x000fc8000bf06270 */
[----:B------:R-:W-:-:S06]  /*0430*/  USEL UR11, UR11, 0xffffffff, !UP0 ;  /* 0xffffffff0b0b7887 */ /* 0x000fcc000c000000 */
.L_x_17:
[----:B------:R-:W-:-:S13]  /*0440*/  ISETP.LE.AND P0, PT, RZ, UR11, PT ;  /* 0x0000000bff007c0c */ /* 0x000fda000bf03270 */
[----:B------:R-:W-:Y:S05]  /*0450*/  @!P0 EXIT ;  /* 0x000000000000894d */ /* 0x000fea0003800000 */
[----:B------:R-:W-:Y:S02]  /*0460*/  ULDC.64 UR4, c[0x0][0x370] ;  /* 0x0000dc0000047ab9 */ /* 0x000fe40000000a00 */
[----:B------:R-:W-:Y:S02]  /*0470*/  UISETP.NE.U32.AND UP0, UPT, URZ, UR4, UPT ;  /* 0x000000043f00728c */ /* 0x000fe4000bf05070 */
[----:B------:R-:W-:Y:S02]  /*0480*/  ULDC.64 UR6, c[0x0][0x370] ;  /* 0x0000dc0000067ab9 */ /* 0x000fe40000000a00 */
[----:B------:R-:W-:-:S03]  /*0490*/  UISETP.NE.AND.EX UP0, UPT, URZ, UR5, UPT, UP0 ;  /* 0x000000053f00728c */ /* 0x000fc6000bf05300 */
[----:B------:R-:W-:Y:S02]  /*04a0*/  ULDC.64 UR4, c[0x0][0x348] ;  /* 0x0000d20000047ab9 */ /* 0x000fe40000000a00 */
[----:B------:R-:W-:Y:S01]  /*04b0*/  UISETP.NE.U32.AND UP1, UPT, URZ, UR4, UPT ;  /* 0x000000043f00728c */ /* 0x000fe2000bf25070 */
[----:B------:R-:W-:-:S03]  /*04c0*/  PLOP3.LUT P2, PT, PT, PT, UP0, 0x80, 0x0 ;  /* 0x000000000000781c */ /* 0x000fc60003f4f008 */
[----:B------:R-:W-:Y:S02]  /*04d0*/  UISETP.NE.AND.EX UP1, UPT, URZ, UR5, UPT, UP1 ;  /* 0x000000053f00728c */ /* 0x000fe4000bf25310 */
[----:B------:R-:W-:Y:S02]  /*04e0*/  @UP0 UIMAD.WIDE UR6, UR11, UR14, UR6 ;  /* 0x0000000e0b0602a5 */ /* 0x000fe4000f8e0206 */
[----:B------:R-:W-:Y:S02]  /*04f0*/  ULDC.64 UR4, c[0x0][0x348] ;  /* 0x0000d20000047ab9 */ /* 0x000fe40000000a00 */
[----:B------:R-:W-:Y:S01]  /*0500*/  UIMAD.WIDE UR4, UR11, UR14, UR4 ;  /* 0x0000000e0b0472a5 */ /* 0x000fe2000f8e0204 */
[----:B------:R-:W-:Y:S01]  /*0510*/  PLOP3.LUT P0, PT, PT, PT, UP1, 0x80, 0x0 ;  /* 0x000000000000781c */ /* 0x000fe20003f0f018 */
[----:B------:R-:W-:Y:S02]  /*0520*/  IMAD.U32 R2, RZ, RZ, UR6 ;  /* 0x00000006ff027e24 */ /* 0x000fe4000f8e00ff */
[----:B------:R-:W-:-:S02]  /*0530*/  IMAD.U32 R3, RZ, RZ, UR7 ;  /* 0x00000007ff037e24 */ /* 0x000fc4000f8e00ff */
[----:B------:R-:W-:Y:S01]  /*0540*/  MOV R6, UR4 ;  /* 0x0000000400067c02 */ /* 0x000fe20008000f00 */
[----:B------:R-:W-:Y:S01]  /*0550*/  IMAD.U32 R7, RZ, RZ, UR5 ;  /* 0x00000005ff077e24 */ /* 0x000fe2000f8e00ff */
[----:B------:R-:W-:Y:S01]  /*0560*/  ULDC.64 UR4, c[0x0][0x360] ;  /* 0x0000d80000047ab9 */ /* 0x000fe20000000a00 */
[----:B------:R-:W2:Y:S01]  /*0570*/  @P2 LDG.E R2, [R2.64] ;  /* 0x0000000c02022981 */ /* 0x000ea2000c1e1900 */
[----:B------:R-:W-:-:S04]  /*0580*/  UISETP.NE.U32.AND UP0, UPT, URZ, UR4, UPT ;  /* 0x000000043f00728c */ /* 0x000fc8000bf05070 */
[----:B------:R-:W-:Y:S01]  /*0590*/  UISETP.NE.AND.EX UP0, UPT, URZ, UR5, UPT, UP0 ;  /* 0x000000053f00728c */ /* 0x000fe2000bf05300 */
[----:B------:R-:W3:Y:S02]  /*05a0*/  @P0 LDG.E R0, [R6.64] ;  /* 0x0000000c06000981 */ /* 0x000ee4000c1e1900 */
[----:B------:R-:W-:-:S03]  /*05b0*/  ULDC.64 UR4, c[0x0][0x360] ;  /* 0x0000d80000047ab9 */ /* 0x000fc60000000a00 */
[----:B------:R-:W-:-:S05]  /*05c0*/  PLOP3.LUT P1, PT, PT, PT, UP0, 0x80, 0x0 ;  /* 0x000000000000781c */ /* 0x000fca0003f2f008 */
[----:B------:R-:W-:Y:S01]  /*05d0*/  @UP0 UIMAD.WIDE UR4, UR11, UR14, UR4 ;  /* 0x0000000e0b0402a5 */ /* 0x000fe2000f8e0204 */
[----:B------:R-:W-:-:S05]  /*05e0*/  MOV R13, c[0x0][0x168] ;  /* 0x00005a00000d7a02 */ /* 0x000fca0000000f00 */
[----:B------:R-:W-:Y:S01]  /*05f0*/  IMAD.U32 R4, RZ, RZ, UR4 ;  /* 0x00000004ff047e24 */ /* 0x000fe2000f8e00ff */
[----:B------:R-:W-:-:S05]  /*0600*/  MOV R5, UR5 ;  /* 0x0000000500057c02 */ /* 0x000fca0008000f00 */
[----:B------:R1:W5:Y:S01]  /*0610*/  @P1 LDG.E R13, [R4.64] ;  /* 0x0000000c040d1981 */ /* 0x000362000c1e1900 */
[----:B------:R-:W4:Y:S01]  /*0620*/  S2UR UR9, SR_CTAID.Y ;  /* 0x00000000000979c3 */ /* 0x000f220000002600 */
[----:B------:R-:W-:Y:S02]  /*0630*/  UMOV UR10, URZ ;  /* 0x0000003f000a7c82 */ /* 0x000fe40008000000 */
[----:B------:R-:W-:Y:S02]  /*0640*/  UMOV UR15, URZ ;  /* 0x0000003f000f7c82 */ /* 0x000fe40008000000 */
[----:B------:R-:W-:Y:S02]  /*0650*/  ULDC UR5, c[0x0][0x2ac] ;  /* 0x0000ab0000057ab9 */ /* 0x000fe40000000800 */
[----:B------:R-:W-:Y:S02]  /*0660*/  ULDC UR4, c[0x0][0x1d0] ;  /* 0x0000740000047ab9 */ /* 0x000fe40000000800 */
[----:B------:R-:W-:-:S02]  /*0670*/  UIMAD UR4, UR5, UR4, URZ ;  /* 0x00000004050472a4 */ /* 0x000fc4000f8e023f */
[----:B----4-:R-:W-:Y:S01]  /*0680*/  USHF.R.S32.HI UR8, URZ, 0x1f, UR9 ;  /* 0x0000001f3f087899 */ /* 0x010fe20008011409 */
[----:B--2---:R1:W2:Y:S08]  /*0690*/  @P2 R2UR UR10, R2 ;  /* 0x00000000020a23c2 */ /* 0x0042b000000e0000 */
[----:B---3--:R1:W3:Y:S02]  /*06a0*/  @P0 R2UR UR15, R0 ;  /* 0x00000000000f03c2 */ /* 0x0082e400000e0000 */
[----:B-123--:R-:W-:Y:S05]  /*06b0*/  @P1 BRA `(.L_x_21) ;  /* 0x0000004000001947 */ /* 0x00efea0003800000 */
[----:B------:R-:W-:Y:S05]  /*06c0*/  @!P0 BRA `(.L_x_21) ;  /* 0x0000003000008947 */ /* 0x000fea0003800000 */
[----:B------:R-:W2:Y:S04]  /*06d0*/  LDG.E R0, [R6.64] ;  /* 0x0000000c06007981 */ /* 0x000ea8000c1e1900 */
[----:B------:R-:W2:Y:S02]  /*06e0*/  LDG.E R2, [R6.64+0x4] ;  /* 0x0000040c06027981 */ /* 0x000ea4000c1e1900 */
[----:B--2--5:R-:W-:-:S02]  /*06f0*/  IADD3 R13, -R0, R2, RZ ;  /* 0x00000002000d7210 */ /* 0x024fc40007ffe1ff */
.L_x_21:
[----:B------:R-:W-:-:S04]  /*0700*/  ISETP.NE.U32.AND P0, PT, RZ, c[0x0][0x368], PT ;  /* 0x0000da00ff007a0c */ /* 0x000fc80003f05070 */
[----:B------:R-:W-:-:S13]  /*0710*/  ISETP.NE.AND.EX P0, PT, RZ, c[0x0][0x36c], PT, P0 ;  /* 0x0000db00ff007a0c */ /* 0x000fda0003f05300 */
[----:B------:R-:W-:Y:S05]  /*0720*/  @!P0 BRA `(.L_x_22) ;  /* 0x0000007000008947 */ /* 0x000fea0003800000 */
[----:B------:R-:W-:Y:S02]  /*0730*/  ULDC.64 UR4, c[0x0][0x368] ;  /* 0x0000da0000047ab9 */ /* 0x000fe40000000a00 */
[----:B------:R-:W-:-:S06]  /*0740*/  UIMAD.WIDE UR4, UR11, UR14, UR4 ;  /* 0x0000000e0b0472a5 */ /* 0x000fcc000f8e0204 */
[----:B------:R-:W-:Y:S02]  /*0750*/  MOV R2, UR4 ;  /* 0x0000000400027c02 */ /* 0x000fe40008000f00 */
[----:B------:R-:W-:-:S05]  /*0760*/  MOV R3, UR5 ;  /* 0x0000000500037c02 */ /* 0x000fca0008000f00 */
[----:B------:R-:W2:Y:S02]  /*0770*/  LDG.E R0, [R2.64] ;  /* 0x0000000c02007981 */ /* 0x000ea4000c1e1900 */
[----:B--2---:R1:W2:Y:S02]  /*0780*/  R2UR UR4, R0 ;  /* 0x00000000000473c2 */ /* 0x0042a400000e0000 */
[----:B-12---:R-:W-:Y:S05]  /*0790*/  BRA `(.L_x_23) ;  /* 0x000000c000007947 */ /* 0x006fea0003800000 */
.L_x_22:
[----:B------:R-:W-:-:S04]  /*07a0*/  ISETP.NE.U32.AND P0, PT, RZ, c[0x0][0x350], PT ;  /* 0x0000d400ff007a0c */ /* 0x000fc80003f05070 */
[----:B------:R-:W-:-:S13]  /*07b0*/  ISETP.NE.AND.EX P0, PT, RZ, c[0x0][0x354], PT, P0 ;  /* 0x0000d500ff007a0c */ /* 0x000fda0003f05300 */
[----:B------:R-:W-:Y:S05]  /*07c0*/  @!P0 BRA `(.L_x_23) ;  /* 0x0000009000008947 */ /* 0x000fea0003800000 */
[----:B------:R-:W-:Y:S02]  /*07d0*/  ULDC.64 UR4, c[0x0][0x350] ;  /* 0x0000d40000047ab9 */ /* 0x000fe40000000a00 */
[----:B------:R-:W-:-:S06]  /*07e0*/  UIMAD.WIDE UR4, UR11, UR14, UR4 ;  /* 0x0000000e0b0472a5 */ /* 0x000fcc000f8e0204 */
[----:B------:R-:W-:Y:S02]  /*07f0*/  MOV R2, UR4 ;  /* 0x0000000400027c02 */ /* 0x000fe40008000f00 */
[----:B------:R-:W-:-:S05]  /*0800*/  MOV R3, UR5 ;  /* 0x0000000500037c02 */ /* 0x000fca0008000f00 */
[----:B------:R-:W2:Y:S04]  /*0810*/  LDG.E R4, [R2.64] ;  /* 0x0000000c02047981 */ /* 0x000ea8000c1e1900 */
[----:B------:R-:W3:Y:S01]  /*0820*/  LDG.E R0, [R2.64+0x4] ;  /* 0x0000040c02007981 */ /* 0x000ee2000c1e1900 */
[----:B--2---:R-:W1:Y:S08]  /*0830*/  R2UR UR5, R4 ;  /* 0x00000000040573c2 */ /* 0x004e7000000e0000 */
[----:B---3--:R-:W1:Y:S02]  /*0840*/  R2UR UR4, R0 ;  /* 0x00000000000473c2 */ /* 0x008e6400000e0000 */
[----:B-1----:R-:W-:-:S06]  /*0850*/  UIADD3 UR4, -UR5, UR4, URZ ;  /* 0x0000000405047290 */ /* 0x002fcc000fffe13f */
.L_x_23:
[----:B------:R-:W-:Y:S01]  /*0860*/  UIADD3 UR7, -UR10, UR4, URZ ;  /* 0x000000040a077290 */ /* 0x000fe2000fffe13f */
[----:B------:R-:W-:Y:S01]  /*0870*/  PLOP3.LUT P2, PT, PT, PT, PT, 0x80, 0x0 ;  /* 0x000000000000781c */ /* 0x000fe20003f4f070 */
[----:B------:R-:W-:Y:S01]  /*0880*/  CS2R R10, SRZ ;  /* 0x00000000000a7805 */ /* 0x000fe2000001ff00 */
[----:B------:R-:W-:Y:S01]  /*0890*/  IMAD.MOV.U32 R130, RZ, RZ, RZ ;  /* 0x000000ffff827224 */ /* 0x000fe200078e00ff */
[----:B------:R-:W-:Y:S01]  /*08a0*/  UISETP.GE.AND UP0, UPT, UR7, 0x1, UPT ;  /* 0x000000010700788c */ /* 0x000fe2000bf06270 */
[----:B------:R-:W-:Y:S01]  /*08b0*/  CS2R R128, SRZ ;  /* 0x0000000000807805 */ /* 0x000fe2000001ff00 */
[----:B------:R-:W-:Y:S01]  /*08c0*/  UIADD3 UR4, UR7, 0x3f, URZ ;  /* 0x0000003f07047890 */ /* 0x000fe2000fffe03f */
[----:B------:R-:W-:Y:S01]  /*08d0*/  CS2R R14, SRZ ;  /* 0x00000000000e7805 */ /* 0x000fe2000001ff00 */
[----:B------:R-:W-:Y:S01]  /*08e0*/  IMAD.MOV.U32 R126, RZ, RZ, RZ ;  /* 0x000000ffff7e7224 */ /* 0x000fe200078e00ff */
[----:B------:R-:W-:Y:S01]  /*08f0*/  CS2R R124, SRZ ;  /* 0x00000000007c7805 */ /* 0x000fe2000001ff00 */
[----:B------:R-:W-:Y:S01]  /*0900*/  PLOP3.LUT P0, PT, PT, PT, UP0, 0x80, 0x0 ;  /* 0x000000000000781c */ /* 0x000fe20003f0f008 */
[----:B------:R-:W-:Y:S01]  /*0910*/  USHF.R.S32.HI UR6, URZ, 0x1f, UR4 ;  /* 0x0000001f3f067899 */ /* 0x000fe20008011404 */
[----:B------:R-:W-:Y:S01]  /*0920*/  MOV R122, RZ ;  /* 0x000000ff007a7202 */ /* 0x000fe20000000f00 */
[----:B------:R-:W-:Y:S01]  /*0930*/  CS2R R120, SRZ ;  /* 0x0000000000787805 */ /* 0x000fe2000001ff00 */
[----:B------:R-:W-:Y:S01]  /*0940*/  CS2R R118, SRZ ;  /* 0x0000000000767805 */ /* 0x000fe2000001ff00 */
[----:B------:R-:W-:Y:S01]  /*0950*/  ULEA.HI UR6, UR6, UR4, URZ, 0x6 ;  /* 0x0000000406067291 */ /* 0x000fe2000f8f303f */
[----:B------:R-:W-:Y:S01]  /*0960*/  CS2R R116, SRZ ;  /* 0x0000000000747805 */ /* 0x000fe2000001ff00 */
[----:B------:R-:W-:Y:S01]  /*0970*/  CS2R R16, SRZ ;  /* 0x0000000000107805 */ /* 0x000fe2000001ff00 */
[----:B------:R-:W-:Y:S01]  /*0980*/  IMAD.MOV.U32 R114, RZ, RZ, RZ ;  /* 0x000000ffff727224 */ /* 0x000fe200078e00ff */
[----:B------:R-:W-:Y:S01]  /*0990*/  CS2R R112, SRZ ;  /* 0x0000000000707805 */ /* 0x000fe2000001ff00 */
[----:B------:R-:W-:Y:S01]  /*09a0*/  CS2R R18, SRZ ;  /* 0x0000000000127805 */ /* 0x000fe2000001ff00 */
[----:B------:R-:W-:Y:S01]  /*09b0*/  MOV R110, RZ ;  /* 0x000000ff006e7202 */ /* 0x000fe20000000f00 */
[----:B------:R-:W-:Y:S01]  /*09c0*/  CS2R R108, SRZ ;  /* 0x00000000006c7805 */ /* 0x000fe2000001ff00 */
[----:B------:R-:W-:Y:S01]  /*09d0*/  CS2R R106, SRZ ;  /* 0x00000000006a7805 */ /* 0x000fe2000001ff00 */
[----:B------:R-:W-:Y:S01]  /*09e0*/  CS2R R20, SRZ ;  /* 0x0000000000147805 */ /* 0x000fe2000001ff00 */
[----:B------:R-:W-:Y:S01]  /*09f0*/  IMAD.MOV.U32 R104, RZ, RZ, RZ ;  /* 0x000000ffff687224 */ /* 0x000fe200078e00ff */
[----:B------:R-:W-:Y:S01]  /*0a00*/  CS2R R102, SRZ ;  /* 0x0000000000667805 */ /* 0x000fe2000001ff00 */
[----:B------:R-:W-:Y:S01]  /*0a10*/  MOV R23, RZ ;  /* 0x000000ff00177202 */ /* 0x000fe20000000f00 */
[----:B------:R-:W-:Y:S01]  /*0a20*/  IMAD.MOV.U32 R100, RZ, RZ, RZ ;  /* 0x000000ffff647224 */ /* 0x000fe200078e00ff */
[----:B------:R-:W-:Y:S01]  /*0a30*/  CS2R R98, SRZ ;  /* 0x0000000000627805 */ /* 0x000fe2000001ff00 */
[----:B------:R-:W-:Y:S01]  /*0a40*/  CS2R R24, SRZ ;  /* 0x0000000000187805 */ /* 0x000fe2000001ff00 */
[----:B------:R-:W-:Y:S01]  /*0a50*/  MOV R96, RZ ;  /* 0x000000ff00607202 */ /* 0x000fe20000000f00 */
[----:B------:R-:W-:Y:S01]  /*0a60*/  CS2R R94, SRZ ;  /* 0x00000000005e7805 */ /* 0x000fe2000001ff00 */
        /* <DEDUP_REMOVED lines=27> */
[----:B------:R-:W-:Y:S01]  /*0c20*/  CS2R R46, SRZ ;  /* 0x00000000002e7805 */ /* 0x000fe2000001ff00 */
[----:B------:R-:W-:Y:S01]  /*0c30*/  CS2R R8, SRZ ;  /* 0x0000000000087805 */ /* 0x000fe2000001ff00 */
[----:B------:R-:W-:Y:S01]  /*0c40*/  CS2R R42, SRZ ;  /* 0x00000000002a7805 */ /* 0x000fe2000001ff00 */
[----:B------:R-:W-:Y:S01]  /*0c50*/  IMAD.MOV.U32 R41, RZ, RZ, RZ ;  /* 0x000000ffff297224 */ /* 0x000fe200078e00ff */
        /* <DEDUP_REMOVED lines=19> */
[----:B------:R-:W-:Y:S05]  /*0d90*/  @!P0 BRA `(.L_x_24) ;  /* 0x0000955000008947 */ /* 0x000fea0003800000 */
[----:B------:R-:W-:Y:S02]  /*0da0*/  ULDC.64 UR4, c[0x0][0x340] ;  /* 0x0000d00000047ab9 */ /* 0x000fe40000000a00 */
[----:B------:R-:W-:-:S04]  /*0db0*/  UISETP.NE.U32.AND UP0, UPT, URZ, UR4, UPT ;  /* 0x000000043f00728c */ /* 0x000fc8000bf05070 */
[----:B------:R-:W-:-:S03]  /*0dc0*/  UISETP.NE.AND.EX UP0, UPT, URZ, UR5, UPT, UP0 ;  /* 0x000000053f00728c */ /* 0x000fc6000bf05300 */
[----:B------:R-:W-:-:S03]  /*0dd0*/  ULDC.64 UR4, c[0x0][0x340] ;  /* 0x0000d00000047ab9 */ /* 0x000fc60000000a00 */
[----:B------:R-:W-:-:S05]  /*0de0*/  PLOP3.LUT P0, PT, PT, PT, UP0, 0x80, 0x0 ;  /* 0x000000000000781c */ /* 0x000fca0003f0f008 */
[----:B------:R-:W-:-:S06]  /*0df0*/  @UP0 UIMAD.WIDE UR4, UR11, UR14, UR4 ;  /* 0x0000000e0b0402a5 */ /* 0x000fcc000f8e0204 */
[----:B------:R-:W-:Y:S02]  /*0e00*/  IMAD.U32 R2, RZ, RZ, UR4 ;  /* 0x00000004ff027e24 */ /* 0x000fe4000f8e00ff */
[----:B------:R-:W-:Y:S01]  /*0e10*/  IMAD.U32 R3, RZ, RZ, UR5 ;  /* 0x00000005ff037e24 */ /* 0x000fe2000f8e00ff */
[----:B------:R-:W-:Y:S01]  /*0e20*/  SHF.R.S32.HI R32, RZ, 0x1f, R85 ;  /* 0x0000001fff207819 */ /* 0x000fe20000011455 */
[----:B------:R-:W-:Y:S01]  /*0e30*/  USHF.R.S32.HI UR6, URZ, 0x6, UR6 ;  /* 0x000000063f067899 */ /* 0x000fe20008011406 */
[----:B------:R-:W-:Y:S01]  /*0e40*/  IMAD.MOV.U32 R88, RZ, RZ, c[0x0][0x2b8] ;  /* 0x0000ae00ff587624 */ /* 0x000fe200078e00ff */
[----:B------:R-:W-:Y:S01]  /*0e50*/  ULDC.64 UR4, c[0x0][0x2b0] ;  /* 0x0000ac0000047ab9 */ /* 0x000fe20000000a00 */
[----:B------:R-:W-:Y:S01]  /*0e60*/  LEA.HI R18, R32, R85, RZ, 0x3 ;  /* 0x0000005520127211 */ /* 0x000fe200078f18ff */
[----:B------:R-:W2:Y:S01]  /*0e70*/  @P0 LDG.E R0, [R2.64] ;  /* 0x0000000c02000981 */ /* 0x000ea2000c1e1900 */
[----:B------:R-:W-:-:S03]  /*0e80*/  IMAD.MOV.U32 R19, RZ, RZ, RZ ;  /* 0x000000ffff137224 */ /* 0x000fc600078e00ff */
[----:B------:R-:W-:Y:S01]  /*0e90*/  BAR.SYNC.DEFER_BLOCKING 0x0 ;  /* 0x0000000000007b1d */ /* 0x000fe20000010000 */
[----:B------:R-:W-:Y:S02]  /*0ea0*/  SHF.R.S32.HI R21, RZ, 0x3, R18 ;  /* 0x00000003ff157819 */ /* 0x000fe40000011412 */
[----:B------:R-:W-:-:S03]  /*0eb0*/  ISETP.NE.AND P1, PT, R88, 0x1, PT ;  /* 0x000000015800780c */ /* 0x000fc60003f25270 */
[----:B------:R-:W1:Y:S01]  /*0ec0*/  S2R R17, SR_CTAID.X ;  /* 0x0000000000117919 */ /* 0x000e620000002500 */
[----:B------:R-:W-:Y:S01]  /*0ed0*/  USEL UR19, UR11, URZ, !UP1 ;  /* 0x0000003f0b137287 */ /* 0x000fe2000c800000 */
[----:B-----5:R-:W-:Y:S01]  /*0ee0*/  IMAD R13, R13, c[0x0][0x2c4], RZ ;  /* 0x0000b1000d0d7a24 */ /* 0x020fe200078e02ff */
[----:B--2---:R2:W3:Y:S02]  /*0ef0*/  @P0 R2UR UR18, R0 ;  /* 0x00000000001203c2 */ /* 0x0044e400000e0000 */
[----:B---3--:R-:W-:Y:S02]  /*0f00*/  @!UP0 UMOV UR18, UR11 ;  /* 0x0000000b00128c82 */ /* 0x008fe40008000000 */
[----:B------:R-:W-:Y:S02]  /*0f10*/  USHF.R.S32.HI UR14, URZ, 0x1f, UR18 ;  /* 0x0000001f3f0e7899 */ /* 0x000fe40008011412 */
[----:B------:R-:W-:Y:S02]  /*0f20*/  UIMAD.WIDE.U32 UR16, UR18, UR4, URZ ;  /* 0x00000004121072a5 */ /* 0x000fe4000f8e003f */
[----:B------:R-:W-:-:S04]  /*0f30*/  UIMAD UR14, UR14, UR4, URZ ;  /* 0x000000040e0e72a4 */ /* 0x000fc8000f8e023f */
[----:B------:R-:W-:Y:S01]  /*0f40*/  UIMAD UR14, UR18, UR5, UR14 ;  /* 0x00000005120e72a4 */ /* 0x000fe2000f8e020e */
[----:B--2---:R-:W-:-:S03]  /*0f50*/  LOP3.LUT R0, R18, 0xfffffff8, RZ, 0xc0, !PT ;  /* 0xfffffff812007812 */ /* 0x004fc600078ec0ff */
[----:B------:R-:W-:Y:S02]  /*0f60*/  UIADD3 UR14, UR17, UR14, URZ ;  /* 0x0000000e110e7290 */ /* 0x000fe4000fffe03f */
[----:B------:R-:W-:Y:S01]  /*0f70*/  USHF.R.S32.HI UR18, URZ, 0x1f, UR15 ;  /* 0x0000001f3f127899 */ /* 0x000fe2000801140f */
[----:B------:R-:W-:Y:S01]  /*0f80*/  IMAD.IADD R20, R85, 0x1, -R0 ;  /* 0x0000000155147824 */ /* 0x000fe200078e0a00 */
[----:B------:R-:W-:Y:S01]  /*0f90*/  ULDC.64 UR4, c[0x0][0x178] ;  /* 0x00005e0000047ab9 */ /* 0x000fe20000000a00 */
[----:B------:R-:W-:Y:S02]  /*0fa0*/  IMAD.U32 R0, RZ, RZ, UR6 ;  /* 0x00000006ff007e24 */ /* 0x000fe4000f8e00ff */
[----:B------:R-:W-:-:S04]  /*0fb0*/  IMAD R87, R20, 0x20, R21 ;  /* 0x0000002014577824 */ /* 0x000fc800078e0215 */
[--C-:B------:R-:W-:Y:S01]  /*0fc0*/  IMAD R0, R0, 0x40, R87.reuse ;  /* 0x0000004000007824 */ /* 0x100fe200078e0257 */
[----:B------:R-:W-:Y:S02]  /*0fd0*/  UIMAD UR18, UR18, UR4, URZ ;  /* 0x00000004121272a4 */ /* 0x000fe4000f8e023f */
[----:B------:R-:W-:Y:S01]  /*0fe0*/  UIMAD.WIDE.U32 UR20, UR15, UR4, URZ ;  /* 0x000000040f1472a5 */ /* 0x000fe2000f8e003f */
[----:B-1----:R-:W-:Y:S01]  /*0ff0*/  IMAD R4, R17, 0x80, R87 ;  /* 0x0000008011047824 */ /* 0x002fe200078e0257 */
[----:B------:R-:W-:Y:S01]  /*1000*/  IADD3 R0, R0, -0x40, RZ ;  /* 0xffffffc000007810 */ /* 0x000fe20007ffe0ff */
[----:B------:R-:W-:Y:S01]  /*1010*/  IMAD.SHL.U32 R133, R20, 0x8, RZ ;  /* 0x0000000814857824 */ /* 0x000fe200078e00ff */
[----:B------:R-:W-:Y:S02]  /*1020*/  STL [R1+0x84], R87 ;  /* 0x0000845701007387 */ /* 0x000fe40000100800 */
[C---:B------:R-:W-:Y:S02]  /*1030*/  ISETP.GE.AND P0, PT, R0.reuse, UR7, PT ;  /* 0x0000000700007c0c */ /* 0x040fe4000bf06270 */
[----:B------:R-:W-:-:S02]  /*1040*/  IADD3 R16, R0, UR10, RZ ;  /* 0x0000000a00107c10 */ /* 0x000fc4000fffe0ff */
[----:B------:R-:W-:-:S03]  /*1050*/  ISETP.GT.OR P0, PT, R87, 0x3f, P0 ;  /* 0x0000003f5700780c */ /* 0x000fc60000704670 */
[----:B------:R-:W-:-:S04]  /*1060*/  @P1 IMAD.HI.U32 R0, R16, c[0x0][0x2bc], RZ ;  /* 0x0000af0010001a27 */ /* 0x000fc800078e00ff */
[----:B------:R-:W-:Y:S01]  /*1070*/  IMAD.MOV.U32 R12, RZ, RZ, R16 ;  /* 0x000000ffff0c7224 */ /* 0x000fe200078e0010 */
[----:B------:R-:W-:-:S05]  /*1080*/  @P1 SHF.R.U32.HI R12, RZ, c[0x0][0x2c0], R0 ;  /* 0x0000b000ff0c1a19 */ /* 0x000fca0000011600 */
[----:B------:R-:W-:-:S04]  /*1090*/  @!P0 IADD3 R0, P2, R12, UR16, RZ ;  /* 0x000000100c008c10 */ /* 0x000fc8000ff5e0ff */
[----:B------:R-:W-:Y:S02]  /*10a0*/  @!P0 LEA R2, P1, R0, c[0x0][0x2a0], 0x2 ;  /* 0x0000a80000028a11 */ /* 0x000fe400078210ff */
[----:B------:R-:W-:-:S04]  /*10b0*/  @!P0 LEA.HI.X.SX32 R3, R12, UR14, 0x1, P2 ;  /* 0x0000000e0c038c11 */ /* 0x000fc800090f0eff */
[----:B------:R-:W-:-:S05]  /*10c0*/  @!P0 LEA.HI.X R3, R0, c[0x0][0x2a4], R3, 0x2, P1 ;  /* 0x0000a90000038a11 */ /* 0x000fca00008f1403 */
[----:B------:R1:W2:Y:S01]  /*10d0*/  @!P0 LDG.E R19, [R2.64] ;  /* 0x0000000c02138981 */ /* 0x0002a2000c1e1900 */
[----:B------:R-:W-:Y:S01]  /*10e0*/  IMAD.MOV.U32 R0, RZ, RZ, c[0x0][0x2c4] ;  /* 0x0000b100ff007624 */ /* 0x000fe200078e00ff */
[----:B------:R-:W-:Y:S01]  /*10f0*/  UIMAD UR18, UR15, UR5, UR18 ;  /* 0x000000050f1272a4 */ /* 0x000fe2000f8e0212 */
[----:B------:R-:W-:Y:S01]  /*1100*/  IMAD R17, R17, 0x80, R21 ;  /* 0x0000008011117824 */ /* 0x000fe200078e0215 */
[C---:B------:R-:W-:Y:S01]  /*1110*/  IADD3 R52, R133.reuse, 0x40, RZ ;  /* 0x0000004085347810 */ /* 0x040fe20007ffe0ff */
[----:B------:R-:W-:Y:S01]  /*1120*/  ULDC.64 UR4, c[0x0][0x1b8] ;  /* 0x00006e0000047ab9 */ /* 0x000fe20000000a00 */
[----:B------:R-:W-:Y:S01]  /*1130*/  ISETP.NE.AND P0, PT, R0, 0x1, PT ;  /* 0x000000010000780c */ /* 0x000fe20003f05270 */
[----:B------:R-:W-:Y:S01]  /*1140*/  UIADD3 UR21, UR21, UR18, URZ ;  /* 0x0000001215157290 */ /* 0x000fe2000fffe03f */
[----:B------:R-:W-:Y:S01]  /*1150*/  IMAD.MOV.U32 R0, RZ, RZ, R4 ;  /* 0x000000ffff007224 */ /* 0x000fe200078e0004 */
[----:B------:R-:W-:Y:S01]  /*1160*/  UIMAD UR15, UR8, UR4, URZ ;  /* 0x00000004080f72a4 */ /* 0x000fe2000f8e023f */
[C---:B------:R-:W-:Y:S01]  /*1170*/  IADD3 R53, R133.reuse, 0x80, RZ ;  /* 0x0000008085357810 */ /* 0x040fe20007ffe0ff */
[----:B------:R-:W-:Y:S01]  /*1180*/  USHF.R.S32.HI UR18, URZ, 0x1f, UR11 ;  /* 0x0000001f3f127899 */ /* 0x000fe2000801140b */
[C---:B------:R-:W-:Y:S01]  /*1190*/  IADD3 R23, R133.reuse, 0xc0, RZ ;  /* 0x000000c085177810 */ /* 0x040fe20007ffe0ff */
[----:B------:R-:W-:Y:S01]  /*11a0*/  UIMAD UR15, UR9, UR5, UR15 ;  /* 0x00000005090f72a4 */ /* 0x000fe2000f8e020f */
[----:B------:R-:W-:Y:S01]  /*11b0*/  ISETP.GE.AND P4, PT, R133, c[0x0][0x198], PT ;  /* 0x0000660085007a0c */ /* 0x000fe20003f86270 */
[----:B------:R-:W-:Y:S01]  /*11c0*/  UIMAD.WIDE.U32 UR20, UR9, UR4, UR20 ;  /* 0x00000004091472a5 */ /* 0x000fe2000f8e0014 */
[----:B------:R-:W-:Y:S01]  /*11d0*/  ISETP.GE.AND P3, PT, R52, c[0x0][0x198], PT ;  /* 0x0000660034007a0c */ /* 0x000fe20003f66270 */
[----:B------:R-:W-:Y:S01]  /*11e0*/  USEL UR18, UR18, URZ, !UP1 ;  /* 0x0000003f12127287 */ /* 0x000fe2000c800000 */
[----:B------:R-:W-:Y:S01]  /*11f0*/  ISETP.GE.AND P2, PT, R53, c[0x0][0x198], PT ;  /* 0x0000660035007a0c */ /* 0x000fe20003f46270 */
[----:B------:R-:W-:Y:S01]  /*1200*/  ULDC.64 UR4, c[0x0][0x1c0] ;  /* 0x0000700000047ab9 */ /* 0x000fe20000000a00 */
[----:B------:R-:W-:Y:S01]  /*1210*/  ISETP.GE.AND P5, PT, R23, c[0x0][0x198], PT ;  /* 0x0000660017007a0c */ /* 0x000fe20003fa6270 */
[----:B------:R-:W-:Y:S01]  /*1220*/  UIMAD UR18, UR18, UR4, URZ ;  /* 0x00000004121272a4 */ /* 0x000fe2000f8e023f */
[----:B------:R-:W-:Y:S01]  /*1230*/  LOP3.LUT P6, RZ, R20, 0x2, RZ, 0xc0, !PT ;  /* 0x0000000214ff7812 */ /* 0x000fe200078cc0ff */
[----:B------:R-:W-:Y:S01]  /*1240*/  UIADD3 UR21, UR21, UR15, URZ ;  /* 0x0000000f15157290 */ /* 0x000fe2000fffe03f */
[----:B------:R-:W-:Y:S01]  /*1250*/  LEA.HI R84, R32, R85, RZ, 0x5 ;  /* 0x0000005520547211 */ /* 0x000fe200078f28ff */
[----:B-1----:R-:W-:Y:S01]  /*1260*/  @P0 IMAD.HI.U32 R2, R4, c[0x0][0x2c8], RZ ;  /* 0x0000b20004020a27 */ /* 0x002fe200078e00ff */
[----:B------:R-:W-:-:S02]  /*1270*/  UIMAD UR5, UR19, UR5, UR18 ;  /* 0x00000005130572a4 */ /* 0x000fc4000f8e0212 */
[----:B------:R-:W-:Y:S01]  /*1280*/  UIMAD.WIDE.U32 UR20, UR19, UR4, UR20 ;  /* 0x00000004131472a5 */ /* 0x000fe2000f8e0014 */
[----:B------:R-:W-:Y:S01]  /*1290*/  IMAD.SHL.U32 R232, R84, 0x20, RZ ;  /* 0x0000002054e87824 */ /* 0x000fe200078e00ff */
[----:B------:R-:W-:Y:S01]  /*12a0*/  @P0 SHF.R.U32.HI R0, RZ, c[0x0][0x2cc], R2 ;  /* 0x0000b300ff000a19 */ /* 0x000fe20000011602 */
[----:B------:R-:W-:Y:S02]  /*12b0*/  UISETP.GE.AND UP0, UPT, UR7, 0x41, UPT ;  /* 0x000000410700788c */ /* 0x000fe4000bf06270 */
[----:B------:R-:W-:Y:S01]  /*12c0*/  UIADD3 UR5, UR21, UR5, URZ ;  /* 0x0000000515057290 */ /* 0x000fe2000fffe03f */
[--C-:B------:R-:W-:Y:S01]  /*12d0*/  SHF.R.S32.HI R6, RZ, 0x1f, R0.reuse ;  /* 0x0000001fff067819 */ /* 0x100fe20000011400 */
[----:B------:R-:W-:Y:S01]  /*12e0*/  IMAD.MOV R5, RZ, RZ, -R0 ;  /* 0x000000ffff057224 */ /* 0x000fe200078e0a00 */
[----:B------:R-:W-:Y:S01]  /*12f0*/  LOP3.LUT R232, R232, 0x7ffffc00, RZ, 0xc0, !PT ;  /* 0x7ffffc00e8e87812 */ /* 0x000fe200078ec0ff */
[----:B------:R-:W-:Y:S02]  /*1300*/  IMAD.U32 R3, RZ, RZ, UR21 ;  /* 0x00000015ff037e24 */ /* 0x000fe4000f8e00ff */
[----:B------:R-:W-:-:S02]  /*1310*/  IMAD.U32 R2, RZ, RZ, UR20 ;  /* 0x00000014ff027e24 */ /* 0x000fc4000f8e00ff */
[----:B------:R-:W-:Y:S01]  /*1320*/  IMAD.U32 R3, RZ, RZ, UR5 ;  /* 0x00000005ff037e24 */ /* 0x000fe2000f8e00ff */
[----:B------:R-:W-:Y:S01]  /*1330*/  ULDC.64 UR4, c[0x0][0x1e8] ;  /* 0x00007a0000047ab9 */ /* 0x000fe20000000a00 */
[----:B------:R-:W-:Y:S01]  /*1340*/  IMAD R6, R6, c[0x0][0x1b0], RZ ;  /* 0x00006c0006067a24 */ /* 0x000fe200078e02ff */
[----:B------:R-:W-:Y:S01]  /*1350*/  UIMAD UR15, UR8, UR4, URZ ;  /* 0x00000004080f72a4 */ /* 0x000fe2000f8e023f */
[----:B------:R-:W-:Y:S01]  /*1360*/  IMAD R4, R5, c[0x0][0x2c4], R4 ;  /* 0x0000b10005047a24 */ /* 0x000fe200078e0204 */
[----:B------:R-:W-:Y:S01]  /*1370*/  UIMAD.WIDE.U32 UR18, UR9, UR4, URZ ;  /* 0x00000004091272a5 */ /* 0x000fe2000f8e003f */
[C---:B------:R-:W-:Y:S01]  /*1380*/  IMAD R5, R0.reuse, c[0x0][0x1b4], R6 ;  /* 0x00006d0000057a24 */ /* 0x040fe200078e0206 */
[----:B------:R-:W-:Y:S01]  /*1390*/  UIMAD UR15, UR9, UR5, UR15 ;  /* 0x00000005090f72a4 */ /* 0x000fe2000f8e020f */
[----:B------:R-:W-:Y:S01]  /*13a0*/  IMAD.WIDE.U32 R2, R0, c[0x0][0x1b0], R2 ;  /* 0x00006c0000027a25 */ /* 0x000fe200078e0002 */
[----:B------:R-:W-:Y:S01]  /*13b0*/  SHF.R.S32.HI R0, RZ, 0x1f, R4 ;  /* 0x0000001fff007819 */ /* 0x000fe20000011404 */
[----:B------:R-:W-:-:S02]  /*13c0*/  ULDC.64 UR4, c[0x0][0x210] ;  /* 0x0000840000047ab9 */ /* 0x000fc40000000a00 */
[----:B------:R-:W-:Y:S01]  /*13d0*/  IMAD.IADD R3, R3, 0x1, R5 ;  /* 0x0000000103037824 */ /* 0x000fe200078e0205 */
[----:B------:R-:W-:Y:S01]  /*13e0*/  UIADD3 UR15, UR19, UR15, URZ ;  /* 0x0000000f130f7290 */ /* 0x000fe2000fffe03f */
[----:B------:R-:W-:Y:S01]  /*13f0*/  IMAD R0, R0, c[0x0][0x1a8], RZ ;  /* 0x00006a0000007a24 */ /* 0x000fe200078e02ff */
[----:B------:R-:W-:Y:S01]  /*1400*/  UIMAD.WIDE.U32 UR20, UR9, UR4, URZ ;  /* 0x00000004091472a5 */ /* 0x000fe2000f8e003f */
[----:B------:R-:W-:Y:S01]  /*1410*/  IMAD.SHL.U32 R5, R21, 0x40, RZ ;  /* 0x0000004015057824 */ /* 0x000fe200078e00ff */
[----:B------:R-:W-:Y:S01]  /*1420*/  UIMAD UR4, UR8, UR4, URZ ;  /* 0x00000004080472a4 */ /* 0x000fe2000f8e023f */
[C---:B------:R-:W-:Y:S02]  /*1430*/  IMAD R6, R4.reuse, c[0x0][0x1ac], R0 ;  /* 0x00006b0004067a24 */ /* 0x040fe400078e0200 */
[----:B------:R-:W-:Y:S01]  /*1440*/  IMAD.WIDE.U32 R2, R4, c[0x0][0x1a8], R2 ;  /* 0x00006a0004027a25 */ /* 0x000fe200078e0002 */
[----:B------:R-:W-:Y:S01]  /*1450*/  LOP3.LUT R0, R5, 0x1c0, RZ, 0xc0, !PT ;  /* 0x000001c005007812 */ /* 0x000fe200078ec0ff */
[----:B------:R-:W-:-:S02]  /*1460*/  UIMAD UR5, UR9, UR5, UR4 ;  /* 0x00000005090572a4 */ /* 0x000fc4000f8e0204 */
[----:B------:R-:W-:Y:S01]  /*1470*/  ULEA UR4, UR6, 0xffffffc0, 0x6 ;  /* 0xffffffc006047891 */ /* 0x000fe2000f8e303f */
[----:B------:R-:W-:Y:S01]  /*1480*/  SHF.R.U32.HI R5, RZ, 0x3, R0 ;  /* 0x00000003ff057819 */ /* 0x000fe20000011600 */
[----:B------:R-:W-:Y:S01]  /*1490*/  UIADD3 UR5, UR21, UR5, URZ ;  /* 0x0000000515057290 */ /* 0x000fe2000fffe03f */
[----:B------:R-:W-:Y:S01]  /*14a0*/  LOP3.LUT R4, R0, 0x38, R133, 0xf8, !PT ;  /* 0x0000003800047812 */ /* 0x000fe200078ef885 */
[----:B------:R-:W-:Y:S01]  /*14b0*/  IMAD.IADD R0, R3, 0x1, R6 ;  /* 0x0000000103007824 */ /* 0x000fe200078e0206 */
[----:B------:R-:W-:Y:S01]  /*14c0*/  LEA R15, P0, R2, c[0x0][0x160], 0x1 ;  /* 0x00005800020f7a11 */ /* 0x000fe200078008ff */
[----:B------:R-:W-:Y:S01]  /*14d0*/  UIADD3 UR4, UR7, -UR4, URZ ;  /* 0x8000000407047290 */ /* 0x000fe2000fffe03f */
[----:B------:R-:W-:Y:S02]  /*14e0*/  LEA.HI R3, R32, R85, RZ, 0x6 ;  /* 0x0000005520037211 */ /* 0x000fe400078f30ff */
[----:B------:R-:W-:Y:S02]  /*14f0*/  LEA.HI.X R14, R2, c[0x0][0x164], R0, 0x1, P0 ;  /* 0x00005900020e7a11 */ /* 0x000fe400000f0c00 */
[----:B------:R-:W-:Y:S01]  /*1500*/  SHFL.IDX PT, R2, R15, RZ, 0x181f ;  /* 0x00181fff0f027589 */ /* 0x000fe200000e0000 */
[----:B------:R-:W-:Y:S01]  /*1510*/  IMAD.SHL.U32 R0, R3, 0x8, RZ ;  /* 0x0000000803007824 */ /* 0x000fe200078e00ff */
[----:B------:R-:W-:-:S02]  /*1520*/  LOP3.LUT R4, R4, R5, RZ, 0x3c, !PT ;  /* 0x0000000504047212 */ /* 0x000fc400078e3cff */
[----:B------:R-:W1:Y:S01]  /*1530*/  SHFL.IDX PT, R3, R14, RZ, 0x181f ;  /* 0x00181fff0e037589 */ /* 0x000e6200000e0000 */
[----:B------:R-:W-:Y:S02]  /*1540*/  ISETP.GE.AND P0, PT, R17, R13, PT ;  /* 0x0000000d1100720c */ /* 0x000fe40003f06270 */
[----:B------:R-:W-:Y:S02]  /*1550*/  LOP3.LUT R6, R4, 0xfffffe00, R0, 0xf8, !PT ;  /* 0xfffffe0004067812 */ /* 0x000fe400078ef800 */
[----:B------:R-:W-:Y:S02]  /*1560*/  SHF.R.S32.HI R5, RZ, 0x1f, R52 ;  /* 0x0000001fff057819 */ /* 0x000fe40000011434 */
[----:B------:R-:W-:Y:S01]  /*1570*/  SHF.R.S32.HI R4, RZ, 0x1f, R53 ;  /* 0x0000001fff047819 */ /* 0x000fe20000011435 */
[----:B------:R-:W-:Y:S01]  /*1580*/  IMAD.SHL.U32 R86, R6, 0x2, RZ ;  /* 0x0000000206567824 */ /* 0x000fe200078e00ff */
[----:B------:R-:W-:Y:S02]  /*1590*/  SHF.R.S32.HI R0, RZ, 0x1f, R23 ;  /* 0x0000001fff007819 */ /* 0x000fe40000011417 */
[----:B------:R-:W-:-:S02]  /*15a0*/  LEA.HI R5, R5, R52, RZ, 0x3 ;  /* 0x0000003405057211 */ /* 0x000fc400078f18ff */
[----:B------:R-:W-:Y:S02]  /*15b0*/  LEA.HI R4, R4, R53, RZ, 0x3 ;  /* 0x0000003504047211 */ /* 0x000fe400078f18ff */
[----:B------:R-:W-:Y:S02]  /*15c0*/  LEA.HI R0, R0, R23, RZ, 0x3 ;  /* 0x0000001700007211 */ /* 0x000fe400078f18ff */
[----:B------:R-:W-:Y:S02]  /*15d0*/  LOP3.LUT R134, R5, 0xfffffff8, RZ, 0xc0, !PT ;  /* 0xfffffff805867812 */ /* 0x000fe400078ec0ff */
[----:B------:R-:W-:Y:S01]  /*15e0*/  LOP3.LUT R176, R4, 0xfffffff8, RZ, 0xc0, !PT ;  /* 0xfffffff804b07812 */ /* 0x000fe200078ec0ff */
[----:B------:R-:W-:Y:S01]  /*15f0*/  SHFL.IDX PT, R5, R14, 0x1, 0x181f ;  /* 0x00381f000e057f89 */ /* 0x000fe200000e0000 */
[----:B------:R-:W-:Y:S02]  /*1600*/  LOP3.LUT R177, R0, 0xfffffff8, RZ, 0xc0, !PT ;  /* 0xfffffff800b17812 */ /* 0x000fe400078ec0ff */
[----:B------:R-:W-:Y:S01]  /*1610*/  IADD3 R0, R17, 0x20, RZ ;  /* 0x0000002011007810 */ /* 0x000fe20007ffe0ff */
[----:B------:R-:W3:Y:S01]  /*1620*/  SHFL.IDX PT, R4, R15, 0x1, 0x181f ;  /* 0x00381f000f047f89 */ /* 0x000ee200000e0000 */
[----:B-1----:R-:W-:Y:S01]  /*1630*/  @!P0 IMAD.WIDE R10, R133, 0x2, R2 ;  /* 0x00000002850a8825 */ /* 0x002fe200078e0202 */
[----:B------:R-:W-:-:S02]  /*1640*/  IADD3 R21, -R21, UR4, RZ ;  /* 0x0000000415157c10 */ /* 0x000fc4000fffe1ff */
[----:B------:R-:W-:Y:S01]  /*1650*/  SHF.R.S32.HI R178, RZ, 0x1f, R134 ;  /* 0x0000001fffb27819 */ /* 0x000fe20000011486 */
[----:B------:R-:W-:Y:S01]  /*1660*/  @!P0 IMAD.WIDE R8, R134, 0x2, R2 ;  /* 0x0000000286088825 */ /* 0x000fe200078e0202 */
[----:B------:R1:W-:Y:S01]  /*1670*/  @!P0 LDGSTS.E.BYPASS.LTC128B.128 [R86+0x100], [R10.64], !P4 ;  /* 0x001000000a568fae */ /* 0x0003e2000e101d4c */
[----:B------:R-:W-:Y:S02]  /*1680*/  SHF.R.S32.HI R179, RZ, 0x1f, R176 ;  /* 0x0000001fffb37819 */ /* 0x000fe400000114b0 */
[--C-:B------:R-:W-:Y:S01]  /*1690*/  @!P0 IMAD.WIDE R6, R176, 0x2, R2.reuse ;  /* 0x00000002b0068825 */ /* 0x100fe200078e0202 */
[----:B------:R3:W-:Y:S03]  /*16a0*/  @!P0 LDGSTS.E.BYPASS.LTC128B.128 [R86+0x4100], [R8.64], !P3 ;  /* 0x0410000008568fae */ /* 0x0007e6000d901d4c */
[----:B------:R-:W-:Y:S01]  /*16b0*/  @!P0 IMAD.WIDE R2, R177, 0x2, R2 ;  /* 0x00000002b1028825 */ /* 0x000fe200078e0202 */
[----:B------:R4:W-:Y:S04]  /*16c0*/  @!P0 LDGSTS.E.BYPASS.LTC128B.128 [R86+0x8100], [R6.64], !P2 ;  /* 0x0810000006568fae */ /* 0x0009e8000d101d4c */
[----:B------:R4:W-:Y:S01]  /*16d0*/  @!P0 LDGSTS.E.BYPASS.LTC128B.128 [R86+0xc100], [R2.64], !P5 ;  /* 0x0c10000002568fae */ /* 0x0009e2000e901d4c */
[----:B------:R-:W-:Y:S01]  /*16e0*/  ISETP.GE.AND P0, PT, R0, R13, PT ;  /* 0x0000000d0000720c */ /* 0x000fe20003f06270 */
[----:B------:R-:W-:-:S04]  /*16f0*/  IMAD.MOV R0, RZ, RZ, -R12 ;  /* 0x000000ffff007224 */ /* 0x000fc800078e0a0c */
[----:B------:R-:W-:Y:S01]  /*1700*/  IMAD R22, R0, c[0x0][0x2b8], R16 ;  /* 0x0000ae0000167a24 */ /* 0x000fe200078e0210 */
[----:B------:R-:W-:-:S04]  /*1710*/  IADD3 R0, R17, 0x40, RZ ;  /* 0x0000004011007810 */ /* 0x000fc80007ffe0ff */
[----:B-1----:R-:W-:-:S03]  /*1720*/  SHF.R.S32.HI R10, RZ, 0x1f, R22 ;  /* 0x0000001fff0a7819 */ /* 0x002fc60000011416 */
[----:B---3--:R-:W-:-:S04]  /*1730*/  @!P0 IMAD.WIDE R8, R134, 0x2, R4 ;  /* 0x0000000286088825 */ /* 0x008fc800078e0204 */
[--C-:B----4-:R-:W-:Y:S01]  /*1740*/  @!P0 IMAD.WIDE R6, R133, 0x2, R4.reuse ;  /* 0x0000000285068825 */ /* 0x110fe200078e0204 */
[----:B------:R-:W-:Y:S04]  /*1750*/  SHFL.IDX PT, R2, R15, 0x2, 0x181f ;  /* 0x00581f000f027f89 */ /* 0x000fe800000e0000 */
[----:B------:R-:W1:Y:S04]  /*1760*/  SHFL.IDX PT, R3, R14, 0x2, 0x181f ;  /* 0x00581f000e037f89 */ /* 0x000e6800000e0000 */
[----:B------:R3:W-:Y:S04]  /*1770*/  @!P0 LDGSTS.E.BYPASS.LTC128B.128 [R86+0x1100], [R6.64], !P4 ;  /* 0x0110000006568fae */ /* 0x0007e8000e101d4c */
[----:B------:R1:W-:Y:S01]  /*1780*/  @!P0 LDGSTS.E.BYPASS.LTC128B.128 [R86+0x5100], [R8.64], !P3 ;  /* 0x0510000008568fae */ /* 0x0003e2000d901d4c */
[----:B---3--:R-:W-:-:S04]  /*1790*/  @!P0 IMAD.WIDE R6, R176, 0x2, R4 ;  /* 0x00000002b0068825 */ /* 0x008fc800078e0204 */
[----:B------:R-:W-:Y:S01]  /*17a0*/  @!P0 IMAD.WIDE R4, R177, 0x2, R4 ;  /* 0x00000002b1048825 */ /* 0x000fe200078e0204 */
[----:B------:R3:W-:Y:S04]  /*17b0*/  @!P0 LDGSTS.E.BYPASS.LTC128B.128 [R86+0x9100], [R6.64], !P2 ;  /* 0x0910000006568fae */ /* 0x0007e8000d101d4c */
[----:B------:R4:W-:Y:S01]  /*17c0*/  @!P0 LDGSTS.E.BYPASS.LTC128B.128 [R86+0xd100], [R4.64], !P5 ;  /* 0x0d10000004568fae */ /* 0x0009e2000e901d4c */
[----:B------:R-:W-:Y:S01]  /*17d0*/  ISETP.GE.AND P0, PT, R0, R13, PT ;  /* 0x0000000d0000720c */ /* 0x000fe20003f06270 */
[----:B------:R-:W-:-:S04]  /*17e0*/  IMAD R0, R10, c[0x0][0x1e0], RZ ;  /* 0x000078000a007a24 */ /* 0x000fc800078e02ff */
[----:B------:R-:W-:-:S08]  /*17f0*/  IMAD R0, R22, c[0x0][0x1e4], R0 ;  /* 0x0000790016007a24 */ /* 0x000fd000078e0200 */
[----:B-1----:R-:W-:-:S05]  /*1800*/  @!P0 IMAD.WIDE R8, R133, 0x2, R2 ;  /* 0x0000000285088825 */ /* 0x002fca00078e0202 */
[----:B------:R1:W-:Y:S01]  /*1810*/  @!P0 LDGSTS.E.BYPASS.LTC128B.128 [R86+0x2100], [R8.64], !P4 ;  /* 0x0210000008568fae */ /* 0x0003e2000e101d4c */
[----:B---3--:R-:W-:-:S04]  /*1820*/  @!P0 IMAD.WIDE R6, R134, 0x2, R2 ;  /* 0x0000000286068825 */ /* 0x008fc800078e0202 */
[----:B----4-:R-:W-:Y:S01]  /*1830*/  IMAD.WIDE.U32 R4, R22, c[0x0][0x1e0], RZ ;  /* 0x0000780016047a25 */ /* 0x010fe200078e00ff */
[----:B------:R3:W-:Y:S03]  /*1840*/  @!P0 LDGSTS.E.BYPASS.LTC128B.128 [R86+0x6100], [R6.64], !P3 ;  /* 0x0610000006568fae */ /* 0x0007e6000d901d4c */
[----:B------:R-:W-:Y:S02]  /*1850*/  IMAD.IADD R5, R5, 0x1, R0 ;  /* 0x0000000105057824 */ /* 0x000fe400078e0200 */
[----:B-1----:R-:W-:-:S04]  /*1860*/  @!P0 IMAD.WIDE R8, R176, 0x2, R2 ;  /* 0x00000002b0088825 */ /* 0x002fc800078e0202 */
[----:B------:R-:W-:Y:S01]  /*1870*/  @!P0 IMAD.WIDE R2, R177, 0x2, R2 ;  /* 0x00000002b1028825 */ /* 0x000fe200078e0202 */
[----:B------:R1:W-:Y:S03]  /*1880*/  @!P0 LDGSTS.E.BYPASS.LTC128B.128 [R86+0xa100], [R8.64], !P2 ;  /* 0x0a10000008568fae */ /* 0x0003e6000d101d4c */
[----:B---3--:R-:W-:Y:S01]  /*1890*/  IMAD R6, R10, c[0x0][0x208], RZ ;  /* 0x000082000a067a24 */ /* 0x008fe200078e02ff */
[----:B------:R3:W-:Y:S03]  /*18a0*/  @!P0 LDGSTS.E.BYPASS.LTC128B.128 [R86+0xe100], [R2.64], !P5 ;  /* 0x0e10000002568fae */ /* 0x0007e6000e901d4c */
[----:B------:R-:W-:Y:S01]  /*18b0*/  IMAD R6, R22, c[0x0][0x20c], R6 ;  /* 0x0000830016067a24 */ /* 0x000fe200078e0206 */
[----:B-1----:R-:W-:-:S04]  /*18c0*/  IADD3 R8, R17, 0x60, RZ ;  /* 0x0000006011087810 */ /* 0x002fc80007ffe0ff */
[----:B------:R-:W-:Y:S01]  /*18d0*/  ISETP.GE.AND P1, PT, R8, R13, PT ;  /* 0x0000000d0800720c */ /* 0x000fe20003f26270 */
[----:B---3--:R-:W-:-:S04]  /*18e0*/  IMAD.WIDE.U32 R2, R22, c[0x0][0x208], RZ ;  /* 0x0000820016027a25 */ /* 0x008fc800078e00ff */
[----:B------:R-:W-:Y:S02]  /*18f0*/  IMAD.IADD R3, R3, 0x1, R6 ;  /* 0x0000000103037824 */ /* 0x000fe400078e0206 */
[----:B------:R-:W-:Y:S01]  /*1900*/  SHFL.IDX PT, R6, R15, 0x3, 0x181f ;  /* 0x00781f000f067f89 */ /* 0x000fe200000e0000 */
[----:B--2---:R-:W-:Y:S01]  /*1910*/  SHF.R.S32.HI R9, RZ, 0x1f, R19 ;  /* 0x0000001fff097819 */ /* 0x004fe20000011413 */
[----:B------:R-:W-:Y:S02]  /*1920*/  IMAD.WIDE.U32 R4, R19, c[0x0][0x1f0], R4 ;  /* 0x00007c0013047a25 */ /* 0x000fe400078e0004 */
[----:B------:R1:W-:Y:S02]  /*1930*/  STL [R1+0x50], R19 ;  /* 0x0000501301007387 */ /* 0x0003e40000100800 */
[----:B------:R-:W-:Y:S02]  /*1940*/  IMAD R0, R9, c[0x0][0x1f0], RZ ;  /* 0x00007c0009007a24 */ /* 0x000fe400078e02ff */
[----:B------:R-:W-:Y:S01]  /*1950*/  STL [R1+0x4c], R86 ;  /* 0x00004c5601007387 */ /* 0x000fe20000100800 */
[----:B------:R-:W-:-:S03]  /*1960*/  IMAD.WIDE.U32 R2, R19, c[0x0][0x218], R2 ;  /* 0x0000860013027a25 */ /* 0x000fc600078e0002 */
[----:B------:R-:W-:Y:S01]  /*1970*/  STL [R1+0x54], R22 ;  /* 0x0000541601007387 */ /* 0x000fe20000100800 */
[----:B------:R-:W-:Y:S01]  /*1980*/  IMAD R7, R19, c[0x0][0x1f4], R0 ;  /* 0x00007d0013077a24 */ /* 0x000fe200078e0200 */
[----:B------:R-:W-:-:S04]  /*1990*/  IADD3 R0, P0, R4, UR18, RZ ;  /* 0x0000001204007c10 */ /* 0x000fc8000ff1e0ff */
[----:B------:R-:W-:Y:S02]  /*19a0*/  IADD3.X R4, R5, UR15, R7, P0, !PT ;  /* 0x0000000f05047c10 */ /* 0x000fe400087fe407 */
[----:B------:R-:W-:Y:S01]  /*19b0*/  LEA R13, P0, R0, c[0x0][0x1c8], 0x1 ;  /* 0x00007200000d7a11 */ /* 0x000fe200078008ff */
[----:B------:R-:W2:Y:S01]  /*19c0*/  SHFL.IDX PT, R7, R14, 0x3, 0x181f ;  /* 0x00781f000e077f89 */ /* 0x000ea200000e0000 */
[----:B------:R-:W-:Y:S02]  /*19d0*/  LEA.HI R5, R32, R85, RZ, 0x4 ;  /* 0x0000005520057211 */ /* 0x000fe400078f20ff */
[----:B------:R-:W-:Y:S01]  /*19e0*/  LEA.HI.X R12, R0, c[0x0][0x1cc], R4, 0x1, P0 ;  /* 0x00007300000c7a11 */ /* 0x000fe200000f0c04 */
[----:B------:R-:W-:Y:S01]  /*19f0*/  IMAD R4, R9, c[0x0][0x218], RZ ;  /* 0x0000860009047a24 */ /* 0x000fe200078e02ff */
[----:B------:R-:W-:Y:S01]  /*1a00*/  LOP3.LUT R0, R5, 0xfffffff0, RZ, 0xc0, !PT ;  /* 0xfffffff005007812 */ /* 0x000fe200078ec0ff */
[----:B------:R-:W-:Y:S01]  /*1a10*/  IMAD.SHL.U32 R9, R20, 0x40, RZ ;  /* 0x0000004014097824 */ /* 0x000fe200078e00ff */
[----:B------:R-:W-:Y:S01]  /*1a20*/  SHF.R.S32.HI R10, RZ, 0x4, R5 ;  /* 0x00000004ff0a7819 */ /* 0x000fe20000011405 */
[----:B------:R-:W-:Y:S01]  /*1a30*/  IMAD R4, R19, c[0x0][0x21c], R4 ;  /* 0x0000870013047a24 */ /* 0x000fe200078e0204 */
[----:B------:R-:W-:Y:S01]  /*1a40*/  IADD3 R8, P0, R2, UR20, RZ ;  /* 0x0000001402087c10 */ /* 0x000fe2000ff1e0ff */
[----:B------:R-:W-:Y:S01]  /*1a50*/  IMAD.IADD R2, R85, 0x1, -R0 ;  /* 0x0000000155027824 */ /* 0x000fe200078e0a00 */
[----:B------:R-:W-:-:S02]  /*1a60*/  LEA.HI R5, R5, R10, RZ, 0x1 ;  /* 0x0000000a05057211 */ /* 0x000fc400078f08ff */
[----:B------:R-:W-:Y:S02]  /*1a70*/  LOP3.LUT R0, R9, 0x1c0, RZ, 0xc0, !PT ;  /* 0x000001c009007812 */ /* 0x000fe400078ec0ff */
[----:B------:R-:W-:Y:S02]  /*1a80*/  IADD3.X R9, R3, UR5, R4, P0, !PT ;  /* 0x0000000503097c10 */ /* 0x000fe400087fe404 */
[----:B------:R-:W-:Y:S02]  /*1a90*/  LOP3.LUT R4, R5, 0xfffffffe, RZ, 0xc0, !PT ;  /* 0xfffffffe05047812 */ /* 0x000fe400078ec0ff */
[----:B------:R-:W-:Y:S02]  /*1aa0*/  LOP3.LUT R5, R0, 0x8, R18, 0xf8, !PT ;  /* 0x0000000800057812 */ /* 0x000fe400078ef812 */
[----:B------:R-:W-:Y:S01]  /*1ab0*/  SHF.R.U32.HI R0, RZ, 0x3, R0 ;  /* 0x00000003ff007819 */ /* 0x000fe20000011600 */
[----:B-1----:R-:W-:Y:S01]  /*1ac0*/  IMAD.IADD R19, R10, 0x1, -R4 ;  /* 0x000000010a137824 */ /* 0x002fe200078e0a04 */
[----:B------:R-:W-:-:S02]  /*1ad0*/  LEA R3, P0, R8, c[0x0][0x1f8], 0x1 ;  /* 0x00007e0008037a11 */ /* 0x000fc400078008ff */
[----:B------:R-:W-:Y:S02]  /*1ae0*/  SHF.R.S32.HI R11, RZ, 0x1f, R2 ;  /* 0x0000001fff0b7819 */ /* 0x000fe40000011402 */
[----:B------:R-:W-:Y:S01]  /*1af0*/  LOP3.LUT R5, R5, R0, RZ, 0x3c, !PT ;  /* 0x0000000005057212 */ /* 0x000fe200078e3cff */
[----:B------:R-:W1:Y:S01]  /*1b00*/  SHFL.IDX PT, R17, R3, RZ, 0x181f ;  /* 0x00181fff03117589 */ /* 0x000e6200000e0000 */
[----:B------:R-:W-:Y:S01]  /*1b10*/  LEA.HI.X R0, R8, c[0x0][0x1fc], R9, 0x1, P0 ;  /* 0x00007f0008007a11 */ /* 0x000fe200000f0c09 */
[--C-:B--2---:R-:W-:Y:S01]  /*1b20*/  @!P1 IMAD.WIDE R8, R133, 0x2, R6.reuse ;  /* 0x0000000285089825 */ /* 0x104fe200078e0206 */
[----:B------:R-:W-:Y:S01]  /*1b30*/  LEA.HI R22, R11, R2, RZ, 0x3 ;  /* 0x000000020b167211 */ /* 0x000fe200078f18ff */
[----:B------:R2:W-:Y:S01]  /*1b40*/  SHFL.IDX PT, R15, R3, 0x1, 0x181f ;  /* 0x00381f00030f7f89 */ /* 0x0005e200000e0000 */
[----:B------:R-:W-:Y:S01]  /*1b50*/  ISETP.GE.AND P0, PT, R21, 0x1, PT ;  /* 0x000000011500780c */ /* 0x000fe20003f06270 */
[----:B------:R-:W-:Y:S01]  /*1b60*/  @!P1 IMAD.WIDE R10, R176, 0x2, R6 ;  /* 0x00000002b00a9825 */ /* 0x000fe200078e0206 */
[----:B------:R-:W-:Y:S01]  /*1b70*/  LOP3.LUT R4, R22, 0xfffffff8, RZ, 0xc0, !PT ;  /* 0xfffffff816047812 */ /* 0x000fe200078ec0ff */
[----:B------:R-:W-:Y:S04]  /*1b80*/  SHFL.IDX PT, R16, R0, RZ, 0x181f ;  /* 0x00181fff00107589 */ /* 0x000fe800000e0000 */
[----:B------:R3:W-:Y:S01]  /*1b90*/  SHFL.IDX PT, R14, R0, 0x1, 0x181f ;  /* 0x00381f00000e7f89 */ /* 0x0007e200000e0000 */
[----:B------:R-:W-:-:S03]  /*1ba0*/  IMAD.IADD R18, R2, 0x1, -R4 ;  /* 0x0000000102127824 */ /* 0x000fc600078e0a04 */
[----:B------:R-:W-:Y:S04]  /*1bb0*/  SHFL.IDX PT, R4, R13, RZ, 0x181f ;  /* 0x00181fff0d047589 */ /* 0x000fe800000e0000 */
[----:B------:R4:W-:Y:S01]  /*1bc0*/  @!P1 LDGSTS.E.BYPASS.LTC128B.128 [R86+0x3100], [R8.64], !P4 ;  /* 0x0310000008569fae */ /* 0x0009e2000e101d4c */
[----:B------:R-:W-:Y:S01]  /*1bd0*/  ISETP.GE.AND P4, PT, R52, c[0x0][0x1d4], PT ;  /* 0x0000750034007a0c */ /* 0x000fe20003f86270 */
[----:B--2---:R-:W-:-:S04]  /*1be0*/  @!P1 IMAD.WIDE R2, R134, 0x2, R6 ;  /* 0x0000000286029825 */ /* 0x004fc800078e0206 */
[----:B------:R-:W-:Y:S01]  /*1bf0*/  @!P1 IMAD.WIDE R6, R177, 0x2, R6 ;  /* 0x00000002b1069825 */ /* 0x000fe200078e0206 */
[----:B------:R2:W-:Y:S03]  /*1c00*/  @!P1 LDGSTS.E.BYPASS.LTC128B.128 [R86+0x7100], [R2.64], !P3 ;  /* 0x0710000002569fae */ /* 0x0005e6000d901d4c */
[----:B---3--:R-:W-:Y:S01]  /*1c10*/  IMAD R0, R19, 0x200, R5 ;  /* 0x0000020013007824 */ /* 0x008fe200078e0205 */
[----:B------:R3:W-:Y:S03]  /*1c20*/  @!P1 LDGSTS.E.BYPASS.LTC128B.128 [R86+0xb100], [R10.64], !P2 ;  /* 0x0b1000000a569fae */ /* 0x0007e6000d101d4c */
[----:B------:R-:W-:Y:S01]  /*1c30*/  IMAD.SHL.U32 R135, R0, 0x2, RZ ;  /* 0x0000000200877824 */ /* 0x000fe200078e00ff */
[----:B------:R-:W3:Y:S04]  /*1c40*/  SHFL.IDX PT, R5, R12, RZ, 0x181f ;  /* 0x00181fff0c057589 */ /* 0x000ee800000e0000 */
[----:B------:R4:W-:Y:S01]  /*1c50*/  @!P1 LDGSTS.E.BYPASS.LTC128B.128 [R86+0xf100], [R6.64], !P5 ;  /* 0x0f10000006569fae */ /* 0x0009e2000e901d4c */
[----:B------:R-:W-:-:S02]  /*1c60*/  ISETP.GE.AND P5, PT, R133, c[0x0][0x1d4], PT ;  /* 0x0000750085007a0c */ /* 0x000fc40003fa6270 */
[C---:B------:R-:W-:Y:S01]  /*1c70*/  IADD3 R0, R135.reuse, 0x10100, RZ ;  /* 0x0001010087007810 */ /* 0x040fe20007ffe0ff */
[----:B------:R-:W0:Y:S01]  /*1c80*/  LDGDEPBAR ;  /* 0x00000000000079af */ /* 0x000e220000000000 */
[----:B------:R-:W-:Y:S02]  /*1c90*/  IADD3 R89, R135, 0x10120, RZ ;  /* 0x0001012087597810 */ /* 0x000fe40007ffe0ff */
[----:B------:R-:W-:Y:S01]  /*1ca0*/  @P6 IADD3 R89, R0, -0x20, RZ ;  /* 0xffffffe000596810 */ /* 0x000fe20007ffe0ff */
[----:B------:R-:W-:Y:S01]  /*1cb0*/  IMAD.SHL.U32 R0, R18, 0x40, RZ ;  /* 0x0000004012007824 */ /* 0x000fe200078e00ff */
[----:B------:R-:W-:-:S03]  /*1cc0*/  ISETP.GE.AND P6, PT, R133, c[0x0][0x1d4], PT ;  /* 0x0000750085007a0c */ /* 0x000fc60003fc6270 */
[----:B------:R-:W-:Y:S01]  /*1cd0*/  STL [R1+0x4], R89 ;  /* 0x0000045901007387 */ /* 0x000fe20000100800 */
[----:B------:R-:W-:Y:S01]  /*1ce0*/  LOP3.LUT R0, R0, 0x1c0, RZ, 0xc0, !PT ;  /* 0x000001c000007812 */ /* 0x000fe200078ec0ff */
[----:B--2---:R-:W-:-:S05]  /*1cf0*/  IMAD.WIDE R2, R133, 0x2, RZ ;  /* 0x0000000285027825 */ /* 0x004fca00078e02ff */
[----:B-1----:R-:W-:Y:S01]  /*1d00*/  IADD3 R30, P3, R17, R2, RZ ;  /* 0x00000002111e7210 */ /* 0x002fe20007f7e0ff */
[----:B---3--:R-:W-:Y:S01]  /*1d10*/  @P0 IMAD.WIDE R10, R134, 0x2, R4 ;  /* 0x00000002860a0825 */ /* 0x008fe200078e0204 */
[----:B------:R-:W-:Y:S02]  /*1d20*/  IADD3 R28, P2, R2, R15, RZ ;  /* 0x0000000f021c7210 */ /* 0x000fe40007f5e0ff */
[----:B------:R-:W-:Y:S01]  /*1d30*/  SHFL.IDX PT, R2, R13, 0x1, 0x181f ;  /* 0x00381f000d027f89 */ /* 0x000fe200000e0000 */
[----:B------:R-:W-:Y:S01]  /*1d40*/  IMAD.X R31, R16, 0x1, R3, P3 ;  /* 0x00000001101f7824 */ /* 0x000fe200018e0603 */
[----:B------:R-:W-:Y:S01]  /*1d50*/  ISETP.GE.AND P3, PT, R53, c[0x0][0x1d4], PT ;  /* 0x0000750035007a0c */ /* 0x000fe20003f66270 */
[----:B------:R-:W-:Y:S01]  /*1d60*/  IMAD.X R29, R3, 0x1, R14, P2 ;  /* 0x00000001031d7824 */ /* 0x000fe200010e060e */
[----:B------:R-:W-:Y:S01]  /*1d70*/  ISETP.GE.AND P2, PT, R23, c[0x0][0x1d4], PT ;  /* 0x0000750017007a0c */ /* 0x000fe20003f46270 */
[----:B------:R1:W2:Y:S01]  /*1d80*/  SHFL.IDX PT, R3, R12, 0x1, 0x181f ;  /* 0x00381f000c037f89 */ /* 0x0002a200000e0000 */
[----:B----4-:R-:W-:-:S04]  /*1d90*/  @P0 IMAD.WIDE R8, R176, 0x2, R4 ;  /* 0x00000002b0080825 */ /* 0x010fc800078e0204 */
[----:B------:R-:W-:-:S05]  /*1da0*/  IMAD.WIDE R6, R134, 0x2, RZ ;  /* 0x0000000286067825 */ /* 0x000fca00078e02ff */
[----:B------:R-:W-:-:S05]  /*1db0*/  IADD3 R26, P1, R17, R6, RZ ;  /* 0x00000006111a7210 */ /* 0x000fca0007f3e0ff */
[----:B------:R-:W-:Y:S01]  /*1dc0*/  IMAD.X R27, R16, 0x1, R7, P1 ;  /* 0x00000001101b7824 */ /* 0x000fe200008e0607 */
[----:B------:R-:W-:-:S05]  /*1dd0*/  IADD3 R24, P1, R6, R15, RZ ;  /* 0x0000000f06187210 */ /* 0x000fca0007f3e0ff */
[----:B------:R-:W-:Y:S02]  /*1de0*/  IMAD.X R25, R7, 0x1, R14, P1 ;  /* 0x0000000107197824 */ /* 0x000fe400008e060e */
[----:B-1----:R-:W-:-:S04]  /*1df0*/  @P0 IMAD.WIDE R12, R133, 0x2, R4 ;  /* 0x00000002850c0825 */ /* 0x002fc800078e0204 */
[----:B------:R-:W-:Y:S01]  /*1e00*/  @P0 IMAD.WIDE R4, R177, 0x2, R4 ;  /* 0x00000002b1040825 */ /* 0x000fe200078e0204 */
[----:B------:R1:W-:Y:S04]  /*1e10*/  @P0 LDGSTS.E.BYPASS.LTC128B.128 [R86+0x10100], [R12.64], !P5 ;  /* 0x101000000c560fae */ /* 0x0003e8000e901d4c */
[----:B------:R3:W-:Y:S04]  /*1e20*/  @P0 LDGSTS.E.BYPASS.LTC128B.128 [R86+0x12100], [R10.64], !P4 ;  /* 0x121000000a560fae */ /* 0x0007e8000e101d4c */
[----:B------:R4:W-:Y:S04]  /*1e30*/  @P0 LDGSTS.E.BYPASS.LTC128B.128 [R86+0x14100], [R8.64], !P3 ;  /* 0x1410000008560fae */ /* 0x0009e8000d901d4c */
[----:B------:R1:W-:Y:S01]  /*1e40*/  @P0 LDGSTS.E.BYPASS.LTC128B.128 [R86+0x16100], [R4.64], !P2 ;  /* 0x1610000004560fae */ /* 0x0003e2000d101d4c */
[----:B------:R-:W-:-:S13]  /*1e50*/  ISETP.GT.AND P0, PT, R21, 0x20, PT ;  /* 0x000000201500780c */ /* 0x000fda0003f04270 */
[----:B--2---:R-:W-:-:S05]  /*1e60*/  @P0 IMAD.WIDE R6, R133, 0x2, R2 ;  /* 0x0000000285060825 */ /* 0x004fca00078e0202 */
[----:B------:R2:W-:Y:S01]  /*1e70*/  @P0 LDGSTS.E.BYPASS.LTC128B.128 [R86+0x11100], [R6.64], !P5 ;  /* 0x1110000006560fae */ /* 0x0005e2000e901d4c */
[----:B----4-:R-:W-:Y:S02]  /*1e80*/  IMAD.SHL.U32 R8, R19, 0x8, RZ ;  /* 0x0000000813087824 */ /* 0x010fe400078e00ff */
[----:B-1----:R-:W-:-:S03]  /*1e90*/  IMAD.WIDE R4, R176, 0x2, RZ ;  /* 0x00000002b0047825 */ /* 0x002fc600078e02ff */
[----:B------:R-:W-:Y:S02]  /*1ea0*/  LOP3.LUT R8, R0, 0x8, R8, 0xf8, !PT ;  /* 0x0000000800087812 */ /* 0x000fe400078ef808 */
[----:B------:R-:W-:Y:S02]  /*1eb0*/  SHF.R.U32.HI R0, RZ, 0x3, R0 ;  /* 0x00000003ff007819 */ /* 0x000fe40000011600 */
[----:B------:R-:W-:Y:S02]  /*1ec0*/  IADD3 R12, P1, R17, R4, RZ ;  /* 0x00000004110c7210 */ /* 0x000fe40007f3e0ff */
[----:B------:R-:W-:Y:S01]  /*1ed0*/  LOP3.LUT R0, R8, R0, RZ, 0x3c, !PT ;  /* 0x0000000008007212 */ /* 0x000fe200078e3cff */
[----:B------:R-:W-:-:S04]  /*1ee0*/  @P0 IMAD.WIDE R8, R134, 0x2, R2 ;  /* 0x0000000286080825 */ /* 0x000fc800078e0202 */
[----:B------:R-:W-:Y:S01]  /*1ef0*/  IMAD.X R13, R16, 0x1, R5, P1 ;  /* 0x00000001100d7824 */ /* 0x000fe200008e0605 */
[----:B------:R1:W-:Y:S01]  /*1f00*/  @P0 LDGSTS.E.BYPASS.LTC128B.128 [R86+0x13100], [R8.64], !P4 ;  /* 0x1310000008560fae */ /* 0x0003e2000e101d4c */
[----:B---3--:R-:W-:Y:S01]  /*1f10*/  IADD3 R10, P1, R4, R15, RZ ;  /* 0x0000000f040a7210 */ /* 0x008fe20007f3e0ff */
[----:B--2---:R-:W-:-:S04]  /*1f20*/  @P0 IMAD.WIDE R6, R176, 0x2, R2 ;  /* 0x00000002b0060825 */ /* 0x004fc800078e0202 */
[----:B------:R-:W-:Y:S01]  /*1f30*/  @P0 IMAD.WIDE R2, R177, 0x2, R2 ;  /* 0x00000002b1020825 */ /* 0x000fe200078e0202 */
[----:B------:R2:W-:Y:S03]  /*1f40*/  @P0 LDGSTS.E.BYPASS.LTC128B.128 [R86+0x15100], [R6.64], !P3 ;  /* 0x1510000006560fae */ /* 0x0005e6000d901d4c */
[----:B------:R-:W-:Y:S01]  /*1f50*/  IMAD.X R11, R5, 0x1, R14, P1 ;  /* 0x00000001050b7824 */ /* 0x000fe200008e060e */
[----:B------:R3:W-:Y:S01]  /*1f60*/  @P0 LDGSTS.E.BYPASS.LTC128B.128 [R86+0x17100], [R2.64], !P2 ;  /* 0x1710000002560fae */ /* 0x0007e2000d101d4c */
[----:B------:R-:W-:-:S03]  /*1f70*/  IMAD.WIDE R4, R177, 0x2, RZ ;  /* 0x00000002b1047825 */ /* 0x000fc600078e02ff */
[----:B------:R-:W0:Y:S02]  /*1f80*/  LDGDEPBAR ;  /* 0x00000000000079af */ /* 0x000e240000000000 */
[----:B-1----:R-:W-:-:S05]  /*1f90*/  IADD3 R8, P1, R17, R4, RZ ;  /* 0x0000000411087210 */ /* 0x002fca0007f3e0ff */
[----:B------:R-:W-:Y:S01]  /*1fa0*/  IMAD.X R9, R16, 0x1, R5, P1 ;  /* 0x0000000110097824 */ /* 0x000fe200008e0605 */
[----:B------:R-:W-:Y:S02]  /*1fb0*/  LOP3.LUT P1, RZ, R18, 0x4, RZ, 0xc0, !PT ;  /* 0x0000000412ff7812 */ /* 0x000fe4000782c0ff */
[----:B--2---:R-:W-:Y:S01]  /*1fc0*/  IADD3 R6, P0, R4, R15, RZ ;  /* 0x0000000f04067210 */ /* 0x004fe20007f1e0ff */
[----:B------:R-:W-:Y:S02]  /*1fd0*/  IMAD.MOV.U32 R4, RZ, RZ, 0x10 ;  /* 0x00000010ff047424 */ /* 0x000fe400078e00ff */
[----:B---3--:R-:W-:Y:S01]  /*1fe0*/  IMAD.SHL.U32 R3, R22, 0x40, RZ ;  /* 0x0000004016037824 */ /* 0x008fe200078e00ff */
[----:B------:R-:W-:-:S04]  /*1ff0*/  DEPBAR.LE SB0, 0x1 ;  /* 0x000080400000791a */ /* 0x000fc80000000000 */
[----:B------:R-:W-:Y:S01]  /*2000*/  LOP3.LUT R3, R0, 0xfffffe00, R3, 0xf8, !PT ;  /* 0xfffffe0000037812 */ /* 0x000fe200078ef803 */
[----:B------:R-:W-:Y:S01]  /*2010*/  IMAD.X R7, R5, 0x1, R14, P0 ;  /* 0x0000000105077824 */ /* 0x000fe200000e060e */
[----:B------:R-:W-:Y:S01]  /*2020*/  BAR.SYNC.DEFER_BLOCKING 0x0 ;  /* 0x0000000000007b1d */ /* 0x000fe20000010000 */
[----:B------:R-:W-:Y:S01]  /*2030*/  LOP3.LUT P0, RZ, R18, 0x2, RZ, 0xc0, !PT ;  /* 0x0000000212ff7812 */ /* 0x000fe2000780c0ff */
[----:B------:R-:W-:Y:S01]  /*2040*/  IMAD.MOV.U32 R0, RZ, RZ, 0x20 ;  /* 0x00000020ff007424 */ /* 0x000fe200078e00ff */
[----:B------:R-:W-:Y:S01]  /*2050*/  IADD3 R5, R89, 0x1000, RZ ;  /* 0x0000100059057810 */ /* 0x000fe20007ffe0ff */
[----:B------:R-:W-:Y:S01]  /*2060*/  IMAD.IADD R232, R3, 0x1, R232 ;  /* 0x0000000103e87824 */ /* 0x000fe200078e02e8 */
[----:B------:R-:W-:Y:S01]  /*2070*/  SEL R4, R4, 0xfffffff0, !P0 ;  /* 0xfffffff004047807 */ /* 0x000fe20004000000 */
[----:B------:R-:W-:Y:S01]  /*2080*/  IMAD.MOV.U32 R2, RZ, RZ, 0x40 ;  /* 0x00000040ff027424 */ /* 0x000fe200078e00ff */
[----:B------:R-:W-:Y:S02]  /*2090*/  SEL R0, R0, 0xffffffe0, !P1 ;  /* 0xffffffe000007807 */ /* 0x000fe40004800000 */
[C---:B------:R-:W-:Y:S01]  /*20a0*/  LEA R240, R232.reuse, 0x100, 0x1 ;  /* 0x00000100e8f07811 */ /* 0x040fe200078e08ff */
[----:B------:R-:W-:Y:S01]  /*20b0*/  IMAD.SHL.U32 R232, R232, 0x2, RZ ;  /* 0x00000002e8e87824 */ /* 0x000fe200078e00ff */
[----:B------:R-:W-:-:S02]  /*20c0*/  ISETP.LT.OR P0, PT, R21, 0x1, P6 ;  /* 0x000000011500780c */ /* 0x000fc40003701670 */
[----:B------:R-:W-:Y:S01]  /*20d0*/  ISETP.GE.AND P1, PT, R52, c[0x0][0x1d4], PT ;  /* 0x0000750034007a0c */ /* 0x000fe20003f26270 */
[--C-:B------:R-:W-:Y:S01]  /*20e0*/  IMAD R236, R4, 0x2, R240.reuse ;  /* 0x0000000204ec7824 */ /* 0x100fe200078e02f0 */
[----:B------:R-:W-:Y:S01]  /*20f0*/  ISETP.GE.AND P6, PT, R53, c[0x0][0x1d4], PT ;  /* 0x0000750035007a0c */ /* 0x000fe20003fc6270 */
[C---:B------:R-:W-:Y:S02]  /*2100*/  IMAD R240, R0.reuse, 0x2, R240 ;  /* 0x0000000200f07824 */ /* 0x040fe400078e02f0 */
[----:B------:R-:W-:Y:S01]  /*2110*/  IMAD R244, R0, 0x2, R236 ;  /* 0x0000000200f47824 */ /* 0x000fe200078e02ec */
[----:B------:R-:W-:Y:S04]  /*2120*/  LDSM.16.M88.4 R168, [R232+0x100] ;  /* 0x00010000e8a8783b */ /* 0x000fe80000000200 */
[----:B------:R-:W-:Y:S04]  /*2130*/  LDSM.16.M88.4 R200, [R232+0x4100] ;  /* 0x00410000e8c8783b */ /* 0x000fe80000000200 */
[----:B------:R-:W-:Y:S04]  /*2140*/  LDSM.16.M88.4 R216, [R232+0x8100] ;  /* 0x00810000e8d8783b */ /* 0x000fe80000000200 */
[----:B------:R-:W-:Y:S04]  /*2150*/  LDSM.16.M88.4 R172, [R236] ;  /* 0x00000000ecac783b */ /* 0x000fe80000000200 */
        /* <DEDUP_REMOVED lines=8> */
[----:B------:R-:W-:Y:S04]  /*21e0*/  LDSM.16.M88.4 R232, [R232+0xc100] ;  /* 0x00c10000e8e8783b */ /* 0x000fe80000000200 */
[----:B------:R-:W-:Y:S04]  /*21f0*/  LDSM.16.M88.4 R236, [R236+0xc000] ;  /* 0x00c00000ecec783b */ /* 0x000fe80000000200 */
[----:B------:R-:W-:Y:S04]  /*2200*/  LDSM.16.M88.4 R240, [R240+0xc000] ;  /* 0x00c00000f0f0783b */ /* 0x000fe80000000200 */
[----:B------:R-:W-:Y:S04]  /*2210*/  LDSM.16.M88.4 R244, [R244+0xc000] ;  /* 0x00c00000f4f4783b */ /* 0x000fe80000000200 */
[----:B------:R-:W-:Y:S06]  /*2220*/  BAR.SYNC.DEFER_BLOCKING 0x0 ;  /* 0x0000000000007b1d */ /* 0x000fec0000010000 */
[----:B------:R-:W-:-:S04]  /*2230*/  DEPBAR.LE SB0, 0x0 ;  /* 0x000080000000791a */ /* 0x000fc80000000000 */
[----:B------:R-:W-:Y:S06]  /*2240*/  BAR.SYNC.DEFER_BLOCKING 0x0 ;  /* 0x0000000000007b1d */ /* 0x000fec0000010000 */
[----:B------:R-:W1:Y:S04]  /*2250*/  LDSM.16.M88.4 R32, [R135+0x10100] ;  /* 0x010100008720783b */ /* 0x000e680000000200 */
[----:B------:R-:W-:Y:S04]  /*2260*/  LDSM.16.M88.4 R40, [R135+0x10900] ;  /* 0x010900008728783b */ /* 0x000fe80000000200 */
[----:B------:R-:W-:Y:S04]  /*2270*/  LDSM.16.M88.4 R44, [R135+0x11100] ;  /* 0x01110000872c783b */ /* 0x000fe80000000200 */
[----:B------:R-:W-:Y:S04]  /*2280*/  LDSM.16.M88.4 R48, [R135+0x11900] ;  /* 0x011900008730783b */ /* 0x000fe80000000200 */
[----:B------:R-:W2:Y:S04]  /*2290*/  LDSM.16.M88.4 R36, [R89] ;  /* 0x000000005924783b */ /* 0x000ea80000000200 */
[----:B------:R-:W3:Y:S04]  /*22a0*/  LDSM.16.M88.4 R60, [R89+0x800] ;  /* 0x00080000593c783b */ /* 0x000ee80000000200 */
[----:B------:R-:W4:Y:S04]  /*22b0*/  LDSM.16.M88.4 R68, [R89+0x1000] ;  /* 0x001000005944783b */ /* 0x000f280000000200 */
[----:B------:R-:W3:Y:S04]  /*22c0*/  LDSM.16.M88.4 R76, [R89+0x1800] ;  /* 0x00180000594c783b */ /* 0x000ee80000000200 */
[----:B------:R-:W-:Y:S01]  /*22d0*/  @!PT LDS RZ, [RZ] ;  /* 0x00000000fffff984 */ /* 0x000fe20000000800 */
[----:B------:R-:W-:Y:S01]  /*22e0*/  @!PT LDS RZ, [RZ] ;  /* 0x00000000fffff984 */ /* 0x000fe20000000800 */
[----:B------:R-:W-:Y:S01]  /*22f0*/  @!PT LDS RZ, [RZ] ;  /* 0x00000000fffff984 */ /* 0x000fe20000000800 */
[----:B------:R2:W-:Y:S01]  /*2300*/  LDGSTS.E.BYPASS.LTC128B.128 [R86+0x100], [R30.64], !P0 ;  /* 0x001000001e567fae */ /* 0x0005e2000c101d4c */
[C---:B------:R-:W-:Y:S01]  /*2310*/  ISETP.LT.OR P0, PT, R21.reuse, 0x1, P1 ;  /* 0x000000011500780c */ /* 0x040fe20000f01670 */
[----:B-1----:R-:W-:Y:S11]  /*2320*/  HMMA.16816.F32.BF16 R16, R168, R32, RZ ;  /* 0x00000020a810723c */ /* 0x002ff600000418ff */
[----:B------:R-:W-:Y:S01]  /*2330*/  @!UPT UIADD3 URZ, URZ, URZ, URZ ;  /* 0x0000003f3f3ff290 */ /* 0x000fe2000fffe03f */
[----:B------:R1:W-:Y:S01]  /*2340*/  LDGSTS.E.BYPASS.LTC128B.128 [R86+0x2100], [R26.64], !P0 ;  /* 0x021000001a567fae */ /* 0x0003e2000c101d4c */
[----:B------:R-:W-:Y:S02]  /*2350*/  ISETP.LT.OR P0, PT, R21, 0x1, P6 ;  /* 0x000000011500780c */ /* 0x000fe40003701670 */
[----:B------:R-:W-:-:S11]  /*2360*/  ISETP.GE.AND P6, PT, R23, c[0x0][0x1d4], PT ;  /* 0x0000750017007a0c */ /* 0x000fd60003fc6270 */
[----:B------:R1:W-:Y:S01]  /*2370*/  LDGSTS.E.BYPASS.LTC128B.128 [R86+0x4100], [R12.64], !P0 ;  /* 0x041000000c567fae */ /* 0x0003e2000c101d4c */
[----:B------:R-:W-:Y:S01]  /*2380*/  ISETP.LT.OR P0, PT, R21, 0x1, P6 ;  /* 0x000000011500780c */ /* 0x000fe20003701670 */
[----:B--2---:R-:W-:Y:S08]  /*2390*/  HMMA.16816.F32.BF16 R64, R172, R36, R16 ;  /* 0x00000024ac40723c */ /* 0x004ff00000041810 */
[----:B------:R-:W-:Y:S04]  /*23a0*/  HMMA.16816.F32.BF16 R16, R168, R42, RZ ;  /* 0x0000002aa810723c */ /* 0x000fe800000418ff */
[----:B------:R2:W-:Y:S01]  /*23b0*/  LDGSTS.E.BYPASS.LTC128B.128 [R86+0x6100], [R8.64], !P0 ;  /* 0x0610000008567fae */ /* 0x0005e2000c101d4c */
[----:B------:R-:W-:-:S04]  /*23c0*/  ISETP.GE.AND P0, PT, R133, c[0x0][0x1d4], PT ;  /* 0x0000750085007a0c */ /* 0x000fc80003f06270 */
[C---:B------:R-:W-:Y:S01]  /*23d0*/  ISETP.LT.OR P0, PT, R21.reuse, 0x21, P0 ;  /* 0x000000211500780c */ /* 0x040fe20000701670 */
[C---:B-1----:R-:W-:Y:S11]  /*23e0*/  HMMA.16816.F32.BF16 R12, R168.reuse, R34, RZ ;  /* 0x00000022a80c723c */ /* 0x042ff600000418ff */
[----:B------:R-:W-:Y:S01]  /*23f0*/  @!UPT UIADD3 URZ, URZ, URZ, URZ ;  /* 0x0000003f3f3ff290 */ /* 0x000fe2000fffe03f */
[----:B------:R1:W-:Y:S01]  /*2400*/  LDGSTS.E.BYPASS.LTC128B.128 [R86+0x1100], [R28.64], !P0 ;  /* 0x011000001c567fae */ /* 0x0003e2000c101d4c */
[----:B------:R-:W-:Y:S02]  /*2410*/  ISETP.LT.OR P0, PT, R21, 0x21, P1 ;  /* 0x000000211500780c */ /* 0x000fe40000f01670 */
[----:B------:R-:W-:Y:S01]  /*2420*/  ISETP.GE.AND P1, PT, R53, c[0x0][0x1d4], PT ;  /* 0x0000750035007a0c */ /* 0x000fe20003f26270 */
[----:B------:R-:W-:Y:S03]  /*2430*/  HMMA.16816.F32.BF16 R32, R168, R48, RZ ;  /* 0x00000030a820723c */ /* 0x000fe600000418ff */
[----:B------:R-:W-:-:S05]  /*2440*/  ISETP.LT.OR P1, PT, R21, 0x21, P1 ;  /* 0x000000211500780c */ /* 0x000fca0000f21670 */
[----:B---3--:R-:W-:Y:S02]  /*2450*/  HMMA.16816.F32.BF16 R16, R172, R62, R16 ;  /* 0x0000003eac10723c */ /* 0x008fe40000041810 */
[----:B------:R3:W-:Y:S01]  /*2460*/  LDGSTS.E.BYPASS.LTC128B.128 [R86+0x3100], [R24.64], !P0 ;  /* 0x0310000018567fae */ /* 0x0007e2000c101d4c */
[----:B------:R-:W-:-:S04]  /*2470*/  LOP3.LUT P0, RZ, R20, 0x4, RZ, 0xc0, !PT ;  /* 0x0000000414ff7812 */ /* 0x000fc8000780c0ff */
[----:B------:R-:W-:Y:S01]  /*2480*/  SEL R2, R2, 0xffffffc0, !P0 ;  /* 0xffffffc002027807 */ /* 0x000fe20004000000 */
[----:B------:R-:W-:Y:S01]  /*2490*/  HMMA.16816.F32.BF16 R56, R172, R38, R12 ;  /* 0x00000026ac38723c */ /* 0x000fe2000004180c */
[----:B------:R-:W-:Y:S01]  /*24a0*/  ISETP.LT.OR P0, PT, R21, 0x21, P6 ;  /* 0x000000211500780c */ /* 0x000fe20003701670 */
[----:B------:R2:W-:Y:S01]  /*24b0*/  LDGSTS.E.BYPASS.LTC128B.128 [R86+0x5100], [R10.64], !P1 ;  /* 0x051000000a567fae */ /* 0x0005e2000c901d4c */
[----:B------:R-:W-:Y:S01]  /*24c0*/  ISETP.GT.AND P1, PT, R87, 0x3f, PT ;  /* 0x0000003f5700780c */ /* 0x000fe20003f24270 */
[----:B------:R-:W-:Y:S02]  /*24d0*/  IMAD.IADD R90, R135, 0x1, R2 ;  /* 0x00000001875a7824 */ /* 0x000fe400078e0202 */
[----:B------:R-:W-:Y:S01]  /*24e0*/  IMAD.IADD R250, R2, 0x1, R89 ;  /* 0x0000000102fa7824 */ /* 0x000fe200078e0259 */
[----:B------:R-:W-:Y:S01]  /*24f0*/  IADD3 R2, R86, 0x100, RZ ;  /* 0x0000010056027810 */ /* 0x000fe20007ffe0ff */
[C---:B------:R-:W-:Y:S01]  /*2500*/  HMMA.16816.F32.BF16 R12, R168.reuse, R40, RZ ;  /* 0x00000028a80c723c */ /* 0x040fe200000418ff */
[----:B------:R-:W-:Y:S04]  /*2510*/  STL [R1], R90 ;  /* 0x0000005a01007387 */ /* 0x000fe80000100800 */
[----:B------:R2:W-:Y:S03]  /*2520*/  STL [R1+0x58], R2 ;  /* 0x0000580201007387 */ /* 0x0005e60000100800 */
[----:B-1----:R-:W-:Y:S01]  /*2530*/  HMMA.16816.F32.BF16 R28, R168, R46, RZ ;  /* 0x0000002ea81c723c */ /* 0x002fe200000418ff */
[----:B------:R1:W-:Y:S01]  /*2540*/  LDGSTS.E.BYPASS.LTC128B.128 [R86+0x7100], [R6.64], !P0 ;  /* 0x0710000006567fae */ /* 0x0003e2000c101d4c */
[----:B------:R-:W-:-:S03]  /*2550*/  PLOP3.LUT P0, PT, PT, PT, UP0, 0x40, 0x0 ;  /* 0x000000000000781c */ /* 0x000fc60003f0e808 */
[----:B------:R-:W4:Y:S03]  /*2560*/  LDSM.16.M88.4 R40, [R90+0x10100] ;  /* 0x010100005a28783b */ /* 0x000f260000000200 */
[C---:B---3--:R-:W-:Y:S01]  /*2570*/  HMMA.16816.F32.BF16 R24, R168.reuse, R44, RZ ;  /* 0x0000002ca818723c */ /* 0x048fe200000418ff */
[----:B------:R-:W3:Y:S04]  /*2580*/  LDSM.16.M88.4 R52, [R90+0x11100] ;  /* 0x011100005a34783b */ /* 0x000ee80000000200 */
[----:B------:R-:W3:Y:S03]  /*2590*/  LDSM.16.M88.4 R44, [R90+0x10900] ;  /* 0x010900005a2c783b */ /* 0x000ee60000000200 */
[----:B------:R-:W-:Y:S01]  /*25a0*/  HMMA.16816.F32.BF16 R36, R168, R50, RZ ;  /* 0x00000032a824723c */ /* 0x000fe200000418ff */
[----:B------:R-:W3:Y:S04]  /*25b0*/  LDSM.16.M88.4 R72, [R90+0x11900] ;  /* 0x011900005a48783b */ /* 0x000ee80000000200 */
[----:B------:R-:W3:Y:S01]  /*25c0*/  LDSM.16.M88.4 R48, [R250] ;  /* 0x00000000fa30783b */ /* 0x000ee20000000200 */
[----:B--2---:R-:W-:-:S02]  /*25d0*/  IADD3 R2, R89, 0x1800, RZ ;  /* 0x0000180059027810 */ /* 0x004fc40007ffe0ff */
[----:B------:R-:W-:Y:S01]  /*25e0*/  HMMA.16816.F32.BF16 R8, R172, R60, R12 ;  /* 0x0000003cac08723c */ /* 0x000fe2000004180c */
[----:B------:R-:W2:Y:S01]  /*25f0*/  LDSM.16.M88.4 R60, [R250+0x800] ;  /* 0x00080000fa3c783b */ /* 0x000ea20000000200 */
[----:B-1----:R-:W-:-:S03]  /*2600*/  IADD3 R6, R89, 0x800, RZ ;  /* 0x0000080059067810 */ /* 0x002fc60007ffe0ff */
[----:B------:R-:W-:Y:S03]  /*2610*/  LDSM.16.M88.4 R80, [R250+0x3800] ;  /* 0x00380000fa50783b */ /* 0x000fe60000000200 */
[C---:B----4-:R-:W-:Y:S01]  /*2620*/  HMMA.16816.F32.BF16 R20, R172.reuse, R68, R24 ;  /* 0x00000044ac14723c */ /* 0x050fe20000041818 */
[----:B------:R1:W-:Y:S04]  /*2630*/  STL [R1+0x40], R6 ;  /* 0x0000400601007387 */ /* 0x0003e80000100800 */
[----:B------:R4:W-:Y:S03]  /*2640*/  STL [R1+0x3c], R5 ;  /* 0x00003c0501007387 */ /* 0x0009e60000100800 */
[C---:B------:R-:W-:Y:S01]  /*2650*/  HMMA.16816.F32.BF16 R24, R172.reuse, R70, R28 ;  /* 0x00000046ac18723c */ /* 0x040fe2000004181c */
[----:B------:R-:W2:Y:S04]  /*2660*/  LDSM.16.M88.4 R68, [R250+0x1000] ;  /* 0x00100000fa44783b */ /* 0x000ea80000000200 */
[----:B------:R3:W-:Y:S03]  /*2670*/  STL [R1+0x38], R2 ;  /* 0x0000380201007387 */ /* 0x0007e60000100800 */
[C---:B------:R-:W-:Y:S01]  /*2680*/  HMMA.16816.F32.BF16 R28, R172.reuse, R76, R32 ;  /* 0x0000004cac1c723c */ /* 0x040fe20000041820 */
[----:B------:R-:W0:Y:S07]  /*2690*/  LDGDEPBAR ;  /* 0x00000000000079af */ /* 0x000e2e0000000000 */
[----:B------:R-:W-:Y:S01]  /*26a0*/  HMMA.16816.F32.BF16 R32, R172, R78, R36 ;  /* 0x0000004eac20723c */ /* 0x000fe20000041824 */
[----:B------:R-:W2:Y:S01]  /*26b0*/  LDSM.16.M88.4 R76, [R250+0x1800] ;  /* 0x00180000fa4c783b */ /* 0x000ea20000000200 */
[----:B-1----:R-:W-:-:S02]  /*26c0*/  IADD3 R6, R89, 0x2000, RZ ;  /* 0x0000200059067810 */ /* 0x002fc40007ffe0ff */
[----:B----4-:R-:W-:-:S03]  /*26d0*/  IADD3 R5, R89, 0x2800, RZ ;  /* 0x0000280059057810 */ /* 0x010fc60007ffe0ff */
[----:B------:R1:W-:Y:S01]  /*26e0*/  STL [R1+0x34], R6 ;  /* 0x0000340601007387 */ /* 0x0003e20000100800 */
[----:B------:R-:W-:Y:S03]  /*26f0*/  HMMA.16816.F32.BF16 R36, R192, R40, R64 ;  /* 0x00000028c024723c */ /* 0x000fe60000041840 */
[----:B------:R-:W-:Y:S01]  /*2700*/  LDSM.16.M88.4 R64, [R135+0x13100] ;  /* 0x013100008740783b */ /* 0x000fe20000000200 */
[----:B---3--:R-:W-:-:S03]  /*2710*/  IADD3 R2, R89, 0x3000, RZ ;  /* 0x0000300059027810 */ /* 0x008fc60007ffe0ff */
[----:B------:R3:W-:Y:S01]  /*2720*/  STL [R1+0x30], R5 ;  /* 0x0000300501007387 */ /* 0x0007e20000100800 */
[C---:B------:R-:W-:Y:S03]  /*2730*/  HMMA.16816.F32.BF16 R40, R192.reuse, R42, R56 ;  /* 0x0000002ac028723c */ /* 0x040fe60000041838 */
[----:B------:R-:W-:Y:S04]  /*2740*/  LDSM.16.M88.4 R56, [R135+0x12900] ;  /* 0x012900008738783b */ /* 0x000fe80000000200 */
[----:B------:R4:W-:Y:S01]  /*2750*/  STL [R1+0x2c], R2 ;  /* 0x00002c0201007387 */ /* 0x0009e20000100800 */
[C---:B------:R-:W-:Y:S08]  /*2760*/  HMMA.16816.F32.BF16 R20, R192.reuse, R52, R20 ;  /* 0x00000034c014723c */ /* 0x040ff00000041814 */
[----:B------:R-:W-:Y:S01]  /*2770*/  HMMA.16816.F32.BF16 R24, R192, R54, R24 ;  /* 0x00000036c018723c */ /* 0x000fe20000041818 */
[----:B------:R-:W2:Y:S01]  /*2780*/  LDSM.16.M88.4 R52, [R135+0x12100] ;  /* 0x012100008734783b */ /* 0x000ea20000000200 */
[----:B-1----:R-:W-:-:S05]  /*2790*/  IADD3 R6, R89, 0x3800, RZ ;  /* 0x0000380059067810 */ /* 0x002fca0007ffe0ff */
[----:B------:R1:W-:Y:S01]  /*27a0*/  STL [R1+0x28], R6 ;  /* 0x0000280601007387 */ /* 0x0003e20000100800 */
[----:B------:R-:W-:Y:S01]  /*27b0*/  HMMA.16816.F32.BF16 R12, R192, R44, R8 ;  /* 0x0000002cc00c723c */ /* 0x000fe20000041808 */
[----:B---3--:R-:W-:-:S05]  /*27c0*/  IADD3 R5, R89, 0x4000, RZ ;  /* 0x0000400059057810 */ /* 0x008fca0007ffe0ff */
[----:B------:R3:W-:Y:S02]  /*27d0*/  STL [R1+0x24], R5 ;  /* 0x0000240501007387 */ /* 0x0007e40000100800 */
[C---:B------:R-:W-:Y:S01]  /*27e0*/  HMMA.16816.F32.BF16 R8, R192.reuse, R46, R16 ;  /* 0x0000002ec008723c */ /* 0x040fe20000041810 */
[C---:B----4-:R-:W-:Y:S01]  /*27f0*/  IADD3 R2, R89.reuse, 0x4800, RZ ;  /* 0x0000480059027810 */ /* 0x050fe20007ffe0ff */
[----:B------:R-:W-:Y:S04]  /*2800*/  LDSM.16.M88.4 R44, [R89+0x2000] ;  /* 0x00200000592c783b */ /* 0x000fe80000000200 */
[----:B------:R4:W-:Y:S02]  /*2810*/  STL [R1+0x20], R2 ;  /* 0x0000200201007387 */ /* 0x0009e40000100800 */
[C---:B------:R-:W-:Y:S08]  /*2820*/  HMMA.16816.F32.BF16 R28, R192.reuse, R72, R28 ;  /* 0x00000048c01c723c */ /* 0x040ff0000004181c */
[----:B------:R-:W-:Y:S01]  /*2830*/  HMMA.16816.F32.BF16 R32, R192, R74, R32 ;  /* 0x0000004ac020723c */ /* 0x000fe20000041820 */
[----:B------:R-:W2:Y:S01]  /*2840*/  LDSM.16.M88.4 R72, [R135+0x13900] ;  /* 0x013900008748783b */ /* 0x000ea20000000200 */
[----:B-1----:R-:W-:-:S02]  /*2850*/  IADD3 R6, R89, 0x5000, RZ ;  /* 0x0000500059067810 */ /* 0x002fc40007ffe0ff */
[----:B---3--:R-:W-:-:S04]  /*2860*/  IADD3 R5, R89, 0x5800, RZ ;  /* 0x0000580059057810 */ /* 0x008fc80007ffe0ff */
[C---:B------:R-:W-:Y:S01]  /*2870*/  HMMA.16816.F32.BF16 R36, R196.reuse, R48, R36 ;  /* 0x00000030c424723c */ /* 0x040fe20000041824 */
[----:B------:R1:W-:Y:S04]  /*2880*/  STL [R1+0x1c], R6 ;  /* 0x00001c0601007387 */ /* 0x0003e80000100800 */
[----:B------:R3:W-:Y:S01]  /*2890*/  STL [R1+0x18], R5 ;  /* 0x0000180501007387 */ /* 0x0007e20000100800 */
[C---:B----4-:R-:W-:Y:S02]  /*28a0*/  IADD3 R2, R89.reuse, 0x6000, RZ ;  /* 0x0000600059027810 */ /* 0x050fe40007ffe0ff */
[C---:B------:R-:W-:Y:S01]  /*28b0*/  HMMA.16816.F32.BF16 R40, R196.reuse, R50, R40 ;  /* 0x00000032c428723c */ /* 0x040fe20000041828 */
[----:B------:R-:W-:Y:S04]  /*28c0*/  LDSM.16.M88.4 R48, [R90+0x12100] ;  /* 0x012100005a30783b */ /* 0x000fe80000000200 */
[----:B------:R4:W-:Y:S03]  /*28d0*/  STL [R1+0x14], R2 ;  /* 0x0000140201007387 */ /* 0x0009e60000100800 */
[C---:B--2---:R-:W-:Y:S08]  /*28e0*/  HMMA.16816.F32.BF16 R16, R196.reuse, R60, R12 ;  /* 0x0000003cc410723c */ /* 0x044ff0000004180c */
[----:B------:R-:W-:Y:S01]  /*28f0*/  HMMA.16816.F32.BF16 R12, R196, R62, R8 ;  /* 0x0000003ec40c723c */ /* 0x000fe20000041808 */
[----:B------:R-:W2:Y:S01]  /*2900*/  LDSM.16.M88.4 R60, [R89+0x2800] ;  /* 0x00280000593c783b */ /* 0x000ea20000000200 */
[----:B-1----:R-:W-:-:S02]  /*2910*/  IADD3 R6, R89, 0x6800, RZ ;  /* 0x0000680059067810 */ /* 0x002fc40007ffe0ff */
[----:B---3--:R-:W-:-:S03]  /*2920*/  IADD3 R5, R89, 0x7000, RZ ;  /* 0x0000700059057810 */ /* 0x008fc60007ffe0ff */
[----:B------:R-:W-:Y:S01]  /*2930*/  STL [R1+0x10], R6 ;  /* 0x0000100601007387 */ /* 0x000fe20000100800 */
[----:B------:R-:W-:Y:S01]  /*2940*/  HMMA.16816.F32.BF16 R8, R196, R68, R20 ;  /* 0x00000044c408723c */ /* 0x000fe20000041814 */
[----:B----4-:R-:W-:-:S07]  /*2950*/  IADD3 R2, R89, 0x7800, RZ ;  /* 0x0000780059027810 */ /* 0x010fce0007ffe0ff */
[C---:B------:R-:W-:Y:S01]  /*2960*/  HMMA.16816.F32.BF16 R24, R196.reuse, R70, R24 ;  /* 0x00000046c418723c */ /* 0x040fe20000041818 */
[----:B------:R-:W1:Y:S04]  /*2970*/  LDSM.16.M88.4 R68, [R89+0x3000] ;  /* 0x003000005944783b */ /* 0x000e680000000200 */
[----:B------:R-:W-:Y:S03]  /*2980*/  STL [R1+0x8], R2 ;  /* 0x0000080201007387 */ /* 0x000fe60000100800 */
[C---:B------:R-:W-:Y:S01]  /*2990*/  HMMA.16816.F32.BF16 R28, R196.reuse, R76, R28 ;  /* 0x0000004cc41c723c */ /* 0x040fe2000004181c */
[----:B------:R-:W-:Y:S07]  /*29a0*/  STL [R1+0xc], R5 ;  /* 0x00000c0501007387 */ /* 0x000fee0000100800 */
[----:B------:R-:W-:Y:S01]  /*29b0*/  HMMA.16816.F32.BF16 R32, R196, R78, R32 ;  /* 0x0000004ec420723c */ /* 0x000fe20000041820 */
[----:B------:R-:W3:Y:S07]  /*29c0*/  LDSM.16.M88.4 R76, [R89+0x3800] ;  /* 0x00380000594c783b */ /* 0x000eee0000000200 */
[C---:B------:R-:W-:Y:S08]  /*29d0*/  HMMA.16816.F32.BF16 R36, R200.reuse, R52, R36 ;  /* 0x00000034c824723c */ /* 0x040ff00000041824 */
[C---:B------:R-:W-:Y:S01]  /*29e0*/  HMMA.16816.F32.BF16 R40, R200.reuse, R54, R40 ;  /* 0x00000036c828723c */ /* 0x040fe20000041828 */
[----:B------:R-:W4:Y:S07]  /*29f0*/  LDSM.16.M88.4 R52, [R90+0x12900] ;  /* 0x012900005a34783b */ /* 0x000f2e0000000200 */
[C---:B------:R-:W-:Y:S08]  /*2a00*/  HMMA.16816.F32.BF16 R20, R200.reuse, R56, R16 ;  /* 0x00000038c814723c */ /* 0x040ff00000041810 */
[C---:B------:R-:W-:Y:S01]  /*2a10*/  HMMA.16816.F32.BF16 R16, R200.reuse, R58, R12 ;  /* 0x0000003ac810723c */ /* 0x040fe2000004180c */
[----:B------:R-:W1:Y:S07]  /*2a20*/  LDSM.16.M88.4 R56, [R90+0x13100] ;  /* 0x013100005a38783b */ /* 0x000e6e0000000200 */
[C---:B------:R-:W-:Y:S08]  /*2a30*/  HMMA.16816.F32.BF16 R12, R200.reuse, R64, R8 ;  /* 0x00000040c80c723c */ /* 0x040ff00000041808 */
[C---:B------:R-:W-:Y:S01]  /*2a40*/  HMMA.16816.F32.BF16 R8, R200.reuse, R66, R24 ;  /* 0x00000042c808723c */ /* 0x040fe20000041818 */
[----:B------:R-:W-:Y:S07]  /*2a50*/  LDSM.16.M88.4 R64, [R135+0x15100] ;  /* 0x015100008740783b */ /* 0x000fee0000000200 */
[C---:B------:R-:W-:Y:S08]  /*2a60*/  HMMA.16816.F32.BF16 R28, R200.reuse, R72, R28 ;  /* 0x00000048c81c723c */ /* 0x040ff0000004181c */
[----:B------:R-:W-:Y:S01]  /*2a70*/  HMMA.16816.F32.BF16 R32, R200, R74, R32 ;  /* 0x0000004ac820723c */ /* 0x000fe20000041820 */
[----:B------:R-:W3:Y:S07]  /*2a80*/  LDSM.16.M88.4 R72, [R90+0x13900] ;  /* 0x013900005a48783b */ /* 0x000eee0000000200 */
[C---:B------:R-:W-:Y:S08]  /*2a90*/  HMMA.16816.F32.BF16 R36, R204.reuse, R44, R36 ;  /* 0x0000002ccc24723c */ /* 0x040ff00000041824 */
[C---:B------:R-:W-:Y:S01]  /*2aa0*/  HMMA.16816.F32.BF16 R40, R204.reuse, R46, R40 ;  /* 0x0000002ecc28723c */ /* 0x040fe20000041828 */
[----:B------:R-:W4:Y:S07]  /*2ab0*/  LDSM.16.M88.4 R44, [R250+0x2000] ;  /* 0x00200000fa2c783b */ /* 0x000f2e0000000200 */
[C---:B--2---:R-:W-:Y:S08]  /*2ac0*/  HMMA.16816.F32.BF16 R24, R204.reuse, R60, R20 ;  /* 0x0000003ccc18723c */ /* 0x044ff00000041814 */
[C---:B------:R-:W-:Y:S01]  /*2ad0*/  HMMA.16816.F32.BF16 R20, R204.reuse, R62, R16 ;  /* 0x0000003ecc14723c */ /* 0x040fe20000041810 */
[----:B------:R-:W2:Y:S07]  /*2ae0*/  LDSM.16.M88.4 R60, [R250+0x2800] ;  /* 0x00280000fa3c783b */ /* 0x000eae0000000200 */
[C---:B-1----:R-:W-:Y:S08]  /*2af0*/  HMMA.16816.F32.BF16 R16, R204.reuse, R68, R12 ;  /* 0x00000044cc10723c */ /* 0x042ff0000004180c */
[C---:B------:R-:W-:Y:S01]  /*2b00*/  HMMA.16816.F32.BF16 R12, R204.reuse, R70, R8 ;  /* 0x00000046cc0c723c */ /* 0x040fe20000041808 */
[----:B------:R-:W1:Y:S07]  /*2b10*/  LDSM.16.M88.4 R68, [R250+0x3000] ;  /* 0x00300000fa44783b */ /* 0x000e6e0000000200 */
[C---:B---3--:R-:W-:Y:S08]  /*2b20*/  HMMA.16816.F32.BF16 R8, R204.reuse, R76, R28 ;  /* 0x0000004ccc08723c */ /* 0x048ff0000004181c */
[----:B------:R-:W-:Y:S01]  /*2b30*/  HMMA.16816.F32.BF16 R32, R204, R78, R32 ;  /* 0x0000004ecc20723c */ /* 0x000fe20000041820 */
[----:B------:R-:W-:Y:S07]  /*2b40*/  LDSM.16.M88.4 R76, [R135+0x15900] ;  /* 0x01590000874c783b */ /* 0x000fee0000000200 */
[C---:B------:R-:W-:Y:S08]  /*2b50*/  HMMA.16816.F32.BF16 R36, R208.reuse, R48, R36 ;  /* 0x00000030d024723c */ /* 0x040ff00000041824 */
[C---:B------:R-:W-:Y:S01]  /*2b60*/  HMMA.16816.F32.BF16 R40, R208.reuse, R50, R40 ;  /* 0x00000032d028723c */ /* 0x040fe20000041828 */
[----:B------:R-:W3:Y:S07]  /*2b70*/  LDSM.16.M88.4 R48, [R135+0x14100] ;  /* 0x014100008730783b */ /* 0x000eee0000000200 */
[C---:B----4-:R-:W-:Y:S08]  /*2b80*/  HMMA.16816.F32.BF16 R28, R208.reuse, R52, R24 ;  /* 0x00000034d01c723c */ /* 0x050ff00000041818 */
[C---:B------:R-:W-:Y:S01]  /*2b90*/  HMMA.16816.F32.BF16 R24, R208.reuse, R54, R20 ;  /* 0x00000036d018723c */ /* 0x040fe20000041814 */
[----:B------:R-:W-:Y:S07]  /*2ba0*/  LDSM.16.M88.4 R52, [R89+0x4800] ;  /* 0x004800005934783b */ /* 0x000fee0000000200 */
[C---:B------:R-:W-:Y:S08]  /*2bb0*/  HMMA.16816.F32.BF16 R20, R208.reuse, R56, R16 ;  /* 0x00000038d014723c */ /* 0x040ff00000041810 */
[C---:B------:R-:W-:Y:S01]  /*2bc0*/  HMMA.16816.F32.BF16 R16, R208.reuse, R58, R12 ;  /* 0x0000003ad010723c */ /* 0x040fe2000004180c */
[----:B------:R-:W4:Y:S07]  /*2bd0*/  LDSM.16.M88.4 R56, [R135+0x14900] ;  /* 0x014900008738783b */ /* 0x000f2e0000000200 */
[C---:B------:R-:W-:Y:S08]  /*2be0*/  HMMA.16816.F32.BF16 R12, R208.reuse, R72, R8 ;  /* 0x00000048d00c723c */ /* 0x040ff00000041808 */
[----:B------:R-:W-:Y:S01]  /*2bf0*/  HMMA.16816.F32.BF16 R8, R208, R74, R32 ;  /* 0x0000004ad008723c */ /* 0x000fe20000041820 */
[----:B------:R-:W-:Y:S07]  /*2c00*/  LDSM.16.M88.4 R72, [R89+0x5800] ;  /* 0x005800005948783b */ /* 0x000fee0000000200 */
[C---:B------:R-:W-:Y:S08]  /*2c10*/  HMMA.16816.F32.BF16 R36, R212.reuse, R44, R36 ;  /* 0x0000002cd424723c */ /* 0x040ff00000041824 */
[C---:B------:R-:W-:Y:S01]  /*2c20*/  HMMA.16816.F32.BF16 R40, R212.reuse, R46, R40 ;  /* 0x0000002ed428723c */ /* 0x040fe20000041828 */
[----:B------:R-:W3:Y:S07]  /*2c30*/  LDSM.16.M88.4 R44, [R89+0x4000] ;  /* 0x00400000592c783b */ /* 0x000eee0000000200 */
[C---:B--2---:R-:W-:Y:S08]  /*2c40*/  HMMA.16816.F32.BF16 R32, R212.reuse, R60, R28 ;  /* 0x0000003cd420723c */ /* 0x044ff0000004181c */
[C---:B------:R-:W-:Y:S01]  /*2c50*/  HMMA.16816.F32.BF16 R28, R212.reuse, R62, R24 ;  /* 0x0000003ed41c723c */ /* 0x040fe20000041818 */
[----:B------:R-:W2:Y:S07]  /*2c60*/  LDSM.16.M88.4 R60, [R89+0x5000] ;  /* 0x00500000593c783b */ /* 0x000eae0000000200 */
[C---:B-1----:R-:W-:Y:S08]  /*2c70*/  HMMA.16816.F32.BF16 R24, R212.reuse, R68, R20 ;  /* 0x00000044d418723c */ /* 0x042ff00000041814 */
[C---:B------:R-:W-:Y:S01]  /*2c80*/  HMMA.16816.F32.BF16 R20, R212.reuse, R70, R16 ;  /* 0x00000046d414723c */ /* 0x040fe20000041810 */
[----:B------:R-:W-:Y:S07]  /*2c90*/  LDSM.16.M88.4 R68, [R90+0x14900] ;  /* 0x014900005a44783b */ /* 0x000fee0000000200 */
[C---:B------:R-:W-:Y:S08]  /*2ca0*/  HMMA.16816.F32.BF16 R16, R212.reuse, R80, R12 ;  /* 0x00000050d410723c */ /* 0x040ff0000004180c */
[----:B------:R-:W-:Y:S08]  /*2cb0*/  HMMA.16816.F32.BF16 R12, R212, R82, R8 ;  /* 0x00000052d40c723c */ /* 0x000ff00000041808 */
[C---:B---3--:R-:W-:Y:S08]  /*2cc0*/  HMMA.16816.F32.BF16 R8, R216.reuse, R48, R36 ;  /* 0x00000030d808723c */ /* 0x048ff00000041824 */
[C---:B------:R-:W-:Y:S01]  /*2cd0*/  HMMA.16816.F32.BF16 R40, R216.reuse, R50, R40 ;  /* 0x00000032d828723c */ /* 0x040fe20000041828 */
[----:B------:R-:W1:Y:S07]  /*2ce0*/  LDSM.16.M88.4 R48, [R90+0x14100] ;  /* 0x014100005a30783b */ /* 0x000e6e0000000200 */
[C---:B----4-:R-:W-:Y:S08]  /*2cf0*/  HMMA.16816.F32.BF16 R36, R216.reuse, R56, R32 ;  /* 0x00000038d824723c */ /* 0x050ff00000041820 */
[C---:B------:R-:W-:Y:S01]  /*2d00*/  HMMA.16816.F32.BF16 R32, R216.reuse, R58, R28 ;  /* 0x0000003ad820723c */ /* 0x040fe2000004181c */
[----:B------:R-:W-:Y:S07]  /*2d10*/  LDSM.16.M88.4 R56, [R90+0x15900] ;  /* 0x015900005a38783b */ /* 0x000fee0000000200 */
[C---:B------:R-:W-:Y:S08]  /*2d20*/  HMMA.16816.F32.BF16 R28, R216.reuse, R64, R24 ;  /* 0x00000040d81c723c */ /* 0x040ff00000041818 */
        /* <DEDUP_REMOVED lines=8> */
[----:B-1----:R-:W-:Y:S01]  /*2db0*/  HMMA.16816.F32.BF16 R16, R224, R48, R12 ;  /* 0x00000030e010723c */ /* 0x002fe2000004180c */
        /* <DEDUP_REMOVED lines=70> */
[----:B------:R-:W2:Y:S06]  /*3220*/  MUFU.TANH R65, R29 ;  /* 0x0000001d00417308 */ /* 0x000eac0000002400 */
[----:B------:R-:W-:Y:S01]  /*3230*/  SHF.R.S32.HI R59, RZ, 0x1f, R133 ;  /* 0x0000001fff3b7819 */ /* 0x000fe20000011485 */
[----:B------:R-:W-:Y:S01]  /*3240*/  HMMA.16816.F32.BF16 R8, R232, R66, R68 ;  /* 0x00000042e808723c */ /* 0x000fe20000041844 */
[----:B------:R-:W2:Y:S01]  /*3250*/  MUFU.TANH R64, R30 ;  /* 0x0000001e00407308 */ /* 0x000ea20000002400 */
[----:B------:R-:W-:-:S06]  /*3260*/  SHF.R.S32.HI R58, RZ, 0x1f, R177 ;  /* 0x0000001fff3a7819 */ /* 0x000fcc00000114b1 */
[----:B-1----:R-:W-:Y:S01]  /*3270*/  HMMA.16816.F32.BF16 R32, R236, R54, R36 ;  /* 0x00000036ec20723c */ /* 0x002fe20000041824 */
[----:B------:R-:W1:Y:S07]  /*3280*/  LDSM.16.M88.4 R36, [R90+0x17900] ;  /* 0x017900005a24783b */ /* 0x000e6e0000000200 */
        /* <DEDUP_REMOVED lines=8> */
[----:B------:R-:W-:Y:S02]  /*3310*/  HMMA.16816.F32.BF16 R8, R236, R50, R8 ;  /* 0x00000032ec08723c */ /* 0x000fe40000041808 */
[----:B------:R-:W1:Y:S06]  /*3320*/  MUFU.TANH R49, R13 ;  /* 0x0000000d00317308 */ /* 0x000e6c0000002400 */
[----:B--2---:R-:W-:Y:S01]  /*3330*/  HMMA.16816.F32.BF16 R28, R240, R42, R32 ;  /* 0x0000002af01c723c */ /* 0x004fe20000041820 */
[----:B------:R-:W2:Y:S01]  /*3340*/  LDSM.16.M88.4 R32, [R250+0x7800] ;  /* 0x00780000fa20783b */ /* 0x000ea20000000200 */
[----:B------:R-:W-:Y:S01]  /*3350*/  FMUL.FTZ R24, R24, c[0x0][0x320] ;  /* 0x0000c80018187a20 */ /* 0x000fe20000410000 */
[----:B------:R-:W2:Y:S01]  /*3360*/  MUFU.TANH R48, R14 ;  /* 0x0000000e00307308 */ /* 0x000ea20000002400 */
[----:B------:R-:W-:Y:S01]  /*3370*/  FMUL.FTZ R25, R25, c[0x0][0x320] ;  /* 0x0000c80019197a20 */ /* 0x000fe20000410000 */
[----:B------:R-:W-:-:S04]  /*3380*/  DEPBAR.LE SB0, 0x0 ;  /* 0x000080000000791a */ /* 0x000fc80000000000 */
[----:B------:R-:W-:Y:S02]  /*3390*/  FMUL.FTZ R26, R26, c[0x0][0x320] ;  /* 0x0000c8001a1a7a20 */ /* 0x000fe40000410000 */
[----:B------:R-:W-:Y:S01]  /*33a0*/  FMUL.FTZ R27, R27, c[0x0][0x320] ;  /* 0x0000c8001b1b7a20 */ /* 0x000fe20000410000 */
[----:B------:R-:W2:Y:S04]  /*33b0*/  MUFU.TANH R56, R24 ;  /* 0x0000001800387308 */ /* 0x000ea80000002400 */
[----:B-1----:R-:W-:Y:S04]  /*33c0*/  HMMA.16816.F32.BF16 R8, R240, R38, R8 ;  /* 0x00000026f008723c */ /* 0x002fe80000041808 */
[----:B------:R-:W1:Y:S08]  /*33d0*/  MUFU.TANH R55, R25 ;  /* 0x0000001900377308 */ /* 0x000e700000002400 */
[----:B------:R-:W1:Y:S08]  /*33e0*/  MUFU.TANH R54, R26 ;  /* 0x0000001a00367308 */ /* 0x000e700000002400 */
[----:B------:R1:W1:Y:S04]  /*33f0*/  MUFU.TANH R53, R27 ;  /* 0x0000001b00357308 */ /* 0x0002680000002400 */
[C---:B--2---:R-:W-:Y:S08]  /*3400*/  HMMA.16816.F32.BF16 R8, R244.reuse, R34, R8 ;  /* 0x00000022f408723c */ /* 0x044ff00000041808 */
[----:B-1----:R-:W-:Y:S01]  /*3410*/  HMMA.16816.F32.BF16 R24, R244, R44, R16 ;  /* 0x0000002cf418723c */ /* 0x002fe20000041810 */
[----:B------:R1:W2:Y:S07]  /*3420*/  MUFU.TANH R45, R15 ;  /* 0x0000000f002d7308 */ /* 0x0002ae0000002400 */
[----:B------:R-:W-:Y:S08]  /*3430*/  HMMA.16816.F32.BF16 R16, R240, R36, R20 ;  /* 0x00000024f010723c */ /* 0x000ff00000041814 */
[----:B------:R-:W-:-:S02]  /*3440*/  FMUL.FTZ R8, R8, c[0x0][0x320] ;  /* 0x0000c80008087a20 */ /* 0x000fc40000410000 */
[----:B------:R-:W-:Y:S01]  /*3450*/  FMUL.FTZ R9, R9, c[0x0][0x320] ;  /* 0x0000c80009097a20 */ /* 0x000fe20000410000 */
[----:B------:R-:W-:Y:S01]  /*3460*/  HMMA.16816.F32.BF16 R20, R244, R46, R28 ;  /* 0x0000002ef414723c */ /* 0x000fe2000004181c */
[----:B------:R-:W-:Y:S02]  /*3470*/  FMUL.FTZ R10, R10, c[0x0][0x320] ;  /* 0x0000c8000a0a7a20 */ /* 0x000fe40000410000 */
[----:B------:R-:W-:Y:S01]  /*3480*/  FMUL.FTZ R11, R11, c[0x0][0x320] ;  /* 0x0000c8000b0b7a20 */ /* 0x000fe20000410000 */
[----:B------:R2:W2:Y:S01]  /*3490*/  MUFU.TANH R31, R9 ;  /* 0x00000009001f7308 */ /* 0x0004a20000002400 */
[----:B------:R-:W-:Y:S02]  /*34a0*/  FMUL.FTZ R24, R24, c[0x0][0x320] ;  /* 0x0000c80018187a20 */ /* 0x000fe40000410000 */
[----:B------:R-:W-:Y:S02]  /*34b0*/  FMUL.FTZ R25, R25, c[0x0][0x320] ;  /* 0x0000c80019197a20 */ /* 0x000fe40000410000 */
[----:B------:R-:W-:-:S03]  /*34c0*/  FMUL.FTZ R26, R26, c[0x0][0x320] ;  /* 0x0000c8001a1a7a20 */ /* 0x000fc60000410000 */
[----:B------:R2:W2:Y:S01]  /*34d0*/  MUFU.TANH R44, R24 ;  /* 0x00000018002c7308 */ /* 0x0004a20000002400 */
[----:B------:R-:W-:Y:S01]  /*34e0*/  FMUL.FTZ R27, R27, c[0x0][0x320] ;  /* 0x0000c8001b1b7a20 */ /* 0x000fe20000410000 */
[----:B-1----:R-:W-:Y:S06]  /*34f0*/  HMMA.16816.F32.BF16 R12, R244, R32, R16 ;  /* 0x00000020f40c723c */ /* 0x002fec0000041810 */
[----:B------:R1:W1:Y:S04]  /*3500*/  MUFU.TANH R43, R25 ;  /* 0x00000019002b7308 */ /* 0x0002680000002400 */
[----:B------:R-:W-:-:S02]  /*3510*/  FMUL.FTZ R20, R20, c[0x0][0x320] ;  /* 0x0000c80014147a20 */ /* 0x000fc40000410000 */
[----:B------:R-:W-:Y:S02]  /*3520*/  FMUL.FTZ R21, R21, c[0x0][0x320] ;  /* 0x0000c80015157a20 */ /* 0x000fe40000410000 */
[----:B------:R-:W-:Y:S01]  /*3530*/  FMUL.FTZ R22, R22, c[0x0][0x320] ;  /* 0x0000c80016167a20 */ /* 0x000fe20000410000 */
[----:B------:R1:W1:Y:S01]  /*3540*/  MUFU.TANH R42, R26 ;  /* 0x0000001a002a7308 */ /* 0x0002620000002400 */
[----:B------:R-:W-:-:S07]  /*3550*/  FMUL.FTZ R23, R23, c[0x0][0x320] ;  /* 0x0000c80017177a20 */ /* 0x000fce0000410000 */
[----:B------:R1:W1:Y:S01]  /*3560*/  MUFU.TANH R41, R27 ;  /* 0x0000001b00297308 */ /* 0x0002620000002400 */
[----:B------:R-:W-:Y:S02]  /*3570*/  FMUL.FTZ R12, R12, c[0x0][0x320] ;  /* 0x0000c8000c0c7a20 */ /* 0x000fe40000410000 */
[----:B------:R-:W-:Y:S02]  /*3580*/  FMUL.FTZ R13, R13, c[0x0][0x320] ;  /* 0x0000c8000d0d7a20 */ /* 0x000fe40000410000 */
[----:B------:R-:W-:-:S03]  /*3590*/  FMUL.FTZ R14, R14, c[0x0][0x320] ;  /* 0x0000c8000e0e7a20 */ /* 0x000fc60000410000 */
[----:B------:R1:W1:Y:S01]  /*35a0*/  MUFU.TANH R40, R20 ;  /* 0x0000001400287308 */ /* 0x0002620000002400 */
[----:B------:R-:W-:-:S07]  /*35b0*/  FMUL.FTZ R15, R15, c[0x0][0x320] ;  /* 0x0000c8000f0f7a20 */ /* 0x000fce0000410000 */
        /* <DEDUP_REMOVED lines=12> */
[----:B--234-:R-:W-:Y:S01]  /*3680*/  ULEA UR7, UR6, UR10, 0x6 ;  /* 0x0000000a06077291 */ /* 0x01cfe2000f8e303f */
[----:B------:R-:W-:Y:S01]  /*3690*/  ISETP.NE.AND P6, PT, R88, 0x1, PT ;  /* 0x000000015800780c */ /* 0x000fe20003fc5270 */
[----:B------:R-:W-:-:S04]  /*36a0*/  IMAD.MOV.U32 R9, RZ, RZ, RZ ;  /* 0x000000ffff097224 */ /* 0x000fc800078e00ff */
[----:B------:R-:W-:-:S05]  /*36b0*/  IMAD.U32 R5, RZ, RZ, UR7 ;  /* 0x00000007ff057e24 */ /* 0x000fca000f8e00ff */
[----:B------:R-:W-:-:S05]  /*36c0*/  IADD3 R5, R5, -0x80, R87 ;  /* 0xffffff8005057810 */ /* 0x000fca0007ffe057 */
[----:B------:R-:W-:-:S04]  /*36d0*/  @P6 IMAD.HI.U32 R6, R5, c[0x0][0x2bc], RZ ;  /* 0x0000af0005066a27 */ /* 0x000fc800078e00ff */
[----:B------:R-:W-:Y:S01]  /*36e0*/  IMAD.MOV.U32 R2, RZ, RZ, R5 ;  /* 0x000000ffff027224 */ /* 0x000fe200078e0005 */
[----:B------:R-:W-:-:S04]  /*36f0*/  @P6 SHF.R.U32.HI R2, RZ, c[0x0][0x2c0], R6 ;  /* 0x0000b000ff026a19 */ /* 0x000fc80000011606 */
[----:B------:R-:W-:-:S04]  /*3700*/  @!P1 IADD3 R7, P0, R2, UR16, RZ ;  /* 0x0000001002079c10 */ /* 0x000fc8000ff1e0ff */
[----:B-1----:R-:W-:Y:S02]  /*3710*/  @!P1 LEA.HI.X.SX32 R8, R2, UR14, 0x1, P0 ;  /* 0x0000000e02089c11 */ /* 0x002fe400080f0eff */
[----:B------:R-:W-:-:S04]  /*3720*/  @!P1 LEA R6, P0, R7, c[0x0][0x2a0], 0x2 ;  /* 0x0000a80007069a11 */ /* 0x000fc800078010ff */
[----:B------:R-:W-:-:S05]  /*3730*/  @!P1 LEA.HI.X R7, R7, c[0x0][0x2a4], R8, 0x2, P0 ;  /* 0x0000a90007079a11 */ /* 0x000fca00000f1408 */
[----:B------:R1:W2:Y:S01]  /*3740*/  @!P1 LDG.E R9, [R6.64] ;  /* 0x0000000c06099981 */ /* 0x0002a2000c1e1900 */
[----:B------:R-:W-:Y:S01]  /*3750*/  IMAD.MOV R2, RZ, RZ, -R2 ;  /* 0x000000ffff027224 */ /* 0x000fe200078e0a02 */
[----:B------:R-:W-:Y:S01]  /*3760*/  SEL R28, RZ, 0x10, P5 ;  /* 0x00000010ff1c7807 */ /* 0x000fe20002800000 */
[----:B------:R-:W-:Y:S01]  /*3770*/  IMAD.SHL.U32 R12, R133, 0x2, RZ ;  /* 0x00000002850c7824 */ /* 0x000fe200078e00ff */
[----:B------:R-:W-:Y:S01]  /*3780*/  SEL R27, RZ, 0x10, P4 ;  /* 0x00000010ff1b7807 */ /* 0x000fe20002000000 */
[----:B------:R-:W-:Y:S01]  /*3790*/  IMAD R10, R2, c[0x0][0x2b8], R5 ;  /* 0x0000ae00020a7a24 */ /* 0x000fe200078e0205 */
[----:B------:R-:W-:Y:S01]  /*37a0*/  IADD3 R20, -R28, 0x10, RZ ;  /* 0x000000101c147810 */ /* 0x000fe20007ffe1ff */
[----:B------:R-:W-:Y:S01]  /*37b0*/  IMAD.SHL.U32 R22, R177, 0x2, RZ ;  /* 0x00000002b1167824 */ /* 0x000fe200078e00ff */
[----:B------:R-:W-:Y:S02]  /*37c0*/  IADD3 R18, -R27, 0x10, RZ ;  /* 0x000000101b127810 */ /* 0x000fe40007ffe1ff */
[----:B------:R-:W-:Y:S01]  /*37d0*/  SHF.R.S32.HI R2, RZ, 0x1f, R10 ;  /* 0x0000001fff027819 */ /* 0x000fe2000001140a */
[----:B------:R3:W-:Y:S01]  /*37e0*/  STL [R1+0x54], R10 ;  /* 0x0000540a01007387 */ /* 0x0007e20000100800 */
[----:B------:R-:W-:-:S02]  /*37f0*/  LOP3.LUT R20, R20, 0xf, RZ, 0xc0, !PT ;  /* 0x0000000f14147812 */ /* 0x000fc400078ec0ff */
[----:B------:R-:W-:Y:S01]  /*3800*/  SEL R26, RZ, 0x10, P3 ;  /* 0x00000010ff1a7807 */ /* 0x000fe20001800000 */
[----:B------:R-:W-:Y:S01]  /*3810*/  IMAD R2, R2, c[0x0][0x1e0], RZ ;  /* 0x0000780002027a24 */ /* 0x000fe200078e02ff */
[----:B------:R-:W-:Y:S02]  /*3820*/  SHF.L.U64.HI R8, R133, 0x1, R59 ;  /* 0x0000000185087819 */ /* 0x000fe4000001023b */
[----:B------:R-:W-:Y:S01]  /*3830*/  LOP3.LUT R18, R18, 0xf, RZ, 0xc0, !PT ;  /* 0x0000000f12127812 */ /* 0x000fe200078ec0ff */
[----:B------:R-:W-:Y:S01]  /*3840*/  IMAD R2, R10, c[0x0][0x1e4], R2 ;  /* 0x000079000a027a24 */ /* 0x000fe200078e0202 */
[----:B------:R-:W-:Y:S02]  /*3850*/  IADD3 R16, -R26, 0x10, RZ ;  /* 0x000000101a107810 */ /* 0x000fe40007ffe1ff */
[----:B------:R-:W-:Y:S02]  /*3860*/  SEL R25, RZ, 0x10, P2 ;  /* 0x00000010ff197807 */ /* 0x000fe40001000000 */
[----:B------:R-:W-:Y:S01]  /*3870*/  SHF.L.U64.HI R11, R134, 0x1, R178 ;  /* 0x00000001860b7819 */ /* 0x000fe200000102b2 */
[----:B-1----:R-:W-:Y:S01]  /*3880*/  IMAD.WIDE.U32 R6, R10, c[0x0][0x1e0], RZ ;  /* 0x000078000a067a25 */ /* 0x002fe200078e00ff */
[----:B------:R-:W-:-:S02]  /*3890*/  LOP3.LUT R16, R16, 0xf, RZ, 0xc0, !PT ;  /* 0x0000000f10107812 */ /* 0x000fc400078ec0ff */
[----:B------:R-:W-:Y:S01]  /*38a0*/  IADD3 R14, -R25, 0x10, RZ ;  /* 0x00000010190e7810 */ /* 0x000fe20007ffe1ff */
[----:B------:R-:W-:Y:S01]  /*38b0*/  IMAD.IADD R7, R7, 0x1, R2 ;  /* 0x0000000107077824 */ /* 0x000fe200078e0202 */
[----:B------:R-:W-:Y:S02]  /*38c0*/  SHF.L.U64.HI R23, R176, 0x1, R179 ;  /* 0x00000001b0177819 */ /* 0x000fe400000102b3 */
[----:B------:R-:W-:Y:S02]  /*38d0*/  LOP3.LUT R14, R14, 0xf, RZ, 0xc0, !PT ;  /* 0x0000000f0e0e7812 */ /* 0x000fe400078ec0ff */
[----:B------:R-:W-:Y:S01]  /*38e0*/  SHF.L.U64.HI R24, R177, 0x1, R58 ;  /* 0x00000001b1187819 */ /* 0x000fe2000001023a */
[----:B---3--:R-:W-:Y:S01]  /*38f0*/  IMAD.SHL.U32 R10, R134, 0x2, RZ ;  /* 0x00000002860a7824 */ /* 0x008fe200078e00ff */
[----:B--2---:R-:W-:Y:S01]  /*3900*/  SHF.R.S32.HI R2, RZ, 0x1f, R9 ;  /* 0x0000001fff027819 */ /* 0x004fe20000011409 */
[----:B------:R-:W-:Y:S01]  /*3910*/  IMAD.WIDE.U32 R6, R9, c[0x0][0x1f0], R6 ;  /* 0x00007c0009067a25 */ /* 0x000fe200078e0006 */
[----:B------:R1:W-:Y:S03]  /*3920*/  STL [R1+0x50], R9 ;  /* 0x0000500901007387 */ /* 0x0003e60000100800 */
[----:B------:R-:W-:-:S04]  /*3930*/  IMAD R2, R2, c[0x0][0x1f0], RZ ;  /* 0x00007c0002027a24 */ /* 0x000fc800078e02ff */
[----:B------:R-:W-:Y:S01]  /*3940*/  IMAD R5, R9, c[0x0][0x1f4], R2 ;  /* 0x00007d0009057a24 */ /* 0x000fe200078e0202 */
[----:B------:R-:W-:-:S04]  /*3950*/  IADD3 R2, P0, R6, UR18, RZ ;  /* 0x0000001206027c10 */ /* 0x000fc8000ff1e0ff */
[----:B------:R-:W-:Y:S02]  /*3960*/  IADD3.X R6, R7, UR15, R5, P0, !PT ;  /* 0x0000000f07067c10 */ /* 0x000fe400087fe405 */
[----:B------:R-:W-:-:S04]  /*3970*/  LEA R7, P0, R2, c[0x0][0x1c8], 0x1 ;  /* 0x0000720002077a11 */ /* 0x000fc800078008ff */
[----:B------:R-:W-:Y:S02]  /*3980*/  LEA.HI.X R6, R2, c[0x0][0x1cc], R6, 0x1, P0 ;  /* 0x0000730002067a11 */ /* 0x000fe400000f0c06 */
[----:B------:R-:W2:Y:S04]  /*3990*/  SHFL.IDX PT, R2, R7, 0x1, 0x181f ;  /* 0x00381f0007027f89 */ /* 0x000ea800000e0000 */
[----:B------:R-:W3:Y:S01]  /*39a0*/  SHFL.IDX PT, R5, R6, 0x1, 0x181f ;  /* 0x00381f0006057f89 */ /* 0x000ee200000e0000 */
[----:B-1----:R-:W-:Y:S01]  /*39b0*/  IMAD.SHL.U32 R9, R176, 0x2, RZ ;  /* 0x00000002b0097824 */ /* 0x002fe200078e00ff */
[----:B--2---:R-:W-:-:S04]  /*39c0*/  IADD3 R20, P6, P0, R20, R2, R12 ;  /* 0x0000000214147210 */ /* 0x004fc800078de00c */
[----:B---3--:R-:W-:Y:S02]  /*39d0*/  IADD3.X R21, RZ, R5, R8, P6, P0 ;  /* 0x00000005ff157210 */ /* 0x008fe400037e0408 */
[----:B------:R-:W-:-:S04]  /*39e0*/  IADD3 R18, P6, P0, R18, R2, R10 ;  /* 0x0000000212127210 */ /* 0x000fc800078de00a */
[----:B------:R-:W-:Y:S02]  /*39f0*/  IADD3.X R19, RZ, R5, R11, P6, P0 ;  /* 0x00000005ff137210 */ /* 0x000fe400037e040b */
[----:B------:R-:W-:-:S04]  /*3a00*/  IADD3 R16, P6, P0, R16, R2, R9 ;  /* 0x0000000210107210 */ /* 0x000fc800078de009 */
[-C--:B------:R-:W-:Y:S02]  /*3a10*/  IADD3.X R17, RZ, R5.reuse, R23, P6, P0 ;  /* 0x00000005ff117210 */ /* 0x080fe400037e0417 */
[----:B------:R-:W-:Y:S02]  /*3a20*/  IADD3 R14, P6, P0, R14, R2, R22 ;  /* 0x000000020e0e7210 */ /* 0x000fe400078de016 */
[----:B------:R-:W1:Y:S02]  /*3a30*/  SHFL.IDX PT, R2, R7, RZ, 0x181f ;  /* 0x00181fff07027589 */ /* 0x000e6400000e0000 */
[----:B------:R-:W-:Y:S02]  /*3a40*/  IADD3.X R15, RZ, R5, R24, P6, P0 ;  /* 0x00000005ff0f7210 */ /* 0x000fe400037e0418 */
[----:B------:R-:W2:Y:S01]  /*3a50*/  SHFL.IDX PT, R5, R6, RZ, 0x181f ;  /* 0x00181fff06057589 */ /* 0x000ea200000e0000 */
[----:B-1----:R-:W-:-:S05]  /*3a60*/  IADD3 R12, P0, R2, R12, RZ ;  /* 0x0000000c020c7210 */ /* 0x002fca0007f1e0ff */
[----:B--2---:R-:W-:Y:S01]  /*3a70*/  IMAD.X R13, R5, 0x1, R8, P0 ;  /* 0x00000001050d7824 */ /* 0x004fe200000e0608 */
[----:B------:R-:W-:-:S04]  /*3a80*/  IADD3 R10, P0, R2, R10, RZ ;  /* 0x0000000a020a7210 */ /* 0x000fc80007f1e0ff */
[----:B------:R1:W-:Y:S01]  /*3a90*/  LDGSTS.E.BYPASS.LTC128B.128 [R86+0x10100], [R12.64], !P5 ;  /* 0x101000000c567fae */ /* 0x0003e2000e901d4c */
[----:B------:R-:W-:Y:S01]  /*3aa0*/  IMAD.X R11, R5, 0x1, R11, P0 ;  /* 0x00000001050b7824 */ /* 0x000fe200000e060b */
[----:B------:R-:W-:-:S04]  /*3ab0*/  IADD3 R8, P0, R2, R9, RZ ;  /* 0x0000000902087210 */ /* 0x000fc80007f1e0ff */
[----:B------:R1:W-:Y:S01]  /*3ac0*/  LDGSTS.E.BYPASS.LTC128B.128 [R86+0x12100], [R10.64], !P4 ;  /* 0x121000000a567fae */ /* 0x0003e2000e101d4c */
[----:B------:R-:W-:Y:S01]  /*3ad0*/  IMAD.X R9, R5, 0x1, R23, P0 ;  /* 0x0000000105097824 */ /* 0x000fe200000e0617 */
[----:B------:R-:W-:-:S04]  /*3ae0*/  IADD3 R6, P0, R2, R22, RZ ;  /* 0x0000001602067210 */ /* 0x000fc80007f1e0ff */
[----:B------:R1:W-:Y:S01]  /*3af0*/  LDGSTS.E.BYPASS.LTC128B.128 [R86+0x14100], [R8.64], !P3 ;  /* 0x1410000008567fae */ /* 0x0003e2000d901d4c */
[----:B------:R-:W-:Y:S01]  /*3b00*/  IMAD.X R7, R5, 0x1, R24, P0 ;  /* 0x0000000105077824 */ /* 0x000fe200000e0618 */
[----:B------:R-:W-:-:S04]  /*3b10*/  ISETP.NE.U32.AND P0, PT, R28, RZ, PT ;  /* 0x000000ff1c00720c */ /* 0x000fc80003f05070 */
[----:B------:R1:W-:Y:S09]  /*3b20*/  LDGSTS.E.BYPASS.LTC128B.128 [R86+0x16100], [R6.64], !P2 ;  /* 0x1610000006567fae */ /* 0x0003f2000d101d4c */
[----:B------:R1:W-:Y:S01]  /*3b30*/  LDGSTS.E.BYPASS.LTC128B.128.ZFILL [R86+0x11100], [R20.64], P0 ;  /* 0x1110000014567fae */ /* 0x0003e20008141d4c */
[----:B------:R-:W-:-:S13]  /*3b40*/  ISETP.NE.U32.AND P0, PT, R27, RZ, PT ;  /* 0x000000ff1b00720c */ /* 0x000fda0003f05070 */
[----:B------:R1:W-:Y:S01]  /*3b50*/  LDGSTS.E.BYPASS.LTC128B.128.ZFILL [R86+0x13100], [R18.64], P0 ;  /* 0x1310000012567fae */ /* 0x0003e20008141d4c */
[----:B------:R-:W-:-:S13]  /*3b60*/  ISETP.NE.U32.AND P0, PT, R26, RZ, PT ;  /* 0x000000ff1a00720c */ /* 0x000fda0003f05070 */
[----:B------:R1:W-:Y:S01]  /*3b70*/  LDGSTS.E.BYPASS.LTC128B.128.ZFILL [R86+0x15100], [R16.64], P0 ;  /* 0x1510000010567fae */ /* 0x0003e20008141d4c */
[----:B------:R-:W-:-:S13]  /*3b80*/  ISETP.NE.U32.AND P0, PT, R25, RZ, PT ;  /* 0x000000ff1900720c */ /* 0x000fda0003f05070 */
[----:B------:R1:W-:Y:S02]  /*3b90*/  LDGSTS.E.BYPASS.LTC128B.128.ZFILL [R86+0x17100], [R14.64], P0 ;  /* 0x171000000e567fae */ /* 0x0003e40008141d4c */
.L_x_25:
[----:B--234-:R-:W-:Y:S01]  /*3ba0*/  LOP3.LUT R2, R84, 0xffffffe0, RZ, 0xc0, !PT ;  /* 0xffffffe054027812 */ /* 0x01cfe200078ec0ff */
[----:B-1----:R-:W-:Y:S01]  /*3bb0*/  IMAD.U32 R6, RZ, RZ, UR4 ;  /* 0x00000004ff067e24 */ /* 0x002fe2000f8e00ff */
[----:B------:R-:W0:Y:S01]  /*3bc0*/  LDGDEPBAR ;  /* 0x00000000000079af */ /* 0x000e220000000000 */
[----:B------:R-:W-:Y:S02]  /*3bd0*/  IMAD.SHL.U32 R248, R3, 0x2, RZ ;  /* 0x0000000203f87824 */ /* 0x000fe400078e00ff */
[----:B------:R-:W-:Y:S02]  /*3be0*/  IMAD.IADD R2, R85, 0x1, -R2 ;  /* 0x0000000155027824 */ /* 0x000fe400078e0a02 */
[----:B------:R-:W-:Y:S01]  /*3bf0*/  IMAD R249, R4, 0x2, R248 ;  /* 0x0000000204f97824 */ /* 0x000fe200078e02f8 */
[C---:B------:R-:W-:Y:S01]  /*3c00*/  LEA R252, R0.reuse, R248, 0x1 ;  /* 0x000000f800fc7211 */ /* 0x040fe200078e08ff */
[----:B------:R-:W-:Y:S01]  /*3c10*/  LDSM.16.MT88.4 R60, [R248+0x2900] ;  /* 0x00290000f83c783b */ /* 0x000fe20000004200 */
[----:B------:R-:W-:Y:S01]  /*3c20*/  SHF.R.S32.HI R5, RZ, 0x1f, R2 ;  /* 0x0000001fff057819 */ /* 0x000fe20000011402 */
[----:B------:R-:W-:-:S02]  /*3c30*/  IMAD R251, R0, 0x2, R249 ;  /* 0x0000000200fb7824 */ /* 0x000fc400078e02f9 */
[----:B------:R-:W-:Y:S01]  /*3c40*/  LDSM.16.MT88.4 R24, [R252+0x100] ;  /* 0x00010000fc18783b */ /* 0x000fe20000004200 */
[----:B------:R-:W-:-:S03]  /*3c50*/  LEA.HI R5, R5, R2, RZ, 0x2 ;  /* 0x0000000205057211 */ /* 0x000fc600078f10ff */
[----:B------:R-:W-:Y:S01]  /*3c60*/  LDSM.16.MT88.4 R84, [R249+0x2900] ;  /* 0x00290000f954783b */ /* 0x000fe20000004200 */
[----:B------:R-:W-:-:S03]  /*3c70*/  LOP3.LUT R5, R5, 0x7ffffffc, RZ, 0xc0, !PT ;  /* 0x7ffffffc05057812 */ /* 0x000fc600078ec0ff */
[----:B------:R-:W-:Y:S01]  /*3c80*/  LDSM.16.MT88.4 R76, [R249+0x900] ;  /* 0x00090000f94c783b */ /* 0x000fe20000004200 */
[----:B------:R-:W-:-:S03]  /*3c90*/  IADD3 R2, R2, -R5, RZ ;  /* 0x8000000502027210 */ /* 0x000fc60007ffe0ff */
[----:B------:R-:W-:Y:S02]  /*3ca0*/  LDSM.16.MT88.4 R68, [R252+0x900] ;  /* 0x00090000fc44783b */ /* 0x000fe40000004200 */
[----:B------:R-:W-:-:S05]  /*3cb0*/  IMAD R2, R2, -0x2, R6 ;  /* 0xfffffffe02027824 */ /* 0x000fca00078e0206 */
[----:B------:R-:W-:-:S04]  /*3cc0*/  ISETP.GT.AND P0, PT, R2, RZ, PT ;  /* 0x000000ff0200720c */ /* 0x000fc80003f04270 */
[----:B------:R-:W-:Y:S02]  /*3cd0*/  FSEL R15, R74, -INF , P0 ;  /* 0xff8000004a0f7808 */ /* 0x000fe40000000000 */
[----:B------:R-:W-:Y:S02]  /*3ce0*/  FSEL R10, R80, -INF , P0 ;  /* 0xff800000500a7808 */ /* 0x000fe40000000000 */
[----:B------:R-:W-:Y:S01]  /*3cf0*/  ISETP.GT.AND P0, PT, R2, 0x1, PT ;  /* 0x000000010200780c */ /* 0x000fe20003f04270 */
[----:B------:R-:W-:Y:S03]  /*3d00*/  LDSM.16.MT88.4 R80, [R249+0x2100] ;  /* 0x00210000f950783b */ /* 0x000fe60000004200 */
        /* <DEDUP_REMOVED lines=54> */
[----:B------:R-:W-:Y:S02]  /*4070*/  FMNMX.FTZ R13, R19, R13, !PT ;  /* 0x0000000d130d7209 */ /* 0x000fe40007810000 */
[----:B------:R-:W-:Y:S02]  /*4080*/  ISETP.GT.AND P0, PT, R2, 0x38, PT ;  /* 0x000000380200780c */ /* 0x000fe40003f04270 */
[----:B------:R-:W-:Y:S02]  /*4090*/  FMNMX.FTZ R5, R106, R5, !PT ;  /* 0x000000056a057209 */ /* 0x000fe40007810000 */
[----:B------:R-:W-:Y:S02]  /*40a0*/  FMNMX.FTZ R13, R18, R13, !PT ;  /* 0x0000000d120d7209 */ /* 0x000fe40007810000 */
[----:B------:R-:W-:Y:S02]  /*40b0*/  FSEL R108, R29, -INF , P0 ;  /* 0xff8000001d6c7808 */ /* 0x000fe40000000000 */
[----:B------:R-:W-:-:S02]  /*40c0*/  FSEL R104, R33, -INF , P0 ;  /* 0xff80000021687808 */ /* 0x000fc40000000000 */
[----:B------:R-:W-:Y:S01]  /*40d0*/  ISETP.GT.AND P0, PT, R2, 0x39, PT ;  /* 0x000000390200780c */ /* 0x000fe20003f04270 */
[----:B------:R-:W-:Y:S01]  /*40e0*/  LDSM.16.MT88.4 R32, [R248+0x900] ;  /* 0x00090000f820783b */ /* 0x000fe20000004200 */
[----:B------:R-:W-:Y:S02]  /*40f0*/  FMNMX.FTZ R2, R105, R5, !PT ;  /* 0x0000000569027209 */ /* 0x000fe40007810000 */
[----:B------:R-:W-:Y:S02]  /*4100*/  FMNMX.FTZ R5, R17, R13, !PT ;  /* 0x0000000d11057209 */ /* 0x000fe40007810000 */
[----:B------:R-:W-:Y:S02]  /*4110*/  FSEL R102, R31, -INF , P0 ;  /* 0xff8000001f667808 */ /* 0x000fe40000000000 */
[----:B------:R-:W-:Y:S01]  /*4120*/  FMNMX.FTZ R5, R16, R5, !PT ;  /* 0x0000000510057209 */ /* 0x000fe20007810000 */
[----:B------:R-:W-:Y:S01]  /*4130*/  LDSM.16.MT88.4 R28, [R249+0x100] ;  /* 0x00010000f91c783b */ /* 0x000fe20000004200 */
[----:B------:R-:W-:-:S02]  /*4140*/  FMNMX.FTZ R2, R104, R2, !PT ;  /* 0x0000000268027209 */ /* 0x000fc40007810000 */
        /* <DEDUP_REMOVED lines=14> */
[----:B------:R-:W1:Y:S01]  /*4230*/  SHFL.BFLY PT, R132, R2, 0x1, 0x1f ;  /* 0x0c201f0002847f89 */ /* 0x000e6200000e0000 */
[----:B------:R-:W-:-:S05]  /*4240*/  FMNMX.FTZ R5, R101, R5, !PT ;  /* 0x0000000565057209 */ /* 0x000fca0007810000 */
[----:B------:R-:W2:Y:S01]  /*4250*/  SHFL.BFLY PT, R23, R5, 0x2, 0x1f ;  /* 0x0c401f0005177f89 */ /* 0x000ea200000e0000 */
[----:B-1----:R-:W-:-:S04]  /*4260*/  FMNMX.FTZ R132, R2, R132, !PT ;  /* 0x0000008402847209 */ /* 0x002fc80007810000 */
[C---:B------:R-:W-:Y:S01]  /*4270*/  FSETP.NEU.FTZ.AND P0, PT, R132.reuse, -INF , PT ;  /* 0xff8000008400780b */ /* 0x040fe20003f1d000 */
[----:B------:R-:W-:Y:S01]  /*4280*/  FMUL.FTZ R13, R132, c[0x0][0x2d0] ;  /* 0x0000b400840d7a20 */ /* 0x000fe20000410000 */
[----:B--2---:R-:W-:-:S04]  /*4290*/  FMNMX.FTZ R2, R5, R23, !PT ;  /* 0x0000001705027209 */ /* 0x004fc80007810000 */
[----:B------:R-:W-:Y:S01]  /*42a0*/  FSEL R13, R13, RZ, P0 ;  /* 0x000000ff0d0d7208 */ /* 0x000fe20000000000 */
[----:B------:R-:W1:Y:S04]  /*42b0*/  SHFL.BFLY PT, R5, R2, 0x1, 0x1f ;  /* 0x0c201f0002057f89 */ /* 0x000e6800000e0000 */
[--C-:B------:R-:W-:Y:S02]  /*42c0*/  FFMA.FTZ R12, R12, c[0x0][0x2d0], -R13.reuse ;  /* 0x0000b4000c0c7a23 */ /* 0x100fe4000001080d */
[--C-:B------:R-:W-:Y:S02]  /*42d0*/  FFMA.FTZ R14, R14, c[0x0][0x2d0], -R13.reuse ;  /* 0x0000b4000e0e7a23 */ /* 0x100fe4000001080d */
[----:B------:R2:W-:Y:S01]  /*42e0*/  MUFU.EX2 R98, R12 ;  /* 0x0000000c00627308 */ /* 0x0005e20000000800 */
[----:B------:R-:W-:-:S02]  /*42f0*/  FFMA.FTZ R10, R10, c[0x0][0x2d0], -R13 ;  /* 0x0000b4000a0a7a23 */ /* 0x000fc4000001080d */
[--C-:B------:R-:W-:Y:S02]  /*4300*/  FFMA.FTZ R9, R9, c[0x0][0x2d0], -R13.reuse ;  /* 0x0000b40009097a23 */ /* 0x100fe4000001080d */
[--C-:B------:R-:W-:Y:S02]  /*4310*/  FFMA.FTZ R8, R8, c[0x0][0x2d0], -R13.reuse ;  /* 0x0000b40008087a23 */ /* 0x100fe4000001080d */
[--C-:B------:R-:W-:Y:S01]  /*4320*/  FFMA.FTZ R7, R7, c[0x0][0x2d0], -R13.reuse ;  /* 0x0000b40007077a23 */ /* 0x100fe2000001080d */
[----:B------:R-:W-:Y:S01]  /*4330*/  MUFU.EX2 R100, R14 ;  /* 0x0000000e00647308 */ /* 0x000fe20000000800 */
[--C-:B------:R-:W-:Y:S02]  /*4340*/  FFMA.FTZ R11, R11, c[0x0][0x2d0], -R13.reuse ;  /* 0x0000b4000b0b7a23 */ /* 0x100fe4000001080d */
[----:B------:R-:W-:Y:S01]  /*4350*/  FFMA.FTZ R6, R6, c[0x0][0x2d0], -R13 ;  /* 0x0000b40006067a23 */ /* 0x000fe2000001080d */
[----:B-1----:R-:W-:-:S04]  /*4360*/  FMNMX.FTZ R2, R5, R2, !PT ;  /* 0x0000000205027209 */ /* 0x002fc80007810000 */
[----:B------:R-:W-:Y:S01]  /*4370*/  MUFU.EX2 R91, R10 ;  /* 0x0000000a005b7308 */ /* 0x000fe20000000800 */
[C---:B------:R-:W-:Y:S01]  /*4380*/  FSETP.NEU.FTZ.AND P0, PT, R2.reuse, -INF , PT ;  /* 0xff8000000200780b */ /* 0x040fe20003f1d000 */
[----:B--2---:R-:W-:-:S06]  /*4390*/  FMUL.FTZ R12, R2, c[0x0][0x2d0] ;  /* 0x0000b400020c7a20 */ /* 0x004fcc0000410000 */
[----:B------:R-:W1:Y:S01]  /*43a0*/  MUFU.EX2 R90, R9 ;  /* 0x00000009005a7308 */ /* 0x000e620000000800 */
[----:B------:R-:W-:Y:S02]  /*43b0*/  FSEL R12, R12, RZ, P0 ;  /* 0x000000ff0c0c7208 */ /* 0x000fe40000000000 */
[----:B------:R-:W-:-:S03]  /*43c0*/  PLOP3.LUT P0, PT, PT, PT, UP0, 0x40, 0x0 ;  /* 0x000000000000781c */ /* 0x000fc60003f0e808 */
[--C-:B------:R-:W-:Y:S02]  /*43d0*/  FFMA.FTZ R3, R19, c[0x0][0x2d0], -R12.reuse ;  /* 0x0000b40013037a23 */ /* 0x100fe4000001080c */
[--C-:B------:R-:W-:Y:S01]  /*43e0*/  FFMA.FTZ R15, R15, c[0x0][0x2d0], -R12.reuse ;  /* 0x0000b4000f0f7a23 */ /* 0x100fe2000001080c */
[----:B------:R1:W-:Y:S01]  /*43f0*/  MUFU.EX2 R93, R8 ;  /* 0x00000008005d7308 */ /* 0x0003e20000000800 */
[----:B------:R-:W-:-:S07]  /*4400*/  FFMA.FTZ R20, R20, c[0x0][0x2d0], -R12 ;  /* 0x0000b40014147a23 */ /* 0x000fce000001080c */
[----:B------:R2:W-:Y:S08]  /*4410*/  MUFU.EX2 R14, R3 ;  /* 0x00000003000e7308 */ /* 0x0005f00000000800 */
[----:B------:R-:W-:Y:S01]  /*4420*/  MUFU.EX2 R88, R15 ;  /* 0x0000000f00587308 */ /* 0x000fe20000000800 */
[----:B-1----:R-:W-:Y:S01]  /*4430*/  F2FP.BF16.PACK_AB R8, R90, R91 ;  /* 0x0000005b5a08723e */ /* 0x002fe200000010ff */
[----:B--2---:R-:W-:-:S06]  /*4440*/  FFMA.FTZ R3, R18, c[0x0][0x2d0], -R12 ;  /* 0x0000b40012037a23 */ /* 0x004fcc000001080c */
[----:B------:R-:W1:Y:S08]  /*4450*/  MUFU.EX2 R92, R7 ;  /* 0x00000007005c7308 */ /* 0x000e700000000800 */
[----:B------:R-:W2:Y:S08]  /*4460*/  MUFU.EX2 R15, R20 ;  /* 0x00000014000f7308 */ /* 0x000eb00000000800 */
[----:B------:R3:W4:Y:S01]  /*4470*/  MUFU.EX2 R89, R3 ;  /* 0x0000000300597308 */ /* 0x0007220000000800 */
[----:B-1----:R-:W-:-:S07]  /*4480*/  F2FP.BF16.PACK_AB R10, R92, R93 ;  /* 0x0000005d5c0a723e */ /* 0x002fce00000010ff */
[----:B------:R4:W-:Y:S01]  /*4490*/  MUFU.EX2 R99, R11 ;  /* 0x0000000b00637308 */ /* 0x0009e20000000800 */
[----:B--2---:R-:W-:Y:S01]  /*44a0*/  F2FP.BF16.PACK_AB R9, R15, R88 ;  /* 0x000000580f09723e */ /* 0x004fe200000010ff */
[----:B---3--:R-:W-:-:S06]  /*44b0*/  FFMA.FTZ R3, R17, c[0x0][0x2d0], -R12 ;  /* 0x0000b40011037a23 */ /* 0x008fcc000001080c */
[----:B------:R-:W1:Y:S01]  /*44c0*/  MUFU.EX2 R96, R6 ;  /* 0x0000000600607308 */ /* 0x000e620000000800 */
[----:B----4-:R-:W-:-:S07]  /*44d0*/  F2FP.BF16.PACK_AB R11, R89, R14 ;  /* 0x0000000e590b723e */ /* 0x010fce00000010ff */
[----:B------:R2:W-:Y:S01]  /*44e0*/  MUFU.EX2 R94, R3 ;  /* 0x00000003005e7308 */ /* 0x0005e20000000800 */
[----:B------:R-:W-:Y:S01]  /*44f0*/  HMMA.16816.F32.BF16 R40, R8, R24, RZ ;  /* 0x000000180828723c */ /* 0x000fe200000418ff */
[----:B-1----:R-:W-:Y:S02]  /*4500*/  F2FP.BF16.PACK_AB R4, R98, R96 ;  /* 0x000000606204723e */ /* 0x002fe400000010ff */
[----:B------:R-:W-:-:S05]  /*4510*/  F2FP.BF16.PACK_AB R6, R100, R99 ;  /* 0x000000636406723e */ /* 0x000fca00000010ff */
[----:B------:R-:W-:Y:S01]  /*4520*/  HMMA.16816.F32.BF16 R56, R8, R28, RZ ;  /* 0x0000001c0838723c */ /* 0x000fe200000418ff */
[----:B--2---:R-:W-:-:S04]  /*4530*/  FFMA.FTZ R3, R16, c[0x0][0x2d0], -R12 ;  /* 0x0000b40010037a23 */ /* 0x004fc8000001080c */
[----:B------:R1:W2:Y:S03]  /*4540*/  MUFU.EX2 R95, R3 ;  /* 0x00000003005f7308 */ /* 0x0002a60000000800 */
[C---:B------:R-:W-:Y:S08]  /*4550*/  HMMA.16816.F32.BF16 R16, R8.reuse, R38, RZ ;  /* 0x000000260810723c */ /* 0x040ff000000418ff */
[----:B------:R-:W-:Y:S01]  /*4560*/  HMMA.16816.F32.BF16 R44, R8, R30, RZ ;  /* 0x0000001e082c723c */ /* 0x000fe200000418ff */
[----:B-1----:R-:W-:Y:S01]  /*4570*/  FFMA.FTZ R3, R21, c[0x0][0x2d0], -R12 ;  /* 0x0000b40015037a23 */ /* 0x002fe2000001080c */
[----:B--2---:R-:W-:-:S06]  /*4580*/  F2FP.BF16.PACK_AB R5, R95, R94 ;  /* 0x0000005e5f05723e */ /* 0x004fcc00000010ff */
[----:B------:R-:W-:Y:S01]  /*4590*/  HMMA.16816.F32.BF16 R28, R8, R50, RZ ;  /* 0x00000032081c723c */ /* 0x000fe200000418ff */
[----:B------:R1:W-:Y:S02]  /*45a0*/  MUFU.EX2 R97, R3 ;  /* 0x0000000300617308 */ /* 0x0003e40000000800 */
[----:B-1----:R-:W-:-:S05]  /*45b0*/  FFMA.FTZ R3, R22, c[0x0][0x2d0], -R12 ;  /* 0x0000b40016037a23 */ /* 0x002fca000001080c */
[C---:B------:R-:W-:Y:S01]  /*45c0*/  HMMA.16816.F32.BF16 R20, R8.reuse, R36, RZ ;  /* 0x000000240814723c */ /* 0x040fe200000418ff */
[----:B------:R-:W1:Y:S07]  /*45d0*/  MUFU.EX2 R103, R3 ;  /* 0x0000000300677308 */ /* 0x000e6e0000000800 */
[C---:B------:R-:W-:Y:S08]  /*45e0*/  HMMA.16816.F32.BF16 R36, R8.reuse, R26, RZ ;  /* 0x0000001a0824723c */ /* 0x040ff000000418ff */
[----:B------:R-:W-:Y:S01]  /*45f0*/  HMMA.16816.F32.BF16 R24, R8, R52, RZ ;  /* 0x000000340818723c */ /* 0x000fe200000418ff */
[----:B-1----:R-:W-:-:S07]  /*4600*/  F2FP.BF16.PACK_AB R7, R103, R97 ;  /* 0x000000616707723e */ /* 0x002fce00000010ff */
[----:B------:R-:W-:Y:S08]  /*4610*/  HMMA.16816.F32.BF16 R120, R4, R34, R16 ;  /* 0x000000220478723c */ /* 0x000ff00000041810 */
[----:B------:R-:W-:Y:S08]  /*4620*/  HMMA.16816.F32.BF16 R16, R8, R80, RZ ;  /* 0x000000500810723c */ /* 0x000ff000000418ff */
[----:B------:R-:W-:Y:S08]  /*4630*/  HMMA.16816.F32.BF16 R164, R4, R32, R20 ;  /* 0x0000002004a4723c */ /* 0x000ff00000041814 */
[----:B------:R-:W-:Y:S01]  /*4640*/  HMMA.16816.F32.BF16 R32, R8, R48, RZ ;  /* 0x000000300820723c */ /* 0x000fe200000418ff */
[----:B------:R-:W1:Y:S01]  /*4650*/  LDSM.16.MT88.4 R48, [R252+0x2100] ;  /* 0x00210000fc30783b */ /* 0x000e620000004200 */
[----:B------:R-:W-:Y:S01]  /*4660*/  IMAD.MOV.U32 R130, RZ, RZ, R122 ;  /* 0x000000ffff827224 */ /* 0x000fe200078e007a */
[----:B------:R-:W-:Y:S01]  /*4670*/  MOV R129, R123 ;  /* 0x0000007b00817202 */ /* 0x000fe20000000f00 */
[----:B------:R-:W-:-:S02]  /*4680*/  IMAD.MOV.U32 R128, RZ, RZ, R120 ;  /* 0x000000ffff807224 */ /* 0x000fc400078e0078 */
[----:B------:R-:W-:Y:S02]  /*4690*/  IMAD.MOV.U32 R127, RZ, RZ, R121 ;  /* 0x000000ffff7f7224 */ /* 0x000fe400078e0079 */
[C---:B------:R-:W-:Y:S08]  /*46a0*/  HMMA.16816.F32.BF16 R24, R4.reuse, R60, R24 ;  /* 0x0000003c0418723c */ /* 0x040ff00000041818 */
[C---:B------:R-:W-:Y:S08]  /*46b0*/  HMMA.16816.F32.BF16 R16, R4.reuse, R84, R16 ;  /* 0x000000540410723c */ /* 0x040ff00000041810 */
[----:B------:R-:W-:Y:S01]  /*46c0*/  HMMA.16816.F32.BF16 R148, R4, R78, R44 ;  /* 0x0000004e0494723c */ /* 0x000fe2000004182c */
[----:B------:R-:W-:Y:S07]  /*46d0*/  LDSM.16.MT88.4 R44, [R248+0x4100] ;  /* 0x00410000f82c783b */ /* 0x000fee0000004200 */
[----:B------:R-:W-:Y:S01]  /*46e0*/  MOV R145, R25 ;  /* 0x0000001900917202 */ /* 0x000fe20000000f00 */
[----:B------:R-:W-:Y:S01]  /*46f0*/  IMAD.MOV.U32 R144, RZ, RZ, R26 ;  /* 0x000000ffff907224 */ /* 0x000fe200078e001a */
[----:B------:R-:W-:Y:S01]  /*4700*/  MOV R138, R24 ;  /* 0x00000018008a7202 */ /* 0x000fe20000000f00 */
[----:B------:R-:W-:Y:S01]  /*4710*/  IMAD.MOV.U32 R139, RZ, RZ, R27 ;  /* 0x000000ffff8b7224 */ /* 0x000fe200078e001b */
[----:B------:R-:W-:Y:S01]  /*4720*/  HMMA.16816.F32.BF16 R20, R8, R54, RZ ;  /* 0x000000360814723c */ /* 0x000fe200000418ff */
[----:B------:R-:W2:Y:S03]  /*4730*/  LDSM.16.MT88.4 R24, [R252+0x2900] ;  /* 0x00290000fc18783b */ /* 0x000ea60000004200 */
[----:B------:R-:W-:Y:S01]  /*4740*/  IMAD.MOV.U32 R137, RZ, RZ, R19 ;  /* 0x000000ffff897224 */ /* 0x000fe200078e0013 */
[----:B------:R-:W-:Y:S01]  /*4750*/  MOV R131, R17 ;  /* 0x0000001100837202 */ /* 0x000fe20000000f00 */
[----:B------:R-:W-:Y:S01]  /*4760*/  IMAD.MOV.U32 R136, RZ, RZ, R18 ;  /* 0x000000ffff887224 */ /* 0x000fe200078e0012 */
[----:B------:R-:W-:Y:S01]  /*4770*/  LDSM.16.MT88.4 R52, [R249+0x4100] ;  /* 0x00410000f934783b */ /* 0x000fe20000004200 */
[----:B------:R-:W-:Y:S01]  /*4780*/  HMMA.16816.F32.BF16 R120, R4, R68, R40 ;  /* 0x000000440478723c */ /* 0x000fe20000041828 */
[----:B------:R-:W-:-:S02]  /*4790*/  IMAD.MOV.U32 R80, RZ, RZ, R16 ;  /* 0x000000ffff507224 */ /* 0x000fc400078e0010 */
[----:B------:R-:W3:Y:S05]  /*47a0*/  LDSM.16.MT88.4 R40, [R251+0x2900] ;  /* 0x00290000fb28783b */ /* 0x000eea0000004200 */
[C---:B------:R-:W-:Y:S08]  /*47b0*/  HMMA.16816.F32.BF16 R28, R4.reuse, R66, R28 ;  /* 0x00000042041c723c */ /* 0x040ff0000004181c */
[----:B------:R-:W-:Y:S08]  /*47c0*/  HMMA.16816.F32.BF16 R32, R4, R64, R32 ;  /* 0x000000400420723c */ /* 0x000ff00000041820 */
[----:B-1----:R-:W-:Y:S01]  /*47d0*/  HMMA.16816.F32.BF16 R16, R8, R48, RZ ;  /* 0x000000300810723c */ /* 0x002fe200000418ff */
[----:B------:R-:W-:Y:S01]  /*47e0*/  IMAD.MOV.U32 R124, RZ, RZ, R120 ;  /* 0x000000ffff7c7224 */ /* 0x000fe200078e0078 */
[----:B------:R-:W-:Y:S01]  /*47f0*/  MOV R126, R122 ;  /* 0x0000007a007e7202 */ /* 0x000fe20000000f00 */
[----:B------:R-:W-:Y:S01]  /*4800*/  IMAD.MOV.U32 R125, RZ, RZ, R123 ;  /* 0x000000ffff7d7224 */ /* 0x000fe200078e007b */
[----:B------:R-:W-:-:S04]  /*4810*/  MOV R123, R121 ;  /* 0x00000079007b7202 */ /* 0x000fc80000000f00 */
[C---:B------:R-:W-:Y:S01]  /*4820*/  HMMA.16816.F32.BF16 R156, R4.reuse, R76, R56 ;  /* 0x0000004c049c723c */ /* 0x040fe20000041838 */
[----:B------:R-:W1:Y:S01]  /*4830*/  LDSM.16.MT88.4 R56, [R248+0x4900] ;  /* 0x00490000f838783b */ /* 0x000e620000004200 */
[----:B------:R-:W-:Y:S01]  /*4840*/  IMAD.MOV.U32 R153, RZ, RZ, R29 ;  /* 0x000000ffff997224 */ /* 0x000fe200078e001d */
[----:B------:R-:W-:Y:S01]  /*4850*/  MOV R152, R30 ;  /* 0x0000001e00987202 */ /* 0x000fe20000000f00 */
[----:B------:R-:W-:Y:S02]  /*4860*/  IMAD.MOV.U32 R147, RZ, RZ, R31 ;  /* 0x000000ffff937224 */ /* 0x000fe400078e001f */
[----:B------:R-:W-:Y:S02]  /*4870*/  IMAD.MOV.U32 R146, RZ, RZ, R28 ;  /* 0x000000ffff927224 */ /* 0x000fe400078e001c */
[----:B------:R-:W-:Y:S01]  /*4880*/  HMMA.16816.F32.BF16 R140, R4, R70, R36 ;  /* 0x00000046048c723c */ /* 0x000fe20000041824 */
[----:B------:R-:W-:Y:S01]  /*4890*/  IMAD.MOV.U32 R120, RZ, RZ, R32 ;  /* 0x000000ffff787224 */ /* 0x000fe200078e0020 */
[----:B------:R-:W-:Y:S01]  /*48a0*/  MOV R118, R34 ;  /* 0x0000002200767202 */ /* 0x000fe20000000f00 */
[----:B------:R-:W-:-:S02]  /*48b0*/  IMAD.MOV.U32 R81, RZ, RZ, R33 ;  /* 0x000000ffff517224 */ /* 0x000fc400078e0021 */
[----:B------:R-:W-:-:S03]  /*48c0*/  IMAD.MOV.U32 R119, RZ, RZ, R35 ;  /* 0x000000ffff777224 */ /* 0x000fc600078e0023 */
[----:B------:R-:W-:Y:S01]  /*48d0*/  HMMA.16816.F32.BF16 R64, R4, R62, R20 ;  /* 0x0000003e0440723c */ /* 0x000fe20000041814 */
[----:B------:R-:W4:Y:S07]  /*48e0*/  LDSM.16.MT88.4 R60, [R252+0x4100] ;  /* 0x00410000fc3c783b */ /* 0x000f2e0000004200 */
[C---:B------:R-:W-:Y:S08]  /*48f0*/  HMMA.16816.F32.BF16 R20, R8.reuse, R82, RZ ;  /* 0x000000520814723c */ /* 0x040ff000000418ff */
[C---:B------:R-:W-:Y:S01]  /*4900*/  HMMA.16816.F32.BF16 R36, R8.reuse, R50, RZ ;  /* 0x000000320824723c */ /* 0x040fe200000418ff */
[----:B------:R-:W5:Y:S07]  /*4910*/  LDSM.16.MT88.4 R48, [R249+0x4900] ;  /* 0x00490000f930783b */ /* 0x000f6e0000004200 */
[C---:B------:R-:W-:Y:S08]  /*4920*/  HMMA.16816.F32.BF16 R28, R8.reuse, R74, RZ ;  /* 0x0000004a081c723c */ /* 0x040ff000000418ff */
[----:B------:R-:W-:Y:S08]  /*4930*/  HMMA.16816.F32.BF16 R32, R8, R72, RZ ;  /* 0x000000480820723c */ /* 0x000ff000000418ff */
[----:B--2---:R-:W-:Y:S08]  /*4940*/  HMMA.16816.F32.BF16 R72, R4, R24, R16 ;  /* 0x000000180448723c */ /* 0x004ff00000041810 */
[----:B------:R-:W-:Y:S07]  /*4950*/  HMMA.16816.F32.BF16 R16, R8, R44, RZ ;  /* 0x0000002c0810723c */ /* 0x000fee00000418ff */
[----:B------:R-:W-:Y:S01]  /*4960*/  IMAD.MOV.U32 R44, RZ, RZ, R130 ;  /* 0x000000ffff2c7224 */ /* 0x000fe200078e0082 */
[----:B------:R-:W-:Y:S01]  /*4970*/  HMMA.16816.F32.BF16 R68, R4, R86, R20 ;  /* 0x000000560444723c */ /* 0x000fe20000041814 */
[----:B------:R-:W-:-:S07]  /*4980*/  IMAD.MOV.U32 R45, RZ, RZ, R129 ;  /* 0x000000ffff2d7224 */ /* 0x000fce00078e0081 */
[C---:B------:R-:W-:Y:S01]  /*4990*/  HMMA.16816.F32.BF16 R76, R4.reuse, R26, R36 ;  /* 0x0000001a044c723c */ /* 0x040fe20000041824 */
[----:B------:R-:W2:Y:S07]  /*49a0*/  LDSM.16.MT88.4 R36, [R252+0x4900] ;  /* 0x00490000fc24783b */ /* 0x000eae0000004200 */
[C---:B---3--:R-:W-:Y:S08]  /*49b0*/  HMMA.16816.F32.BF16 R160, R4.reuse, R42, R28 ;  /* 0x0000002a04a0723c */ /* 0x048ff0000004181c */
[----:B------:R-:W-:Y:S01]  /*49c0*/  HMMA.16816.F32.BF16 R84, R4, R40, R32 ;  /* 0x000000280454723c */ /* 0x000fe20000041820 */
[----:B------:R-:W3:Y:S07]  /*49d0*/  LDSM.16.MT88.4 R40, [R251+0x4100] ;  /* 0x00410000fb28783b */ /* 0x000eee0000004200 */
[----:B------:R-:W-:Y:S07]  /*49e0*/  HMMA.16816.F32.BF16 R24, R8, R54, RZ ;  /* 0x000000360818723c */ /* 0x000fee00000418ff */
[----:B------:R-:W-:Y:S01]  /*49f0*/  MOV R54, R144 ;  /* 0x0000009000367202 */ /* 0x000fe20000000f00 */
[----:B-1----:R-:W-:Y:S01]  /*4a00*/  HMMA.16816.F32.BF16 R16, R4, R56, R16 ;  /* 0x000000380410723c */ /* 0x002fe20000041810 */
[----:B------:R-:W-:Y:S01]  /*4a10*/  IMAD.MOV.U32 R122, RZ, RZ, R163 ;  /* 0x000000ffff7a7224 */ /* 0x000fe200078e00a3 */
[----:B------:R-:W-:Y:S01]  /*4a20*/  MOV R121, R161 ;  /* 0x000000a100797202 */ /* 0x000fe20000000f00 */
[----:B------:R-:W-:-:S02]  /*4a30*/  IMAD.MOV.U32 R83, RZ, RZ, R162 ;  /* 0x000000ffff537224 */ /* 0x000fc400078e00a2 */
[----:B------:R-:W-:Y:S02]  /*4a40*/  IMAD.MOV.U32 R82, RZ, RZ, R160 ;  /* 0x000000ffff527224 */ /* 0x000fe400078e00a0 */
[----:B------:R-:W-:Y:S01]  /*4a50*/  IMAD.MOV.U32 R55, RZ, RZ, R139 ;  /* 0x000000ffff377224 */ /* 0x000fe200078e008b */
[C---:B----4-:R-:W-:Y:S07]  /*4a60*/  HMMA.16816.F32.BF16 R20, R8.reuse, R60, RZ ;  /* 0x0000003c0814723c */ /* 0x050fee00000418ff */
[----:B------:R-:W-:Y:S01]  /*4a70*/  IMAD.MOV.U32 R61, RZ, RZ, R153 ;  /* 0x000000ffff3d7224 */ /* 0x000fe200078e0099 */
[----:B------:R-:W-:Y:S01]  /*4a80*/  HMMA.16816.F32.BF16 R28, R8, R52, RZ ;  /* 0x00000034081c723c */ /* 0x000fe200000418ff */
[----:B------:R-:W-:-:S06]  /*4a90*/  IMAD.MOV.U32 R60, RZ, RZ, R146 ;  /* 0x000000ffff3c7224 */ /* 0x000fcc00078e0092 */
[----:B------:R-:W-:Y:S01]  /*4aa0*/  IMAD.MOV.U32 R53, RZ, RZ, R145 ;  /* 0x000000ffff357224 */ /* 0x000fe200078e0091 */
[----:B-----5:R-:W-:Y:S01]  /*4ab0*/  HMMA.16816.F32.BF16 R160, R4, R50, R24 ;  /* 0x0000003204a0723c */ /* 0x020fe20000041818 */
[----:B------:R-:W1:Y:S01]  /*4ac0*/  LDSM.16.MT88.4 R24, [R251+0x4900] ;  /* 0x00490000fb18783b */ /* 0x000e620000004200 */
[----:B------:R-:W-:Y:S01]  /*4ad0*/  MOV R57, R19 ;  /* 0x0000001300397202 */ /* 0x000fe20000000f00 */
[----:B------:R-:W-:Y:S01]  /*4ae0*/  IMAD.MOV.U32 R56, RZ, RZ, R17 ;  /* 0x000000ffff387224 */ /* 0x000fe200078e0011 */
[----:B------:R-:W-:Y:S01]  /*4af0*/  MOV R3, R16 ;  /* 0x0000001000037202 */ /* 0x000fe20000000f00 */
[----:B------:R-:W-:Y:S02]  /*4b00*/  IMAD.MOV.U32 R0, RZ, RZ, R18 ;  /* 0x000000ffff007224 */ /* 0x000fe400078e0012 */
[----:B------:R-:W-:Y:S01]  /*4b10*/  IMAD.MOV.U32 R52, RZ, RZ, R138 ;  /* 0x000000ffff347224 */ /* 0x000fe200078e008a */
[----:B------:R-:W-:Y:S01]  /*4b20*/  HMMA.16816.F32.BF16 R16, R8, R62, RZ ;  /* 0x0000003e0810723c */ /* 0x000fe200000418ff */
[----:B------:R-:W-:Y:S01]  /*4b30*/  IMAD.MOV.U32 R50, RZ, RZ, R136 ;  /* 0x000000ffff327224 */ /* 0x000fe200078e0088 */
[----:B------:R-:W-:-:S05]  /*4b40*/  MOV R51, R122 ;  /* 0x0000007a00337202 */ /* 0x000fca0000000f00 */
[----:B------:R-:W-:Y:S01]  /*4b50*/  IMAD.MOV.U32 R62, RZ, RZ, R152 ;  /* 0x000000ffff3e7224 */ /* 0x000fe200078e0098 */
[----:B--2---:R-:W-:Y:S01]  /*4b60*/  HMMA.16816.F32.BF16 R184, R4, R36, R20 ;  /* 0x0000002404b8723c */ /* 0x004fe20000041814 */
[----:B------:R-:W-:-:S06]  /*4b70*/  MOV R63, R147 ;  /* 0x00000093003f7202 */ /* 0x000fcc0000000f00 */
[----:B------:R-:W-:Y:S01]  /*4b80*/  MOV R36, R80 ;  /* 0x0000005000247202 */ /* 0x000fe20000000f00 */
[----:B------:R-:W-:Y:S01]  /*4b90*/  HMMA.16816.F32.BF16 R188, R4, R48, R28 ;  /* 0x0000003004bc723c */ /* 0x000fe2000004181c */
[----:B------:R-:W2:Y:S01]  /*4ba0*/  LDSM.16.MT88.4 R28, [R248+0x6100] ;  /* 0x00610000f81c783b */ /* 0x000ea20000004200 */
[----:B------:R-:W-:Y:S01]  /*4bb0*/  IMAD.MOV.U32 R37, RZ, RZ, R131 ;  /* 0x000000ffff257224 */ /* 0x000fe200078e0083 */
[----:B------:R-:W-:-:S04]  /*4bc0*/  MOV R80, R128 ;  /* 0x0000008000507202 */ /* 0x000fc80000000f00 */
[----:B------:R-:W-:Y:S01]  /*4bd0*/  MOV R49, R137 ;  /* 0x0000008900317202 */ /* 0x000fe20000000f00 */
[----:B---3--:R-:W-:Y:S01]  /*4be0*/  HMMA.16816.F32.BF16 R20, R8, R40, RZ ;  /* 0x000000280814723c */ /* 0x008fe200000418ff */
[----:B------:R-:W-:-:S06]  /*4bf0*/  IMAD.MOV.U32 R48, RZ, RZ, R123 ;  /* 0x000000ffff307224 */ /* 0x000fcc00078e007b */
[----:B------:R-:W-:Y:S01]  /*4c00*/  MOV R40, R57 ;  /* 0x0000003900287202 */ /* 0x000fe20000000f00 */
[----:B------:R-:W-:Y:S01]  /*4c10*/  HMMA.16816.F32.BF16 R152, R4, R38, R16 ;  /* 0x000000260498723c */ /* 0x000fe20000041810 */
[----:B------:R-:W-:Y:S01]  /*4c20*/  MOV R41, R82 ;  /* 0x0000005200297202 */ /* 0x000fe20000000f00 */
[----:B------:R-:W-:-:S05]  /*4c30*/  FFMA.FTZ R82, R105, c[0x0][0x2d0], -R13 ;  /* 0x0000b40069527a23 */ /* 0x000fca000001080d */
[----:B------:R-:W-:Y:S01]  /*4c40*/  IMAD.MOV.U32 R38, RZ, RZ, R121 ;  /* 0x000000ffff267224 */ /* 0x000fe200078e0079 */
[----:B------:R-:W-:Y:S01]  /*4c50*/  HMMA.16816.F32.BF16 R16, R8, R42, RZ ;  /* 0x0000002a0810723c */ /* 0x000fe200000418ff */
[----:B------:R-:W-:Y:S02]  /*4c60*/  IMAD.MOV.U32 R39, RZ, RZ, R83 ;  /* 0x000000ffff277224 */ /* 0x000fe400078e0053 */
[----:B------:R-:W-:-:S04]  /*4c70*/  FFMA.FTZ R83, R106, c[0x0][0x2d0], -R13 ;  /* 0x0000b4006a537a23 */ /* 0x000fc8000001080d */
[----:B------:R-:W-:Y:S01]  /*4c80*/  IMAD.MOV.U32 R42, RZ, RZ, R56 ;  /* 0x000000ffff2a7224 */ /* 0x000fe200078e0038 */
[----:B-1----:R-:W-:Y:S01]  /*4c90*/  HMMA.16816.F32.BF16 R144, R4, R24, R20 ;  /* 0x000000180490723c */ /* 0x002fe20000041814 */
[----:B------:R-:W1:Y:S01]  /*4ca0*/  LDSM.16.MT88.4 R20, [R248+0x6900] ;  /* 0x00690000f814783b */ /* 0x000e620000004200 */
[----:B------:R-:W-:Y:S02]  /*4cb0*/  IMAD.MOV.U32 R43, RZ, RZ, R0 ;  /* 0x000000ffff2b7224 */ /* 0x000fe400078e0000 */
[----:B------:R-:W-:Y:S01]  /*4cc0*/  FADD.FTZ R0, R91, R90 ;  /* 0x0000005a5b007221 */ /* 0x000fe20000010000 */
[----:B------:R-:W-:Y:S01]  /*4cd0*/  MOV R90, R3 ;  /* 0x00000003005a7202 */ /* 0x000fe20000000f00 */
[----:B------:R-:W-:Y:S01]  /*4ce0*/  FADD.FTZ R3, R88, R15 ;  /* 0x0000000f58037221 */ /* 0x000fe20000010000 */
[----:B------:R-:W-:Y:S01]  /*4cf0*/  MOV R106, R43 ;  /* 0x0000002b006a7202 */ /* 0x000fe20000000f00 */
[----:B------:R-:W-:Y:S01]  /*4d00*/  HMMA.16816.F32.BF16 R32, R8, R46, RZ ;  /* 0x0000002e0820723c */ /* 0x000fe200000418ff */
[----:B------:R-:W-:-:S02]  /*4d10*/  IMAD.MOV.U32 R91, RZ, RZ, R51 ;  /* 0x000000ffff5b7224 */ /* 0x000fc400078e0033 */
[----:B------:R-:W-:Y:S02]  /*4d20*/  FADD.FTZ R3, R14, R3 ;  /* 0x000000030e037221 */ /* 0x000fe40000010000 */
[----:B------:R-:W-:Y:S02]  /*4d30*/  IMAD.MOV.U32 R105, RZ, RZ, R42 ;  /* 0x000000ffff697224 */ /* 0x000fe400078e002a */
[----:B------:R-:W-:Y:S01]  /*4d40*/  IMAD.MOV.U32 R47, RZ, RZ, R127 ;  /* 0x000000ffff2f7224 */ /* 0x000fe200078e007f */
[----:B------:R-:W-:Y:S01]  /*4d50*/  HMMA.16816.F32.BF16 R136, R4, R26, R16 ;  /* 0x0000001a0488723c */ /* 0x000fe20000041810 */
[----:B------:R-:W3:Y:S01]  /*4d60*/  LDSM.16.MT88.4 R24, [R249+0x6100] ;  /* 0x00610000f918783b */ /* 0x000ee20000004200 */
[----:B------:R-:W-:Y:S02]  /*4d70*/  IMAD.MOV.U32 R46, RZ, RZ, R124 ;  /* 0x000000ffff2e7224 */ /* 0x000fe400078e007c */
[----:B------:R-:W-:Y:S01]  /*4d80*/  FADD.FTZ R3, R89, R3 ;  /* 0x0000000359037221 */ /* 0x000fe20000010000 */
[----:B------:R-:W-:Y:S01]  /*4d90*/  MOV R89, R38 ;  /* 0x0000002600597202 */ /* 0x000fe20000000f00 */
[----:B------:R-:W-:Y:S01]  /*4da0*/  IMAD.MOV.U32 R88, RZ, RZ, R41 ;  /* 0x000000ffff587224 */ /* 0x000fe200078e0029 */
[----:B------:R-:W-:Y:S01]  /*4db0*/  MOV R51, R46 ;  /* 0x0000002e00337202 */ /* 0x000fe20000000f00 */
[----:B--2---:R-:W-:Y:S01]  /*4dc0*/  HMMA.16816.F32.BF16 R16, R8, R28, RZ ;  /* 0x0000001c0810723c */ /* 0x004fe200000418ff */
[----:B------:R-:W-:-:S02]  /*4dd0*/  FADD.FTZ R3, R94, R3 ;  /* 0x000000035e037221 */ /* 0x000fc40000010000 */
[----:B------:R-:W-:Y:S02]  /*4de0*/  IMAD.MOV.U32 R46, RZ, RZ, R80 ;  /* 0x000000ffff2e7224 */ /* 0x000fe400078e0050 */
[----:B------:R-:W-:Y:S02]  /*4df0*/  FADD.FTZ R3, R95, R3 ;  /* 0x000000035f037221 */ /* 0x000fe40000010000 */
[----:B------:R-:W-:Y:S01]  /*4e00*/  IMAD.MOV.U32 R95, RZ, RZ, R49 ;  /* 0x000000ffff5f7224 */ /* 0x000fe200078e0031 */
[----:B------:R-:W-:Y:S01]  /*4e10*/  HMMA.16816.F32.BF16 R180, R4, R58, R32 ;  /* 0x0000003a04b4723c */ /* 0x000fe20000041820 */
[--C-:B------:R-:W-:Y:S02]  /*4e20*/  FFMA.FTZ R28, R116, c[0x0][0x2d0], -R12.reuse ;  /* 0x0000b400741c7a23 */ /* 0x100fe4000001080c */
[----:B------:R-:W-:Y:S01]  /*4e30*/  FFMA.FTZ R49, R113, c[0x0][0x2d0], -R12 ;  /* 0x0000b40071317a23 */ /* 0x000fe2000001080c */
[----:B------:R-:W-:Y:S01]  /*4e40*/  MOV R113, R48 ;  /* 0x0000003000717202 */ /* 0x000fe20000000f00 */
[----:B------:R-:W-:-:S02]  /*4e50*/  IMAD.MOV.U32 R94, RZ, RZ, R50 ;  /* 0x000000ffff5e7224 */ /* 0x000fc400078e0032 */
[----:B------:R-:W-:Y:S01]  /*4e60*/  IMAD.MOV.U32 R34, RZ, RZ, R126 ;  /* 0x000000ffff227224 */ /* 0x000fe200078e007e */
[----:B------:R-:W-:Y:S01]  /*4e70*/  MOV R35, R125 ;  /* 0x0000007d00237202 */ /* 0x000fe20000000f00 */
[----:B------:R-:W-:Y:S02]  /*4e80*/  IMAD.MOV.U32 R32, RZ, RZ, R120 ;  /* 0x000000ffff207224 */ /* 0x000fe400078e0078 */
[----:B------:R-:W-:Y:S02]  /*4e90*/  IMAD.MOV.U32 R33, RZ, RZ, R81 ;  /* 0x000000ffff217224 */ /* 0x000fe400078e0051 */
[--C-:B------:R-:W-:Y:S01]  /*4ea0*/  FFMA.FTZ R29, R110, c[0x0][0x2d0], -R13.reuse ;  /* 0x0000b4006e1d7a23 */ /* 0x100fe2000001080d */
[----:B------:R-:W-:Y:S01]  /*4eb0*/  MOV R116, R32 ;  /* 0x0000002000747202 */ /* 0x000fe20000000f00 */
[--C-:B------:R-:W-:Y:S01]  /*4ec0*/  FFMA.FTZ R81, R104, c[0x0][0x2d0], -R13.reuse ;  /* 0x0000b40068517a23 */ /* 0x100fe2000001080d */
[----:B-1----:R-:W-:Y:S01]  /*4ed0*/  HMMA.16816.F32.BF16 R128, R4, R20, R16 ;  /* 0x000000140480723c */ /* 0x002fe20000041810 */
[----:B------:R-:W-:-:S02]  /*4ee0*/  FFMA.FTZ R80, R102, c[0x0][0x2d0], -R13 ;  /* 0x0000b40066507a23 */ /* 0x000fc4000001080d */
[--C-:B------:R-:W-:Y:S02]  /*4ef0*/  FFMA.FTZ R32, R115, c[0x0][0x2d0], -R12.reuse ;  /* 0x0000b40073207a23 */ /* 0x100fe4000001080c */
[--C-:B------:R-:W-:Y:S01]  /*4f00*/  FFMA.FTZ R48, R111, c[0x0][0x2d0], -R12.reuse ;  /* 0x0000b4006f307a23 */ /* 0x100fe2000001080c */
[----:B------:R-:W-:Y:S01]  /*4f10*/  MOV R111, R45 ;  /* 0x0000002d006f7202 */ /* 0x000fe20000000f00 */
[----:B------:R-:W-:Y:S01]  /*4f20*/  FFMA.FTZ R50, R108, c[0x0][0x2d0], -R12 ;  /* 0x0000b4006c327a23 */ /* 0x000fe2000001080c */
[----:B------:R-:W-:Y:S01]  /*4f30*/  HMMA.16816.F32.BF16 R16, R8, R30, RZ ;  /* 0x0000001e0810723c */ /* 0x000fe200000418ff */
[----:B------:R-:W-:Y:S01]  /*4f40*/  MOV R108, R46 ;  /* 0x0000002e006c7202 */ /* 0x000fe20000000f00 */
[----:B------:R-:W-:Y:S02]  /*4f50*/  IMAD.MOV.U32 R110, RZ, RZ, R44 ;  /* 0x000000ffff6e7224 */ /* 0x000fe400078e002c */
[----:B------:R-:W-:Y:S01]  /*4f60*/  FADD.FTZ R0, R93, R0 ;  /* 0x000000005d007221 */ /* 0x000fe20000010000 */
[----:B------:R-:W-:Y:S01]  /*4f70*/  MOV R93, R37 ;  /* 0x00000025005d7202 */ /* 0x000fe20000000f00 */
[----:B------:R-:W-:-:S02]  /*4f80*/  IMAD.MOV.U32 R104, RZ, RZ, R90 ;  /* 0x000000ffff687224 */ /* 0x000fc400078e005a */
[--C-:B------:R-:W-:Y:S02]  /*4f90*/  FFMA.FTZ R30, R109, c[0x0][0x2d0], -R13.reuse ;  /* 0x0000b4006d1e7a23 */ /* 0x100fe4000001080d */
[----:B------:R-:W-:Y:S02]  /*4fa0*/  FFMA.FTZ R31, R107, c[0x0][0x2d0], -R13 ;  /* 0x0000b4006b1f7a23 */ /* 0x000fe4000001080d */
[----:B------:R-:W-:Y:S02]  /*4fb0*/  IMAD.MOV.U32 R109, RZ, RZ, R47 ;  /* 0x000000ffff6d7224 */ /* 0x000fe400078e002f */
[----:B------:R-:W-:Y:S02]  /*4fc0*/  IMAD.MOV.U32 R107, RZ, RZ, R40 ;  /* 0x000000ffff6b7224 */ /* 0x000fe400078e0028 */
[----:B------:R-:W-:Y:S02]  /*4fd0*/  FADD.FTZ R0, R92, R0 ;  /* 0x000000005c007221 */ /* 0x000fe40000010000 */
[----:B------:R-:W-:-:S02]  /*4fe0*/  IMAD.MOV.U32 R90, RZ, RZ, R39 ;  /* 0x000000ffff5a7224 */ /* 0x000fc400078e0027 */
[----:B------:R-:W-:Y:S02]  /*4ff0*/  FADD.FTZ R0, R96, R0 ;  /* 0x0000000060007221 */ /* 0x000fe40000010000 */
[----:B------:R-:W-:Y:S02]  /*5000*/  IMAD.MOV.U32 R92, RZ, RZ, R36 ;  /* 0x000000ffff5c7224 */ /* 0x000fe400078e0024 */
[----:B------:R-:W-:Y:S01]  /*5010*/  HMMA.16816.F32.BF16 R124, R4, R22, R16 ;  /* 0x00000016047c723c */ /* 0x000fe20000041810 */
[----:B------:R-:W1:Y:S01]  /*5020*/  LDSM.16.MT88.4 R20, [R249+0x6900] ;  /* 0x00690000f914783b */ /* 0x000e620000004200 */
[----:B------:R-:W-:Y:S02]  /*5030*/  FADD.FTZ R0, R98, R0 ;  /* 0x0000000062007221 */ /* 0x000fe40000010000 */
[----:B------:R-:W-:Y:S02]  /*5040*/  IMAD.MOV.U32 R115, RZ, RZ, R35 ;  /* 0x000000ffff737224 */ /* 0x000fe400078e0023 */
[----:B------:R-:W-:-:S02]  /*5050*/  FADD.FTZ R0, R99, R0 ;  /* 0x0000000063007221 */ /* 0x000fc40000010000 */
[----:B---3--:R-:W-:Y:S07]  /*5060*/  HMMA.16816.F32.BF16 R16, R8, R24, RZ ;  /* 0x000000180810723c */ /* 0x008fee00000418ff */
[--C-:B------:R-:W-:Y:S02]  /*5070*/  FFMA.FTZ R25, R117, c[0x0][0x2d0], -R12.reuse ;  /* 0x0000b40075197a23 */ /* 0x100fe4000001080c */
[----:B------:R-:W-:Y:S02]  /*5080*/  IMAD.MOV.U32 R117, RZ, RZ, R33 ;  /* 0x000000ffff757224 */ /* 0x000fe400078e0021 */
[----:B------:R-:W-:-:S02]  /*5090*/  FFMA.FTZ R33, R114, c[0x0][0x2d0], -R12 ;  /* 0x0000b40072217a23 */ /* 0x000fc4000001080c */
[----:B------:R-:W-:Y:S02]  /*50a0*/  FADD.FTZ R24, R100, R0 ;  /* 0x0000000064187221 */ /* 0x000fe40000010000 */
[----:B------:R-:W-:Y:S01]  /*50b0*/  MUFU.EX2 R0, R29 ;  /* 0x0000001d00007308 */ /* 0x000fe20000000800 */
[----:B------:R-:W-:-:S08]  /*50c0*/  IMAD.MOV.U32 R114, RZ, RZ, R34 ;  /* 0x000000ffff727224 */ /* 0x000fd000078e0022 */
[----:B-1----:R-:W-:Y:S08]  /*50d0*/  HMMA.16816.F32.BF16 R120, R4, R20, R16 ;  /* 0x000000140478723c */ /* 0x002ff00000041810 */
[----:B------:R-:W-:Y:S07]  /*50e0*/  HMMA.16816.F32.BF16 R16, R8, R26, RZ ;  /* 0x0000001a0810723c */ /* 0x000fee00000418ff */
[----:B------:R-:W-:-:S02]  /*50f0*/  FFMA.FTZ R26, R112, c[0x0][0x2d0], -R13 ;  /* 0x0000b400701a7a23 */ /* 0x000fc4000001080d */
[----:B------:R-:W-:Y:S02]  /*5100*/  IMAD.MOV.U32 R112, RZ, RZ, R51 ;  /* 0x000000ffff707224 */ /* 0x000fe400078e0033 */
[----:B------:R-:W-:Y:S02]  /*5110*/  FFMA.FTZ R51, R101, c[0x0][0x2d0], -R12 ;  /* 0x0000b40065337a23 */ /* 0x000fe4000001080c */
[----:B------:R-:W-:Y:S02]  /*5120*/  FADD.FTZ R27, R97, R3 ;  /* 0x00000003611b7221 */ /* 0x000fe40000010000 */
[----:B------:R-:W1:Y:S09]  /*5130*/  MUFU.EX2 R3, R26 ;  /* 0x0000001a00037308 */ /* 0x000e720000000800 */
[----:B------:R-:W-:Y:S01]  /*5140*/  HMMA.16816.F32.BF16 R56, R4, R22, R16 ;  /* 0x000000160438723c */ /* 0x000fe20000041810 */
[----:B------:R-:W2:Y:S04]  /*5150*/  LDSM.16.MT88.4 R20, [R252+0x6100] ;  /* 0x00610000fc14783b */ /* 0x000ea80000004200 */
[----:B------:R-:W3:Y:S03]  /*5160*/  LDSM.16.MT88.4 R16, [R252+0x6900] ;  /* 0x00690000fc10783b */ /* 0x000ee60000004200 */
[----:B--2---:R-:W-:Y:S11]  /*5170*/  HMMA.16816.F32.BF16 R12, R8, R20, RZ ;  /* 0x00000014080c723c */ /* 0x004ff600000418ff */
[----:B------:R-:W-:Y:S11]  /*5180*/  @!UPT UIADD3 URZ, URZ, URZ, URZ ;  /* 0x0000003f3f3ff290 */ /* 0x000ff6000fffe03f */
[----:B------:R-:W-:Y:S02]  /*5190*/  @!UPT UIADD3 URZ, URZ, URZ, URZ ;  /* 0x0000003f3f3ff290 */ /* 0x000fe4000fffe03f */
[----:B---3--:R-:W-:Y:S08]  /*51a0*/  HMMA.16816.F32.BF16 R44, R4, R16, R12 ;  /* 0x00000010042c723c */ /* 0x008ff0000004180c */
[----:B------:R-:W-:Y:S11]  /*51b0*/  HMMA.16816.F32.BF16 R12, R8, R22, RZ ;  /* 0x00000016080c723c */ /* 0x000ff600000418ff */
[----:B------:R-:W-:Y:S11]  /*51c0*/  @!UPT UIADD3 URZ, URZ, URZ, URZ ;  /* 0x0000003f3f3ff290 */ /* 0x000ff6000fffe03f */
[----:B------:R-:W-:Y:S02]  /*51d0*/  @!UPT UIADD3 URZ, URZ, URZ, URZ ;  /* 0x0000003f3f3ff290 */ /* 0x000fe4000fffe03f */
[----:B------:R-:W-:Y:S01]  /*51e0*/  HMMA.16816.F32.BF16 R40, R4, R18, R12 ;  /* 0x000000120428723c */ /* 0x000fe2000004180c */
[----:B------:R-:W2:Y:S07]  /*51f0*/  LDSM.16.MT88.4 R12, [R251+0x6100] ;  /* 0x00610000fb0c783b */ /* 0x000eae0000004200 */
[C---:B--2---:R-:W-:Y:S08]  /*5200*/  HMMA.16816.F32.BF16 R16, R8.reuse, R12, RZ ;  /* 0x0000000c0810723c */ /* 0x044ff000000418ff */
[----:B------:R-:W-:Y:S01]  /*5210*/  HMMA.16816.F32.BF16 R8, R8, R14, RZ ;  /* 0x0000000e0808723c */ /* 0x000fe200000418ff */
[----:B------:R-:W2:Y:S11]  /*5220*/  LDSM.16.MT88.4 R12, [R251+0x6900] ;  /* 0x00690000fb0c783b */ /* 0x000eb60000004200 */
[----:B------:R-:W-:Y:S04]  /*5230*/  @!UPT UIADD3 URZ, URZ, URZ, URZ ;  /* 0x0000003f3f3ff290 */ /* 0x000fe8000fffe03f */
[C---:B--2---:R-:W-:Y:S01]  /*5240*/  HMMA.16816.F32.BF16 R36, R4.reuse, R12, R16 ;  /* 0x0000000c0424723c */ /* 0x044fe20000041810 */
[----:B------:R-:W-:Y:S07]  /*5250*/  MUFU.EX2 R12, R33 ;  /* 0x00000021000c7308 */ /* 0x000fee0000000800 */
[----:B------:R-:W-:Y:S01]  /*5260*/  HMMA.16816.F32.BF16 R20, R4, R14, R8 ;  /* 0x0000000e0414723c */ /* 0x000fe20000041808 */
[----:B------:R-:W2:Y:S06]  /*5270*/  MUFU.EX2 R5, R30 ;  /* 0x0000001e00057308 */ /* 0x000eac0000000800 */
[----:B-1----:R-:W-:-:S02]  /*5280*/  FADD.FTZ R4, R3, R24 ;  /* 0x0000001803047221 */ /* 0x002fc40000010000 */
[----:B------:R-:W1:Y:S01]  /*5290*/  MUFU.EX2 R6, R31 ;  /* 0x0000001f00067308 */ /* 0x000e620000000800 */
[----:B------:R-:W-:Y:S02]  /*52a0*/  FADD.FTZ R10, R103, R27 ;  /* 0x0000001b670a7221 */ /* 0x000fe40000010000 */
[C---:B------:R-:W-:Y:S01]  /*52b0*/  FADD.FTZ R9, R0.reuse, R4 ;  /* 0x0000000400097221 */ /* 0x040fe20000010000 */
[----:B------:R-:W-:-:S04]  /*52c0*/  F2FP.BF16.PACK_AB R4, R0, R3 ;  /* 0x000000030004723e */ /* 0x000fc800000010ff */
[----:B------:R-:W3:Y:S01]  /*52d0*/  MUFU.EX2 R8, R25 ;  /* 0x0000001900087308 */ /* 0x000ee20000000800 */
[----:B--2---:R-:W-:-:S07]  /*52e0*/  FADD.FTZ R0, R5, R9 ;  /* 0x0000000905007221 */ /* 0x004fce0000010000 */
[----:B------:R-:W2:Y:S01]  /*52f0*/  MUFU.EX2 R7, R28 ;  /* 0x0000001c00077308 */ /* 0x000ea20000000800 */
[C---:B-1----:R-:W-:Y:S01]  /*5300*/  FADD.FTZ R14, R6.reuse, R0 ;  /* 0x00000000060e7221 */ /* 0x042fe20000010000 */
[----:B------:R-:W-:Y:S01]  /*5310*/  F2FP.BF16.PACK_AB R6, R6, R5 ;  /* 0x000000050606723e */ /* 0x000fe200000010ff */
[----:B---3--:R-:W-:-:S05]  /*5320*/  FADD.FTZ R3, R8, R10 ;  /* 0x0000000a08037221 */ /* 0x008fca0000010000 */
[----:B------:R-:W1:Y:S01]  /*5330*/  MUFU.EX2 R0, R32 ;  /* 0x0000002000007308 */ /* 0x000e620000000800 */
[C---:B--2---:R-:W-:Y:S01]  /*5340*/  F2FP.BF16.PACK_AB R5, R7.reuse, R8 ;  /* 0x000000080705723e */ /* 0x044fe200000010ff */
[----:B------:R-:W-:Y:S01]  /*5350*/  FADD.FTZ R3, R7, R3 ;  /* 0x0000000307037221 */ /* 0x000fe20000010000 */
[----:B------:R-:W2:Y:S01]  /*5360*/  LDSM.16.MT88.4 R8, [R248+0x1100] ;  /* 0x00110000f808783b */ /* 0x000ea20000004200 */
[----:B-1----:R-:W-:Y:S02]  /*5370*/  F2FP.BF16.PACK_AB R7, R12, R0 ;  /* 0x000000000c07723e */ /* 0x002fe400000010ff */
[----:B------:R-:W-:-:S05]  /*5380*/  FADD.FTZ R13, R0, R3 ;  /* 0x00000003000d7221 */ /* 0x000fca0000010000 */
[C---:B--2---:R-:W-:Y:S08]  /*5390*/  HMMA.16816.F32.BF16 R164, R4.reuse, R8, R164 ;  /* 0x0000000804a4723c */ /* 0x044ff000000418a4 */
        /* <DEDUP_REMOVED lines=28> */
[----:B------:R-:W1:Y:S04]  /*5560*/  LDSM.16.MT88.4 R8, [R252+0x5100] ;  /* 0x00510000fc08783b */ /* 0x000e680000004200 */
[----:B------:R-:W-:Y:S03]  /*5570*/  LDSM.16.MT88.4 R160, [R248+0x1900] ;  /* 0x00190000f8a0783b */ /* 0x000fe60000004200 */
[C---:B-1----:R-:W-:Y:S11]  /*5580*/  HMMA.16816.F32.BF16 R112, R4.reuse, R8, R184 ;  /* 0x000000080470723c */ /* 0x042ff600000418b8 */
[----:B------:R-:W-:Y:S11]  /*5590*/  @!UPT UIADD3 URZ, URZ, URZ, URZ ;  /* 0x0000003f3f3ff290 */ /* 0x000ff6000fffe03f */
[----:B------:R-:W-:Y:S02]  /*55a0*/  @!UPT UIADD3 URZ, URZ, URZ, URZ ;  /* 0x0000003f3f3ff290 */ /* 0x000fe4000fffe03f */
[----:B------:R-:W-:Y:S01]  /*55b0*/  MOV R9, R115 ;  /* 0x0000007300097202 */ /* 0x000fe20000000f00 */
[----:B------:R-:W-:Y:S02]  /*55c0*/  IMAD.MOV.U32 R8, RZ, RZ, R112 ;  /* 0x000000ffff087224 */ /* 0x000fe400078e0070 */
[----:B------:R-:W-:Y:S02]  /*55d0*/  IMAD.MOV.U32 R110, RZ, RZ, R113 ;  /* 0x000000ffff6e7224 */ /* 0x000fe400078e0071 */
[----:B------:R-:W-:Y:S02]  /*55e0*/  IMAD.MOV.U32 R109, RZ, RZ, R114 ;  /* 0x000000ffff6d7224 */ /* 0x000fe400078e0072 */
[C---:B------:R-:W-:Y:S07]  /*55f0*/  HMMA.16816.F32.BF16 R112, R4.reuse, R10, R152 ;  /* 0x0000000a0470723c */ /* 0x040fee0000041898 */
[----:B------:R-:W-:Y:S01]  /*5600*/  IMAD.MOV.U32 R155, RZ, RZ, R9 ;  /* 0x000000ffff9b7224 */ /* 0x000fe200078e0009 */
[----:B------:R-:W-:Y:S01]  /*5610*/  MOV R152, R8 ;  /* 0x0000000800987202 */ /* 0x000fe20000000f00 */
[----:B------:R-:W-:Y:S01]  /*5620*/  IMAD.MOV.U32 R154, RZ, RZ, R109 ;  /* 0x000000ffff9a7224 */ /* 0x000fe200078e006d */
[----:B------:R-:W1:Y:S01]  /*5630*/  LDSM.16.MT88.4 R8, [R251+0x5100] ;  /* 0x00510000fb08783b */ /* 0x000e620000004200 */
[----:B------:R-:W-:Y:S11]  /*5640*/  MOV R153, R110 ;  /* 0x0000006e00997202 */ /* 0x000ff60000000f00 */
[----:B------:R-:W-:Y:S02]  /*5650*/  @!UPT UIADD3 URZ, URZ, URZ, URZ ;  /* 0x0000003f3f3ff290 */ /* 0x000fe4000fffe03f */
[----:B------:R-:W-:Y:S01]  /*5660*/  IMAD.MOV.U32 R108, RZ, RZ, R113 ;  /* 0x000000ffff6c7224 */ /* 0x000fe200078e0071 */
[----:B------:R-:W-:Y:S01]  /*5670*/  MOV R15, R114 ;  /* 0x00000072000f7202 */ /* 0x000fe20000000f00 */
[----:B------:R-:W-:Y:S02]  /*5680*/  IMAD.MOV.U32 R3, RZ, RZ, R115 ;  /* 0x000000ffff037224 */ /* 0x000fe400078e0073 */
[----:B------:R-:W-:Y:S01]  /*5690*/  IMAD.MOV.U32 R0, RZ, RZ, R112 ;  /* 0x000000ffff007224 */ /* 0x000fe200078e0070 */
[C---:B-1----:R-:W-:Y:S07]  /*56a0*/  HMMA.16816.F32.BF16 R188, R4.reuse, R8, R144 ;  /* 0x0000000804bc723c */ /* 0x042fee0000041890 */
[----:B------:R-:W-:Y:S01]  /*56b0*/  IMAD.MOV.U32 R145, RZ, RZ, R108 ;  /* 0x000000ffff917224 */ /* 0x000fe200078e006c */
[C---:B------:R-:W-:Y:S01]  /*56c0*/  HMMA.16816.F32.BF16 R112, R4.reuse, R10, R136 ;  /* 0x0000000a0470723c */ /* 0x040fe20000041888 */
[----:B------:R-:W1:Y:S01]  /*56d0*/  LDSM.16.MT88.4 R8, [R248+0x7100] ;  /* 0x00710000f808783b */ /* 0x000e620000004200 */
[----:B------:R-:W-:Y:S01]  /*56e0*/  IMAD.MOV.U32 R146, RZ, RZ, R15 ;  /* 0x000000ffff927224 */ /* 0x000fe200078e000f */
[----:B------:R-:W-:Y:S01]  /*56f0*/  MOV R147, R3 ;  /* 0x0000000300937202 */ /* 0x000fe20000000f00 */
[----:B------:R-:W-:Y:S01]  /*5700*/  IMAD.MOV.U32 R144, RZ, RZ, R0 ;  /* 0x000000ffff907224 */ /* 0x000fe200078e0000 */
[----:B------:R-:W-:Y:S01]  /*5710*/  MUFU.EX2 R3, R83 ;  /* 0x0000005300037308 */ /* 0x000fe20000000800 */
[----:B------:R-:W-:Y:S07]  /*5720*/  LDSM.16.MT88.4 R136, [R251+0x1900] ;  /* 0x00190000fb88783b */ /* 0x000fee0000004200 */
[----:B------:R-:W2:Y:S01]  /*5730*/  MUFU.EX2 R0, R82 ;  /* 0x0000005200007308 */ /* 0x000ea20000000800 */
[C---:B-1----:R-:W-:Y:S07]  /*5740*/  HMMA.16816.F32.BF16 R108, R4.reuse, R8, R128 ;  /* 0x00000008046c723c */ /* 0x042fee0000041880 */
[----:B--2---:R-:W-:Y:S01]  /*5750*/  F2FP.BF16.PACK_AB R128, R0, R3 ;  /* 0x000000030080723e */ /* 0x004fe200000010ff */
[C---:B------:R-:W-:Y:S01]  /*5760*/  HMMA.16816.F32.BF16 R124, R4.reuse, R10, R124 ;  /* 0x0000000a047c723c */ /* 0x040fe2000004187c */
[----:B------:R-:W1:Y:S07]  /*5770*/  LDSM.16.MT88.4 R8, [R249+0x7100] ;  /* 0x00710000f908783b */ /* 0x000e6e0000004200 */
[C---:B-1----:R-:W-:Y:S08]  /*5780*/  HMMA.16816.F32.BF16 R116, R4.reuse, R8, R120 ;  /* 0x000000080474723c */ /* 0x042ff00000041878 */
[----:B------:R-:W-:Y:S11]  /*5790*/  HMMA.16816.F32.BF16 R8, R4, R10, R56 ;  /* 0x0000000a0408723c */ /* 0x000ff60000041838 */
[----:B------:R-:W-:Y:S05]  /*57a0*/  @!UPT UIADD3 URZ, URZ, URZ, URZ ;  /* 0x0000003f3f3ff290 */ /* 0x000fea000fffe03f */
[----:B------:R-:W-:Y:S01]  /*57b0*/  IMAD.MOV.U32 R123, RZ, RZ, R116 ;  /* 0x000000ffff7b7224 */ /* 0x000fe200078e0074 */
[----:B------:R-:W-:Y:S01]  /*57c0*/  MOV R122, R117 ;  /* 0x00000075007a7202 */ /* 0x000fe20000000f00 */
[----:B------:R-:W-:Y:S02]  /*57d0*/  IMAD.MOV.U32 R121, RZ, RZ, R118 ;  /* 0x000000ffff797224 */ /* 0x000fe400078e0076 */
[----:B------:R-:W-:-:S04]  /*57e0*/  IMAD.MOV.U32 R120, RZ, RZ, R119 ;  /* 0x000000ffff787224 */ /* 0x000fc800078e0077 */
[----:B------:R-:W-:Y:S01]  /*57f0*/  MOV R58, R8 ;  /* 0x00000008003a7202 */ /* 0x000fe20000000f00 */
[----:B------:R-:W-:Y:S01]  /*5800*/  IMAD.MOV.U32 R57, RZ, RZ, R9 ;  /* 0x000000ffff397224 */ /* 0x000fe200078e0009 */
[----:B------:R-:W-:Y:S01]  /*5810*/  MOV R15, R11 ;  /* 0x0000000b000f7202 */ /* 0x000fe20000000f00 */
[----:B------:R-:W-:Y:S02]  /*5820*/  IMAD.MOV.U32 R56, RZ, RZ, R10 ;  /* 0x000000ffff387224 */ /* 0x000fe400078e000a */
[----:B------:R-:W1:Y:S02]  /*5830*/  LDSM.16.MT88.4 R8, [R252+0x7100] ;  /* 0x00710000fc08783b */ /* 0x000e640000004200 */
[C---:B-1----:R-:W-:Y:S08]  /*5840*/  HMMA.16816.F32.BF16 R116, R4.reuse, R8, R44 ;  /* 0x000000080474723c */ /* 0x042ff0000004182c */
[C---:B------:R-:W-:Y:S01]  /*5850*/  HMMA.16816.F32.BF16 R184, R4.reuse, R10, R40 ;  /* 0x0000000a04b8723c */ /* 0x040fe20000041828 */
[----:B------:R-:W1:Y:S04]  /*5860*/  LDSM.16.MT88.4 R8, [R251+0x7100] ;  /* 0x00710000fb08783b */ /* 0x000e680000004200 */
[----:B------:R-:W2:Y:S03]  /*5870*/  LDSM.16.MT88.4 R40, [R248+0x3900] ;  /* 0x00390000f828783b */ /* 0x000ea60000004200 */
[C---:B-1----:R-:W-:Y:S01]  /*5880*/  HMMA.16816.F32.BF16 R180, R4.reuse, R8, R36 ;  /* 0x0000000804b4723c */ /* 0x042fe20000041824 */
[----:B------:R-:W-:Y:S06]  /*5890*/  MUFU.EX2 R8, R50 ;  /* 0x0000003200087308 */ /* 0x000fec0000000800 */
[----:B------:R-:W-:Y:S01]  /*58a0*/  FADD.FTZ R9, R3, R14 ;  /* 0x0000000e03097221 */ /* 0x000fe20000010000 */
[----:B------:R-:W-:Y:S01]  /*58b0*/  HMMA.16816.F32.BF16 R20, R4, R10, R20 ;  /* 0x0000000a0414723c */ /* 0x000fe20000041814 */
[----:B------:R-:W1:Y:S01]  /*58c0*/  MUFU.EX2 R7, R49 ;  /* 0x0000003100077308 */ /* 0x000e620000000800 */
[----:B------:R-:W-:Y:S01]  /*58d0*/  MOV R14, R56 ;  /* 0x00000038000e7202 */ /* 0x000fe20000000f00 */
[----:B------:R-:W-:-:S04]  /*58e0*/  FADD.FTZ R9, R0, R9 ;  /* 0x0000000900097221 */ /* 0x000fc80000010000 */
[----:B------:R-:W-:Y:S02]  /*58f0*/  FADD.FTZ R10, R12, R13 ;  /* 0x0000000d0c0a7221 */ /* 0x000fe40000010000 */
[----:B------:R-:W3:Y:S01]  /*5900*/  MUFU.EX2 R6, R48 ;  /* 0x0000003000067308 */ /* 0x000ee20000000800 */
[----:B------:R-:W-:Y:S02]  /*5910*/  IMAD.MOV.U32 R12, RZ, RZ, R58 ;  /* 0x000000ffff0c7224 */ /* 0x000fe400078e003a */
[----:B------:R-:W-:Y:S02]  /*5920*/  IMAD.MOV.U32 R13, RZ, RZ, R57 ;  /* 0x000000ffff0d7224 */ /* 0x000fe400078e0039 */
[----:B------:R-:W4:Y:S03]  /*5930*/  LDSM.16.MT88.4 R56, [R252+0x3900] ;  /* 0x00390000fc38783b */ /* 0x000f260000004200 */
[----:B------:R5:W2:Y:S01]  /*5940*/  MUFU.EX2 R11, R51 ;  /* 0x00000033000b7308 */ /* 0x000aa20000000800 */
[----:B-1----:R-:W-:-:S07]  /*5950*/  FADD.FTZ R3, R7, R10 ;  /* 0x0000000a07037221 */ /* 0x002fce0000010000 */
[----:B------:R-:W1:Y:S01]  /*5960*/  MUFU.EX2 R5, R81 ;  /* 0x0000005100057308 */ /* 0x000e620000000800 */
[----:B---3--:R-:W-:Y:S02]  /*5970*/  F2FP.BF16.PACK_AB R129, R6, R7 ;  /* 0x000000070681723e */ /* 0x008fe400000010ff */
[----:B------:R-:W-:Y:S01]  /*5980*/  MOV R7, R155 ;  /* 0x0000009b00077202 */ /* 0x000fe20000000f00 */
[----:B-----5:R-:W3:Y:S04]  /*5990*/  LDSM.16.MT88.4 R48, [R249+0x3900] ;  /* 0x00390000f930783b */ /* 0x020ee80000004200 */
[----:B------:R-:W5:Y:S01]  /*59a0*/  MUFU.EX2 R4, R80 ;  /* 0x0000005000047308 */ /* 0x000f620000000800 */
[----:B--2---:R-:W-:Y:S01]  /*59b0*/  F2FP.BF16.PACK_AB R131, R11, R8 ;  /* 0x000000080b83723e */ /* 0x004fe200000010ff */
[----:B-1----:R-:W-:Y:S01]  /*59c0*/  FADD.FTZ R0, R5, R9 ;  /* 0x0000000905007221 */ /* 0x002fe20000010000 */
[C---:B-----5:R-:W-:Y:S01]  /*59d0*/  F2FP.BF16.PACK_AB R130, R4.reuse, R5 ;  /* 0x000000050482723e */ /* 0x060fe200000010ff */
[----:B------:R-:W-:Y:S02]  /*59e0*/  LDSM.16.MT88.4 R80, [R249+0x5900] ;  /* 0x00590000f950783b */ /* 0x000fe40000004200 */
[----:B------:R-:W-:Y:S01]  /*59f0*/  FADD.FTZ R0, R4, R0 ;  /* 0x0000000004007221 */ /* 0x000fe20000010000 */
[----:B------:R-:W-:Y:S01]  /*5a00*/  MOV R5, R153 ;  /* 0x0000009900057202 */ /* 0x000fe20000000f00 */
[----:B------:R-:W-:-:S02]  /*5a10*/  IMAD.MOV.U32 R4, RZ, RZ, R152 ;  /* 0x000000ffff047224 */ /* 0x000fc400078e0098 */
[C---:B------:R-:W-:Y:S01]  /*5a20*/  HMMA.16816.F32.BF16 R36, R128.reuse, R40, R52 ;  /* 0x000000288024723c */ /* 0x040fe20000041834 */
[----:B------:R1:W-:Y:S07]  /*5a30*/  STL [R1+0x5c], R0 ;  /* 0x00005c0001007387 */ /* 0x0003ee0000100800 */
[C---:B----4-:R-:W-:Y:S01]  /*5a40*/  HMMA.16816.F32.BF16 R52, R128.reuse, R56, R72 ;  /* 0x000000388034723c */ /* 0x050fe20000041848 */
[----:B------:R-:W2:Y:S07]  /*5a50*/  LDSM.16.MT88.4 R72, [R248+0x5900] ;  /* 0x00590000f848783b */ /* 0x000eae0000004200 */
[C---:B---3--:R-:W-:Y:S01]  /*5a60*/  HMMA.16816.F32.BF16 R44, R128.reuse, R48, R64 ;  /* 0x00000030802c723c */ /* 0x048fe20000041840 */
[----:B------:R-:W3:Y:S07]  /*5a70*/  LDSM.16.MT88.4 R64, [R251+0x3900] ;  /* 0x00390000fb40783b */ /* 0x000eee0000004200 */
[----:B------:R-:W-:Y:S01]  /*5a80*/  HMMA.16816.F32.BF16 R40, R128, R42, R60 ;  /* 0x0000002a8028723c */ /* 0x000fe2000004183c */
[----:B-1----:R-:W-:-:S02]  /*5a90*/  FADD.FTZ R0, R6, R3 ;  /* 0x0000000306007221 */ /* 0x002fc40000010000 */
[----:B------:R-:W-:Y:S02]  /*5aa0*/  IMAD.MOV.U32 R6, RZ, RZ, R154 ;  /* 0x000000ffff067224 */ /* 0x000fe400078e009a */
[----:B------:R-:W1:Y:S01]  /*5ab0*/  LDSM.16.MT88.4 R152, [R249+0x1900] ;  /* 0x00190000f998783b */ /* 0x000e620000004200 */
[----:B------:R-:W-:Y:S02]  /*5ac0*/  FADD.FTZ R0, R8, R0 ;  /* 0x0000000008007221 */ /* 0x000fe40000010000 */
[----:B------:R-:W-:Y:S02]  /*5ad0*/  HMMA.16816.F32.BF16 R48, R128, R50, R68 ;  /* 0x000000328030723c */ /* 0x000fe40000041844 */
[----:B------:R-:W-:-:S06]  /*5ae0*/  FADD.FTZ R0, R11, R0 ;  /* 0x000000000b007221 */ /* 0x000fcc0000010000 */
[C---:B------:R-:W-:Y:S01]  /*5af0*/  HMMA.16816.F32.BF16 R164, R128.reuse, R160, R164 ;  /* 0x000000a080a4723c */ /* 0x040fe200000418a4 */
[----:B------:R-:W-:Y:S07]  /*5b00*/  STL [R1+0x80], R0 ;  /* 0x0000800001007387 */ /* 0x000fee0000100800 */
[C---:B------:R-:W-:Y:S07]  /*5b10*/  HMMA.16816.F32.BF16 R160, R128.reuse, R162, R16 ;  /* 0x000000a280a0723c */ /* 0x040fee0000041810 */
[----:B------:R-:W-:Y:S01]  /*5b20*/  IMAD.MOV.U32 R16, RZ, RZ, R123 ;  /* 0x000000ffff107224 */ /* 0x000fe200078e007b */
[C---:B--2---:R-:W-:Y:S01]  /*5b30*/  HMMA.16816.F32.BF16 R68, R128.reuse, R72, R92 ;  /* 0x000000488044723c */ /* 0x044fe2000004185c */
[----:B------:R-:W-:Y:S01]  /*5b40*/  MOV R17, R122 ;  /* 0x0000007a00117202 */ /* 0x000fe20000000f00 */
[----:B------:R-:W-:Y:S01]  /*5b50*/  IMAD.MOV.U32 R18, RZ, RZ, R121 ;  /* 0x000000ffff127224 */ /* 0x000fe200078e0079 */
[----:B------:R-:W-:Y:S01]  /*5b60*/  MOV R19, R120 ;  /* 0x0000007800137202 */ /* 0x000fe20000000f00 */
[----:B------:R-:W-:Y:S01]  /*5b70*/  IMAD.MOV.U32 R120, RZ, RZ, R144 ;  /* 0x000000ffff787224 */ /* 0x000fe200078e0090 */
[----:B------:R-:W-:Y:S01]  /*5b80*/  MOV R121, R145 ;  /* 0x0000009100797202 */ /* 0x000fe20000000f00 */
[----:B------:R-:W-:Y:S01]  /*5b90*/  IMAD.MOV.U32 R122, RZ, RZ, R146 ;  /* 0x000000ffff7a7224 */ /* 0x000fe200078e0092 */
[----:B------:R-:W-:Y:S01]  /*5ba0*/  MOV R123, R147 ;  /* 0x00000093007b7202 */ /* 0x000fe20000000f00 */
[C---:B---3--:R-:W-:Y:S01]  /*5bb0*/  HMMA.16816.F32.BF16 R60, R128.reuse, R64, R84 ;  /* 0x00000040803c723c */ /* 0x048fe20000041854 */
[----:B------:R-:W-:Y:S07]  /*5bc0*/  LDSM.16.MT88.4 R144, [R252+0x1900] ;  /* 0x00190000fc90783b */ /* 0x000fee0000004200 */
[C---:B------:R-:W-:Y:S01]  /*5bd0*/  HMMA.16816.F32.BF16 R64, R128.reuse, R66, R88 ;  /* 0x000000428040723c */ /* 0x040fe20000041858 */
[----:B------:R-:W2:Y:S07]  /*5be0*/  LDSM.16.MT88.4 R88, [R252+0x5900] ;  /* 0x00590000fc58783b */ /* 0x000eae0000004200 */
[C---:B------:R-:W-:Y:S01]  /*5bf0*/  HMMA.16816.F32.BF16 R72, R128.reuse, R74, R96 ;  /* 0x0000004a8048723c */ /* 0x040fe20000041860 */
[----:B------:R-:W3:Y:S07]  /*5c00*/  LDSM.16.MT88.4 R96, [R251+0x5900] ;  /* 0x00590000fb60783b */ /* 0x000eee0000004200 */
[C---:B------:R-:W-:Y:S08]  /*5c10*/  HMMA.16816.F32.BF16 R56, R128.reuse, R58, R76 ;  /* 0x0000003a8038723c */ /* 0x040ff0000004184c */
[C---:B------:R-:W-:Y:S08]  /*5c20*/  HMMA.16816.F32.BF16 R76, R128.reuse, R80, R100 ;  /* 0x00000050804c723c */ /* 0x040ff00000041864 */
[C---:B------:R-:W-:Y:S01]  /*5c30*/  HMMA.16816.F32.BF16 R80, R128.reuse, R82, R104 ;  /* 0x000000528050723c */ /* 0x040fe20000041868 */
[----:B------:R-:W4:Y:S07]  /*5c40*/  LDSM.16.MT88.4 R104, [R248+0x7900] ;  /* 0x00790000f868783b */ /* 0x000f2e0000004200 */
[C---:B-1----:R-:W-:Y:S08]  /*5c50*/  HMMA.16816.F32.BF16 R156, R128.reuse, R152, R156 ;  /* 0x00000098809c723c */ /* 0x042ff0000004189c */
[C---:B--2---:R-:W-:Y:S01]  /*5c60*/  HMMA.16816.F32.BF16 R84, R128.reuse, R88, R4 ;  /* 0x000000588054723c */ /* 0x044fe20000041804 */
[----:B------:R-:W-:Y:S07]  /*5c70*/  LDSM.16.MT88.4 R4, [R251+0x7900] ;  /* 0x00790000fb04783b */ /* 0x000fee0000004200 */
[C---:B---3--:R-:W-:Y:S08]  /*5c80*/  HMMA.16816.F32.BF16 R92, R128.reuse, R96, R188 ;  /* 0x00000060805c723c */ /* 0x048ff000000418bc */
[C---:B------:R-:W-:Y:S01]  /*5c90*/  HMMA.16816.F32.BF16 R88, R128.reuse, R90, R120 ;  /* 0x0000005a8058723c */ /* 0x040fe20000041878 */
[----:B------:R-:W1:Y:S07]  /*5ca0*/  LDSM.16.MT88.4 R120, [R252+0x7900] ;  /* 0x00790000fc78783b */ /* 0x000e6e0000004200 */
[C---:B------:R-:W-:Y:S01]  /*5cb0*/  HMMA.16816.F32.BF16 R96, R128.reuse, R98, R112 ;  /* 0x000000628060723c */ /* 0x040fe20000041870 */
[----:B------:R-:W2:Y:S07]  /*5cc0*/  LDSM.16.MT88.4 R112, [R249+0x7900] ;  /* 0x00790000f970783b */ /* 0x000eae0000004200 */
[C---:B----4-:R-:W-:Y:S08]  /*5cd0*/  HMMA.16816.F32.BF16 R100, R128.reuse, R104, R108 ;  /* 0x000000688064723c */ /* 0x050ff0000004186c */
[C---:B------:R-:W-:Y:S08]  /*5ce0*/  HMMA.16816.F32.BF16 R148, R128.reuse, R144, R148 ;  /* 0x000000908094723c */ /* 0x040ff00000041894 */
[C---:B------:R-:W-:Y:S08]  /*5cf0*/  HMMA.16816.F32.BF16 R140, R128.reuse, R136, R140 ;  /* 0x00000088808c723c */ /* 0x040ff0000004188c */
[C---:B------:R-:W-:Y:S08]  /*5d00*/  HMMA.16816.F32.BF16 R104, R128.reuse, R106, R124 ;  /* 0x0000006a8068723c */ /* 0x040ff0000004187c */
[C---:B-1----:R-:W-:Y:S08]  /*5d10*/  HMMA.16816.F32.BF16 R116, R128.reuse, R120, R116 ;  /* 0x000000788074723c */ /* 0x042ff00000041874 */
[C---:B--2---:R-:W-:Y:S08]  /*5d20*/  HMMA.16816.F32.BF16 R108, R128.reuse, R112, R16 ;  /* 0x00000070806c723c */ /* 0x044ff00000041810 */
[C---:B------:R-:W-:Y:S08]  /*5d30*/  HMMA.16816.F32.BF16 R152, R128.reuse, R154, R24 ;  /* 0x0000009a8098723c */ /* 0x040ff00000041818 */
[C---:B------:R-:W-:Y:S08]  /*5d40*/  HMMA.16816.F32.BF16 R144, R128.reuse, R146, R28 ;  /* 0x000000928090723c */ /* 0x040ff0000004181c */
[C---:B------:R-:W-:Y:S08]  /*5d50*/  HMMA.16816.F32.BF16 R136, R128.reuse, R138, R32 ;  /* 0x0000008a8088723c */ /* 0x040ff00000041820 */
[C---:B------:R-:W-:Y:S08]  /*5d60*/  HMMA.16816.F32.BF16 R112, R128.reuse, R114, R12 ;  /* 0x000000728070723c */ /* 0x040ff0000004180c */
[C---:B------:R-:W-:Y:S08]  /*5d70*/  HMMA.16816.F32.BF16 R120, R128.reuse, R122, R184 ;  /* 0x0000007a8078723c */ /* 0x040ff000000418b8 */
[C---:B------:R-:W-:Y:S08]  /*5d80*/  HMMA.16816.F32.BF16 R124, R128.reuse, R4, R180 ;  /* 0x00000004807c723c */ /* 0x040ff000000418b4 */
[----:B------:R-:W-:Y:S01]  /*5d90*/  HMMA.16816.F32.BF16 R128, R128, R6, R20 ;  /* 0x000000068080723c */ /* 0x000fe20000041814 */
[----:B------:R-:W-:Y:S07]  /*5da0*/  @P0 BRA `(.L_x_26) ;  /* 0x00003b7000000947 */ /* 0x000fee0003800000 */
[----:B------:R-:W-:Y:S01]  /*5db0*/  SHF.R.S32.HI R15, RZ, 0x1f, R133 ;  /* 0x0000001fff0f7819 */ /* 0x000fe20000011485 */
[C---:B------:R-:W-:Y:S01]  /*5dc0*/  IMAD.SHL.U32 R3, R133.reuse, 0x2, RZ ;  /* 0x0000000285037824 */ /* 0x040fe200078e00ff */
[----:B------:R-:W-:Y:S01]  /*5dd0*/  SHF.L.U64.HI R0, R134, 0x1, R178 ;  /* 0x0000000186007819 */ /* 0x000fe200000102b2 */
[----:B------:R-:W-:Y:S01]  /*5de0*/  UIADD3 UR6, UR6, -0x2, URZ ;  /* 0xfffffffe06067890 */ /* 0x000fe2000fffe03f */
[----:B------:R-:W-:Y:S01]  /*5df0*/  SHF.L.U64.HI R4, R133, 0x1, R15 ;  /* 0x0000000185047819 */ /* 0x000fe2000001020f */
[----:B------:R-:W-:Y:S01]  /*5e00*/  IMAD.MOV.U32 R133, RZ, RZ, R132 ;  /* 0x000000ffff857224 */ /* 0x000fe200078e0084 */
[----:B------:R-:W-:-:S03]  /*5e10*/  SHF.R.S32.HI R15, RZ, 0x1f, R177 ;  /* 0x0000001fff0f7819 */ /* 0x000fc600000114b1 */
[----:B------:R1:W-:Y:S04]  /*5e20*/  STL [R1+0x7c], R4 ;  /* 0x00007c0401007387 */ /* 0x0003e80000100800 */
[----:B------:R2:W-:Y:S04]  /*5e30*/  STL [R1+0x78], R3 ;  /* 0x0000780301007387 */ /* 0x0005e80000100800 */
[----:B------:R3:W-:Y:S01]  /*5e40*/  STL [R1+0x74], R0 ;  /* 0x0000740001007387 */ /* 0x0007e20000100800 */
[----:B-1----:R-:W-:Y:S02]  /*5e50*/  IMAD.SHL.U32 R4, R134, 0x2, RZ ;  /* 0x0000000286047824 */ /* 0x002fe400078e00ff */
[----:B------:R-:W-:Y:S01]  /*5e60*/  IMAD.MOV.U32 R134, RZ, RZ, R2 ;  /* 0x000000ffff867224 */ /* 0x000fe200078e0002 */
[----:B------:R-:W-:-:S02]  /*5e70*/  SHF.L.U64.HI R2, R177, 0x1, R15 ;  /* 0x00000001b1027819 */ /* 0x000fc4000001020f */
[C---:B--2---:R-:W-:Y:S01]  /*5e80*/  SHF.L.U64.HI R3, R176.reuse, 0x1, R179 ;  /* 0x00000001b0037819 */ /* 0x044fe200000102b3 */
[----:B------:R-:W-:Y:S01]  /*5e90*/  STL [R1+0x70], R4 ;  /* 0x0000700401007387 */ /* 0x000fe20000100800 */
[----:B---3--:R-:W-:-:S03]  /*5ea0*/  IMAD.SHL.U32 R0, R176, 0x2, RZ ;  /* 0x00000002b0007824 */ /* 0x008fc600078e00ff */
[----:B------:R-:W-:Y:S04]  /*5eb0*/  STL [R1+0x6c], R3 ;  /* 0x00006c0301007387 */ /* 0x000fe80000100800 */
[----:B------:R1:W-:Y:S02]  /*5ec0*/  STL [R1+0x68], R0 ;  /* 0x0000680001007387 */ /* 0x0003e40000100800 */
[----:B-1----:R-:W-:-:S05]  /*5ed0*/  IMAD.SHL.U32 R0, R177, 0x2, RZ ;  /* 0x00000002b1007824 */ /* 0x002fca00078e00ff */
[----:B------:R1:W-:Y:S04]  /*5ee0*/  STL [R1+0x60], R0 ;  /* 0x0000600001007387 */ /* 0x0003e80000100800 */
[----:B------:R1:W-:Y:S01]  /*5ef0*/  STL [R1+0x64], R2 ;  /* 0x0000640201007387 */ /* 0x0003e20000100800 */
[----:B------:R-:W-:Y:S05]  /*5f00*/  BRA `(.L_x_27) ;  /* 0x0000045000007947 */ /* 0x000fea0003800000 */
.L_x_29:
[----:B------:R-:W2:Y:S01]  /*5f10*/  LDL R5, [R1+0x84] ;  /* 0x0000840001057983 */ /* 0x000ea20000100800 */
[----:B------:R-:W-:Y:S01]  /*5f20*/  IMAD.MOV.U32 R2, RZ, RZ, c[0x0][0x2b8] ;  /* 0x0000ae00ff027624 */ /* 0x000fe200078e00ff */
[----:B------:R-:W-:Y:S01]  /*5f30*/  ULEA UR4, UR6, UR10, 0x6 ;  /* 0x0000000a06047291 */ /* 0x000fe2000f8e303f */
[----:B------:R-:W-:Y:S01]  /*5f40*/  IMAD.MOV.U32 R8, RZ, RZ, RZ ;  /* 0x000000ffff087224 */ /* 0x000fe200078e00ff */
[----:B------:R-:W3:Y:S02]  /*5f50*/  LDL R31, [R1+0x78] ;  /* 0x00007800011f7983 */ /* 0x000ee40000100800 */
[----:B------:R-:W-:Y:S02]  /*5f60*/  ISETP.NE.AND P6, PT, R2, 0x1, PT ;  /* 0x000000010200780c */ /* 0x000fe40003fc5270 */
[----:B------:R-:W4:Y:S01]  /*5f70*/  LDL R30, [R1+0x7c] ;  /* 0x00007c00011e7983 */ /* 0x000f220000100800 */
[----:B------:R-:W-:Y:S03]  /*5f80*/  IMAD.U32 R2, RZ, RZ, UR4 ;  /* 0x00000004ff027e24 */ /* 0x000fe6000f8e00ff */
[----:B------:R-:W5:Y:S04]  /*5f90*/  LDL R29, [R1+0x70] ;  /* 0x00007000011d7983 */ /* 0x000f680000100800 */
[----:B------:R-:W3:Y:S04]  /*5fa0*/  LDL R28, [R1+0x74] ;  /* 0x00007400011c7983 */ /* 0x000ee80000100800 */
        /* <DEDUP_REMOVED lines=29> */
[----:B------:R-:W-:Y:S01]  /*6180*/  LEA.HI.X R7, R0, c[0x0][0x1cc], R7, 0x1, P0 ;  /* 0x0000730000077a11 */ /* 0x000fe200000f0c07 */
[----:B------:R-:W3:Y:S04]  /*6190*/  SHFL.IDX PT, R5, R2, RZ, 0x181f ;  /* 0x00181fff02057589 */ /* 0x000ee800000e0000 */
[----:B------:R-:W4:Y:S04]  /*61a0*/  SHFL.IDX PT, R6, R7, RZ, 0x181f ;  /* 0x00181fff07067589 */ /* 0x000f2800000e0000 */
[----:B------:R-:W1:Y:S04]  /*61b0*/  SHFL.IDX PT, R0, R2, 0x1, 0x181f ;  /* 0x00381f0002007f89 */ /* 0x000e6800000e0000 */
[----:B------:R-:W2:Y:S01]  /*61c0*/  SHFL.IDX PT, R2, R7, 0x1, 0x181f ;  /* 0x00381f0007027f89 */ /* 0x000ea200000e0000 */
[C---:B---3--:R-:W-:Y:S05]  /*61d0*/  IADD3 R8, P0, R5.reuse, R31, RZ ;  /* 0x0000001f05087210 */ /* 0x048fea0007f1e0ff */
[C---:B----4-:R-:W-:Y:S05]  /*61e0*/  IMAD.X R9, R6.reuse, 0x1, R30, P0 ;  /* 0x0000000106097824 */ /* 0x050fea00000e061e */
[----:B------:R5:W-:Y:S02]  /*61f0*/  LDGSTS.E.BYPASS.LTC128B.128 [R132+0x10100], [R8.64], !P5 ;  /* 0x1010000008847fae */ /* 0x000be4000e901d4c */
[C---:B-----5:R-:W-:Y:S04]  /*6200*/  IADD3 R8, P0, R5.reuse, R29, RZ ;  /* 0x0000001d05087210 */ /* 0x060fe80007f1e0ff */
[CC--:B------:R-:W-:Y:S02]  /*6210*/  IADD3.X R9, R6.reuse, R28.reuse, RZ, P0, !PT ;  /* 0x0000001c06097210 */ /* 0x0c0fe400007fe4ff */
[C---:B------:R-:W-:Y:S03]  /*6220*/  IADD3 R10, P0, R5.reuse, R27, RZ ;  /* 0x0000001b050a7210 */ /* 0x040fe60007f1e0ff */
[----:B------:R3:W-:Y:S02]  /*6230*/  LDGSTS.E.BYPASS.LTC128B.128 [R132+0x12100], [R8.64], !P4 ;  /* 0x1210000008847fae */ /* 0x0007e4000e101d4c */
[C---:B------:R-:W-:Y:S05]  /*6240*/  IMAD.X R11, R6.reuse, 0x1, R26, P0 ;  /* 0x00000001060b7824 */ /* 0x040fea00000e061a */
[----:B------:R4:W-:Y:S01]  /*6250*/  LDGSTS.E.BYPASS.LTC128B.128 [R132+0x14100], [R10.64], !P3 ;  /* 0x141000000a847fae */ /* 0x0009e2000d901d4c */
[----:B---3--:R-:W-:Y:S05]  /*6260*/  IADD3 R8, P0, R5, R25, RZ ;  /* 0x0000001905087210 */ /* 0x008fea0007f1e0ff */
[----:B------:R-:W-:Y:S01]  /*6270*/  IMAD.X R9, R6, 0x1, R24, P0 ;  /* 0x0000000106097824 */ /* 0x000fe200000e0618 */
[----:B-1----:R-:W-:Y:S04]  /*6280*/  IADD3 R6, P0, R0, R31, RZ ;  /* 0x0000001f00067210 */ /* 0x002fe80007f1e0ff */
[----:B------:R1:W-:Y:S01]  /*6290*/  LDGSTS.E.BYPASS.LTC128B.128 [R132+0x16100], [R8.64], !P2 ;  /* 0x1610000008847fae */ /* 0x0003e2000d101d4c */
[----:B--2---:R-:W-:Y:S05]  /*62a0*/  IMAD.X R7, R2, 0x1, R30, P0 ;  /* 0x0000000102077824 */ /* 0x004fea00000e061e */
        /* <DEDUP_REMOVED lines=11> */
.L_x_27:
[----:B------:R-:W2:Y:S01]  /*6360*/  LDL R4, [R1+0x54] ;  /* 0x0000540001047983 */ /* 0x000ea20000100800 */
[----:B------:R-:W-:Y:S04]  /*6370*/  DEPBAR.LE SB0, 0x0 ;  /* 0x000080000000791a */ /* 0x000fe80000000000 */
[----:B------:R-:W3:Y:S01]  /*6380*/  LDL R6, [R1+0x50] ;  /* 0x0000500001067983 */ /* 0x000ee20000100800 */
[----:B------:R-:W-:Y:S04]  /*6390*/  UISETP.GE.AND UP0, UPT, UR6, 0x1, UPT ;  /* 0x000000010600788c */ /* 0x000fe8000bf06270 */
[----:B------:R4:W-:Y:S05]  /*63a0*/  STL [R1+0xa0], R42 ;  /* 0x0000a02a01007387 */ /* 0x0009ea0000100800 */
[----:B------:R1:W-:Y:S05]  /*63b0*/  STL [R1+0x9c], R41 ;  /* 0x00009c2901007387 */ /* 0x0003ea0000100800 */
[----:B------:R1:W-:Y:S05]  /*63c0*/  STL [R1+0x98], R40 ;  /* 0x0000982801007387 */ /* 0x0003ea0000100800 */
[----:B------:R1:W-:Y:S05]  /*63d0*/  STL [R1+0x94], R39 ;  /* 0x0000942701007387 */ /* 0x0003ea0000100800 */
[----:B------:R1:W-:Y:S05]  /*63e0*/  STL [R1+0x90], R38 ;  /* 0x0000902601007387 */ /* 0x0003ea0000100800 */
[----:B------:R1:W-:Y:S05]  /*63f0*/  STL [R1+0x8c], R37 ;  /* 0x00008c2501007387 */ /* 0x0003ea0000100800 */
[----:B------:R1:W-:Y:S05]  /*6400*/  STL [R1+0x88], R36 ;  /* 0x0000882401007387 */ /* 0x0003ea0000100800 */
[----:B------:R-:W3:Y:S05]  /*6410*/  LDL R22, [R1+0x3c] ;  /* 0x00003c0001167983 */ /* 0x000eea0000100800 */
[----:B------:R-:W3:Y:S05]  /*6420*/  LDL R23, [R1+0x40] ;  /* 0x0000400001177983 */ /* 0x000eea0000100800 */
[----:B------:R-:W3:Y:S05]  /*6430*/  LDL R20, [R1+0x78] ;  /* 0x0000780001147983 */ /* 0x000eea0000100800 */
[----:B------:R-:W3:Y:S05]  /*6440*/  LDL R21, [R1+0x38] ;  /* 0x0000380001157983 */ /* 0x000eea0000100800 */
[----:B----4-:R-:W4:Y:S05]  /*6450*/  LDL R42, [R1+0x7c] ;  /* 0x00007c00012a7983 */ /* 0x010f2a0000100800 */
[----:B------:R-:W4:Y:S05]  /*6460*/  LDL R5, [R1+0x4] ;  /* 0x0000040001057983 */ /* 0x000f2a0000100800 */
[----:B-1----:R-:W4:Y:S05]  /*6470*/  LDL R41, [R1+0x70] ;  /* 0x0000700001297983 */ /* 0x002f2a0000100800 */
[----:B------:R-:W4:Y:S05]  /*6480*/  LDL R40, [R1+0x74] ;  /* 0x0000740001287983 */ /* 0x000f2a0000100800 */
[----:B------:R-:W4:Y:S05]  /*6490*/  LDL R29, [R1+0x58] ;  /* 0x00005800011d7983 */ /* 0x000f2a0000100800 */
[----:B------:R-:W4:Y:S05]  /*64a0*/  LDL R39, [R1+0x68] ;  /* 0x0000680001277983 */ /* 0x000f2a0000100800 */
[----:B------:R-:W4:Y:S05]  /*64b0*/  LDL R132, [R1+0x4c] ;  /* 0x00004c0001847983 */ /* 0x000f2a0000100800 */
[----:B------:R-:W4:Y:S05]  /*64c0*/  LDL R38, [R1+0x6c] ;  /* 0x00006c0001267983 */ /* 0x000f2a0000100800 */
[----:B------:R-:W4:Y:S05]  /*64d0*/  LDL R37, [R1+0x60] ;  /* 0x0000600001257983 */ /* 0x000f2a0000100800 */
[----:B------:R-:W4:Y:S05]  /*64e0*/  LDL R36, [R1+0x64] ;  /* 0x0000640001247983 */ /* 0x000f2a0000100800 */
[----:B------:R-:W-:Y:S06]  /*64f0*/  BAR.SYNC.DEFER_BLOCKING 0x0 ;  /* 0x0000000000007b1d */ /* 0x000fec0000010000 */
[----:B------:R-:W-:Y:S05]  /*6500*/  LDSM.16.M88.4 R8, [R135+0x10100] ;  /* 0x010100008708783b */ /* 0x000fea0000000200 */
[----:B------:R-:W-:Y:S05]  /*6510*/  LDSM.16.M88.4 R16, [R135+0x10900] ;  /* 0x010900008710783b */ /* 0x000fea0000000200 */
[----:B------:R-:W-:Y:S05]  /*6520*/  LDSM.16.M88.4 R24, [R135+0x11100] ;  /* 0x011100008718783b */ /* 0x000fea0000000200 */
[----:B------:R-:W-:Y:S01]  /*6530*/  LDSM.16.M88.4 R32, [R135+0x11900] ;  /* 0x011900008720783b */ /* 0x000fe20000000200 */
[----:B--2---:R-:W-:Y:S01]  /*6540*/  SHF.R.S32.HI R0, RZ, 0x1f, R4 ;  /* 0x0000001fff007819 */ /* 0x004fe20000011404 */
[----:B------:R-:W-:Y:S04]  /*6550*/  IMAD.WIDE.U32 R2, R4, c[0x0][0x208], RZ ;  /* 0x0000820004027a25 */ /* 0x000fe800078e00ff */
[----:B------:R-:W-:Y:S04]  /*6560*/  IMAD R0, R0, c[0x0][0x208], RZ ;  /* 0x0000820000007a24 */ /* 0x000fe800078e02ff */
[----:B------:R-:W-:Y:S01]  /*6570*/  IMAD R0, R4, c[0x0][0x20c], R0 ;  /* 0x0000830004007a24 */ /* 0x000fe200078e0200 */
[----:B---3--:R-:W-:Y:S04]  /*6580*/  SHF.R.S32.HI R4, RZ, 0x1f, R6 ;  /* 0x0000001fff047819 */ /* 0x008fe80000011406 */
        /* <DEDUP_REMOVED lines=8> */
[----:B------:R-:W1:Y:S05]  /*6610*/  SHFL.IDX PT, R0, R3, RZ, 0x181f ;  /* 0x00181fff03007589 */ /* 0x000e6a00000e0000 */
[----:B------:R-:W4:Y:S05]  /*6620*/  SHFL.IDX PT, R2, R28, RZ, 0x181f ;  /* 0x00181fff1c027589 */ /* 0x000f2a00000e0000 */
[----:B------:R2:W-:Y:S05]  /*6630*/  LDSM.16.M88.4 R184, [R22] ;  /* 0x0000000016b8783b */ /* 0x0005ea0000000200 */
[----:B------:R-:W-:Y:S05]  /*6640*/  LDSM.16.M88.4 R180, [R23] ;  /* 0x0000000017b4783b */ /* 0x000fea0000000200 */
[----:B------:R-:W3:Y:S01]  /*6650*/  SHFL.IDX PT, R3, R3, 0x1, 0x181f ;  /* 0x00381f0003037f89 */ /* 0x000ee200000e0000 */
[----:B-1----:R-:W-:Y:S04]  /*6660*/  IADD3 R12, P0, R0, R20, RZ ;  /* 0x00000014000c7210 */ /* 0x002fe80007f1e0ff */
[----:B------:R-:W1:Y:S01]  /*6670*/  SHFL.IDX PT, R28, R28, 0x1, 0x181f ;  /* 0x00381f001c1c7f89 */ /* 0x000e6200000e0000 */
[----:B----4-:R-:W-:Y:S04]  /*6680*/  IADD3.X R13, R2, R42, RZ, P0, !PT ;  /* 0x0000002a020d7210 */ /* 0x010fe800007fe4ff */
[----:B------:R-:W-:Y:S05]  /*6690*/  LDSM.16.M88.4 R188, [R21] ;  /* 0x0000000015bc783b */ /* 0x000fea0000000200 */
[----:B------:R4:W1:Y:S01]  /*66a0*/  LDSM.16.M88.4 R176, [R5] ;  /* 0x0000000005b0783b */ /* 0x0008620000000200 */
[----:B------:R-:W-:Y:S04]  /*66b0*/  IADD3 R14, P0, R0, R41, RZ ;  /* 0x00000029000e7210 */ /* 0x000fe80007f1e0ff */
[----:B------:R-:W-:Y:S01]  /*66c0*/  IADD3.X R15, R2, R40, RZ, P0, !PT ;  /* 0x00000028020f7210 */ /* 0x000fe200007fe4ff */
[----:B------:R-:W-:Y:S01]  /*66d0*/  @!PT LDS RZ, [RZ] ;  /* 0x00000000fffff984 */ /* 0x000fe20000000800 */
[----:B------:R-:W-:Y:S01]  /*66e0*/  @!PT LDS RZ, [RZ] ;  /* 0x00000000fffff984 */ /* 0x000fe20000000800 */
[----:B------:R-:W-:Y:S01]  /*66f0*/  @!PT LDS RZ, [RZ] ;  /* 0x00000000fffff984 */ /* 0x000fe20000000800 */
[----:B------:R1:W-:Y:S01]  /*6700*/  LDGSTS.E.BYPASS.LTC128B.128 [R29], [R12.64], !P5 ;  /* 0x000000000c1d7fae */ /* 0x0003e2000e901d4c */
[----:B--2---:R-:W-:Y:S01]  /*6710*/  IADD3 R22, P0, R0, R39, RZ ;  /* 0x0000002700167210 */ /* 0x004fe20007f1e0ff */
[C---:B----4-:R-:W-:Y:S03]  /*6720*/  HMMA.16816.F32.BF16 R4, R168.reuse, R8, RZ ;  /* 0x00000008a804723c */ /* 0x050fe600000418ff */
[----:B------:R2:W-:Y:S01]  /*6730*/  LDGSTS.E.BYPASS.LTC128B.128 [R132+0x2100], [R14.64], !P4 ;  /* 0x021000000e847fae */ /* 0x0005e2000e101d4c */
[----:B------:R-:W-:Y:S04]  /*6740*/  IADD3.X R23, R2, R38, RZ, P0, !PT ;  /* 0x0000002602177210 */ /* 0x000fe800007fe4ff */
[C---:B------:R-:W-:Y:S01]  /*6750*/  HMMA.16816.F32.BF16 R8, R168.reuse, R10, RZ ;  /* 0x0000000aa808723c */ /* 0x040fe200000418ff */
[----:B------:R4:W-:Y:S03]  /*6760*/  LDGSTS.E.BYPASS.LTC128B.128 [R132+0x4100], [R22.64], !P3 ;  /* 0x0410000016847fae */ /* 0x0009e6000d901d4c */
[----:B------:R-:W-:Y:S04]  /*6770*/  IADD3 R30, P0, R0, R37, RZ ;  /* 0x00000025001e7210 */ /* 0x000fe80007f1e0ff */
[----:B------:R-:W-:Y:S04]  /*6780*/  IADD3.X R31, R2, R36, RZ, P0, !PT ;  /* 0x00000024021f7210 */ /* 0x000fe800007fe4ff */
[C---:B---3--:R-:W-:Y:S01]  /*6790*/  IADD3 R20, P0, R3.reuse, R20, RZ ;  /* 0x0000001403147210 */ /* 0x048fe20007f1e0ff */
[----:B------:R3:W-:Y:S03]  /*67a0*/  LDGSTS.E.BYPASS.LTC128B.128 [R132+0x6100], [R30.64], !P2 ;  /* 0x061000001e847fae */ /* 0x0007e6000d101d4c */
[C---:B-1----:R-:W-:Y:S02]  /*67b0*/  IADD3.X R21, R28.reuse, R42, RZ, P0, !PT ;  /* 0x0000002a1c157210 */ /* 0x042fe400007fe4ff */
[----:B------:R1:W5:Y:S01]  /*67c0*/  LDL.LU R42, [R1+0xa0] ;  /* 0x0000a000012a7983 */ /* 0x0003620000300800 */
[C---:B--2---:R-:W-:Y:S04]  /*67d0*/  HMMA.16816.F32.BF16 R12, R168.reuse, R16, RZ ;  /* 0x00000010a80c723c */ /* 0x044fe800000418ff */
[----:B------:R2:W-:Y:S04]  /*67e0*/  LDGSTS.E.BYPASS.LTC128B.128 [R29+0x1000], [R20.64], !P5 ;  /* 0x01000000141d7fae */ /* 0x0005e8000e901d4c */
[C---:B------:R-:W-:Y:S01]  /*67f0*/  HMMA.16816.F32.BF16 R16, R168.reuse, R18, RZ ;  /* 0x00000012a810723c */ /* 0x040fe200000418ff */
[C---:B----4-:R-:W-:Y:S02]  /*6800*/  IADD3 R22, P0, R3.reuse, R41, RZ ;  /* 0x0000002903167210 */ /* 0x050fe40007f1e0ff */
[----:B------:R1:W5:Y:S02]  /*6810*/  LDL.LU R41, [R1+0x9c] ;  /* 0x00009c0001297983 */ /* 0x0003640000300800 */
[C---:B------:R-:W-:Y:S03]  /*6820*/  IADD3.X R23, R28.reuse, R40, RZ, P0, !PT ;  /* 0x000000281c177210 */ /* 0x040fe600007fe4ff */
[----:B------:R1:W5:Y:S05]  /*6830*/  LDL.LU R40, [R1+0x98] ;  /* 0x0000980001287983 */ /* 0x00036a0000300800 */
[----:B------:R4:W-:Y:S01]  /*6840*/  LDGSTS.E.BYPASS.LTC128B.128 [R29+0x3000], [R22.64], !P4 ;  /* 0x03000000161d7fae */ /* 0x0009e2000e101d4c */
[C---:B--2---:R-:W-:Y:S04]  /*6850*/  IADD3 R20, P0, R3.reuse, R39, RZ ;  /* 0x0000002703147210 */ /* 0x044fe80007f1e0ff */
[----:B------:R1:W5:Y:S01]  /*6860*/  LDL.LU R39, [R1+0x94] ;  /* 0x0000940001277983 */ /* 0x0003620000300800 */
[C---:B------:R-:W-:Y:S02]  /*6870*/  IADD3.X R21, R28.reuse, R38, RZ, P0, !PT ;  /* 0x000000261c157210 */ /* 0x040fe400007fe4ff */
[----:B------:R-:W-:Y:S02]  /*6880*/  IADD3 R2, P0, R3, R37, RZ ;  /* 0x0000002503027210 */ /* 0x000fe40007f1e0ff */
[----:B------:R-:W2:Y:S02]  /*6890*/  LDL R0, [R1] ;  /* 0x0000000001007983 */ /* 0x000ea40000100800 */
[----:B------:R-:W-:Y:S03]  /*68a0*/  IADD3.X R3, R28, R36, RZ, P0, !PT ;  /* 0x000000241c037210 */ /* 0x000fe600007fe4ff */
[----:B------:R4:W-:Y:S01]  /*68b0*/  LDGSTS.E.BYPASS.LTC128B.128 [R29+0x5000], [R20.64], !P3 ;  /* 0x05000000141d7fae */ /* 0x0009e2000d901d4c */
[----:B------:R-:W-:Y:S04]  /*68c0*/  PLOP3.LUT P0, PT, PT, PT, UP0, 0x80, 0x0 ;  /* 0x000000000000781c */ /* 0x000fe80003f0f008 */
[----:B------:R1:W-:Y:S05]  /*68d0*/  LDGSTS.E.BYPASS.LTC128B.128 [R29+0x7000], [R2.64], !P2 ;  /* 0x07000000021d7fae */ /* 0x0003ea000d101d4c */
[----:B------:R-:W0:Y:S05]  /*68e0*/  LDGDEPBAR ;  /* 0x00000000000079af */ /* 0x000e2a0000000000 */
[----:B------:R2:W5:Y:S05]  /*68f0*/  LDL.LU R38, [R1+0x90] ;  /* 0x0000900001267983 */ /* 0x00056a0000300800 */
[----:B------:R2:W5:Y:S05]  /*6900*/  LDL.LU R37, [R1+0x8c] ;  /* 0x00008c0001257983 */ /* 0x00056a0000300800 */
[----:B------:R2:W5:Y:S01]  /*6910*/  LDL.LU R36, [R1+0x88] ;  /* 0x0000880001247983 */ /* 0x0005620000300800 */
[C---:B----4-:R-:W-:Y:S04]  /*6920*/  HMMA.16816.F32.BF16 R20, R168.reuse, R24, RZ ;  /* 0x00000018a814723c */ /* 0x050fe800000418ff */
[----:B-1----:R-:W4:Y:S04]  /*6930*/  LDL R3, [R1+0x28] ;  /* 0x0000280001037983 */ /* 0x002f280000100800 */
[C---:B------:R-:W-:Y:S01]  /*6940*/  HMMA.16816.F32.BF16 R24, R168.reuse, R26, RZ ;  /* 0x0000001aa818723c */ /* 0x040fe200000418ff */
[----:B------:R-:W4:Y:S07]  /*6950*/  LDL R2, [R1+0x2c] ;  /* 0x00002c0001027983 */ /* 0x000f2e0000100800 */
[C---:B---3--:R-:W-:Y:S08]  /*6960*/  HMMA.16816.F32.BF16 R28, R168.reuse, R32, RZ ;  /* 0x00000020a81c723c */ /* 0x048ff000000418ff */
        /* <DEDUP_REMOVED lines=8> */
[----:B------:R-:W3:Y:S05]  /*69f0*/  LDL R188, [R1+0x34] ;  /* 0x0000340001bc7983 */ /* 0x000eea0000100800 */
[----:B------:R-:W3:Y:S02]  /*6a00*/  LDL R189, [R1+0x30] ;  /* 0x0000300001bd7983 */ /* 0x000ee40000100800 */
[----:B------:R-:W-:Y:S03]  /*6a10*/  HMMA.16816.F32.BF16 R32, R172, R190, R32 ;  /* 0x000000beac20723c */ /* 0x000fe60000041820 */
[----:B--2---:R-:W1:Y:S05]  /*6a20*/  LDSM.16.M88.4 R176, [R0+0x10100] ;  /* 0x0101000000b0783b */ /* 0x004e6a0000000200 */
[----:B------:R-:W2:Y:S05]  /*6a30*/  LDSM.16.M88.4 R180, [R0+0x10900] ;  /* 0x0109000000b4783b */ /* 0x000eaa0000000200 */
[----:B------:R-:W-:Y:S01]  /*6a40*/  LDSM.16.M88.4 R184, [R0+0x11900] ;  /* 0x0119000000b8783b */ /* 0x000fe20000000200 */
[C---:B-1----:R-:W-:Y:S08]  /*6a50*/  HMMA.16816.F32.BF16 R4, R192.reuse, R176, R4 ;  /* 0x000000b0c004723c */ /* 0x042ff00000041804 */
[C---:B------:R-:W-:Y:S01]  /*6a60*/  HMMA.16816.F32.BF16 R8, R192.reuse, R178, R8 ;  /* 0x000000b2c008723c */ /* 0x040fe20000041808 */
[----:B------:R-:W1:Y:S07]  /*6a70*/  LDSM.16.M88.4 R176, [R0+0x11100] ;  /* 0x0111000000b0783b */ /* 0x000e6e0000000200 */
[C---:B--2---:R-:W-:Y:S08]  /*6a80*/  HMMA.16816.F32.BF16 R12, R192.reuse, R180, R12 ;  /* 0x000000b4c00c723c */ /* 0x044ff0000004180c */
[C---:B------:R-:W-:Y:S01]  /*6a90*/  HMMA.16816.F32.BF16 R16, R192.reuse, R182, R16 ;  /* 0x000000b6c010723c */ /* 0x040fe20000041810 */
[----:B------:R-:W2:Y:S07]  /*6aa0*/  LDSM.16.M88.4 R180, [R250] ;  /* 0x00000000fab4783b */ /* 0x000eae0000000200 */
[C---:B-1----:R-:W-:Y:S08]  /*6ab0*/  HMMA.16816.F32.BF16 R20, R192.reuse, R176, R20 ;  /* 0x000000b0c014723c */ /* 0x042ff00000041814 */
[C---:B------:R-:W-:Y:S01]  /*6ac0*/  HMMA.16816.F32.BF16 R24, R192.reuse, R178, R24 ;  /* 0x000000b2c018723c */ /* 0x040fe20000041818 */
[----:B------:R-:W1:Y:S07]  /*6ad0*/  LDSM.16.M88.4 R176, [R250+0x800] ;  /* 0x00080000fab0783b */ /* 0x000e6e0000000200 */
[C---:B------:R-:W-:Y:S08]  /*6ae0*/  HMMA.16816.F32.BF16 R28, R192.reuse, R184, R28 ;  /* 0x000000b8c01c723c */ /* 0x040ff0000004181c */
[----:B------:R-:W-:Y:S01]  /*6af0*/  HMMA.16816.F32.BF16 R32, R192, R186, R32 ;  /* 0x000000bac020723c */ /* 0x000fe20000041820 */
        /* <DEDUP_REMOVED lines=8> */
[C---:B------:R-:W-:Y:S01]  /*6b80*/  HMMA.16816.F32.BF16 R24, R196.reuse, R186, R24 ;  /* 0x000000bac418723c */ /* 0x040fe20000041818 */
[----:B------:R-:W3:Y:S07]  /*6b90*/  LDSM.16.M88.4 R184, [R135+0x12900] ;  /* 0x0129000087b8783b */ /* 0x000eee0000000200 */
[C---:B--2---:R-:W-:Y:S08]  /*6ba0*/  HMMA.16816.F32.BF16 R28, R196.reuse, R180, R28 ;  /* 0x000000b4c41c723c */ /* 0x044ff0000004181c */
[----:B------:R-:W-:Y:S01]  /*6bb0*/  HMMA.16816.F32.BF16 R32, R196, R182, R32 ;  /* 0x000000b6c420723c */ /* 0x000fe20000041820 */
[----:B------:R-:W2:Y:S07]  /*6bc0*/  LDSM.16.M88.4 R180, [R135+0x13100] ;  /* 0x0131000087b4783b */ /* 0x000eae0000000200 */
[C---:B-1----:R-:W-:Y:S08]  /*6bd0*/  HMMA.16816.F32.BF16 R4, R200.reuse, R176, R4 ;  /* 0x000000b0c804723c */ /* 0x042ff00000041804 */
[C---:B------:R-:W-:Y:S01]  /*6be0*/  HMMA.16816.F32.BF16 R8, R200.reuse, R178, R8 ;  /* 0x000000b2c808723c */ /* 0x040fe20000041808 */
[----:B------:R-:W1:Y:S07]  /*6bf0*/  LDSM.16.M88.4 R176, [R135+0x13900] ;  /* 0x0139000087b0783b */ /* 0x000e6e0000000200 */
[C---:B---3--:R-:W-:Y:S08]  /*6c00*/  HMMA.16816.F32.BF16 R12, R200.reuse, R184, R12 ;  /* 0x000000b8c80c723c */ /* 0x048ff0000004180c */
[C---:B------:R-:W-:Y:S01]  /*6c10*/  HMMA.16816.F32.BF16 R16, R200.reuse, R186, R16 ;  /* 0x000000bac810723c */ /* 0x040fe20000041810 */
[----:B------:R3:W4:Y:S07]  /*6c20*/  LDSM.16.M88.4 R184, [R188] ;  /* 0x00000000bcb8783b */ /* 0x00072e0000000200 */
[C---:B--2---:R-:W-:Y:S08]  /*6c30*/  HMMA.16816.F32.BF16 R20, R200.reuse, R180, R20 ;  /* 0x000000b4c814723c */ /* 0x044ff00000041814 */
[C---:B------:R-:W-:Y:S01]  /*6c40*/  HMMA.16816.F32.BF16 R24, R200.reuse, R182, R24 ;  /* 0x000000b6c818723c */ /* 0x040fe20000041818 */
[----:B------:R2:W4:Y:S05]  /*6c50*/  LDSM.16.M88.4 R180, [R189] ;  /* 0x00000000bdb4783b */ /* 0x00052a0000000200 */
[----:B---3--:R-:W3:Y:S02]  /*6c60*/  LDL R188, [R1+0x20] ;  /* 0x0000200001bc7983 */ /* 0x008ee40000100800 */
[C---:B-1----:R-:W-:Y:S08]  /*6c70*/  HMMA.16816.F32.BF16 R28, R200.reuse, R176, R28 ;  /* 0x000000b0c81c723c */ /* 0x042ff0000004181c */
[----:B------:R-:W-:Y:S01]  /*6c80*/  HMMA.16816.F32.BF16 R32, R200, R178, R32 ;  /* 0x000000b2c820723c */ /* 0x000fe20000041820 */
[----:B----4-:R1:W4:Y:S05]  /*6c90*/  LDSM.16.M88.4 R176, [R2] ;  /* 0x0000000002b0783b */ /* 0x01032a0000000200 */
[----:B--2---:R-:W2:Y:S02]  /*6ca0*/  LDL R189, [R1+0x24] ;  /* 0x0000240001bd7983 */ /* 0x004ea40000100800 */
[C---:B------:R-:W-:Y:S08]  /*6cb0*/  HMMA.16816.F32.BF16 R4, R204.reuse, R184, R4 ;  /* 0x000000b8cc04723c */ /* 0x040ff00000041804 */
[C---:B------:R-:W-:Y:S01]  /*6cc0*/  HMMA.16816.F32.BF16 R8, R204.reuse, R186, R8 ;  /* 0x000000bacc08723c */ /* 0x040fe20000041808 */
[----:B------:R4:W4:Y:S07]  /*6cd0*/  LDSM.16.M88.4 R184, [R3] ;  /* 0x0000000003b8783b */ /* 0x00092e0000000200 */
[C---:B------:R-:W-:Y:S01]  /*6ce0*/  HMMA.16816.F32.BF16 R12, R204.reuse, R180, R12 ;  /* 0x000000b4cc0c723c */ /* 0x040fe2000004180c */
[----:B-1----:R-:W2:Y:S07]  /*6cf0*/  LDL R2, [R1+0x18] ;  /* 0x0000180001027983 */ /* 0x002eae0000100800 */
[C---:B------:R-:W-:Y:S01]  /*6d00*/  HMMA.16816.F32.BF16 R16, R204.reuse, R182, R16 ;  /* 0x000000b6cc10723c */ /* 0x040fe20000041810 */
[----:B------:R-:W1:Y:S05]  /*6d10*/  LDSM.16.M88.4 R180, [R0+0x12100] ;  /* 0x0121000000b4783b */ /* 0x000e6a0000000200 */
[----:B----4-:R-:W4:Y:S02]  /*6d20*/  LDL R3, [R1+0x1c] ;  /* 0x00001c0001037983 */ /* 0x010f240000100800 */
        /* <DEDUP_REMOVED lines=39> */
[----:B---3--:R1:W-:Y:S05]  /*6fa0*/  LDSM.16.M88.4 R176, [R188] ;  /* 0x00000000bcb0783b */ /* 0x0083ea0000000200 */
[----:B--2---:R2:W2:Y:S05]  /*6fb0*/  LDSM.16.M88.4 R180, [R189] ;  /* 0x00000000bdb4783b */ /* 0x0044aa0000000200 */
[----:B-1----:R-:W3:Y:S05]  /*6fc0*/  LDL R188, [R1+0x10] ;  /* 0x0000100001bc7983 */ /* 0x002eea0000100800 */
[----:B--2---:R-:W2:Y:S05]  /*6fd0*/  LDL R189, [R1+0x14] ;  /* 0x0000140001bd7983 */ /* 0x004eaa0000100800 */
[----:B----4-:R1:W4:Y:S01]  /*6fe0*/  LDSM.16.M88.4 R184, [R3] ;  /* 0x0000000003b8783b */ /* 0x0103220000000200 */
        /* <DEDUP_REMOVED lines=47> */
[----:B---3--:R-:W-:Y:S05]  /*72e0*/  LDSM.16.M88.4 R184, [R188] ;  /* 0x00000000bcb8783b */ /* 0x008fea0000000200 */
[----:B--2---:R-:W1:Y:S05]  /*72f0*/  LDSM.16.M88.4 R176, [R189] ;  /* 0x00000000bdb0783b */ /* 0x004e6a0000000200 */
[----:B------:R-:W2:Y:S01]  /*7300*/  LDSM.16.M88.4 R180, [R3] ;  /* 0x0000000003b4783b */ /* 0x000ea20000000200 */
[C---:B-1----:R-:W-:Y:S08]  /*7310*/  HMMA.16816.F32.BF16 R4, R236.reuse, R176, R4 ;  /* 0x000000b0ec04723c */ /* 0x042ff00000041804 */
[C---:B------:R-:W-:Y:S01]  /*7320*/  HMMA.16816.F32.BF16 R8, R236.reuse, R178, R8 ;  /* 0x000000b2ec08723c */ /* 0x040fe20000041808 */
[----:B----4-:R-:W1:Y:S07]  /*7330*/  LDSM.16.M88.4 R176, [R2] ;  /* 0x0000000002b0783b */ /* 0x010e6e0000000200 */
        /* <DEDUP_REMOVED lines=30> */
[----:B------:R-:W-:Y:S01]  /*7520*/  MUFU.TANH R183, R4 ;  /* 0x0000000400b77308 */ /* 0x000fe20000002400 */
        /* <DEDUP_REMOVED lines=8> */
[----:B-1----:R1:W-:Y:S01]  /*75b0*/  STL [R1+0x48], R0 ;  /* 0x0000480001007387 */ /* 0x0023e20000100800 */
[----:B------:R-:W-:Y:S02]  /*75c0*/  FMUL.FTZ R16, R16, c[0x0][0x320] ;  /* 0x0000c80010107a20 */ /* 0x000fe40000410000 */
[----:B------:R-:W-:Y:S02]  /*75d0*/  FMUL.FTZ R17, R17, c[0x0][0x320] ;  /* 0x0000c80011117a20 */ /* 0x000fe40000410000 */
[----:B------:R-:W-:Y:S01]  /*75e0*/  FMUL.FTZ R18, R18, c[0x0][0x320] ;  /* 0x0000c80012127a20 */ /* 0x000fe20000410000 */
[----:B------:R2:W-:Y:S01]  /*75f0*/  MUFU.TANH R191, R6 ;  /* 0x0000000600bf7308 */ /* 0x0005e20000002400 */
[----:B------:R-:W-:Y:S09]  /*7600*/  FMUL.FTZ R19, R19, c[0x0][0x320] ;  /* 0x0000c80013137a20 */ /* 0x000ff20000410000 */
[----:B------:R-:W-:Y:S10]  /*7610*/  MUFU.TANH R184, R8 ;  /* 0x0000000800b87308 */ /* 0x000ff40000002400 */
[----:B------:R-:W-:Y:S01]  /*7620*/  MUFU.TANH R182, R9 ;  /* 0x0000000900b67308 */ /* 0x000fe20000002400 */
[----:B--2---:R-:W2:Y:S09]  /*7630*/  LDSM.16.M88.4 R4, [R250+0x7000] ;  /* 0x00700000fa04783b */ /* 0x004eb20000000200 */
[----:B-1----:R-:W1:Y:S10]  /*7640*/  MUFU.TANH R0, R10 ;  /* 0x0000000a00007308 */ /* 0x002e740000002400 */
[----:B------:R3:W4:Y:S10]  /*7650*/  MUFU.TANH R190, R11 ;  /* 0x0000000b00be7308 */ /* 0x0007340000002400 */
[----:B------:R-:W4:Y:S01]  /*7660*/  MUFU.TANH R181, R12 ;  /* 0x0000000c00b57308 */ /* 0x000f220000002400 */
[----:B-1----:R-:W-:Y:S09]  /*7670*/  STL [R1+0x44], R0 ;  /* 0x0000440001007387 */ /* 0x002ff20000100800 */
[----:B------:R-:W1:Y:S01]  /*7680*/  MUFU.TANH R180, R13 ;  /* 0x0000000d00b47308 */ /* 0x000e620000002400 */
[----:B---3--:R-:W3:Y:S01]  /*7690*/  LDSM.16.M88.4 R8, [R250+0x7800] ;  /* 0x00780000fa08783b */ /* 0x008ee20000000200 */
[----:B------:R-:W-:Y:S08]  /*76a0*/  DEPBAR.LE SB0, 0x0 ;  /* 0x000080000000791a */ /* 0x000ff00000000000 */
[----:B------:R-:W1:Y:S01]  /*76b0*/  MUFU.TANH R189, R14 ;  /* 0x0000000e00bd7308 */ /* 0x000e620000002400 */
[----:B------:R-:W-:Y:S01]  /*76c0*/  BAR.SYNC.DEFER_BLOCKING 0x0 ;  /* 0x0000000000007b1d */ /* 0x000fe20000010000 */
[C---:B--2---:R-:W-:Y:S08]  /*76d0*/  HMMA.16816.F32.BF16 R20, R244.reuse, R4, R20 ;  /* 0x00000004f414723c */ /* 0x044ff00000041814 */
[----:B------:R-:W2:Y:S01]  /*76e0*/  MUFU.TANH R188, R15 ;  /* 0x0000000f00bc7308 */ /* 0x000ea20000002400 */
[C---:B------:R-:W-:Y:S09]  /*76f0*/  HMMA.16816.F32.BF16 R24, R244.reuse, R6, R24 ;  /* 0x00000006f418723c */ /* 0x040ff20000041818 */
[----:B------:R1:W1:Y:S06]  /*7700*/  MUFU.TANH R178, R16 ;  /* 0x0000001000b27308 */ /* 0x00026c0000002400 */
[----:B------:R-:W-:Y:S02]  /*7710*/  FMUL.FTZ R20, R20, c[0x0][0x320] ;  /* 0x0000c80014147a20 */ /* 0x000fe40000410000 */
[----:B------:R-:W-:Y:S02]  /*7720*/  FMUL.FTZ R22, R22, c[0x0][0x320] ;  /* 0x0000c80016167a20 */ /* 0x000fe40000410000 */
[----:B------:R2:W2:Y:S01]  /*7730*/  MUFU.TANH R177, R17 ;  /* 0x0000001100b17308 */ /* 0x0004a20000002400 */
[----:B------:R-:W-:Y:S01]  /*7740*/  FMUL.FTZ R23, R23, c[0x0][0x320] ;  /* 0x0000c80017177a20 */ /* 0x000fe20000410000 */
[C---:B---3--:R-:W-:Y:S08]  /*7750*/  HMMA.16816.F32.BF16 R28, R244.reuse, R8, R28 ;  /* 0x00000008f41c723c */ /* 0x048ff0000004181c */
[----:B------:R3:W3:Y:S01]  /*7760*/  MUFU.TANH R187, R18 ;  /* 0x0000001200bb7308 */ /* 0x0006e20000002400 */
[----:B------:R-:W-:Y:S03]  /*7770*/  HMMA.16816.F32.BF16 R32, R244, R10, R32 ;  /* 0x0000000af420723c */ /* 0x000fe60000041820 */
[----:B-1----:R-:W-:Y:S06]  /*7780*/  FMUL.FTZ R16, R25, c[0x0][0x320] ;  /* 0x0000c80019107a20 */ /* 0x002fec0000410000 */
[----:B------:R1:W1:Y:S06]  /*7790*/  MUFU.TANH R186, R19 ;  /* 0x0000001300ba7308 */ /* 0x00026c0000002400 */
[----:B------:R-:W-:Y:S04]  /*77a0*/  FMUL.FTZ R15, R28, c[0x0][0x320] ;  /* 0x0000c8001c0f7a20 */ /* 0x000fe80000410000 */
[----:B------:R4:W4:Y:S01]  /*77b0*/  MUFU.TANH R176, R20 ;  /* 0x0000001400b07308 */ /* 0x0009220000002400 */
[----:B------:R-:W-:Y:S02]  /*77c0*/  FMUL.FTZ R14, R29, c[0x0][0x320] ;  /* 0x0000c8001d0e7a20 */ /* 0x000fe40000410000 */
[----:B--2---:R-:W-:Y:S02]  /*77d0*/  FMUL.FTZ R17, R31, c[0x0][0x320] ;  /* 0x0000c8001f117a20 */ /* 0x004fe40000410000 */
[----:B---3--:R-:W-:Y:S02]  /*77e0*/  FMUL.FTZ R18, R24, c[0x0][0x320] ;  /* 0x0000c80018127a20 */ /* 0x008fe40000410000 */
[----:B------:R-:W-:Y:S02]  /*77f0*/  FMUL.FTZ R13, R32, c[0x0][0x320] ;  /* 0x0000c800200d7a20 */ /* 0x000fe40000410000 */
[----:B------:R-:W-:Y:S01]  /*7800*/  FMUL.FTZ R12, R33, c[0x0][0x320] ;  /* 0x0000c800210c7a20 */ /* 0x000fe20000410000 */
[----:B------:R2:W3:Y:S01]  /*7810*/  MUFU.TANH R179, R22 ;  /* 0x0000001600b37308 */ /* 0x0004e20000002400 */
[----:B------:R-:W-:Y:S02]  /*7820*/  FMUL.FTZ R4, R34, c[0x0][0x320] ;  /* 0x0000c80022047a20 */ /* 0x000fe40000410000 */
[----:B------:R-:W-:Y:S02]  /*7830*/  FMUL.FTZ R0, R35, c[0x0][0x320] ;  /* 0x0000c80023007a20 */ /* 0x000fe40000410000 */
[----:B-1----:R-:W-:Y:S05]  /*7840*/  FMUL.FTZ R19, R30, c[0x0][0x320] ;  /* 0x0000c8001e137a20 */ /* 0x002fea0000410000 */
[----:B------:R-:W1:Y:S01]  /*7850*/  MUFU.TANH R23, R23 ;  /* 0x0000001700177308 */ /* 0x000e620000002400 */
[----:B----4-:R-:W-:Y:S02]  /*7860*/  FMUL.FTZ R20, R21, c[0x0][0x320] ;  /* 0x0000c80015147a20 */ /* 0x010fe40000410000 */
[----:B------:R-:W-:Y:S07]  /*7870*/  FMUL.FTZ R21, R27, c[0x0][0x320] ;  /* 0x0000c8001b157a20 */ /* 0x000fee0000410000 */
[----:B------:R-:W4:Y:S01]  /*7880*/  MUFU.TANH R20, R20 ;  /* 0x0000001400147308 */ /* 0x000f220000002400 */
[----:B--2---:R-:W-:Y:S09]  /*7890*/  FMUL.FTZ R22, R26, c[0x0][0x320] ;  /* 0x0000c8001a167a20 */ /* 0x004ff20000410000 */
[----:B------:R-:W2:Y:S10]  /*78a0*/  MUFU.TANH R18, R18 ;  /* 0x0000001200127308 */ /* 0x000eb40000002400 */
        /* <DEDUP_REMOVED lines=11> */
[----:B-12345:R-:W-:-:S05]  /*7960*/  @P0 BRA `(.L_x_29) ;  /* 0xffffe5a000000947 */ /* 0x03efca000383ffff */
.L_x_28:
[----:B----4-:R-:W2:Y:S01]  /*7970*/  LDL.LU R8, [R1+0x5c] ;  /* 0x00005c0001087983 */ /* 0x010ea20000300800 */
[----:B------:R-:W-:Y:S02]  /*7980*/  FMNMX.FTZ R0, R183, R133, !PT ;  /* 0x00000085b7007209 */ /* 0x000fe40007810000 */
[----:B------:R-:W-:Y:S01]  /*7990*/  ISETP.LT.AND P0, PT, RZ, UR6, PT ;  /* 0x00000006ff007c0c */ /* 0x000fe2000bf01270 */
[----:B------:R-:W3:Y:S01]  /*79a0*/  LDL.LU R24, [R1+0x48] ;  /* 0x0000480001187983 */ /* 0x000ee20000300800 */
[----:B------:R-:W-:Y:S01]  /*79b0*/  FMNMX.FTZ R0, R185, R0, !PT ;  /* 0x00000000b9007209 */ /* 0x000fe20007810000 */
[----:B------:R-:W-:Y:S02]  /*79c0*/  UIADD3 UR6, UR6, -0x1, URZ ;  /* 0xffffffff06067890 */ /* 0x000fe4000fffe03f */
[----:B------:R-:W4:Y:S01]  /*79d0*/  LDL.LU R10, [R1+0x44] ;  /* 0x00004400010a7983 */ /* 0x000f220000300800 */
[----:B------:R-:W-:Y:S03]  /*79e0*/  FMNMX.FTZ R0, R184, R0, !PT ;  /* 0x00000000b8007209 */ /* 0x000fe60007810000 */
        /* <DEDUP_REMOVED lines=19> */
[C---:B------:R-:W-:Y:S02]  /*7b20*/  FMUL.FTZ R2, R132.reuse, c[0x0][0x2d0] ;  /* 0x0000b40084027a20 */ /* 0x040fe40000410000 */
[----:B------:R-:W-:Y:S02]  /*7b30*/  FADD.FTZ R0, -R132, R133 ;  /* 0x0000008584007221 */ /* 0x000fe40000010100 */
[--C-:B------:R-:W-:Y:S02]  /*7b40*/  FFMA.FTZ R183, R183, c[0x0][0x2d0], -R2.reuse ;  /* 0x0000b400b7b77a23 */ /* 0x100fe40000010802 */
        /* <DEDUP_REMOVED lines=18> */
[----:B------:R-:W-:Y:S02]  /*7c70*/  FFMA.FTZ R11, R18, c[0x0][0x2d0], -R2 ;  /* 0x0000b400120b7a23 */ /* 0x000fe40000010802 */
[C---:B-1----:R-:W-:Y:S02]  /*7c80*/  FMUL.FTZ R32, R6.reuse, R136 ;  /* 0x0000008806207220 */ /* 0x042fe40000410000 */
[C---:B------:R-:W-:Y:S01]  /*7c90*/  FMUL.FTZ R33, R6.reuse, R137 ;  /* 0x0000008906217220 */ /* 0x040fe20000410000 */
[----:B------:R-:W1:Y:S01]  /*7ca0*/  MUFU.EX2 R7, R7 ;  /* 0x0000000700077308 */ /* 0x000e620000000800 */
[C---:B------:R-:W-:Y:S01]  /*7cb0*/  FMUL.FTZ R12, R6.reuse, R156 ;  /* 0x0000009c060c7220 */ /* 0x040fe20000410000 */
[----:B------:R-:W-:Y:S01]  /*7cc0*/  MOV R156, R25 ;  /* 0x00000019009c7202 */ /* 0x000fe20000000f00 */
[C---:B------:R-:W-:Y:S02]  /*7cd0*/  FMUL.FTZ R25, R6.reuse, R145 ;  /* 0x0000009106197220 */ /* 0x040fe40000410000 */
[C---:B------:R-:W-:Y:S01]  /*7ce0*/  FMUL.FTZ R13, R6.reuse, R157 ;  /* 0x0000009d060d7220 */ /* 0x040fe20000410000 */
[----:B------:R-:W-:Y:S01]  /*7cf0*/  MOV R157, R28 ;  /* 0x0000001c009d7202 */ /* 0x000fe20000000f00 */
[C---:B------:R-:W-:Y:S02]  /*7d00*/  FMUL.FTZ R28, R6.reuse, R140 ;  /* 0x0000008c061c7220 */ /* 0x040fe40000410000 */
[C---:B------:R-:W-:Y:S01]  /*7d10*/  FMUL.FTZ R16, R6.reuse, R152 ;  /* 0x0000009806107220 */ /* 0x040fe20000410000 */
[----:B------:R-:W1:Y:S01]  /*7d20*/  MUFU.EX2 R178, R182 ;  /* 0x000000b600b27308 */ /* 0x000e620000000800 */
[C---:B------:R-:W-:Y:S01]  /*7d30*/  FMUL.FTZ R20, R6.reuse, R148 ;  /* 0x0000009406147220 */ /* 0x040fe20000410000 */
[----:B------:R-:W-:Y:S01]  /*7d40*/  MOV R148, R11 ;  /* 0x0000000b00947202 */ /* 0x000fe20000000f00 */
        /* <DEDUP_REMOVED lines=50> */
[C---:B------:R-:W-:Y:S03]  /*8070*/  F2FP.BF16.PACK_AB R176, R5.reuse, R176 ;  /* 0x000000b005b0723e */ /* 0x040fe600000010ff */
[----:B------:R-:W-:Y:S04]  /*8080*/  FADD.FTZ R0, R5, R0 ;  /* 0x0000000005007221 */ /* 0x000fe80000010000 */
[----:B-1----:R-:W-:Y:S04]  /*8090*/  FADD.FTZ R0, R7, R0 ;  /* 0x0000000007007221 */ /* 0x002fe80000010000 */
[C---:B------:R-:W-:Y:S01]  /*80a0*/  FADD.FTZ R182, R178.reuse, R0 ;  /* 0x00000000b2b67221 */ /* 0x040fe20000010000 */
[----:B------:R-:W-:Y:S02]  /*80b0*/  FMNMX.FTZ R0, R191, R134, !PT ;  /* 0x00000086bf007209 */ /* 0x000fe40007810000 */
[----:B------:R-:W-:Y:S02]  /*80c0*/  F2FP.BF16.PACK_AB R178, R178, R7 ;  /* 0x00000007b2b2723e */ /* 0x000fe400000010ff */
[----:B---3--:R-:W-:Y:S04]  /*80d0*/  FMNMX.FTZ R0, R24, R0, !PT ;  /* 0x0000000018007209 */ /* 0x008fe80007810000 */
[----:B----4-:R-:W-:Y:S04]  /*80e0*/  FMNMX.FTZ R0, R10, R0, !PT ;  /* 0x000000000a007209 */ /* 0x010fe80007810000 */
        /* <DEDUP_REMOVED lines=31> */
[----:B------:R-:W5:Y:S01]  /*82e0*/  MUFU.EX2 R8, R8 ;  /* 0x0000000800087308 */ /* 0x000f620000000800 */
[--C-:B------:R-:W-:Y:S02]  /*82f0*/  FFMA.FTZ R19, R19, c[0x0][0x2d0], -R5.reuse ;  /* 0x0000b40013137a23 */ /* 0x100fe40000010805 */
[--C-:B------:R-:W-:Y:S02]  /*8300*/  FFMA.FTZ R18, R4, c[0x0][0x2d0], -R5.reuse ;  /* 0x0000b40004127a23 */ /* 0x100fe40000010805 */
[C---:B------:R-:W-:Y:S01]  /*8310*/  FMUL.FTZ R4, R6.reuse, R164 ;  /* 0x000000a406047220 */ /* 0x040fe20000410000 */
[----:B------:R-:W-:Y:S01]  /*8320*/  MOV R164, R15 ;  /* 0x0000000f00a47202 */ /* 0x000fe20000000f00 */
[C---:B------:R-:W-:Y:S01]  /*8330*/  FMUL.FTZ R17, R6.reuse, R153 ;  /* 0x0000009906117220 */ /* 0x040fe20000410000 */
[----:B------:R-:W-:Y:S01]  /*8340*/  MOV R153, R29 ;  /* 0x0000001d00997202 */ /* 0x000fe20000000f00 */
[----:B------:R-:W-:Y:S01]  /*8350*/  FMUL.FTZ R29, R6, R141 ;  /* 0x0000008d061d7220 */ /* 0x000fe20000410000 */
[----:B------:R-:W2:Y:S01]  /*8360*/  MUFU.EX2 R7, R7 ;  /* 0x0000000700077308 */ /* 0x000ea20000000800 */
[--C-:B------:R-:W-:Y:S02]  /*8370*/  FFMA.FTZ R189, R189, c[0x0][0x2d0], -R5.reuse ;  /* 0x0000b400bdbd7a23 */ /* 0x100fe40000010805 */
[--C-:B------:R-:W-:Y:S02]  /*8380*/  FFMA.FTZ R188, R188, c[0x0][0x2d0], -R5.reuse ;  /* 0x0000b400bcbc7a23 */ /* 0x100fe40000010805 */
[C---:B-1----:R-:W-:Y:S02]  /*8390*/  FMUL.FTZ R34, R0.reuse, R138 ;  /* 0x0000008a00227220 */ /* 0x042fe40000410000 */
[----:B------:R-:W-:Y:S02]  /*83a0*/  FMUL.FTZ R35, R0, R139 ;  /* 0x0000008b00237220 */ /* 0x000fe40000410000 */
[----:B------:R-:W1:Y:S01]  /*83b0*/  LDSM.16.MT88.4 R136, [R248+0x100] ;  /* 0x00010000f888783b */ /* 0x000e620000004200 */
[----:B------:R-:W3:Y:S01]  /*83c0*/  MUFU.EX2 R179, R133 ;  /* 0x0000008500b37308 */ /* 0x000ee20000000800 */
[--C-:B------:R-:W-:Y:S02]  /*83d0*/  FFMA.FTZ R187, R187, c[0x0][0x2d0], -R5.reuse ;  /* 0x0000b400bbbb7a23 */ /* 0x100fe40000010805 */
[--C-:B------:R-:W-:Y:S02]  /*83e0*/  FFMA.FTZ R186, R186, c[0x0][0x2d0], -R5.reuse ;  /* 0x0000b400baba7a23 */ /* 0x100fe40000010805 */
[----:B-----5:R-:W-:Y:S02]  /*83f0*/  FFMA.FTZ R3, R0, R9, R8 ;  /* 0x0000000900037223 */ /* 0x020fe40000010008 */
[C---:B------:R-:W-:Y:S01]  /*8400*/  FMUL.FTZ R9, R6.reuse, R161 ;  /* 0x000000a106097220 */ /* 0x040fe20000410000 */
[----:B------:R-:W-:Y:S01]  /*8410*/  MOV R161, R19 ;  /* 0x0000001300a17202 */ /* 0x000fe20000000f00 */
[----:B------:R-:W-:Y:S01]  /*8420*/  FFMA.FTZ R14, R21, c[0x0][0x2d0], -R5 ;  /* 0x0000b400150e7a23 */ /* 0x000fe20000010805 */
[----:B------:R-:W4:Y:S01]  /*8430*/  MUFU.EX2 R190, R190 ;  /* 0x000000be00be7308 */ /* 0x000f220000000800 */
[C---:B------:R-:W-:Y:S01]  /*8440*/  FMUL.FTZ R5, R6.reuse, R165 ;  /* 0x000000a506057220 */ /* 0x040fe20000410000 */
[----:B------:R-:W-:Y:S01]  /*8450*/  MOV R165, R18 ;  /* 0x0000001200a57202 */ /* 0x000fe20000000f00 */
[C---:B------:R-:W-:Y:S01]  /*8460*/  FMUL.FTZ R21, R6.reuse, R149 ;  /* 0x0000009506157220 */ /* 0x040fe20000410000 */
[C---:B--2---:R-:W-:Y:S01]  /*8470*/  F2FP.BF16.PACK_AB R177, R7.reuse, R8 ;  /* 0x0000000807b1723e */ /* 0x044fe200000010ff */
[----:B------:R-:W-:Y:S01]  /*8480*/  FADD.FTZ R3, R7, R3 ;  /* 0x0000000307037221 */ /* 0x000fe20000010000 */
[----:B------:R-:W-:Y:S01]  /*8490*/  MOV R149, R31 ;  /* 0x0000001f00957202 */ /* 0x000fe20000000f00 */
[C---:B------:R-:W-:Y:S01]  /*84a0*/  FMUL.FTZ R8, R6.reuse, R160 ;  /* 0x000000a006087220 */ /* 0x040fe20000410000 */
[----:B------:R-:W-:Y:S01]  /*84b0*/  MOV R160, R24 ;  /* 0x0000001800a07202 */ /* 0x000fe20000000f00 */
[----:B------:R-:W-:Y:S01]  /*84c0*/  FMUL.FTZ R24, R6, R144 ;  /* 0x0000009006187220 */ /* 0x000fe20000410000 */
[----:B------:R-:W-:Y:S01]  /*84d0*/  MUFU.EX2 R191, R191 ;  /* 0x000000bf00bf7308 */ /* 0x000fe20000000800 */
[C---:B------:R-:W-:Y:S01]  /*84e0*/  FMUL.FTZ R6, R0.reuse, R166 ;  /* 0x000000a600067220 */ /* 0x040fe20000410000 */
[----:B------:R-:W-:Y:S01]  /*84f0*/  MOV R166, R14 ;  /* 0x0000000e00a67202 */ /* 0x000fe20000000f00 */
[C---:B------:R-:W-:Y:S01]  /*8500*/  FMUL.FTZ R7, R0.reuse, R167 ;  /* 0x000000a700077220 */ /* 0x040fe20000410000 */
[----:B------:R-:W-:Y:S01]  /*8510*/  MOV R167, R10 ;  /* 0x0000000a00a77202 */ /* 0x000fe20000000f00 */
[----:B---3--:R-:W-:Y:S02]  /*8520*/  FADD.FTZ R152, R179, R3 ;  /* 0x00000003b3987221 */ /* 0x008fe40000010000 */
[C---:B------:R-:W-:Y:S01]  /*8530*/  FMUL.FTZ R10, R0.reuse, R162 ;  /* 0x000000a2000a7220 */ /* 0x040fe20000410000 */
[----:B------:R-:W-:Y:S01]  /*8540*/  MOV R162, R30 ;  /* 0x0000001e00a27202 */ /* 0x000fe20000000f00 */
[C---:B------:R-:W-:Y:S01]  /*8550*/  FMUL.FTZ R11, R0.reuse, R163 ;  /* 0x000000a3000b7220 */ /* 0x040fe20000410000 */
[----:B------:R-:W-:Y:S01]  /*8560*/  MOV R163, R27 ;  /* 0x0000001b00a37202 */ /* 0x000fe20000000f00 */
[C---:B------:R-:W-:Y:S01]  /*8570*/  FMUL.FTZ R14, R0.reuse, R158 ;  /* 0x0000009e000e7220 */ /* 0x040fe20000410000 */
[----:B------:R-:W-:Y:S01]  /*8580*/  MOV R158, R26 ;  /* 0x0000001a009e7202 */ /* 0x000fe20000000f00 */
[----:B------:R-:W-:Y:S01]  /*8590*/  FMUL.FTZ R15, R0, R159 ;  /* 0x0000009f000f7220 */ /* 0x000fe20000410000 */
[----:B----4-:R-:W-:Y:S01]  /*85a0*/  F2FP.BF16.PACK_AB R179, R190, R179 ;  /* 0x000000b3beb3723e */ /* 0x010fe200000010ff */
[C---:B------:R-:W-:Y:S01]  /*85b0*/  FMUL.FTZ R18, R0.reuse, R154 ;  /* 0x0000009a00127220 */ /* 0x040fe20000410000 */
[----:B------:R-:W-:Y:S01]  /*85c0*/  MUFU.EX2 R144, R181 ;  /* 0x000000b500907308 */ /* 0x000fe20000000800 */
[C---:B------:R-:W-:Y:S02]  /*85d0*/  FMUL.FTZ R19, R0.reuse, R155 ;  /* 0x0000009b00137220 */ /* 0x040fe40000410000 */
[C---:B------:R-:W-:Y:S02]  /*85e0*/  FMUL.FTZ R22, R0.reuse, R150 ;  /* 0x0000009600167220 */ /* 0x040fe40000410000 */
[C---:B-1----:R-:W-:Y:S05]  /*85f0*/  HMMA.16816.F32.BF16 R4, R176.reuse, R136, R4 ;  /* 0x00000088b004723c */ /* 0x042fea0000041804 */
[C---:B------:R-:W-:Y:S01]  /*8600*/  FMUL.FTZ R23, R0.reuse, R151 ;  /* 0x0000009700177220 */ /* 0x040fe20000410000 */
[----:B------:R-:W-:Y:S01]  /*8610*/  MUFU.EX2 R181, R161 ;  /* 0x000000a100b57308 */ /* 0x000fe20000000800 */
[C---:B------:R-:W-:Y:S01]  /*8620*/  FMUL.FTZ R26, R0.reuse, R146 ;  /* 0x00000092001a7220 */ /* 0x040fe20000410000 */
[C---:B------:R-:W-:Y:S01]  /*8630*/  HMMA.16816.F32.BF16 R8, R176.reuse, R138, R8 ;  /* 0x0000008ab008723c */ /* 0x040fe20000041808 */
[----:B------:R-:W1:Y:S03]  /*8640*/  LDSM.16.MT88.4 R136, [R249+0x100] ;  /* 0x00010000f988783b */ /* 0x000e660000004200 */
[C---:B------:R-:W-:Y:S02]  /*8650*/  FMUL.FTZ R27, R0.reuse, R147 ;  /* 0x00000093001b7220 */ /* 0x040fe40000410000 */
[C---:B------:R-:W-:Y:S02]  /*8660*/  FMUL.FTZ R30, R0.reuse, R142 ;  /* 0x0000008e001e7220 */ /* 0x040fe40000410000 */
[C---:B------:R-:W-:Y:S01]  /*8670*/  FMUL.FTZ R31, R0.reuse, R143 ;  /* 0x0000008f001f7220 */ /* 0x040fe20000410000 */
[----:B------:R-:W-:Y:S01]  /*8680*/  MUFU.EX2 R180, R160 ;  /* 0x000000a000b47308 */ /* 0x000fe20000000800 */
[----:B------:R-:W-:Y:S02]  /*8690*/  LDSM.16.MT88.4 R140, [R248+0x900] ;  /* 0x00090000f88c783b */ /* 0x000fe40000004200 */
        /* <DEDUP_REMOVED lines=17> */
[C---:B------:R-:W-:Y:S01]  /*87b0*/  FMUL.FTZ R66, R0.reuse, R66 ;  /* 0x0000004200427220 */ /* 0x040fe20000410000 */
[C---:B-1----:R-:W-:Y:S03]  /*87c0*/  HMMA.16816.F32.BF16 R12, R176.reuse, R136, R12 ;  /* 0x00000088b00c723c */ /* 0x042fe6000004180c */
[C---:B------:R-:W-:Y:S02]  /*87d0*/  FMUL.FTZ R67, R0.reuse, R67 ;  /* 0x0000004300437220 */ /* 0x040fe40000410000 */
[C---:B------:R-:W-:Y:S02]  /*87e0*/  FMUL.FTZ R70, R0.reuse, R70 ;  /* 0x0000004600467220 */ /* 0x040fe40000410000 */
[C---:B------:R-:W-:Y:S01]  /*87f0*/  FMUL.FTZ R71, R0.reuse, R71 ;  /* 0x0000004700477220 */ /* 0x040fe20000410000 */
[C---:B------:R-:W-:Y:S01]  /*8800*/  HMMA.16816.F32.BF16 R16, R176.reuse, R138, R16 ;  /* 0x0000008ab010723c */ /* 0x040fe20000041810 */
[----:B------:R-:W1:Y:S01]  /*8810*/  LDSM.16.MT88.4 R136, [R252+0x100] ;  /* 0x00010000fc88783b */ /* 0x000e620000004200 */
[----:B------:R-:W2:Y:S02]  /*8820*/  MUFU.EX2 R133, R185 ;  /* 0x000000b900857308 */ /* 0x000ea40000000800 */
[C---:B------:R-:W-:Y:S02]  /*8830*/  FMUL.FTZ R74, R0.reuse, R74 ;  /* 0x0000004a004a7220 */ /* 0x040fe40000410000 */
[C---:B------:R-:W-:Y:S02]  /*8840*/  FMUL.FTZ R75, R0.reuse, R75 ;  /* 0x0000004b004b7220 */ /* 0x040fe40000410000 */
[C---:B------:R-:W-:Y:S04]  /*8850*/  FMUL.FTZ R78, R0.reuse, R78 ;  /* 0x0000004e004e7220 */ /* 0x040fe80000410000 */
        /* <DEDUP_REMOVED lines=17> */
[C---:B------:R-:W-:Y:S01]  /*8970*/  FMUL.FTZ R107, R0.reuse, R107 ;  /* 0x0000006b006b7220 */ /* 0x040fe20000410000 */
[C---:B-1----:R-:W-:Y:S02]  /*8980*/  HMMA.16816.F32.BF16 R20, R176.reuse, R136, R20 ;  /* 0x00000088b014723c */ /* 0x042fe40000041814 */
[----:B------:R-:W1:Y:S01]  /*8990*/  MUFU.EX2 R186, R186 ;  /* 0x000000ba00ba7308 */ /* 0x000e620000000800 */
[C---:B------:R-:W-:Y:S02]  /*89a0*/  FMUL.FTZ R110, R0.reuse, R110 ;  /* 0x0000006e006e7220 */ /* 0x040fe40000410000 */
[C---:B------:R-:W-:Y:S02]  /*89b0*/  FMUL.FTZ R111, R0.reuse, R111 ;  /* 0x0000006f006f7220 */ /* 0x040fe40000410000 */
[C---:B------:R-:W-:Y:S01]  /*89c0*/  FMUL.FTZ R114, R0.reuse, R114 ;  /* 0x0000007200727220 */ /* 0x040fe20000410000 */
[C---:B------:R-:W-:Y:S01]  /*89d0*/  HMMA.16816.F32.BF16 R24, R176.reuse, R138, R24 ;  /* 0x0000008ab018723c */ /* 0x040fe20000041818 */
[----:B------:R-:W4:Y:S03]  /*89e0*/  LDSM.16.MT88.4 R136, [R251+0x100] ;  /* 0x00010000fb88783b */ /* 0x000f260000004200 */
[C---:B------:R-:W-:Y:S02]  /*89f0*/  FMUL.FTZ R115, R0.reuse, R115 ;  /* 0x0000007300737220 */ /* 0x040fe40000410000 */
[C---:B------:R-:W-:Y:S02]  /*8a00*/  FMUL.FTZ R118, R0.reuse, R118 ;  /* 0x0000007600767220 */ /* 0x040fe40000410000 */
[C---:B------:R-:W-:Y:S04]  /*8a10*/  FMUL.FTZ R119, R0.reuse, R119 ;  /* 0x0000007700777220 */ /* 0x040fe80000410000 */
[C---:B------:R-:W-:Y:S02]  /*8a20*/  FMUL.FTZ R122, R0.reuse, R122 ;  /* 0x0000007a007a7220 */ /* 0x040fe40000410000 */
[C---:B------:R-:W-:Y:S02]  /*8a30*/  FMUL.FTZ R123, R0.reuse, R123 ;  /* 0x0000007b007b7220 */ /* 0x040fe40000410000 */
[C---:B------:R-:W-:Y:S02]  /*8a40*/  FMUL.FTZ R126, R0.reuse, R126 ;  /* 0x0000007e007e7220 */ /* 0x040fe40000410000 */
[C---:B------:R-:W-:Y:S02]  /*8a50*/  FMUL.FTZ R127, R0.reuse, R127 ;  /* 0x0000007f007f7220 */ /* 0x040fe40000410000 */
[C---:B------:R-:W-:Y:S02]  /*8a60*/  FMUL.FTZ R130, R0.reuse, R130 ;  /* 0x0000008200827220 */ /* 0x040fe40000410000 */
[----:B------:R-:W-:Y:S02]  /*8a70*/  FMUL.FTZ R131, R0, R131 ;  /* 0x0000008300837220 */ /* 0x000fe40000410000 */
[----:B--2---:R-:W-:Y:S02]  /*8a80*/  FADD.FTZ R0, R133, R182 ;  /* 0x000000b685007221 */ /* 0x004fe40000010000 */
[----:B------:R2:W-:Y:S02]  /*8a90*/  MUFU.EX2 R182, R166 ;  /* 0x000000a600b67308 */ /* 0x0005e40000000800 */
[C---:B------:R-:W-:Y:S04]  /*8aa0*/  FADD.FTZ R0, R3.reuse, R0 ;  /* 0x0000000003007221 */ /* 0x040fe80000010000 */
[----:B------:R-:W-:Y:S04]  /*8ab0*/  FADD.FTZ R0, R144, R0 ;  /* 0x0000000090007221 */ /* 0x000fe80000010000 */
[----:B------:R-:W-:Y:S01]  /*8ac0*/  FADD.FTZ R0, R134, R0 ;  /* 0x0000000086007221 */ /* 0x000fe20000010000 */
[C---:B----4-:R-:W-:Y:S08]  /*8ad0*/  HMMA.16816.F32.BF16 R28, R176.reuse, R136, R28 ;  /* 0x00000088b01c723c */ /* 0x050ff0000004181c */
[C---:B------:R-:W-:Y:S01]  /*8ae0*/  HMMA.16816.F32.BF16 R32, R176.reuse, R138, R32 ;  /* 0x0000008ab020723c */ /* 0x040fe20000041820 */
[----:B------:R-:W4:Y:S03]  /*8af0*/  LDSM.16.MT88.4 R136, [R248+0x2100] ;  /* 0x00210000f888783b */ /* 0x000f260000004200 */
[----:B--2---:R-:W-:Y:S04]  /*8b00*/  MOV R166, R149 ;  /* 0x0000009500a67202 */ /* 0x004fe80000000f00 */
[C---:B----4-:R-:W-:Y:S08]  /*8b10*/  HMMA.16816.F32.BF16 R36, R176.reuse, R136, R36 ;  /* 0x00000088b024723c */ /* 0x050ff00000041824 */
[C---:B------:R-:W-:Y:S01]  /*8b20*/  HMMA.16816.F32.BF16 R40, R176.reuse, R138, R40 ;  /* 0x0000008ab028723c */ /* 0x040fe20000041828 */
[----:B------:R-:W2:Y:S07]  /*8b30*/  LDSM.16.MT88.4 R136, [R249+0x2100] ;  /* 0x00210000f988783b */ /* 0x000eae0000004200 */
[C---:B--2---:R-:W-:Y:S08]  /*8b40*/  HMMA.16816.F32.BF16 R44, R176.reuse, R136, R44 ;  /* 0x00000088b02c723c */ /* 0x044ff0000004182c */
        /* <DEDUP_REMOVED lines=29> */
[C---:B--2---:R-:W-:Y:S07]  /*8d20*/  HMMA.16816.F32.BF16 R124, R176.reuse, R136, R124 ;  /* 0x00000088b07c723c */ /* 0x044fee000004187c */
[----:B------:R-:W-:Y:S01]  /*8d30*/  F2FP.BF16.PACK_AB R136, R3, R133 ;  /* 0x000000850388723e */ /* 0x000fe200000010ff */
[----:B------:R-:W-:Y:S01]  /*8d40*/  HMMA.16816.F32.BF16 R128, R176, R138, R128 ;  /* 0x0000008ab080723c */ /* 0x000fe20000041880 */
[----:B------:R-:W-:Y:S03]  /*8d50*/  MUFU.EX2 R3, R163 ;  /* 0x000000a300037308 */ /* 0x000fe60000000800 */
[----:B---3--:R-:W-:Y:S03]  /*8d60*/  F2FP.BF16.PACK_AB R137, R188, R189 ;  /* 0x000000bdbc89723e */ /* 0x008fe600000010ff */
[----:B------:R-:W-:Y:S02]  /*8d70*/  F2FP.BF16.PACK_AB R138, R134, R144 ;  /* 0x00000090868a723e */ /* 0x000fe400000010ff */
[----:B------:R-:W2:Y:S02]  /*8d80*/  LDSM.16.MT88.4 R144, [R249+0x900] ;  /* 0x00090000f990783b */ /* 0x000ea40000004200 */
[----:B------:R3:W-:Y:S01]  /*8d90*/  MUFU.EX2 R134, R162 ;  /* 0x000000a200867308 */ /* 0x0007e20000000800 */
[----:B-1----:R-:W-:Y:S02]  /*8da0*/  F2FP.BF16.PACK_AB R139, R186, R187 ;  /* 0x000000bbba8b723e */ /* 0x002fe400000010ff */
[----:B------:R-:W-:Y:S05]  /*8db0*/  F2FP.BF16.PACK_AB R177, R180, R181 ;  /* 0x000000b5b4b1723e */ /* 0x000fea00000010ff */
[C---:B------:R-:W-:Y:S02]  /*8dc0*/  HMMA.16816.F32.BF16 R4, R136.reuse, R140, R4 ;  /* 0x0000008c8804723c */ /* 0x040fe40000041804 */
[----:B------:R-:W-:Y:S06]  /*8dd0*/  MUFU.EX2 R176, R153 ;  /* 0x0000009900b07308 */ /* 0x000fec0000000800 */
[C---:B------:R-:W-:Y:S01]  /*8de0*/  HMMA.16816.F32.BF16 R8, R136.reuse, R142, R8 ;  /* 0x0000008e8808723c */ /* 0x040fe20000041808 */
[----:B------:R-:W1:Y:S03]  /*8df0*/  LDSM.16.MT88.4 R140, [R252+0x900] ;  /* 0x00090000fc8c783b */ /* 0x000e660000004200 */
[----:B------:R-:W4:Y:S05]  /*8e00*/  MUFU.EX2 R133, R158 ;  /* 0x0000009e00857308 */ /* 0x000f2a0000000800 */
[----:B---3--:R-:W-:Y:S05]  /*8e10*/  LDSM.16.MT88.4 R160, [R248+0x1900] ;  /* 0x00190000f8a0783b */ /* 0x008fea0000004200 */
[----:B------:R-:W-:Y:S01]  /*8e20*/  MUFU.EX2 R178, R156 ;  /* 0x0000009c00b27308 */ /* 0x000fe20000000800 */
[C---:B--2---:R-:W-:Y:S03]  /*8e30*/  HMMA.16816.F32.BF16 R12, R136.reuse, R144, R12 ;  /* 0x00000090880c723c */ /* 0x044fe6000004180c */
[----:B----4-:R-:W-:Y:S05]  /*8e40*/  FADD.FTZ R0, R133, R0 ;  /* 0x0000000085007221 */ /* 0x010fea0000010000 */
[C---:B------:R-:W-:Y:S01]  /*8e50*/  HMMA.16816.F32.BF16 R16, R136.reuse, R146, R16 ;  /* 0x000000928810723c */ /* 0x040fe20000041810 */
[----:B------:R-:W2:Y:S03]  /*8e60*/  LDSM.16.MT88.4 R144, [R251+0x900] ;  /* 0x00090000fb90783b */ /* 0x000ea60000004200 */
[C---:B------:R-:W-:Y:S04]  /*8e70*/  FADD.FTZ R0, R3.reuse, R0 ;  /* 0x0000000003007221 */ /* 0x040fe80000010000 */
[----:B------:R-:W-:Y:S01]  /*8e80*/  FADD.FTZ R0, R148, R0 ;  /* 0x0000000094007221 */ /* 0x000fe20000010000 */
[C---:B-1----:R-:W-:Y:S03]  /*8e90*/  HMMA.16816.F32.BF16 R20, R136.reuse, R140, R20 ;  /* 0x0000008c8814723c */ /* 0x042fe60000041814 */
[C---:B------:R-:W-:Y:S05]  /*8ea0*/  FADD.FTZ R0, R134.reuse, R0 ;  /* 0x0000000086007221 */ /* 0x040fea0000010000 */
        /* <DEDUP_REMOVED lines=39> */
[----:B------:R-:W-:Y:S01]  /*9120*/  HMMA.16816.F32.BF16 R128, R136, R146, R128 ;  /* 0x000000928880723c */ /* 0x000fe20000041880 */
[----:B------:R-:W2:Y:S06]  /*9130*/  LDSM.16.MT88.4 R144, [R249+0x1100] ;  /* 0x00110000f990783b */ /* 0x000eac0000004200 */
[----:B------:R-:W-:Y:S02]  /*9140*/  F2FP.BF16.PACK_AB R138, R134, R148 ;  /* 0x00000094868a723e */ /* 0x000fe400000010ff */
[----:B------:R-:W3:Y:S01]  /*9150*/  LDSM.16.MT88.4 R148, [R252+0x1100] ;  /* 0x00110000fc94783b */ /* 0x000ee20000004200 */
[----:B------:R-:W4:Y:S02]  /*9160*/  MUFU.EX2 R134, R166 ;  /* 0x000000a600867308 */ /* 0x000f240000000800 */
[----:B------:R-:W-:Y:S02]  /*9170*/  F2FP.BF16.PACK_AB R136, R3, R133 ;  /* 0x000000850388723e */ /* 0x000fe400000010ff */
[----:B------:R-:W-:Y:S02]  /*9180*/  F2FP.BF16.PACK_AB R137, R184, R191 ;  /* 0x000000bfb889723e */ /* 0x000fe400000010ff */
[----:B------:R-:W-:Y:S04]  /*9190*/  F2FP.BF16.PACK_AB R139, R182, R183 ;  /* 0x000000b7b68b723e */ /* 0x000fe800000010ff */
[----:B------:R-:W5:Y:S03]  /*91a0*/  MUFU.EX2 R133, R157 ;  /* 0x0000009d00857308 */ /* 0x000f660000000800 */
[C---:B-1----:R-:W-:Y:S08]  /*91b0*/  HMMA.16816.F32.BF16 R4, R136.reuse, R140, R4 ;  /* 0x0000008c8804723c */ /* 0x042ff00000041804 */
[C---:B------:R-:W-:Y:S01]  /*91c0*/  HMMA.16816.F32.BF16 R8, R136.reuse, R142, R8 ;  /* 0x0000008e8808723c */ /* 0x040fe20000041808 */
[----:B------:R-:W1:Y:S03]  /*91d0*/  LDSM.16.MT88.4 R140, [R251+0x1100] ;  /* 0x00110000fb8c783b */ /* 0x000e660000004200 */
[----:B----4-:R-:W-:Y:S04]  /*91e0*/  FADD.FTZ R0, R134, R0 ;  /* 0x0000000086007221 */ /* 0x010fe80000010000 */
[C---:B------:R-:W-:Y:S01]  /*91f0*/  FADD.FTZ R0, R176.reuse, R0 ;  /* 0x00000000b0007221 */ /* 0x040fe20000010000 */
[----:B------:R-:W-:Y:S01]  /*9200*/  F2FP.BF16.PACK_AB R176, R176, R134 ;  /* 0x00000086b0b0723e */ /* 0x000fe200000010ff */
[C---:B--2---:R-:W-:Y:S03]  /*9210*/  HMMA.16816.F32.BF16 R12, R136.reuse, R144, R12 ;  /* 0x00000090880c723c */ /* 0x044fe6000004180c */
[----:B-----5:R-:W-:Y:S01]  /*9220*/  FADD.FTZ R3, R133, R0 ;  /* 0x0000000085037221 */ /* 0x020fe20000010000 */
[----:B------:R-:W-:Y:S01]  /*9230*/  MOV R134, R2 ;  /* 0x0000000200867202 */ /* 0x000fe20000000f00 */
[----:B------:R-:W-:Y:S02]  /*9240*/  FADD.FTZ R0, R190, R152 ;  /* 0x00000098be007221 */ /* 0x000fe40000010000 */
[----:B------:R-:W-:Y:S01]  /*9250*/  LDSM.16.MT88.4 R152, [R249+0x1900] ;  /* 0x00190000f998783b */ /* 0x000fe20000004200 */
[C---:B------:R-:W-:Y:S04]  /*9260*/  HMMA.16816.F32.BF16 R16, R136.reuse, R146, R16 ;  /* 0x000000928810723c */ /* 0x040fe80000041810 */
[C---:B------:R-:W-:Y:S01]  /*9270*/  FADD.FTZ R3, R178.reuse, R3 ;  /* 0x00000003b2037221 */ /* 0x040fe20000010000 */
[----:B------:R-:W-:Y:S01]  /*9280*/  F2FP.BF16.PACK_AB R178, R178, R133 ;  /* 0x00000085b2b2723e */ /* 0x000fe200000010ff */
[----:B------:R-:W-:Y:S01]  /*9290*/  FADD.FTZ R0, R189, R0 ;  /* 0x00000000bd007221 */ /* 0x000fe20000010000 */
[----:B------:R-:W2:Y:S01]  /*92a0*/  LDSM.16.MT88.4 R144, [R248+0x3100] ;  /* 0x00310000f890783b */ /* 0x000ea20000004200 */
[C---:B---3--:R-:W-:Y:S01]  /*92b0*/  HMMA.16816.F32.BF16 R20, R136.reuse, R148, R20 ;  /* 0x000000948814723c */ /* 0x048fe20000041814 */
[----:B------:R-:W-:Y:S03]  /*92c0*/  MUFU.EX2 R133, R165 ;  /* 0x000000a500857308 */ /* 0x000fe60000000800 */
[----:B------:R-:W-:Y:S03]  /*92d0*/  FADD.FTZ R0, R188, R0 ;  /* 0x00000000bc007221 */ /* 0x000fe60000010000 */
[----:B------:R3:W-:Y:S01]  /*92e0*/  STL [R1+0x5c], R3 ;  /* 0x00005c0301007387 */ /* 0x0007e20000100800 */
[C---:B------:R-:W-:Y:S03]  /*92f0*/  HMMA.16816.F32.BF16 R24, R136.reuse, R150, R24 ;  /* 0x000000968818723c */ /* 0x040fe60000041818 */
[----:B------:R-:W4:Y:S01]  /*9300*/  LDSM.16.MT88.4 R148, [R249+0x3100] ;  /* 0x00310000f994783b */ /* 0x000f220000004200 */
[----:B------:R-:W-:Y:S04]  /*9310*/  FADD.FTZ R0, R187, R0 ;  /* 0x00000000bb007221 */ /* 0x000fe80000010000 */
[C---:B-1----:R-:W-:Y:S04]  /*9320*/  HMMA.16816.F32.BF16 R28, R136.reuse, R140, R28 ;  /* 0x0000008c881c723c */ /* 0x042fe8000004181c */
[----:B------:R-:W-:Y:S04]  /*9330*/  FADD.FTZ R0, R186, R0 ;  /* 0x00000000ba007221 */ /* 0x000fe80000010000 */
[C---:B------:R-:W-:Y:S01]  /*9340*/  HMMA.16816.F32.BF16 R32, R136.reuse, R142, R32 ;  /* 0x0000008e8820723c */ /* 0x040fe20000041820 */
[----:B------:R-:W1:Y:S03]  /*9350*/  LDSM.16.MT88.4 R140, [R252+0x3100] ;  /* 0x00310000fc8c783b */ /* 0x000e660000004200 */
[----:B------:R-:W-:Y:S01]  /*9360*/  FADD.FTZ R0, R191, R0 ;  /* 0x00000000bf007221 */ /* 0x000fe20000010000 */
[----:B---3--:R-:W3:Y:S03]  /*9370*/  MUFU.EX2 R3, R164 ;  /* 0x000000a400037308 */ /* 0x008ee60000000800 */
[----:B------:R-:W-:Y:S04]  /*9380*/  FADD.FTZ R0, R184, R0 ;  /* 0x00000000b8007221 */ /* 0x000fe80000010000 */
[----:B------:R-:W-:Y:S01]  /*9390*/  FADD.FTZ R0, R183, R0 ;  /* 0x00000000b7007221 */ /* 0x000fe20000010000 */
[C---:B--2---:R-:W-:Y:S03]  /*93a0*/  HMMA.16816.F32.BF16 R36, R136.reuse, R144, R36 ;  /* 0x000000908824723c */ /* 0x044fe60000041824 */
[----:B------:R-:W-:Y:S04]  /*93b0*/  FADD.FTZ R0, R182, R0 ;  /* 0x00000000b6007221 */ /* 0x000fe80000010000 */
[----:B------:R-:W-:Y:S01]  /*93c0*/  FADD.FTZ R0, R181, R0 ;  /* 0x00000000b5007221 */ /* 0x000fe20000010000 */
[C---:B------:R-:W-:Y:S01]  /*93d0*/  HMMA.16816.F32.BF16 R40, R136.reuse, R146, R40 ;  /* 0x000000928828723c */ /* 0x040fe20000041828 */
[----:B------:R-:W2:Y:S03]  /*93e0*/  LDSM.16.MT88.4 R144, [R251+0x3100] ;  /* 0x00310000fb90783b */ /* 0x000ea60000004200 */
[----:B------:R-:W-:Y:S04]  /*93f0*/  FADD.FTZ R0, R180, R0 ;  /* 0x00000000b4007221 */ /* 0x000fe80000010000 */
[C---:B----4-:R-:W-:Y:S04]  /*9400*/  HMMA.16816.F32.BF16 R44, R136.reuse, R148, R44 ;  /* 0x00000094882c723c */ /* 0x050fe8000004182c */
[----:B---3--:R-:W-:Y:S01]  /*9410*/  F2FP.BF16.PACK_AB R179, R3, R133 ;  /* 0x0000008503b3723e */ /* 0x008fe200000010ff */
[----:B------:R-:W-:Y:S01]  /*9420*/  FADD.FTZ R0, R133, R0 ;  /* 0x0000000085007221 */ /* 0x000fe20000010000 */
[----:B------:R-:W-:Y:S02]  /*9430*/  MOV R133, R132 ;  /* 0x0000008400857202 */ /* 0x000fe40000000f00 */
[C---:B------:R-:W-:Y:S01]  /*9440*/  HMMA.16816.F32.BF16 R48, R136.reuse, R150, R48 ;  /* 0x000000968830723c */ /* 0x040fe20000041830 */
[----:B------:R-:W3:Y:S03]  /*9450*/  LDSM.16.MT88.4 R148, [R248+0x5100] ;  /* 0x00510000f894783b */ /* 0x000ee60000004200 */
[----:B------:R-:W-:Y:S04]  /*9460*/  FADD.FTZ R0, R3, R0 ;  /* 0x0000000003007221 */ /* 0x000fe80000010000 */
        /* <DEDUP_REMOVED lines=26> */
[C---:B------:R-:W-:Y:S08]  /*9610*/  HMMA.16816.F32.BF16 R120, R136.reuse, R150, R120 ;  /* 0x000000968878723c */ /* 0x040ff00000041878 */
[C---:B-1----:R-:W-:Y:S08]  /*9620*/  HMMA.16816.F32.BF16 R124, R136.reuse, R140, R124 ;  /* 0x0000008c887c723c */ /* 0x042ff0000004187c */
[----:B------:R-:W-:Y:S01]  /*9630*/  HMMA.16816.F32.BF16 R128, R136, R142, R128 ;  /* 0x0000008e8880723c */ /* 0x000fe20000041880 */
[----:B------:R-:W1:Y:S07]  /*9640*/  LDSM.16.MT88.4 R136, [R251+0x1900] ;  /* 0x00190000fb88783b */ /* 0x000e6e0000004200 */
        /* <DEDUP_REMOVED lines=8> */
[C---:B--2---:R-:W-:Y:S08]  /*96d0*/  HMMA.16816.F32.BF16 R148, R176.reuse, R144, R20 ;  /* 0x00000090b094723c */ /* 0x044ff00000041814 */
[C---:B------:R-:W-:Y:S08]  /*96e0*/  HMMA.16816.F32.BF16 R144, R176.reuse, R146, R24 ;  /* 0x00000092b090723c */ /* 0x040ff00000041818 */
[C---:B-1----:R-:W-:Y:S08]  /*96f0*/  HMMA.16816.F32.BF16 R140, R176.reuse, R136, R28 ;  /* 0x00000088b08c723c */ /* 0x042ff0000004181c */
        /* <DEDUP_REMOVED lines=34> */
.L_x_26:
[----:B------:R-:W2:Y:S04]  /*9920*/  LDL.LU R5, [R1+0x5c] ;  /* 0x00005c0001057983 */ /* 0x000ea80000300800 */
[----:B------:R-:W3:Y:S01]  /*9930*/  LDL.LU R3, [R1+0x80] ;  /* 0x0000800001037983 */ /* 0x000ee20000300800 */
[----:B------:R-:W-:-:S03]  /*9940*/  PLOP3.LUT P2, PT, PT, PT, PT, 0x8, 0x0 ;  /* 0x000000000000781c */ /* 0x000fc60003f4e170 */
[----:B--2---:R-:W1:Y:S04]  /*9950*/  SHFL.BFLY PT, R0, R5, 0x2, 0x1f ;  /* 0x0c401f0005007f89 */ /* 0x004e6800000e0000 */
[----:B---3--:R-:W2:Y:S01]  /*9960*/  SHFL.BFLY PT, R4, R3, 0x2, 0x1f ;  /* 0x0c401f0003047f89 */ /* 0x008ea200000e0000 */
[----:B-1----:R-:W-:Y:S02]  /*9970*/  FADD.FTZ R0, R0, R5 ;  /* 0x0000000500007221 */ /* 0x002fe40000010000 */
[----:B--2---:R-:W-:-:S03]  /*9980*/  FADD.FTZ R4, R4, R3 ;  /* 0x0000000304047221 */ /* 0x004fc60000010000 */
[----:B------:R-:W1:Y:S01]  /*9990*/  SHFL.BFLY PT, R6, R0, 0x1, 0x1f ;  /* 0x0c201f0000067f89 */ /* 0x000e6200000e0000 */
[----:B------:R-:W-:-:S03]  /*99a0*/  MOV R3, RZ ;  /* 0x000000ff00037202 */ /* 0x000fc60000000f00 */
[----:B------:R-:W2:Y:S01]  /*99b0*/  SHFL.BFLY PT, R5, R4, 0x1, 0x1f ;  /* 0x0c201f0004057f89 */ /* 0x000ea200000e0000 */
[----:B-1----:R-:W-:Y:S01]  /*99c0*/  FADD.FTZ R6, R0, R6 ;  /* 0x0000000600067221 */ /* 0x002fe20000010000 */
[----:B------:R-:W-:Y:S01]  /*99d0*/  MOV R0, RZ ;  /* 0x000000ff00007202 */ /* 0x000fe20000000f00 */
[----:B--2---:R-:W-:-:S03]  /*99e0*/  FADD.FTZ R4, R5, R4 ;  /* 0x0000000405047221 */ /* 0x004fc60000010000 */
[----:B------:R-:W-:Y:S02]  /*99f0*/  FSETP.NE.FTZ.AND P1, PT, R6, RZ, PT ;  /* 0x000000ff0600720b */ /* 0x000fe40003f35000 */
[----:B------:R-:W-:-:S11]  /*9a00*/  FSETP.NE.FTZ.AND P0, PT, R4, RZ, PT ;  /* 0x000000ff0400720b */ /* 0x000fd60003f15000 */
[----:B------:R-:W1:Y:S08]  /*9a10*/  @P1 MUFU.RCP R3, R6 ;  /* 0x0000000600031308 */ /* 0x000e700000001000 */
[----:B------:R-:W2:Y:S08]  /*9a20*/  @P1 MUFU.LG2 R6, R6 ;  /* 0x0000000600061308 */ /* 0x000eb00000000c00 */
[----:B------:R-:W3:Y:S01]  /*9a30*/  @P0 MUFU.LG2 R7, R4 ;  /* 0x0000000400070308 */ /* 0x000ee20000000c00 */
[----:B-1----:R-:W-:-:S02]  /*9a40*/  FMUL.FTZ R12, R3, R36 ;  /* 0x00000024030c7220 */ /* 0x002fc40000410000 */
[C---:B------:R-:W-:Y:S02]  /*9a50*/  FMUL.FTZ R164, R3.reuse, R164 ;  /* 0x000000a403a47220 */ /* 0x040fe40000410000 */
[C---:B------:R-:W-:Y:S02]  /*9a60*/  FMUL.FTZ R8, R3.reuse, R165 ;  /* 0x000000a503087220 */ /* 0x040fe40000410000 */
[C---:B------:R-:W-:Y:S01]  /*9a70*/  FMUL.FTZ R160, R3.reuse, R160 ;  /* 0x000000a003a07220 */ /* 0x040fe20000410000 */
[----:B------:R1:W4:Y:S01]  /*9a80*/  @P0 MUFU.RCP R0, R4 ;  /* 0x0000000400000308 */ /* 0x0003220000001000 */
[C---:B------:R-:W-:Y:S02]  /*9a90*/  FMUL.FTZ R161, R3.reuse, R161 ;  /* 0x000000a103a17220 */ /* 0x040fe40000410000 */
[C---:B------:R-:W-:Y:S02]  /*9aa0*/  FMUL.FTZ R156, R3.reuse, R156 ;  /* 0x0000009c039c7220 */ /* 0x040fe40000410000 */
[----:B------:R-:W-:-:S02]  /*9ab0*/  FMUL.FTZ R157, R3, R157 ;  /* 0x0000009d039d7220 */ /* 0x000fc40000410000 */
[C---:B------:R-:W-:Y:S02]  /*9ac0*/  FMUL.FTZ R152, R3.reuse, R152 ;  /* 0x0000009803987220 */ /* 0x040fe40000410000 */
[C---:B------:R-:W-:Y:S02]  /*9ad0*/  FMUL.FTZ R153, R3.reuse, R153 ;  /* 0x0000009903997220 */ /* 0x040fe40000410000 */
[C---:B------:R-:W-:Y:S02]  /*9ae0*/  FMUL.FTZ R148, R3.reuse, R148 ;  /* 0x0000009403947220 */ /* 0x040fe40000410000 */
[C---:B------:R-:W-:Y:S02]  /*9af0*/  FMUL.FTZ R149, R3.reuse, R149 ;  /* 0x0000009503957220 */ /* 0x040fe40000410000 */
[C---:B------:R-:W-:Y:S01]  /*9b00*/  FMUL.FTZ R144, R3.reuse, R144 ;  /* 0x0000009003907220 */ /* 0x040fe20000410000 */
[----:B-1----:R-:W-:Y:S01]  /*9b10*/  @P1 MOV R4, 0x3f317218 ;  /* 0x3f31721800041802 */ /* 0x002fe20000000f00 */
        /* <DEDUP_REMOVED lines=12> */
[C---:B------:R-:W-:Y:S01]  /*9be0*/  FMUL.FTZ R20, R3.reuse, R52 ;  /* 0x0000003403147220 */ /* 0x040fe20000410000 */
[----:B------:R-:W-:Y:S01]  /*9bf0*/  MOV R52, 0xff800000 ;  /* 0xff80000000347802 */ /* 0x000fe20000000f00 */
[C---:B------:R-:W-:Y:S01]  /*9c00*/  FMUL.FTZ R35, R3.reuse, R53 ;  /* 0x0000003503237220 */ /* 0x040fe20000410000 */
[----:B------:R-:W-:Y:S01]  /*9c10*/  MOV R53, 0xff800000 ;  /* 0xff80000000357802 */ /* 0x000fe20000000f00 */
        /* <DEDUP_REMOVED lines=38> */
[----:B------:R-:W-:Y:S01]  /*9e80*/  @P0 MOV R3, 0x3f317218 ;  /* 0x3f31721800030802 */ /* 0x000fe20000000f00 */
[----:B------:R-:W-:Y:S02]  /*9e90*/  @P1 FMUL.FTZ R5, R4, c[0x0][0x2d0] ;  /* 0x0000b40004051a20 */ /* 0x000fe40000410000 */
[----:B--2---:R-:W-:Y:S02]  /*9ea0*/  @P1 FMUL.FTZ R6, R6, 0.69314718246459960938 ;  /* 0x3f31721806061820 */ /* 0x004fe40000410000 */
[----:B---3--:R-:W-:Y:S02]  /*9eb0*/  @P0 FMUL.FTZ R4, R7, 0.69314718246459960938 ;  /* 0x3f31721807040820 */ /* 0x008fe40000410000 */
[----:B------:R-:W-:Y:S02]  /*9ec0*/  @P0 FMUL.FTZ R3, R3, c[0x0][0x2d0] ;  /* 0x0000b40003030a20 */ /* 0x000fe40000410000 */
[----:B----4-:R-:W-:-:S02]  /*9ed0*/  FMUL.FTZ R166, R0, R166 ;  /* 0x000000a600a67220 */ /* 0x010fc40000410000 */
        /* <DEDUP_REMOVED lines=62> */
[----:B------:R-:W-:Y:S02]  /*a2c0*/  FMUL.FTZ R10, R0, R131 ;  /* 0x00000083000a7220 */ /* 0x000fe40000410000 */
[----:B------:R-:W-:Y:S02]  /*a2d0*/  @P1 FFMA.FTZ R52, R5, R132, R6 ;  /* 0x0000008405341223 */ /* 0x000fe40000010006 */
[----:B------:R-:W-:Y:S02]  /*a2e0*/  @P0 FFMA.FTZ R53, R3, R2, R4 ;  /* 0x0000000203350223 */ /* 0x000fe40000010004 */
.L_x_24:
[----:B------:R-:W-:Y:S01]  /*a2f0*/  USHF.R.S32.HI UR8, URZ, 0x1f, UR9 ;  /* 0x0000001f3f087899 */ /* 0x000fe20008011409 */
[----:B------:R-:W-:Y:S05]  /*a300*/  @P2 BRA `(.L_x_30) ;  /* 0x00001be000002947 */ /* 0x000fea0003800000 */
[----:B------:R-:W1:Y:S01]  /*a310*/  S2R R57, SR_TID.X ;  /* 0x0000000000397919 */ /* 0x000e620000002100 */
[----:B------:R-:W-:Y:S01]  /*a320*/  F2FP.BF16.PACK_AB R46, R47, R46 ;  /* 0x0000002e2f2e723e */ /* 0x000fe200000010ff */
[----:B------:R-:W-:Y:S01]  /*a330*/  ULDC.64 UR4, c[0x0][0x500] ;  /* 0x0001400000047ab9 */ /* 0x000fe20000000a00 */
[----:B------:R-:W-:Y:S01]  /*a340*/  F2FP.BF16.PACK_AB R42, R43, R42 ;  /* 0x0000002a2b2a723e */ /* 0x000fe200000010ff */
[----:B------:R-:W-:Y:S01]  /*a350*/  UISETP.NE.U32.AND UP1, UPT, URZ, UR4, UPT ;  /* 0x000000043f00728c */ /* 0x000fe2000bf25070 */
[----:B------:R-:W-:Y:S01]  /*a360*/  F2FP.BF16.PACK_AB R39, R39, R38 ;  /* 0x000000262727723e */ /* 0x000fe200000010ff */
[----:B------:R-:W-:Y:S01]  /*a370*/  UMOV UR6, 0x4 ;  /* 0x0000000400067882 */ /* 0x000fe20000000000 */
[----:B------:R-:W-:Y:S01]  /*a380*/  F2FP.BF16.PACK_AB R38, R41, R14 ;  /* 0x0000000e2926723e */ /* 0x000fe200000010ff */
[----:B------:R-:W-:Y:S01]  /*a390*/  UISETP.NE.AND.EX UP1, UPT, URZ, UR5, UPT, UP1 ;  /* 0x000000053f00728c */ /* 0x000fe2000bf25310 */
[----:B------:R-:W-:-:S02]  /*a3a0*/  F2FP.BF16.PACK_AB R8, R8, R164 ;  /* 0x000000a40808723e */ /* 0x000fc400000010ff */
[----:B------:R-:W-:Y:S01]  /*a3b0*/  F2FP.BF16.PACK_AB R167, R167, R166 ;  /* 0x000000a6a7a7723e */ /* 0x000fe200000010ff */
[----:B------:R-:W-:Y:S01]  /*a3c0*/  ULDC.64 UR4, c[0x0][0x500] ;  /* 0x0001400000047ab9 */ /* 0x000fe20000000a00 */
[----:B------:R-:W-:Y:S01]  /*a3d0*/  F2FP.BF16.PACK_AB R6, R161, R160 ;  /* 0x000000a0a106723e */ /* 0x000fe200000010ff */
[----:B------:R-:W-:Y:S01]  /*a3e0*/  UIMAD.WIDE UR4, UR11, UR6, UR4 ;  /* 0x000000060b0472a5 */ /* 0x000fe2000f8e0204 */
[----:B------:R-:W-:Y:S02]  /*a3f0*/  F2FP.BF16.PACK_AB R162, R163, R162 ;  /* 0x000000a2a3a2723e */ /* 0x000fe400000010ff */
[----:B------:R-:W-:Y:S02]  /*a400*/  F2FP.BF16.PACK_AB R5, R157, R156 ;  /* 0x0000009c9d05723e */ /* 0x000fe400000010ff */
[----:B------:R-:W-:Y:S02]  /*a410*/  F2FP.BF16.PACK_AB R158, R159, R158 ;  /* 0x0000009e9f9e723e */ /* 0x000fe400000010ff */
[----:B------:R-:W-:-:S02]  /*a420*/  F2FP.BF16.PACK_AB R7, R153, R152 ;  /* 0x000000989907723e */ /* 0x000fc400000010ff */
[----:B------:R-:W-:Y:S02]  /*a430*/  F2FP.BF16.PACK_AB R154, R155, R154 ;  /* 0x0000009a9b9a723e */ /* 0x000fe400000010ff */
[----:B-1----:R-:W-:Y:S02]  /*a440*/  SHF.R.S32.HI R47, RZ, 0x1f, R57 ;  /* 0x0000001fff2f7819 */ /* 0x002fe40000011439 */
[----:B------:R-:W-:Y:S02]  /*a450*/  F2FP.BF16.PACK_AB R49, R149, R148 ;  /* 0x000000949531723e */ /* 0x000fe400000010ff */
[CC--:B------:R-:W-:Y:S02]  /*a460*/  LEA.HI R2, R47.reuse, R57.reuse, RZ, 0x2 ;  /* 0x000000392f027211 */ /* 0x0c0fe400078f10ff */
[----:B------:R-:W-:Y:S02]  /*a470*/  LEA.HI R43, R47, R57, RZ, 0x5 ;  /* 0x000000392f2b7211 */ /* 0x000fe400078f28ff */
[----:B------:R-:W-:-:S02]  /*a480*/  SHF.R.S32.HI R4, RZ, 0x2, R2 ;  /* 0x00000002ff047819 */ /* 0x000fc40000011402 */
[----:B------:R-:W-:Y:S02]  /*a490*/  SHF.R.S32.HI R0, RZ, 0x1f, R2 ;  /* 0x0000001fff007819 */ /* 0x000fe40000011402 */
[----:B------:R-:W-:Y:S02]  /*a4a0*/  SHF.R.S32.HI R41, RZ, 0x5, R43 ;  /* 0x00000005ff297819 */ /* 0x000fe4000001142b */
[----:B------:R-:W-:Y:S02]  /*a4b0*/  LEA.HI R0, R0, R4, RZ, 0x3 ;  /* 0x0000000400007211 */ /* 0x000fe400078f18ff */
[----:B------:R-:W-:Y:S02]  /*a4c0*/  F2FP.BF16.PACK_AB R150, R151, R150 ;  /* 0x000000969796723e */ /* 0x000fe400000010ff */
[----:B------:R-:W-:Y:S02]  /*a4d0*/  LOP3.LUT R0, R0, 0xfffffff8, RZ, 0xc0, !PT ;  /* 0xfffffff800007812 */ /* 0x000fe400078ec0ff */
[----:B------:R-:W-:-:S02]  /*a4e0*/  F2FP.BF16.PACK_AB R48, R145, R144 ;  /* 0x000000909130723e */ /* 0x000fc400000010ff */
[----:B------:R-:W-:Y:S01]  /*a4f0*/  F2FP.BF16.PACK_AB R146, R147, R146 ;  /* 0x000000929392723e */ /* 0x000fe200000010ff */
[----:B------:R-:W-:Y:S01]  /*a500*/  IMAD.IADD R4, R4, 0x1, -R0 ;  /* 0x0000000104047824 */ /* 0x000fe200078e0a00 */
[----:B------:R-:W-:Y:S02]  /*a510*/  LOP3.LUT R0, R2, 0xfffffffc, RZ, 0xc0, !PT ;  /* 0xfffffffc02007812 */ /* 0x000fe400078ec0ff */
[----:B------:R-:W-:Y:S01]  /*a520*/  F2FP.BF16.PACK_AB R45, R141, R140 ;  /* 0x0000008c8d2d723e */ /* 0x000fe200000010ff */
[C---:B------:R-:W-:Y:S01]  /*a530*/  IMAD.SHL.U32 R2, R4.reuse, 0x40, RZ ;  /* 0x0000004004027824 */ /* 0x040fe200078e00ff */
[----:B------:R-:W-:Y:S01]  /*a540*/  LOP3.LUT R3, R4, 0x1, RZ, 0xc0, !PT ;  /* 0x0000000104037812 */ /* 0x000fe200078ec0ff */
[----:B------:R-:W-:Y:S01]  /*a550*/  IMAD.IADD R22, R57, 0x1, -R0 ;  /* 0x0000000139167824 */ /* 0x000fe200078e0a00 */
[----:B------:R-:W-:Y:S02]  /*a560*/  F2FP.BF16.PACK_AB R142, R143, R142 ;  /* 0x0000008e8f8e723e */ /* 0x000fe400000010ff */
[----:B------:R-:W-:Y:S01]  /*a570*/  LOP3.LUT R0, R2, 0x1c0, RZ, 0xc0, !PT ;  /* 0x000001c002007812 */ /* 0x000fe200078ec0ff */
[----:B------:R-:W-:Y:S01]  /*a580*/  IMAD R2, R41, 0x200, R22 ;  /* 0x0000020029027824 */ /* 0x000fe200078e0216 */
[----:B------:R-:W-:-:S02]  /*a590*/  ISETP.NE.U32.AND P0, PT, R3, 0x1, PT ;  /* 0x000000010300780c */ /* 0x000fc40003f05070 */
[----:B------:R-:W-:Y:S02]  /*a5a0*/  LEA.HI R0, R0, R0, RZ, 0x1d ;  /* 0x0000000000007211 */ /* 0x000fe400078fe8ff */
[----:B------:R-:W-:Y:S01]  /*a5b0*/  R2P PR, R4, 0x6 ;  /* 0x0000000604007804 */ /* 0x000fe20000000000 */
[----:B------:R-:W-:Y:S01]  /*a5c0*/  IMAD.MOV.U32 R4, RZ, RZ, 0x20 ;  /* 0x00000020ff047424 */ /* 0x000fe200078e00ff */
[----:B------:R-:W-:Y:S01]  /*a5d0*/  F2FP.BF16.PACK_AB R44, R137, R136 ;  /* 0x00000088892c723e */ /* 0x000fe200000010ff */
[----:B------:R-:W-:Y:S01]  /*a5e0*/  IMAD.U32 R0, R2, 0x2, R0 ;  /* 0x0000000202007824 */ /* 0x000fe200078e0000 */
[----:B------:R-:W-:Y:S02]  /*a5f0*/  F2FP.BF16.PACK_AB R138, R139, R138 ;  /* 0x0000008a8b8a723e */ /* 0x000fe400000010ff */
[----:B------:R-:W-:Y:S01]  /*a600*/  SEL R4, R4, 0xffffffe0, !P1 ;  /* 0xffffffe004047807 */ /* 0x000fe20004800000 */
[----:B------:R-:W-:Y:S01]  /*a610*/  IMAD.SHL.U32 R0, R0, 0x2, RZ ;  /* 0x0000000200007824 */ /* 0x000fe200078e00ff */
[----:B------:R-:W-:Y:S01]  /*a620*/  BAR.SYNC.DEFER_BLOCKING 0x1, 0x100 ;  /* 0x0044000000007b1d */ /* 0x000fe20000010000 */
[----:B------:R-:W-:-:S02]  /*a630*/  F2FP.BF16.PACK_AB R40, R37, R12 ;  /* 0x0000000c2528723e */ /* 0x000fc400000010ff */
[----:B------:R-:W-:Y:S02]  /*a640*/  F2FP.BF16.PACK_AB R37, R9, R16 ;  /* 0x000000100925723e */ /* 0x000fe400000010ff */
[C---:B------:R-:W-:Y:S02]  /*a650*/  IADD3 R3, R0.reuse, 0x80, RZ ;  /* 0x0000008000037810 */ /* 0x040fe40007ffe0ff */
[C---:B------:R-:W-:Y:S02]  /*a660*/  IADD3 R2, R0.reuse, 0x70, RZ ;  /* 0x0000007000027810 */ /* 0x040fe40007ffe0ff */
[----:B------:R-:W-:Y:S01]  /*a670*/  @P0 IADD3 R2, R3, 0x10, RZ ;  /* 0x0000001003020810 */ /* 0x000fe20007ffe0ff */
[----:B------:R-:W-:Y:S01]  /*a680*/  IMAD.IADD R3, R0, 0x1, R4 ;  /* 0x0000000100037824 */ /* 0x000fe200078e0204 */
[----:B------:R-:W-:Y:S02]  /*a690*/  F2FP.BF16.PACK_AB R36, R36, R18 ;  /* 0x000000122424723e */ /* 0x000fe400000010ff */
[----:B------:R-:W-:-:S02]  /*a6a0*/  F2FP.BF16.PACK_AB R50, R51, R50 ;  /* 0x000000323332723e */ /* 0x000fc400000010ff */
[----:B------:R-:W-:Y:S02]  /*a6b0*/  F2FP.BF16.PACK_AB R35, R35, R20 ;  /* 0x000000142323723e */ /* 0x000fe400000010ff */
[----:B------:R-:W-:Y:S02]  /*a6c0*/  F2FP.BF16.PACK_AB R54, R55, R54 ;  /* 0x000000363736723e */ /* 0x000fe400000010ff */
[----:B------:R-:W-:Y:S02]  /*a6d0*/  F2FP.BF16.PACK_AB R34, R34, R56 ;  /* 0x000000382222723e */ /* 0x000fe400000010ff */
[----:B------:R-:W-:Y:S02]  /*a6e0*/  F2FP.BF16.PACK_AB R58, R59, R58 ;  /* 0x0000003a3b3a723e */ /* 0x000fe400000010ff */
[----:B------:R-:W-:Y:S01]  /*a6f0*/  F2FP.BF16.PACK_AB R33, R33, R60 ;  /* 0x0000003c2121723e */ /* 0x000fe200000010ff */
[----:B------:R1:W-:Y:S01]  /*a700*/  STS [R0+0x80], R8 ;  /* 0x0000800800007388 */ /* 0x0003e20000000800 */
[----:B------:R-:W-:-:S02]  /*a710*/  F2FP.BF16.PACK_AB R62, R63, R62 ;  /* 0x0000003e3f3e723e */ /* 0x000fc400000010ff */
[----:B------:R-:W-:Y:S01]  /*a720*/  F2FP.BF16.PACK_AB R32, R32, R64 ;  /* 0x000000402020723e */ /* 0x000fe200000010ff */
[----:B------:R-:W-:Y:S01]  /*a730*/  STS [R0+0x480], R167 ;  /* 0x000480a700007388 */ /* 0x000fe20000000800 */
[----:B------:R-:W-:Y:S02]  /*a740*/  F2FP.BF16.PACK_AB R66, R67, R66 ;  /* 0x000000424342723e */ /* 0x000fe400000010ff */
[----:B------:R-:W-:Y:S01]  /*a750*/  F2FP.BF16.PACK_AB R31, R31, R68 ;  /* 0x000000441f1f723e */ /* 0x000fe200000010ff */
[----:B------:R2:W-:Y:S01]  /*a760*/  STS [R2], R6 ;  /* 0x0000000602007388 */ /* 0x0005e20000000800 */
[----:B------:R-:W-:Y:S02]  /*a770*/  F2FP.BF16.PACK_AB R70, R71, R70 ;  /* 0x000000464746723e */ /* 0x000fe400000010ff */
[----:B------:R-:W-:Y:S01]  /*a780*/  F2FP.BF16.PACK_AB R30, R30, R72 ;  /* 0x000000481e1e723e */ /* 0x000fe200000010ff */
[----:B------:R-:W-:Y:S01]  /*a790*/  STS [R2+0x400], R162 ;  /* 0x000400a202007388 */ /* 0x000fe20000000800 */
[----:B------:R-:W-:-:S02]  /*a7a0*/  F2FP.BF16.PACK_AB R74, R75, R74 ;  /* 0x0000004a4b4a723e */ /* 0x000fc400000010ff */
[----:B------:R-:W-:Y:S01]  /*a7b0*/  F2FP.BF16.PACK_AB R29, R29, R76 ;  /* 0x0000004c1d1d723e */ /* 0x000fe200000010ff */
[----:B------:R3:W-:Y:S01]  /*a7c0*/  STS [R3+0x80], R5 ;  /* 0x0000800503007388 */ /* 0x0007e20000000800 */
[----:B------:R-:W-:Y:S02]  /*a7d0*/  F2FP.BF16.PACK_AB R78, R79, R78 ;  /* 0x0000004e4f4e723e */ /* 0x000fe400000010ff */
[----:B------:R-:W-:Y:S01]  /*a7e0*/  F2FP.BF16.PACK_AB R28, R28, R80 ;  /* 0x000000501c1c723e */ /* 0x000fe200000010ff */
[----:B------:R-:W-:Y:S01]  /*a7f0*/  STS [R3+0x480], R158 ;  /* 0x0004809e03007388 */ /* 0x000fe20000000800 */
[----:B------:R-:W-:Y:S02]  /*a800*/  F2FP.BF16.PACK_AB R82, R83, R82 ;  /* 0x000000525352723e */ /* 0x000fe400000010ff */
[----:B------:R-:W-:Y:S01]  /*a810*/  F2FP.BF16.PACK_AB R27, R27, R84 ;  /* 0x000000541b1b723e */ /* 0x000fe200000010ff */
[----:B-1----:R-:W-:Y:S01]  /*a820*/  IMAD.MOV.U32 R8, RZ, RZ, 0x40 ;  /* 0x00000040ff087424 */ /* 0x002fe200078e00ff */
[----:B------:R-:W-:-:S02]  /*a830*/  F2FP.BF16.PACK_AB R86, R87, R86 ;  /* 0x000000565756723e */ /* 0x000fc400000010ff */
[----:B------:R-:W-:Y:S02]  /*a840*/  F2FP.BF16.PACK_AB R26, R26, R88 ;  /* 0x000000581a1a723e */ /* 0x000fe400000010ff */
[----:B------:R-:W-:Y:S02]  /*a850*/  F2FP.BF16.PACK_AB R90, R91, R90 ;  /* 0x0000005a5b5a723e */ /* 0x000fe400000010ff */
[----:B------:R-:W-:Y:S02]  /*a860*/  F2FP.BF16.PACK_AB R25, R25, R92 ;  /* 0x0000005c1919723e */ /* 0x000fe400000010ff */
[----:B--2---:R-:W-:Y:S01]  /*a870*/  SEL R6, R8, 0xffffffc0, !P2 ;  /* 0xffffffc008067807 */ /* 0x004fe20005000000 */
[----:B------:R-:W-:Y:S01]  /*a880*/  IMAD.IADD R8, R4, 0x1, R2 ;  /* 0x0000000104087824 */ /* 0x000fe200078e0202 */
[----:B------:R-:W-:Y:S02]  /*a890*/  F2FP.BF16.PACK_AB R94, R95, R94 ;  /* 0x0000005e5f5e723e */ /* 0x000fe400000010ff */
[----:B------:R-:W-:Y:S01]  /*a8a0*/  F2FP.BF16.PACK_AB R24, R24, R96 ;  /* 0x000000601818723e */ /* 0x000fe200000010ff */
[----:B------:R-:W-:Y:S01]  /*a8b0*/  IMAD.IADD R4, R6, 0x1, R3 ;  /* 0x0000000106047824 */ /* 0x000fe200078e0203 */
[----:B------:R1:W-:Y:S01]  /*a8c0*/  STS [R8], R7 ;  /* 0x0000000708007388 */ /* 0x0003e20000000800 */
[----:B---3--:R-:W-:Y:S01]  /*a8d0*/  IMAD.IADD R5, R0, 0x1, R6 ;  /* 0x0000000100057824 */ /* 0x008fe200078e0206 */
[----:B------:R-:W-:-:S02]  /*a8e0*/  F2FP.BF16.PACK_AB R98, R99, R98 ;  /* 0x000000626362723e */ /* 0x000fc400000010ff */
[----:B------:R-:W-:Y:S01]  /*a8f0*/  STS [R8+0x400], R154 ;  /* 0x0004009a08007388 */ /* 0x000fe20000000800 */
[----:B------:R-:W-:Y:S02]  /*a900*/  F2FP.BF16.PACK_AB R23, R23, R100 ;  /* 0x000000641717723e */ /* 0x000fe400000010ff */
[----:B------:R-:W-:Y:S01]  /*a910*/  F2FP.BF16.PACK_AB R103, R103, R102 ;  /* 0x000000666767723e */ /* 0x000fe200000010ff */
[----:B------:R-:W-:Y:S01]  /*a920*/  STS [R5+0x80], R49 ;  /* 0x0000803105007388 */ /* 0x000fe20000000800 */
[----:B------:R-:W-:Y:S02]  /*a930*/  F2FP.BF16.PACK_AB R21, R21, R104 ;  /* 0x000000681515723e */ /* 0x000fe400000010ff */
[----:B------:R-:W-:Y:S01]  /*a940*/  F2FP.BF16.PACK_AB R107, R107, R106 ;  /* 0x0000006a6b6b723e */ /* 0x000fe200000010ff */
[----:B------:R-:W-:Y:S01]  /*a950*/  STS [R5+0x480], R150 ;  /* 0x0004809605007388 */ /* 0x000fe20000000800 */
[----:B------:R-:W-:Y:S02]  /*a960*/  F2FP.BF16.PACK_AB R20, R109, R108 ;  /* 0x0000006c6d14723e */ /* 0x000fe400000010ff */
[----:B------:R-:W-:-:S02]  /*a970*/  F2FP.BF16.PACK_AB R19, R19, R110 ;  /* 0x0000006e1313723e */ /* 0x000fc400000010ff */
[----:B------:R-:W-:Y:S02]  /*a980*/  F2FP.BF16.PACK_AB R18, R113, R112 ;  /* 0x000000707112723e */ /* 0x000fe400000010ff */
[----:B------:R-:W-:Y:S02]  /*a990*/  F2FP.BF16.PACK_AB R17, R17, R114 ;  /* 0x000000721111723e */ /* 0x000fe400000010ff */
[----:B------:R-:W-:Y:S02]  /*a9a0*/  F2FP.BF16.PACK_AB R16, R117, R116 ;  /* 0x000000747510723e */ /* 0x000fe400000010ff */
[----:B-----5:R-:W-:Y:S01]  /*a9b0*/  F2FP.BF16.PACK_AB R13, R119, R118 ;  /* 0x00000076770d723e */ /* 0x020fe200000010ff */
[----:B-1----:R-:W-:Y:S01]  /*a9c0*/  IMAD.IADD R7, R6, 0x1, R2 ;  /* 0x0000000106077824 */ /* 0x002fe200078e0202 */
[----:B------:R-:W-:Y:S01]  /*a9d0*/  F2FP.BF16.PACK_AB R12, R121, R120 ;  /* 0x00000078790c723e */ /* 0x000fe200000010ff */
[----:B------:R-:W-:Y:S01]  /*a9e0*/  IMAD.IADD R6, R8, 0x1, R6 ;  /* 0x0000000108067824 */ /* 0x000fe200078e0206 */
[----:B------:R-:W-:-:S02]  /*a9f0*/  F2FP.BF16.PACK_AB R11, R11, R122 ;  /* 0x0000007a0b0b723e */ /* 0x000fc400000010ff */
[----:B------:R-:W-:Y:S01]  /*aa00*/  STS [R7], R48 ;  /* 0x0000003007007388 */ /* 0x000fe20000000800 */
[----:B------:R-:W-:Y:S02]  /*aa10*/  F2FP.BF16.PACK_AB R9, R125, R124 ;  /* 0x0000007c7d09723e */ /* 0x000fe400000010ff */
[----:B------:R-:W-:Y:S01]  /*aa20*/  F2FP.BF16.PACK_AB R15, R15, R126 ;  /* 0x0000007e0f0f723e */ /* 0x000fe200000010ff */
[----:B------:R-:W-:Y:S01]  /*aa30*/  STS [R7+0x400], R146 ;  /* 0x0004009207007388 */ /* 0x000fe20000000800 */
[----:B------:R-:W-:Y:S02]  /*aa40*/  F2FP.BF16.PACK_AB R14, R129, R128 ;  /* 0x00000080810e723e */ /* 0x000fe400000010ff */
[----:B------:R-:W-:Y:S01]  /*aa50*/  F2FP.BF16.PACK_AB R10, R10, R130 ;  /* 0x000000820a0a723e */ /* 0x000fe200000010ff */
[----:B------:R-:W-:Y:S01]  /*aa60*/  STS [R4+0x80], R45 ;  /* 0x0000802d04007388 */ /* 0x000fe20000000800 */
[----:B------:R-:W-:-:S03]  /*aa70*/  PLOP3.LUT P0, PT, PT, PT, UP1, 0x80, 0x0 ;  /* 0x000000000000781c */ /* 0x000fc60003f0f018 */
[----:B------:R-:W-:Y:S04]  /*aa80*/  STS [R4+0x480], R142 ;  /* 0x0004808e04007388 */ /* 0x000fe80000000800 */
[----:B------:R-:W-:Y:S04]  /*aa90*/  STS [R6], R44 ;  /* 0x0000002c06007388 */ /* 0x000fe80000000800 */
        /* <DEDUP_REMOVED lines=45> */
[----:B------:R2:W-:Y:S04]  /*ad70*/  STS [R4+0xc080], R9 ;  /* 0x00c0800904007388 */ /* 0x0005e80000000800 */
[----:B------:R3:W-:Y:S01]  /*ad80*/  STS [R4+0xc480], R15 ;  /* 0x00c4800f04007388 */ /* 0x0007e20000000800 */
[----:B-1----:R-:W-:-:S03]  /*ad90*/  IMAD.U32 R8, RZ, RZ, UR4 ;  /* 0x00000004ff087e24 */ /* 0x002fc6000f8e00ff */
[----:B------:R3:W-:Y:S04]  /*ada0*/  STS [R6+0xc000], R14 ;  /* 0x00c0000e06007388 */ /* 0x0007e80000000800 */
[----:B------:R3:W-:Y:S01]  /*adb0*/  STS [R6+0xc400], R10 ;  /* 0x00c4000a06007388 */ /* 0x0007e20000000800 */
[----:B--2---:R-:W-:-:S03]  /*adc0*/  IMAD.U32 R9, RZ, RZ, UR5 ;  /* 0x00000005ff097e24 */ /* 0x004fc6000f8e00ff */
[----:B------:R-:W-:Y:S06]  /*add0*/  BAR.SYNC.DEFER_BLOCKING 0x1, 0x100 ;  /* 0x0044000000007b1d */ /* 0x000fec0000010000 */
[----:B------:R-:W-:Y:S02]  /*ade0*/  ULDC.64 UR4, c[0x0][0x508] ;  /* 0x0001420000047ab9 */ /* 0x000fe40000000a00 */
[----:B------:R-:W-:Y:S01]  /*adf0*/  UISETP.NE.U32.AND UP0, UPT, URZ, UR4, UPT ;  /* 0x000000043f00728c */ /* 0x000fe2000bf05070 */
[----:B------:R-:W2:Y:S03]  /*ae00*/  @P0 LDG.E R0, [R8.64] ;  /* 0x0000000c08000981 */ /* 0x000ea6000c1e1900 */
[----:B------:R-:W-:Y:S01]  /*ae10*/  UISETP.NE.AND.EX UP0, UPT, URZ, UR5, UPT, UP0 ;  /* 0x000000053f00728c */ /* 0x000fe2000bf05300 */
[----:B------:R-:W-:-:S02]  /*ae20*/  IMAD.MOV.U32 R16, RZ, RZ, c[0x0][0x388] ;  /* 0x0000e200ff107624 */ /* 0x000fc400078e00ff */
[----:B------:R-:W-:-:S03]  /*ae30*/  ULDC.64 UR4, c[0x0][0x508] ;  /* 0x0001420000047ab9 */ /* 0x000fc60000000a00 */
[----:B------:R-:W-:-:S05]  /*ae40*/  PLOP3.LUT P1, PT, PT, PT, UP0, 0x80, 0x0 ;  /* 0x000000000000781c */ /* 0x000fca0003f2f008 */
[----:B------:R-:W-:-:S06]  /*ae50*/  @UP0 UIMAD.WIDE UR4, UR11, UR6, UR4 ;  /* 0x000000060b0402a5 */ /* 0x000fcc000f8e0204 */
[----:B------:R-:W-:Y:S02]  /*ae60*/  IMAD.U32 R2, RZ, RZ, UR4 ;  /* 0x00000004ff027e24 */ /* 0x000fe4000f8e00ff */
[----:B------:R-:W-:-:S05]  /*ae70*/  IMAD.U32 R3, RZ, RZ, UR5 ;  /* 0x00000005ff037e24 */ /* 0x000fca000f8e00ff */
[----:B------:R3:W5:Y:S01]  /*ae80*/  @P1 LDG.E R16, [R2.64] ;  /* 0x0000000c02101981 */ /* 0x000762000c1e1900 */
[----:B------:R-:W-:Y:S02]  /*ae90*/  UMOV UR16, URZ ;  /* 0x0000003f00107c82 */ /* 0x000fe40008000000 */
[----:B------:R-:W-:Y:S01]  /*aea0*/  UMOV UR17, URZ ;  /* 0x0000003f00117c82 */ /* 0x000fe20008000000 */
[----:B--2---:R-:W1:Y:S02]  /*aeb0*/  @P0 R2UR UR5, R0 ;  /* 0x00000000000503c2 */ /* 0x004e6400000e0000 */
[----:B-1----:R-:W-:Y:S02]  /*aec0*/  @UP1 USHF.R.S32.HI UR4, URZ, 0x1f, UR5 ;  /* 0x0000001f3f041899 */ /* 0x002fe40008011405 */
[----:B------:R-:W-:-:S05]  /*aed0*/  @UP1 UMOV UR16, UR5 ;  /* 0x0000000500101c82 */ /* 0x000fca0008000000 */
[----:B------:R-:W-:Y:S01]  /*aee0*/  @UP1 UMOV UR17, UR4 ;  /* 0x0000000400111c82 */ /* 0x000fe20008000000 */
[----:B------:R-:W-:Y:S05]  /*aef0*/  @P1 BRA `(.L_x_31) ;  /* 0x0000004000001947 */ /* 0x000fea0003800000 */
[----:B---3--:R-:W-:Y:S05]  /*af00*/  @!P0 BRA `(.L_x_31) ;  /* 0x0000003000008947 */ /* 0x008fea0003800000 */
[----:B------:R-:W2:Y:S04]  /*af10*/  LDG.E R0, [R8.64] ;  /* 0x0000000c08007981 */ /* 0x000ea8000c1e1900 */
[----:B------:R-:W2:Y:S02]  /*af20*/  LDG.E R2, [R8.64+0x4] ;  /* 0x0000040c08027981 */ /* 0x000ea4000c1e1900 */
[----:B--2--5:R-:W-:Y:S02]  /*af30*/  IADD3 R16, -R0, R2, RZ ;  /* 0x0000000200107210 */ /* 0x024fe40007ffe1ff */
.L_x_31:
[----:B---3--:R-:W-:Y:S01]  /*af40*/  SHF.R.S32.HI R0, RZ, 0x1f, R41 ;  /* 0x0000001fff007819 */ /* 0x008fe20000011429 */
[----:B------:R-:W-:Y:S01]  /*af50*/  IMAD.MOV.U32 R2, RZ, RZ, c[0x0][0x4e8] ;  /* 0x00013a00ff027624 */ /* 0x000fe200078e00ff */
[----:B------:R-:W-:Y:S01]  /*af60*/  LOP3.LUT R3, R43, 0xffffffe0, RZ, 0xc0, !PT ;  /* 0xffffffe02b037812 */ /* 0x000fe200078ec0ff */
[----:B------:R-:W1:Y:S01]  /*af70*/  S2R R28, SR_CTAID.X ;  /* 0x00000000001c7919 */ /* 0x000e620000002500 */
[----:B------:R-:W-:Y:S01]  /*af80*/  LEA.HI R0, R0, R41, RZ, 0x3 ;  /* 0x0000002900007211 */ /* 0x000fe200078f18ff */
[----:B------:R-:W-:Y:S01]  /*af90*/  ULDC.64 UR4, c[0x0][0x3a0] ;  /* 0x0000e80000047ab9 */ /* 0x000fe20000000a00 */
[----:B------:R-:W-:Y:S01]  /*afa0*/  ISETP.NE.AND P1, PT, R2, 0x1, PT ;  /* 0x000000010200780c */ /* 0x000fe20003f25270 */
[----:B------:R-:W-:Y:S01]  /*afb0*/  IMAD.IADD R3, R57, 0x1, -R3 ;  /* 0x0000000139037824 */ /* 0x000fe200078e0a03 */
[----:B------:R-:W-:Y:S01]  /*afc0*/  LOP3.LUT R0, R0, 0xffffff8, RZ, 0xc0, !PT ;  /* 0x0ffffff800007812 */ /* 0x000fe200078ec0ff */
[----:B------:R-:W-:Y:S01]  /*afd0*/  UMOV UR15, UR17 ;  /* 0x00000011000f7c82 */ /* 0x000fe20008000000 */
[----:B------:R-:W-:Y:S01]  /*afe0*/  LEA.HI R6, R47, R57, RZ, 0x3 ;  /* 0x000000392f067211 */ /* 0x000fe200078f18ff */
[----:B------:R-:W-:Y:S01]  /*aff0*/  UIMAD UR17, UR17, UR4, URZ ;  /* 0x00000004111172a4 */ /* 0x000fe2000f8e023f */
[----:B------:R-:W-:Y:S01]  /*b000*/  SHF.R.S32.HI R2, RZ, 0x1f, R3 ;  /* 0x0000001fff027819 */ /* 0x000fe20000011403 */
[----:B------:R-:W-:Y:S01]  /*b010*/  IMAD.IADD R4, R41, 0x1, -R0 ;  /* 0x0000000129047824 */ /* 0x000fe200078e0a00 */
[----:B------:R-:W-:Y:S01]  /*b020*/  LEA.HI R0, R22, R22, RZ, 0x1 ;  /* 0x0000001616007211 */ /* 0x000fe200078f08ff */
[----:B------:R-:W-:Y:S01]  /*b030*/  UMOV UR14, UR16 ;  /* 0x00000010000e7c82 */ /* 0x000fe20008000000 */
[----:B------:R-:W-:Y:S01]  /*b040*/  LEA.HI R2, R2, R3, RZ, 0x2 ;  /* 0x0000000302027211 */ /* 0x000fe200078f10ff */
[----:B------:R-:W-:Y:S01]  /*b050*/  ULDC.64 UR6, c[0x0][0x490] ;  /* 0x0001240000067ab9 */ /* 0x000fe20000000a00 */
[----:B------:R-:W-:Y:S01]  /*b060*/  LOP3.LUT R0, R0, 0x1ffffffe, RZ, 0xc0, !PT ;  /* 0x1ffffffe00007812 */ /* 0x000fe200078ec0ff */
[----:B------:R-:W-:Y:S01]  /*b070*/  UIMAD.WIDE.U32 UR18, UR16, UR4, URZ ;  /* 0x00000004101272a5 */ /* 0x000fe2000f8e003f */
[----:B------:R-:W-:Y:S01]  /*b080*/  SHF.R.S32.HI R2, RZ, 0x2, R2 ;  /* 0x00000002ff027819 */ /* 0x000fe20000011402 */
[----:B------:R-:W-:Y:S01]  /*b090*/  UIMAD UR17, UR16, UR5, UR17 ;  /* 0x00000005101172a4 */ /* 0x000fe2000f8e0211 */
[----:B------:R-:W-:Y:S01]  /*b0a0*/  LOP3.LUT P2, RZ, R3, 0x3, RZ, 0xc0, !PT ;  /* 0x0000000303ff7812 */ /* 0x000fe2000784c0ff */
[----:B------:R-:W-:Y:S01]  /*b0b0*/  IMAD.IADD R0, R22, 0x1, -R0 ;  /* 0x0000000116007824 */ /* 0x000fe200078e0a00 */
[----:B------:R-:W-:Y:S01]  /*b0c0*/  USHF.R.S32.HI UR16, URZ, 0x1f, UR11 ;  /* 0x0000001f3f107899 */ /* 0x000fe2000801140b */
[----:B------:R-:W-:Y:S01]  /*b0d0*/  IMAD R15, R4, 0x10, R2 ;  /* 0x00000010040f7824 */ /* 0x000fe200078e0202 */
[----:B------:R-:W-:Y:S01]  /*b0e0*/  UIMAD UR10, UR8, UR6, URZ ;  /* 0x00000006080a72a4 */ /* 0x000fe2000f8e023f */
[----:B------:R-:W-:Y:S01]  /*b0f0*/  LOP3.LUT R4, R6, 0xfffffff8, RZ, 0xc0, !PT ;  /* 0xfffffff806047812 */ /* 0x000fe200078ec0ff */
[----:B------:R-:W-:Y:S01]  /*b100*/  USEL UR16, UR16, URZ, !UP1 ;  /* 0x0000003f10107287 */ /* 0x000fe2000c800000 */
[----:B------:R-:W-:Y:S01]  /*b110*/  IMAD R0, R0, 0x8, R15 ;  /* 0x0000000800007824 */ /* 0x000fe200078e020f */
[----:B------:R-:W-:Y:S01]  /*b120*/  UIMAD.WIDE.U32 UR14, UR9, UR6, UR14 ;  /* 0x00000006090e72a5 */ /* 0x000fe2000f8e000e */
[----:B------:R-:W-:Y:S01]  /*b130*/  SHF.R.S32.HI R14, RZ, 0x3, R6 ;  /* 0x00000003ff0e7819 */ /* 0x000fe20000011406 */
[----:B------:R-:W-:Y:S01]  /*b140*/  UIMAD UR10, UR9, UR7, UR10 ;  /* 0x00000007090a72a4 */ /* 0x000fe2000f8e020a */
[----:B------:R-:W-:Y:S01]  /*b150*/  IMAD.IADD R7, R57, 0x1, -R4 ;  /* 0x0000000139077824 */ /* 0x000fe200078e0a04 */
[----:B-1----:R-:W-:Y:S01]  /*b160*/  LEA R0, R28, R0, 0x7 ;  /* 0x000000001c007211 */ /* 0x002fe200078e38ff */
[----:B------:R-:W-:Y:S01]  /*b170*/  ULDC.64 UR6, c[0x0][0x498] ;  /* 0x0001260000067ab9 */ /* 0x000fe20000000a00 */
[----:B-----5:R-:W-:Y:S01]  /*b180*/  IMAD R29, R16, c[0x0][0x4e8], RZ ;  /* 0x00013a00101d7a24 */ /* 0x020fe200078e02ff */
[----:B------:R-:W-:Y:S01]  /*b190*/  USEL UR11, UR11, URZ, !UP1 ;  /* 0x0000003f0b0b7287 */ /* 0x000fe2000c800000 */
[----:B------:R-:W-:Y:S01]  /*b1a0*/  LEA R6, R7, R14, 0x5 ;  /* 0x0000000e07067211 */ /* 0x000fe200078e28ff */
[----:B------:R-:W-:Y:S01]  /*b1b0*/  @P1 IMAD.HI.U32 R3, R0, c[0x0][0x4ec], RZ ;  /* 0x00013b0000031a27 */ /* 0x000fe200078e00ff */
[----:B------:R-:W-:Y:S01]  /*b1c0*/  UIMAD UR20, UR16, UR6, URZ ;  /* 0x00000006101472a4 */ /* 0x000fe2000f8e023f */
[----:B------:R-:W-:Y:S01]  /*b1d0*/  LEA.HI R18, R47, R57, RZ, 0x6 ;  /* 0x000000392f127211 */ /* 0x000fe200078f30ff */
[----:B------:R-:W-:Y:S01]  /*b1e0*/  UIADD3 UR15, UR15, UR10, URZ ;  /* 0x0000000a0f0f7290 */ /* 0x000fe2000fffe03f */
[----:B------:R-:W-:Y:S01]  /*b1f0*/  IMAD.MOV.U32 R2, RZ, RZ, R0 ;  /* 0x000000ffff027224 */ /* 0x000fe200078e0000 */
[----:B------:R-:W-:Y:S01]  /*b200*/  @P1 SHF.R.U32.HI R2, RZ, c[0x0][0x4f0], R3 ;  /* 0x00013c00ff021a19 */ /* 0x000fe20000011603 */
[----:B------:R-:W-:Y:S01]  /*b210*/  UIMAD UR7, UR11, UR7, UR20 ;  /* 0x000000070b0772a4 */ /* 0x000fe2000f8e0214 */
[----:B------:R-:W-:Y:S01]  /*b220*/  IMAD R6, R28, 0x80, R6 ;  /* 0x000000801c067824 */ /* 0x000fe200078e0206 */
[----:B------:R-:W-:Y:S01]  /*b230*/  UIMAD.WIDE.U32 UR14, UR11, UR6, UR14 ;  /* 0x000000060b0e72a5 */ /* 0x000fe2000f8e000e */
[--C-:B------:R-:W-:Y:S01]  /*b240*/  SHF.R.S32.HI R5, RZ, 0x1f, R2.reuse ;  /* 0x0000001fff057819 */ /* 0x100fe20000011402 */
[----:B------:R-:W-:Y:S01]  /*b250*/  IMAD.MOV R3, RZ, RZ, -R2 ;  /* 0x000000ffff037224 */ /* 0x000fe200078e0a02 */
[----:B------:R-:W-:Y:S01]  /*b260*/  ULDC.64 UR4, c[0x0][0x3e8] ;  /* 0x0000fa0000047ab9 */ /* 0x000fe20000000a00 */
[----:B------:R-:W-:Y:S01]  /*b270*/  @P1 IMAD.HI.U32 R10, R6, c[0x0][0x4ec], RZ ;  /* 0x00013b00060a1a27 */ /* 0x000fe200078e00ff */
[----:B------:R-:W-:Y:S01]  /*b280*/  UIMAD UR8, UR8, UR4, URZ ;  /* 0x00000004080872a4 */ /* 0x000fe2000f8e023f */
[----:B------:R-:W-:Y:S01]  /*b290*/  IADD3 R2, P0, R2, UR14, RZ ;  /* 0x0000000e02027c10 */ /* 0x000fe2000ff1e0ff */
[----:B------:R-:W-:Y:S01]  /*b2a0*/  UIADD3 UR19, UR19, UR17, URZ ;  /* 0x0000001113137290 */ /* 0x000fe2000fffe03f */
[----:B------:R-:W-:Y:S01]  /*b2b0*/  IMAD R0, R3, c[0x0][0x4e8], R0 ;  /* 0x00013a0003007a24 */ /* 0x000fe200078e0200 */
[----:B------:R-:W-:Y:S01]  /*b2c0*/  UIMAD UR5, UR9, UR5, UR8 ;  /* 0x00000005090572a4 */ /* 0x000fe2000f8e0208 */
[----:B------:R-:W-:Y:S01]  /*b2d0*/  IMAD.U32 R3, RZ, RZ, UR7 ;  /* 0x00000007ff037e24 */ /* 0x000fe2000f8e00ff */
[----:B------:R-:W-:Y:S01]  /*b2e0*/  UIMAD.WIDE.U32 UR18, UR9, UR4, UR18 ;  /* 0x00000004091272a5 */ /* 0x000fe2000f8e0012 */
[----:B------:R-:W-:Y:S01]  /*b2f0*/  BSSY B0, `(.L_x_32) ;  /* 0x0000062000007945 */ /* 0x000fe20003800000 */
[----:B------:R-:W-:Y:S01]  /*b300*/  SHF.R.S32.HI R4, RZ, 0x1f, R0 ;  /* 0x0000001fff047819 */ /* 0x000fe20000011400 */
[----:B------:R-:W-:Y:S01]  /*b310*/  ULDC.64 UR6, c[0x0][0x3f0] ;  /* 0x0000fc0000067ab9 */ /* 0x000fe20000000a00 */
[----:B------:R-:W-:Y:S01]  /*b320*/  IADD3.X R3, R5, UR15, R3, P0, !PT ;  /* 0x0000000f05037c10 */ /* 0x000fe200087fe403 */
[----:B------:R-:W-:Y:S01]  /*b330*/  IMAD.SHL.U32 R5, R14, 0x40, RZ ;  /* 0x000000400e057824 */ /* 0x000fe200078e00ff */
[----:B------:R-:W-:Y:S01]  /*b340*/  UIMAD UR16, UR16, UR6, URZ ;  /* 0x00000006101072a4 */ /* 0x000fe2000f8e023f */
[----:B------:R-:W-:Y:S01]  /*b350*/  IMAD R4, R4, c[0x0][0x488], RZ ;  /* 0x0001220004047a24 */ /* 0x000fe200078e02ff */
[----:B------:R-:W-:Y:S01]  /*b360*/  UIADD3 UR19, UR19, UR5, URZ ;  /* 0x0000000513137290 */ /* 0x000fe2000fffe03f */
[----:B------:R-:W-:Y:S01]  /*b370*/  IMAD.WIDE.U32 R2, R0, c[0x0][0x488], R2 ;  /* 0x0001220000027a25 */ /* 0x000fe200078e0002 */
[----:B------:R-:W-:Y:S01]  /*b380*/  LOP3.LUT R5, R5, 0x1c0, RZ, 0xc0, !PT ;  /* 0x000001c005057812 */ /* 0x000fe200078ec0ff */
[----:B------:R-:W-:-:S02]  /*b390*/  UIMAD UR7, UR11, UR7, UR16 ;  /* 0x000000070b0772a4 */ /* 0x000fc4000f8e0210 */
[----:B------:R-:W-:Y:S01]  /*b3a0*/  IMAD R9, R0, c[0x0][0x48c], R4 ;  /* 0x0001230000097a24 */ /* 0x000fe200078e0204 */
[----:B------:R-:W-:Y:S01]  /*b3b0*/  SHF.R.U32.HI R8, RZ, 0x3, R5 ;  /* 0x00000003ff087819 */ /* 0x000fe20000011605 */
[----:B------:R-:W-:Y:S01]  /*b3c0*/  IMAD.SHL.U32 R4, R7, 0x8, RZ ;  /* 0x0000000807047824 */ /* 0x000fe200078e00ff */
[C---:B------:R-:W-:Y:S01]  /*b3d0*/  LEA R7, P0, R2.reuse, c[0x0][0x450], 0x2 ;  /* 0x0001140002077a11 */ /* 0x040fe200078010ff */
[----:B------:R-:W-:Y:S01]  /*b3e0*/  IMAD.IADD R3, R3, 0x1, R9 ;  /* 0x0000000103037824 */ /* 0x000fe200078e0209 */
[----:B------:R-:W-:Y:S01]  /*b3f0*/  UIMAD.WIDE.U32 UR18, UR11, UR6, UR18 ;  /* 0x000000060b1272a5 */ /* 0x000fe2000f8e0012 */
[----:B------:R-:W-:Y:S01]  /*b400*/  IMAD.MOV.U32 R0, RZ, RZ, R6 ;  /* 0x000000ffff007224 */ /* 0x000fe200078e0006 */
[----:B------:R-:W-:Y:S01]  /*b410*/  LOP3.LUT R5, R5, 0x38, R4, 0xf8, !PT ;  /* 0x0000003805057812 */ /* 0x000fe200078ef804 */
[----:B------:R-:W-:Y:S01]  /*b420*/  SHFL.IDX PT, R12, R7, RZ, 0x1c1f ;  /* 0x001c1fff070c7589 */ /* 0x000fe200000e0000 */
[----:B------:R-:W-:Y:S01]  /*b430*/  @P1 SHF.R.U32.HI R0, RZ, c[0x0][0x4f0], R10 ;  /* 0x00013c00ff001a19 */ /* 0x000fe2000001160a */
[----:B------:R-:W-:Y:S01]  /*b440*/  UIADD3 UR7, UR19, UR7, URZ ;  /* 0x0000000713077290 */ /* 0x000fe2000fffe03f */
[----:B------:R-:W-:Y:S01]  /*b450*/  LOP3.LUT R17, R5, R8, RZ, 0x3c, !PT ;  /* 0x0000000805117212 */ /* 0x000fe200078e3cff */
[----:B------:R1:W-:Y:S01]  /*b460*/  SHFL.IDX PT, R10, R7, 0x1, 0x1c1f ;  /* 0x003c1f00070a7f89 */ /* 0x0003e200000e0000 */
[----:B------:R-:W-:Y:S01]  /*b470*/  LEA.HI.X R5, R2, c[0x0][0x454], R3, 0x2, P0 ;  /* 0x0001150002057a11 */ /* 0x000fe200000f1403 */
[--C-:B------:R-:W-:Y:S01]  /*b480*/  IMAD.MOV R8, RZ, RZ, -R0.reuse ;  /* 0x000000ffff087224 */ /* 0x100fe200078e0a00 */
[----:B------:R-:W-:Y:S01]  /*b490*/  SHF.R.S32.HI R9, RZ, 0x1f, R0 ;  /* 0x0000001fff097819 */ /* 0x000fe20000011400 */
[----:B------:R-:W-:Y:S01]  /*b4a0*/  IMAD.U32 R3, RZ, RZ, UR19 ;  /* 0x00000013ff037e24 */ /* 0x000fe2000f8e00ff */
[----:B------:R-:W-:Y:S01]  /*b4b0*/  MOV R2, UR18 ;  /* 0x0000001200027c02 */ /* 0x000fe20008000f00 */
[----:B------:R-:W2:Y:S01]  /*b4c0*/  SHFL.IDX PT, R13, R5, RZ, 0x1c1f ;  /* 0x001c1fff050d7589 */ /* 0x000ea200000e0000 */
[----:B------:R-:W-:-:S02]  /*b4d0*/  IMAD.U32 R3, RZ, RZ, UR7 ;  /* 0x00000007ff037e24 */ /* 0x000fc4000f8e00ff */
[----:B------:R-:W-:Y:S01]  /*b4e0*/  IMAD R6, R8, c[0x0][0x4e8], R6 ;  /* 0x00013a0008067a24 */ /* 0x000fe200078e0206 */
[----:B------:R3:W4:Y:S01]  /*b4f0*/  SHFL.IDX PT, R11, R5, 0x1, 0x1c1f ;  /* 0x003c1f00050b7f89 */ /* 0x00072200000e0000 */
[----:B------:R-:W-:-:S04]  /*b500*/  IMAD.WIDE.U32 R2, R0, c[0x0][0x3e0], R2 ;  /* 0x0000f80000027a25 */ /* 0x000fc800078e0002 */
[----:B-1----:R-:W-:-:S04]  /*b510*/  IMAD R7, R9, c[0x0][0x3e0], RZ ;  /* 0x0000f80009077a24 */ /* 0x002fc800078e02ff */
[----:B------:R-:W-:Y:S01]  /*b520*/  IMAD R7, R0, c[0x0][0x3e4], R7 ;  /* 0x0000f90000077a24 */ /* 0x000fe200078e0207 */
[----:B------:R-:W-:-:S04]  /*b530*/  SHF.R.S32.HI R0, RZ, 0x1f, R6 ;  /* 0x0000001fff007819 */ /* 0x000fc80000011406 */
[----:B------:R-:W-:Y:S01]  /*b540*/  IADD3 R3, R3, R7, RZ ;  /* 0x0000000703037210 */ /* 0x000fe20007ffe0ff */
[----:B---3--:R-:W-:Y:S02]  /*b550*/  IMAD R5, R28, 0x80, R15 ;  /* 0x000000801c057824 */ /* 0x008fe400078e020f */
[----:B------:R-:W-:Y:S02]  /*b560*/  IMAD R0, R0, c[0x0][0x3d8], RZ ;  /* 0x0000f60000007a24 */ /* 0x000fe400078e02ff */
[----:B------:R-:W-:Y:S01]  /*b570*/  IMAD.WIDE.U32 R2, R6, c[0x0][0x3d8], R2 ;  /* 0x0000f60006027a25 */ /* 0x000fe200078e0002 */
[C---:B------:R-:W-:Y:S02]  /*b580*/  IADD3 R8, R5.reuse, 0x8, RZ ;  /* 0x0000000805087810 */ /* 0x040fe40007ffe0ff */
[-C--:B------:R-:W-:Y:S01]  /*b590*/  ISETP.GE.OR P1, PT, R5, R29.reuse, P2 ;  /* 0x0000001d0500720c */ /* 0x080fe20001726670 */
[----:B------:R-:W-:Y:S01]  /*b5a0*/  IMAD.SHL.U32 R5, R18, 0x8, RZ ;  /* 0x0000000812057824 */ /* 0x000fe200078e00ff */
[----:B------:R-:W-:Y:S01]  /*b5b0*/  ISETP.GE.OR P0, PT, R8, R29, P2 ;  /* 0x0000001d0800720c */ /* 0x000fe20001706670 */
[----:B------:R-:W-:-:S03]  /*b5c0*/  IMAD R28, R28, 0x80, R14 ;  /* 0x000000801c1c7824 */ /* 0x000fc600078e020e */
[----:B------:R-:W-:Y:S01]  /*b5d0*/  LOP3.LUT R7, R17, 0x7ffffe00, R5, 0xf8, !PT ;  /* 0x7ffffe0011077812 */ /* 0x000fe200078ef805 */
[----:B------:R-:W-:-:S04]  /*b5e0*/  IMAD R5, R6, c[0x0][0x3dc], R0 ;  /* 0x0000f70006057a24 */ /* 0x000fc800078e0200 */
[----:B------:R-:W-:Y:S02]  /*b5f0*/  IMAD.SHL.U32 R0, R7, 0x2, RZ ;  /* 0x0000000207007824 */ /* 0x000fe400078e00ff */
[----:B--2---:R1:W-:Y:S01]  /*b600*/  @!P1 ST.E [R12.64], R52 ;  /* 0x000000340c009985 */ /* 0x0043e2000c10190c */
[----:B------:R-:W-:-:S03]  /*b610*/  IMAD.IADD R3, R3, 0x1, R5 ;  /* 0x0000000103037824 */ /* 0x000fc600078e0205 */
[----:B----4-:R1:W-:Y:S01]  /*b620*/  @!P0 ST.E [R10.64], R53 ;  /* 0x000000350a008985 */ /* 0x0103e2000c10190c */
[----:B------:R-:W-:-:S03]  /*b630*/  LEA R31, P0, R2, c[0x0][0x380], 0x1 ;  /* 0x0000e000021f7a11 */ /* 0x000fc600078008ff */
[----:B------:R1:W2:Y:S01]  /*b640*/  LDS.128 R44, [R0+0x1080] ;  /* 0x00108000002c7984 */ /* 0x0002a20000000c00 */
[----:B------:R-:W-:Y:S02]  /*b650*/  LEA.HI.X R30, R2, c[0x0][0x384], R3, 0x1, P0 ;  /* 0x0000e100021e7a11 */ /* 0x000fe400000f0c03 */
[----:B------:R-:W-:Y:S01]  /*b660*/  ISETP.GE.AND P0, PT, R28, R29, PT ;  /* 0x0000001d1c00720c */ /* 0x000fe20003f06270 */
[----:B------:R1:W3:Y:S04]  /*b670*/  LDS.128 R60, [R0+0x2080] ;  /* 0x00208000003c7984 */ /* 0x0002e80000000c00 */
[----:B------:R1:W4:Y:S04]  /*b680*/  LDS.128 R72, [R0+0x3080] ;  /* 0x0030800000487984 */ /* 0x0003280000000c00 */
[----:B------:R1:W1:Y:S04]  /*b690*/  LDS.128 R40, [R0+0x5080] ;  /* 0x0050800000287984 */ /* 0x0002680000000c00 */
        /* <DEDUP_REMOVED lines=8> */
[----:B------:R1:W1:Y:S04]  /*b720*/  SHFL.IDX PT, R2, R31, RZ, 0x181f ;  /* 0x00181fff1f027589 */ /* 0x00026800000e0000 */
[----:B------:R1:W1:Y:S01]  /*b730*/  SHFL.IDX PT, R3, R30, RZ, 0x181f ;  /* 0x00181fff1e037589 */ /* 0x00026200000e0000 */
[----:B------:R-:W-:Y:S05]  /*b740*/  @P0 BRA `(.L_x_33) ;  /* 0x000001c000000947 */ /* 0x000fea0003800000 */
[----:B--234-:R-:W2:Y:S01]  /*b750*/  LDS.128 R24, [R0+0x80] ;  /* 0x0000800000187984 */ /* 0x01cea20000000c00 */
[----:B------:R-:W-:-:S02]  /*b760*/  IADD3 R7, R4, 0x40, RZ ;  /* 0x0000004004077810 */ /* 0x000fc40007ffe0ff */
[C---:B------:R-:W-:Y:S01]  /*b770*/  IADD3 R8, R4.reuse, 0x80, RZ ;  /* 0x0000008004087810 */ /* 0x040fe20007ffe0ff */
[----:B------:R-:W3:Y:S01]  /*b780*/  LDS.128 R20, [R0+0x4080] ;  /* 0x0040800000147984 */ /* 0x000ee20000000c00 */
[----:B------:R-:W-:Y:S02]  /*b790*/  IADD3 R9, R4, 0xc0, RZ ;  /* 0x000000c004097810 */ /* 0x000fe40007ffe0ff */
[----:B------:R-:W-:Y:S01]  /*b7a0*/  ISETP.GE.AND P2, PT, R7, c[0x0][0x3c8], PT ;  /* 0x0000f20007007a0c */ /* 0x000fe20003f46270 */
[----:B------:R-:W4:Y:S01]  /*b7b0*/  LDS.128 R16, [R0+0x8080] ;  /* 0x0080800000107984 */ /* 0x000f220000000c00 */
[----:B------:R-:W-:Y:S02]  /*b7c0*/  ISETP.GE.AND P1, PT, R8, c[0x0][0x3c8], PT ;  /* 0x0000f20008007a0c */ /* 0x000fe40003f26270 */
[----:B------:R-:W-:Y:S01]  /*b7d0*/  ISETP.GE.AND P0, PT, R9, c[0x0][0x3c8], PT ;  /* 0x0000f20009007a0c */ /* 0x000fe20003f06270 */
[----:B-1----:R1:W5:Y:S01]  /*b7e0*/  LDS.128 R12, [R0+0xc080] ;  /* 0x00c08000000c7984 */ /* 0x0023620000000c00 */
[----:B------:R-:W-:-:S07]  /*b7f0*/  ISETP.GE.AND P3, PT, R4, c[0x0][0x3c8], PT ;  /* 0x0000f20004007a0c */ /* 0x000fce0003f66270 */
[----:B------:R-:W-:-:S04]  /*b800*/  @!P2 SHF.R.S32.HI R5, RZ, 0x1f, R7 ;  /* 0x0000001fff05a819 */ /* 0x000fc80000011407 */
[----:B------:R-:W-:Y:S02]  /*b810*/  @!P0 SHF.R.S32.HI R6, RZ, 0x1f, R9 ;  /* 0x0000001fff068819 */ /* 0x000fe40000011409 */
[----:B------:R-:W-:Y:S01]  /*b820*/  @!P2 LEA.HI R7, R5, R7, RZ, 0x3 ;  /* 0x000000070507a211 */ /* 0x000fe200078f18ff */
[----:B------:R-:W-:Y:S01]  /*b830*/  @!P3 IMAD.WIDE R10, R4, 0x2, R2 ;  /* 0x00000002040ab825 */ /* 0x000fe200078e0202 */
[----:B-1----:R-:W-:-:S04]  /*b840*/  @!P1 SHF.R.S32.HI R0, RZ, 0x1f, R8 ;  /* 0x0000001fff009819 */ /* 0x002fc80000011408 */
[----:B------:R-:W-:Y:S01]  /*b850*/  @!P1 LEA.HI R5, R0, R8, RZ, 0x3 ;  /* 0x0000000800059211 */ /* 0x000fe200078f18ff */
[----:B--2---:R1:W-:Y:S01]  /*b860*/  @!P3 ST.E.128 [R10.64], R24 ;  /* 0x000000180a00b985 */ /* 0x0043e2000c101d0c */
[----:B------:R-:W-:Y:S02]  /*b870*/  @!P0 LEA.HI R0, R6, R9, RZ, 0x3 ;  /* 0x0000000906008211 */ /* 0x000fe400078f18ff */
[----:B------:R-:W-:Y:S02]  /*b880*/  @!P2 LOP3.LUT R6, R7, 0xfffffff8, RZ, 0xc0, !PT ;  /* 0xfffffff80706a812 */ /* 0x000fe400078ec0ff */
[----:B------:R-:W-:Y:S02]  /*b890*/  @!P1 LOP3.LUT R5, R5, 0xfffffff8, RZ, 0xc0, !PT ;  /* 0xfffffff805059812 */ /* 0x000fe400078ec0ff */
[----:B------:R-:W-:Y:S01]  /*b8a0*/  @!P0 LOP3.LUT R0, R0, 0xfffffff8, RZ, 0xc0, !PT ;  /* 0xfffffff800008812 */ /* 0x000fe200078ec0ff */
[----:B------:R-:W-:-:S04]  /*b8b0*/  @!P2 IMAD.WIDE R8, R6, 0x2, R2 ;  /* 0x000000020608a825 */ /* 0x000fc800078e0202 */
[--C-:B------:R-:W-:Y:S01]  /*b8c0*/  @!P1 IMAD.WIDE R6, R5, 0x2, R2.reuse ;  /* 0x0000000205069825 */ /* 0x100fe200078e0202 */
[----:B---3--:R1:W-:Y:S03]  /*b8d0*/  @!P2 ST.E.128 [R8.64], R20 ;  /* 0x000000140800a985 */ /* 0x0083e6000c101d0c */
[----:B------:R-:W-:Y:S01]  /*b8e0*/  @!P0 IMAD.WIDE R2, R0, 0x2, R2 ;  /* 0x0000000200028825 */ /* 0x000fe200078e0202 */
[----:B----4-:R1:W-:Y:S04]  /*b8f0*/  @!P1 ST.E.128 [R6.64], R16 ;  /* 0x0000001006009985 */ /* 0x0103e8000c101d0c */
[----:B-----5:R1:W-:Y:S02]  /*b900*/  @!P0 ST.E.128 [R2.64], R12 ;  /* 0x0000000c02008985 */ /* 0x0203e4000c101d0c */
.L_x_33:
[----:B--234-:R-:W-:Y:S05]  /*b910*/  BSYNC B0 ;  /* 0x0000000000007941 */ /* 0x01cfea0003800000 */
.L_x_32:
[----:B-1----:R-:W-:Y:S01]  /*b920*/  IADD3 R0, R28, 0x20, RZ ;  /* 0x000000201c007810 */ /* 0x002fe20007ffe0ff */
[----:B------:R1:W2:Y:S01]  /*b930*/  SHFL.IDX PT, R3, R30, 0x1, 0x181f ;  /* 0x00381f001e037f89 */ /* 0x0002a200000e0000 */
[----:B------:R-:W-:Y:S02]  /*b940*/  BSSY B0, `(.L_x_34) ;  /* 0x000001c000007945 */ /* 0x000fe40003800000 */
[----:B------:R-:W-:Y:S01]  /*b950*/  ISETP.GE.AND P0, PT, R0, R29, PT ;  /* 0x0000001d0000720c */ /* 0x000fe20003f06270 */
[----:B------:R1:W3:-:S12]  /*b960*/  SHFL.IDX PT, R2, R31, 0x1, 0x181f ;  /* 0x00381f001f027f89 */ /* 0x0002d800000e0000 */
[----:B------:R-:W-:Y:S05]  /*b970*/  @P0 BRA `(.L_x_35) ;  /* 0x0000018000000947 */ /* 0x000fea0003800000 */
[C---:B------:R-:W-:Y:S02]  /*b980*/  IADD3 R7, R4.reuse, 0x40, RZ ;  /* 0x0000004004077810 */ /* 0x040fe40007ffe0ff */
        /* <DEDUP_REMOVED lines=9> */
[----:B------:R-:W-:Y:S01]  /*ba20*/  @!P2 LEA.HI R7, R5, R7, RZ, 0x3 ;  /* 0x000000070507a211 */ /* 0x000fe200078f18ff */
[----:B--23--:R-:W-:Y:S01]  /*ba30*/  @!P3 IMAD.WIDE R10, R4, 0x2, R2 ;  /* 0x00000002040ab825 */ /* 0x00cfe200078e0202 */
[----:B------:R-:W-:Y:S02]  /*ba40*/  @!P1 LEA.HI R5, R0, R8, RZ, 0x3 ;  /* 0x0000000800059211 */ /* 0x000fe400078f18ff */
[----:B------:R-:W-:-:S02]  /*ba50*/  @!P0 LEA.HI R0, R6, R9, RZ, 0x3 ;  /* 0x0000000906008211 */ /* 0x000fc400078f18ff */
[----:B------:R-:W-:Y:S01]  /*ba60*/  @!P2 LOP3.LUT R6, R7, 0xfffffff8, RZ, 0xc0, !PT ;  /* 0xfffffff80706a812 */ /* 0x000fe200078ec0ff */
[----:B------:R2:W-:Y:S01]  /*ba70*/  @!P3 ST.E.128 [R10.64], R44 ;  /* 0x0000002c0a00b985 */ /* 0x0005e2000c101d0c */
[----:B------:R-:W-:Y:S02]  /*ba80*/  @!P1 LOP3.LUT R5, R5, 0xfffffff8, RZ, 0xc0, !PT ;  /* 0xfffffff805059812 */ /* 0x000fe400078ec0ff */
[----:B------:R-:W-:Y:S01]  /*ba90*/  @!P0 LOP3.LUT R0, R0, 0xfffffff8, RZ, 0xc0, !PT ;  /* 0xfffffff800008812 */ /* 0x000fe200078ec0ff */
[----:B------:R-:W-:-:S04]  /*baa0*/  @!P2 IMAD.WIDE R8, R6, 0x2, R2 ;  /* 0x000000020608a825 */ /* 0x000fc800078e0202 */
[--C-:B------:R-:W-:Y:S01]  /*bab0*/  @!P1 IMAD.WIDE R6, R5, 0x2, R2.reuse ;  /* 0x0000000205069825 */ /* 0x100fe200078e0202 */
[----:B------:R2:W-:Y:S03]  /*bac0*/  @!P2 ST.E.128 [R8.64], R40 ;  /* 0x000000280800a985 */ /* 0x0005e6000c101d0c */
[----:B------:R-:W-:Y:S01]  /*bad0*/  @!P0 IMAD.WIDE R2, R0, 0x2, R2 ;  /* 0x0000000200028825 */ /* 0x000fe200078e0202 */
[----:B------:R2:W-:Y:S04]  /*bae0*/  @!P1 ST.E.128 [R6.64], R36 ;  /* 0x0000002406009985 */ /* 0x0005e8000c101d0c */
[----:B------:R2:W-:Y:S02]  /*baf0*/  @!P0 ST.E.128 [R2.64], R32 ;  /* 0x0000002002008985 */ /* 0x0005e4000c101d0c */
.L_x_35:
[----:B------:R-:W-:Y:S05]  /*bb00*/  BSYNC B0 ;  /* 0x0000000000007941 */ /* 0x000fea0003800000 */
.L_x_34:
[----:B------:R-:W-:Y:S01]  /*bb10*/  IADD3 R0, R28, 0x40, RZ ;  /* 0x000000401c007810 */ /* 0x000fe20007ffe0ff */
[----:B--2---:R2:W4:Y:S01]  /*bb20*/  SHFL.IDX PT, R3, R30, 0x2, 0x181f ;  /* 0x00581f001e037f89 */ /* 0x00452200000e0000 */
[----:B------:R-:W-:Y:S02]  /*bb30*/  BSSY B0, `(.L_x_36) ;  /* 0x000001c000007945 */ /* 0x000fe40003800000 */
[----:B------:R-:W-:Y:S01]  /*bb40*/  ISETP.GE.AND P0, PT, R0, R29, PT ;  /* 0x0000001d0000720c */ /* 0x000fe20003f06270 */
[----:B---3--:R2:W3:-:S12]  /*bb50*/  SHFL.IDX PT, R2, R31, 0x2, 0x181f ;  /* 0x00581f001f027f89 */ /* 0x0084d800000e0000 */
        /* <DEDUP_REMOVED lines=12> */
[----:B---34-:R-:W-:Y:S01]  /*bc20*/  @!P3 IMAD.WIDE R10, R4, 0x2, R2 ;  /* 0x00000002040ab825 */ /* 0x018fe200078e0202 */
        /* <DEDUP_REMOVED lines=12> */
.L_x_37:
[----:B------:R-:W-:Y:S05]  /*bcf0*/  BSYNC B0 ;  /* 0x0000000000007941 */ /* 0x000fea0003800000 */
.L_x_36:
[----:B------:R-:W-:Y:S01]  /*bd00*/  IADD3 R0, R28, 0x60, RZ ;  /* 0x000000601c007810 */ /* 0x000fe20007ffe0ff */
[----:B---34-:R3:W4:Y:S03]  /*bd10*/  SHFL.IDX PT, R3, R30, 0x3, 0x181f ;  /* 0x00781f001e037f89 */ /* 0x01872600000e0000 */
[----:B------:R-:W-:Y:S01]  /*bd20*/  ISETP.GE.AND P0, PT, R0, R29, PT ;  /* 0x0000001d0000720c */ /* 0x000fe20003f06270 */
[----:B------:R3:W1:-:S12]  /*bd30*/  SHFL.IDX PT, R2, R31, 0x3, 0x181f ;  /* 0x00781f001f027f89 */ /* 0x00065800000e0000 */
[----:B------:R-:W-:Y:S05]  /*bd40*/  @P0 EXIT ;  /* 0x000000000000094d */ /* 0x000fea0003800000 */
[C---:B------:R-:W-:Y:S02]  /*bd50*/  IADD3 R6, R4.reuse, 0x40, RZ ;  /* 0x0000004004067810 */ /* 0x040fe40007ffe0ff */
        /* <DEDUP_REMOVED lines=19> */
[----:B------:R-:W-:-:S04]  /*be90*/  SHF.R.S32.HI R4, RZ, 0x1f, R0 ;  /* 0x0000001fff047819 */ /* 0x000fc80000011400 */
[----:B------:R-:W-:-:S04]  /*bea0*/  LEA.HI R0, R4, R0, RZ, 0x3 ;  /* 0x0000000004007211 */ /* 0x000fc800078f18ff */
[----:B------:R-:W-:-:S05]  /*beb0*/  LOP3.LUT R0, R0, 0xfffffff8, RZ, 0xc0, !PT ;  /* 0xfffffff800007812 */ /* 0x000fca00078ec0ff */
[----:B------:R-:W-:-:S05]  /*bec0*/  IMAD.WIDE R2, R0, 0x2, R2 ;  /* 0x0000000200027825 */ /* 0x000fca00078e0202 */
[----:B------:R-:W-:Y:S01]  /*bed0*/  ST.E.128 [R2.64], R76 ;  /* 0x0000004c02007985 */ /* 0x000fe2000c101d0c */
[----:B------:R-:W-:Y:S05]  /*bee0*/  EXIT ;  /* 0x000000000000794d */ /* 0x000fea0003800000 */
.L_x_30:
[----:B------:R-:W-:Y:S02]  /*bef0*/  ULDC.64 UR4, c[0x0][0x500] ;  /* 0x0001400000047ab9 */ /* 0x000fe40000000a00 */
[----:B------:R-:W-:Y:S02]  /*bf00*/  UISETP.NE.U32.AND UP1, UPT, URZ, UR4, UPT ;  /* 0x000000043f00728c */ /* 0x000fe4000bf25070 */
[----:B------:R-:W-:Y:S02]  /*bf10*/  UMOV UR6, 0x4 ;  /* 0x0000000400067882 */ /* 0x000fe40000000000 */
[----:B------:R-:W-:-:S03]  /*bf20*/  UISETP.NE.AND.EX UP1, UPT, URZ, UR5, UPT, UP1 ;  /* 0x000000053f00728c */ /* 0x000fc6000bf25310 */
[----:B------:R-:W-:Y:S02]  /*bf30*/  ULDC.64 UR4, c[0x0][0x500] ;  /* 0x0001400000047ab9 */ /* 0x000fe40000000a00 */
[----:B------:R-:W-:Y:S01]  /*bf40*/  UIMAD.WIDE UR4, UR11, UR6, UR4 ;  /* 0x000000060b0472a5 */ /* 0x000fe2000f8e0204 */
[----:B------:R-:W-:-:S05]  /*bf50*/  PLOP3.LUT P0, PT, PT, PT, UP1, 0x80, 0x0 ;  /* 0x000000000000781c */ /* 0x000fca0003f0f018 */
[----:B------:R-:W-:Y:S01]  /*bf60*/  IMAD.U32 R4, RZ, RZ, UR4 ;  /* 0x00000004ff047e24 */ /* 0x000fe2000f8e00ff */
[----:B------:R-:W-:Y:S01]  /*bf70*/  MOV R5, UR5 ;  /* 0x0000000500057c02 */ /* 0x000fe20008000f00 */
[----:B------:R-:W-:-:S06]  /*bf80*/  ULDC.64 UR4, c[0x0][0x508] ;  /* 0x0001420000047ab9 */ /* 0x000fcc0000000a00 */
[----:B------:R-:W2:Y:S01]  /*bf90*/  @P0 LDG.E R0, [R4.64] ;  /* 0x0000000c04000981 */ /* 0x000ea2000c1e1900 */
[----:B------:R-:W-:Y:S01]  /*bfa0*/  UISETP.NE.U32.AND UP0, UPT, URZ, UR4, UPT ;  /* 0x000000043f00728c */ /* 0x000fe2000bf05070 */
[----:B------:R-:W-:-:S03]  /*bfb0*/  IMAD.MOV.U32 R9, RZ, RZ, c[0x0][0x388] ;  /* 0x0000e200ff097624 */ /* 0x000fc600078e00ff */
[----:B------:R-:W-:-:S03]  /*bfc0*/  UISETP.NE.AND.EX UP0, UPT, URZ, UR5, UPT, UP0 ;  /* 0x000000053f00728c */ /* 0x000fc6000bf05300 */
[----:B------:R-:W-:-:S03]  /*bfd0*/  ULDC.64 UR4, c[0x0][0x508] ;  /* 0x0001420000047ab9 */ /* 0x000fc60000000a00 */
[----:B------:R-:W-:-:S05]  /*bfe0*/  PLOP3.LUT P1, PT, PT, PT, UP0, 0x80, 0x0 ;  /* 0x000000000000781c */ /* 0x000fca0003f2f008 */
[----:B------:R-:W-:-:S06]  /*bff0*/  @UP0 UIMAD.WIDE UR4, UR11, UR6, UR4 ;  /* 0x000000060b0402a5 */ /* 0x000fcc000f8e0204 */
[----:B------:R-:W-:Y:S01]  /*c000*/  MOV R2, UR4 ;  /* 0x0000000400027c02 */ /* 0x000fe20008000f00 */
[----:B------:R-:W-:-:S05]  /*c010*/  IMAD.U32 R3, RZ, RZ, UR5 ;  /* 0x00000005ff037e24 */ /* 0x000fca000f8e00ff */
[----:B------:R1:W5:Y:S01]  /*c020*/  @P1 LDG.E R9, [R2.64] ;  /* 0x0000000c02091981 */ /* 0x000362000c1e1900 */
[----:B------:R-:W-:Y:S02]  /*c030*/  UMOV UR14, URZ ;  /* 0x0000003f000e7c82 */ /* 0x000fe40008000000 */
[----:B------:R-:W-:Y:S01]  /*c040*/  UMOV UR15, URZ ;  /* 0x0000003f000f7c82 */ /* 0x000fe20008000000 */
[----:B--2---:R-:W2:Y:S02]  /*c050*/  @P0 R2UR UR5, R0 ;  /* 0x00000000000503c2 */ /* 0x004ea400000e0000 */
[----:B--2---:R-:W-:Y:S02]  /*c060*/  @UP1 USHF.R.S32.HI UR4, URZ, 0x1f, UR5 ;  /* 0x0000001f3f041899 */ /* 0x004fe40008011405 */
[----:B------:R-:W-:-:S05]  /*c070*/  @UP1 UMOV UR14, UR5 ;  /* 0x00000005000e1c82 */ /* 0x000fca0008000000 */
[----:B------:R-:W-:Y:S01]  /*c080*/  @UP1 UMOV UR15, UR4 ;  /* 0x00000004000f1c82 */ /* 0x000fe20008000000 */
[----:B------:R-:W-:Y:S05]  /*c090*/  @P1 BRA `(.L_x_38) ;  /* 0x0000004000001947 */ /* 0x000fea0003800000 */
[----:B-1----:R-:W-:Y:S05]  /*c0a0*/  @!P0 BRA `(.L_x_38) ;  /* 0x0000003000008947 */ /* 0x002fea0003800000 */
[----:B------:R-:W2:Y:S04]  /*c0b0*/  LDG.E R0, [R4.64] ;  /* 0x0000000c04007981 */ /* 0x000ea8000c1e1900 */
[----:B------:R-:W2:Y:S02]  /*c0c0*/  LDG.E R2, [R4.64+0x4] ;  /* 0x0000040c04027981 */ /* 0x000ea4000c1e1900 */
[----:B--2--5:R-:W-:Y:S02]  /*c0d0*/  IADD3 R9, -R0, R2, RZ ;  /* 0x0000000200097210 */ /* 0x024fe40007ffe1ff */
.L_x_38:
[----:B-1----:R-:W1:Y:S01]  /*c0e0*/  S2R R8, SR_TID.X ;  /* 0x0000000000087919 */ /* 0x002e620000002100 */
[----:B------:R-:W-:Y:S01]  /*c0f0*/  USHF.R.S32.HI UR6, URZ, 0x1f, UR11 ;  /* 0x0000001f3f067899 */ /* 0x000fe2000801140b */
[----:B------:R-:W-:Y:S01]  /*c100*/  BSSY B0, `(.L_x_39) ;  /* 0x0000029000007945 */ /* 0x000fe20003800000 */
[----:B------:R-:W-:-:S02]  /*c110*/  USEL UR11, UR11, URZ, !UP1 ;  /* 0x0000003f0b0b7287 */ /* 0x000fc4000c800000 */
[----:B------:R-:W-:Y:S01]  /*c120*/  USEL UR6, UR6, URZ, !UP1 ;  /* 0x0000003f06067287 */ /* 0x000fe2000c800000 */
[----:B-1----:R-:W-:-:S13]  /*c130*/  ISETP.GE.AND P0, PT, R8, 0x80, PT ;  /* 0x000000800800780c */ /* 0x002fda0003f06270 */
[----:B------:R-:W-:Y:S05]  /*c140*/  @P0 BRA `(.L_x_40) ;  /* 0x0000024000000947 */ /* 0x000fea0003800000 */
[----:B------:R-:W1:Y:S01]  /*c150*/  S2R R3, SR_CTAID.X ;  /* 0x0000000000037919 */ /* 0x000e620000002500 */
[----:B-----5:R-:W-:Y:S01]  /*c160*/  IMAD R0, R9, c[0x0][0x4e8], RZ ;  /* 0x00013a0009007a24 */ /* 0x020fe200078e02ff */
[----:B-1----:R-:W-:-:S04]  /*c170*/  LEA R3, R3, R8, 0x7 ;  /* 0x0000000803037211 */ /* 0x002fc800078e38ff */
[----:B------:R-:W-:-:S13]  /*c180*/  ISETP.GE.AND P0, PT, R3, R0, PT ;  /* 0x000000000300720c */ /* 0x000fda0003f06270 */
[----:B------:R-:W-:Y:S05]  /*c190*/  @P0 BRA `(.L_x_40) ;  /* 0x000001f000000947 */ /* 0x000fea0003800000 */
[----:B------:R-:W-:Y:S01]  /*c1a0*/  IMAD.MOV.U32 R0, RZ, RZ, c[0x0][0x4e8] ;  /* 0x00013a00ff007624 */ /* 0x000fe200078e00ff */
[----:B------:R-:W-:Y:S01]  /*c1b0*/  ULDC.64 UR4, c[0x0][0x490] ;  /* 0x0001240000047ab9 */ /* 0x000fe20000000a00 */
[----:B------:R-:W-:Y:S01]  /*c1c0*/  IMAD.MOV.U32 R2, RZ, RZ, R3 ;  /* 0x000000ffff027224 */ /* 0x000fe200078e0003 */
[----:B------:R-:W-:Y:S02]  /*c1d0*/  UIMAD UR7, UR8, UR4, URZ ;  /* 0x00000004080772a4 */ /* 0x000fe4000f8e023f */
[----:B------:R-:W-:Y:S01]  /*c1e0*/  ISETP.NE.AND P0, PT, R0, 0x1, PT ;  /* 0x000000010000780c */ /* 0x000fe20003f05270 */
[----:B------:R-:W-:Y:S02]  /*c1f0*/  UMOV UR16, UR14 ;  /* 0x0000000e00107c82 */ /* 0x000fe40008000000 */
[----:B------:R-:W-:Y:S02]  /*c200*/  UMOV UR17, UR15 ;  /* 0x0000000f00117c82 */ /* 0x000fe40008000000 */
[----:B------:R-:W-:-:S02]  /*c210*/  UIMAD.WIDE.U32 UR16, UR9, UR4, UR16 ;  /* 0x00000004091072a5 */ /* 0x000fc4000f8e0010 */
[----:B------:R-:W-:-:S03]  /*c220*/  UIMAD UR7, UR9, UR5, UR7 ;  /* 0x00000005090772a4 */ /* 0x000fc6000f8e0207 */
[----:B------:R-:W-:Y:S02]  /*c230*/  ULDC.64 UR4, c[0x0][0x498] ;  /* 0x0001260000047ab9 */ /* 0x000fe40000000a00 */
[----:B------:R-:W-:Y:S01]  /*c240*/  UIADD3 UR17, UR7, UR17, URZ ;  /* 0x0000001107117290 */ /* 0x000fe2000fffe03f */
[----:B------:R-:W-:Y:S01]  /*c250*/  @P0 IMAD.HI.U32 R0, R3, c[0x0][0x4ec], RZ ;  /* 0x00013b0003000a27 */ /* 0x000fe200078e00ff */
[----:B------:R-:W-:Y:S02]  /*c260*/  UIMAD UR7, UR6, UR4, URZ ;  /* 0x00000004060772a4 */ /* 0x000fe4000f8e023f */
[----:B------:R-:W-:Y:S02]  /*c270*/  UIMAD.WIDE.U32 UR16, UR11, UR4, UR16 ;  /* 0x000000040b1072a5 */ /* 0x000fe4000f8e0010 */
[----:B------:R-:W-:Y:S01]  /*c280*/  @P0 SHF.R.U32.HI R2, RZ, c[0x0][0x4f0], R0 ;  /* 0x00013c00ff020a19 */ /* 0x000fe20000011600 */
[----:B------:R-:W-:-:S03]  /*c290*/  UIMAD UR5, UR11, UR5, UR7 ;  /* 0x000000050b0572a4 */ /* 0x000fc6000f8e0207 */
[----:B------:R-:W-:-:S03]  /*c2a0*/  IADD3 R0, -R2, RZ, RZ ;  /* 0x000000ff02007210 */ /* 0x000fc60007ffe1ff */
[----:B------:R-:W-:Y:S02]  /*c2b0*/  IMAD.U32 R5, RZ, RZ, UR5 ;  /* 0x00000005ff057e24 */ /* 0x000fe4000f8e00ff */
[----:B------:R-:W-:Y:S01]  /*c2c0*/  IMAD R0, R0, c[0x0][0x4e8], R3 ;  /* 0x00013a0000007a24 */ /* 0x000fe200078e0203 */
[----:B------:R-:W-:Y:S02]  /*c2d0*/  SHF.R.S32.HI R3, RZ, 0x1f, R2 ;  /* 0x0000001fff037819 */ /* 0x000fe40000011402 */
[----:B------:R-:W-:Y:S02]  /*c2e0*/  IADD3 R2, P0, R2, UR16, RZ ;  /* 0x0000001002027c10 */ /* 0x000fe4000ff1e0ff */
[----:B------:R-:W-:Y:S02]  /*c2f0*/  SHF.R.S32.HI R4, RZ, 0x1f, R0 ;  /* 0x0000001fff047819 */ /* 0x000fe40000011400 */
[----:B------:R-:W-:-:S03]  /*c300*/  IADD3.X R3, R3, UR17, R5, P0, !PT ;  /* 0x0000001103037c10 */ /* 0x000fc600087fe405 */
[----:B------:R-:W-:Y:S02]  /*c310*/  IMAD R4, R4, c[0x0][0x488], RZ ;  /* 0x0001220004047a24 */ /* 0x000fe400078e02ff */
[----:B------:R-:W-:-:S04]  /*c320*/  IMAD.WIDE.U32 R2, R0, c[0x0][0x488], R2 ;  /* 0x0001220000027a25 */ /* 0x000fc800078e0002 */
[----:B------:R-:W-:-:S05]  /*c330*/  IMAD R4, R0, c[0x0][0x48c], R4 ;  /* 0x0001230000047a24 */ /* 0x000fca00078e0204 */
[----:B------:R-:W-:Y:S02]  /*c340*/  IADD3 R0, R3, R4, RZ ;  /* 0x0000000403007210 */ /* 0x000fe40007ffe0ff */
[----:B------:R-:W-:-:S04]  /*c350*/  LEA R4, P0, R2, c[0x0][0x450], 0x2 ;  /* 0x0001140002047a11 */ /* 0x000fc800078010ff */
[----:B------:R-:W-:Y:S01]  /*c360*/  LEA.HI.X R5, R2, c[0x0][0x454], R0, 0x2, P0 ;  /* 0x0001150002057a11 */ /* 0x000fe200000f1400 */
[----:B------:R-:W-:-:S05]  /*c370*/  IMAD.MOV.U32 R0, RZ, RZ, -0x800000 ;  /* 0xff800000ff007424 */ /* 0x000fca00078e00ff */
[----:B------:R1:W-:Y:S03]  /*c380*/  STG.E [R4.64], R0 ;  /* 0x0000000004007986 */ /* 0x0003e6000c10190c */
.L_x_40:
[----:B------:R-:W-:Y:S05]  /*c390*/  BSYNC B0 ;  /* 0x0000000000007941 */ /* 0x000fea0003800000 */
.L_x_39:
[----:B------:R-:W2:Y:S01]  /*c3a0*/  S2R R14, SR_CTAID.X ;  /* 0x00000000000e7919 */ /* 0x000ea20000002500 */
[----:B-1----:R-:W-:Y:S01]  /*c3b0*/  SHF.R.S32.HI R0, RZ, 0x1f, R8 ;  /* 0x0000001fff007819 */ /* 0x002fe20000011408 */
[----:B------:R-:W-:Y:S01]  /*c3c0*/  IMAD.MOV.U32 R3, RZ, RZ, c[0x0][0x4e8] ;  /* 0x00013a00ff037624 */ /* 0x000fe200078e00ff */
[----:B------:R-:W-:Y:S01]  /*c3d0*/  ULDC.64 UR4, c[0x0][0x3a0] ;  /* 0x0000e80000047ab9 */ /* 0x000fe20000000a00 */
[----:B-----5:R-:W-:Y:S01]  /*c3e0*/  IMAD R16, R9, c[0x0][0x4e8], RZ ;  /* 0x00013a0009107a24 */ /* 0x020fe200078e02ff */
[----:B------:R-:W-:Y:S01]  /*c3f0*/  LEA.HI R0, R0, R8, RZ, 0x3 ;  /* 0x0000000800007211 */ /* 0x000fe200078f18ff */
[----:B------:R-:W-:Y:S01]  /*c400*/  UIMAD UR7, UR15, UR4, URZ ;  /* 0x000000040f0772a4 */ /* 0x000fe2000f8e023f */
[----:B------:R-:W-:Y:S01]  /*c410*/  ISETP.NE.AND P0, PT, R3, 0x1, PT ;  /* 0x000000010300780c */ /* 0x000fe20003f05270 */
[----:B------:R-:W-:Y:S01]  /*c420*/  UIMAD.WIDE.U32 UR16, UR14, UR4, URZ ;  /* 0x000000040e1072a5 */ /* 0x000fe2000f8e003f */
[----:B------:R-:W-:Y:S01]  /*c430*/  LOP3.LUT R2, R0, 0xfffffff8, RZ, 0xc0, !PT ;  /* 0xfffffff800027812 */ /* 0x000fe200078ec0ff */
[----:B------:R-:W-:Y:S01]  /*c440*/  UIMAD UR7, UR14, UR5, UR7 ;  /* 0x000000050e0772a4 */ /* 0x000fe2000f8e0207 */
[----:B------:R-:W-:Y:S01]  /*c450*/  SHF.R.S32.HI R7, RZ, 0x3, R0 ;  /* 0x00000003ff077819 */ /* 0x000fe20000011400 */
[----:B------:R-:W-:Y:S01]  /*c460*/  BSSY B0, `(.L_x_41) ;  /* 0x0000041000007945 */ /* 0x000fe20003800000 */
[----:B------:R-:W-:Y:S01]  /*c470*/  ULDC.64 UR4, c[0x0][0x3e8] ;  /* 0x0000fa0000047ab9 */ /* 0x000fe20000000a00 */
[----:B------:R-:W-:Y:S01]  /*c480*/  IMAD.IADD R8, R8, 0x1, -R2 ;  /* 0x0000000108087824 */ /* 0x000fe200078e0a02 */
[----:B------:R-:W-:-:S02]  /*c490*/  UIADD3 UR17, UR17, UR7, URZ ;  /* 0x0000000711117290 */ /* 0x000fc4000fffe03f */
[----:B------:R-:W-:Y:S02]  /*c4a0*/  UIMAD UR7, UR8, UR4, URZ ;  /* 0x00000004080772a4 */ /* 0x000fe4000f8e023f */
[----:B------:R-:W-:Y:S01]  /*c4b0*/  LEA R0, R8, R7, 0x5 ;  /* 0x0000000708007211 */ /* 0x000fe200078e28ff */
[----:B------:R-:W-:Y:S02]  /*c4c0*/  UIMAD.WIDE.U32 UR16, UR9, UR4, UR16 ;  /* 0x00000004091072a5 */ /* 0x000fe4000f8e0010 */
[----:B------:R-:W-:Y:S02]  /*c4d0*/  UIMAD UR7, UR9, UR5, UR7 ;  /* 0x00000005090772a4 */ /* 0x000fe4000f8e0207 */
[C---:B--2---:R-:W-:Y:S01]  /*c4e0*/  IMAD R0, R14.reuse, 0x80, R0 ;  /* 0x000000800e007824 */ /* 0x044fe200078e0200 */
[----:B------:R-:W-:Y:S01]  /*c4f0*/  ULDC.64 UR4, c[0x0][0x3f0] ;  /* 0x0000fc0000047ab9 */ /* 0x000fe20000000a00 */
[----:B------:R-:W-:Y:S01]  /*c500*/  IMAD R14, R14, 0x80, R7 ;  /* 0x000000800e0e7824 */ /* 0x000fe200078e0207 */
[----:B------:R-:W-:Y:S01]  /*c510*/  UIMAD UR6, UR6, UR4, URZ ;  /* 0x00000004060672a4 */ /* 0x000fe2000f8e023f */
[----:B------:R-:W-:Y:S01]  /*c520*/  @P0 IMAD.HI.U32 R2, R0, c[0x0][0x4ec], RZ ;  /* 0x00013b0000020a27 */ /* 0x000fe200078e00ff */
[----:B------:R-:W-:-:S02]  /*c530*/  UIADD3 UR17, UR7, UR17, URZ ;  /* 0x0000001107117290 */ /* 0x000fc4000fffe03f */
[----:B------:R-:W-:Y:S01]  /*c540*/  UIMAD UR5, UR11, UR5, UR6 ;  /* 0x000000050b0572a4 */ /* 0x000fe2000f8e0206 */
[----:B------:R-:W-:Y:S01]  /*c550*/  IMAD.MOV.U32 R4, RZ, RZ, R0 ;  /* 0x000000ffff047224 */ /* 0x000fe200078e0000 */
[----:B------:R-:W-:Y:S01]  /*c560*/  @P0 SHF.R.U32.HI R4, RZ, c[0x0][0x4f0], R2 ;  /* 0x00013c00ff040a19 */ /* 0x000fe20000011602 */
[----:B------:R-:W-:-:S03]  /*c570*/  UIMAD.WIDE.U32 UR16, UR11, UR4, UR16 ;  /* 0x000000040b1072a5 */ /* 0x000fc6000f8e0010 */
[----:B------:R-:W-:Y:S01]  /*c580*/  IADD3 R2, -R4, RZ, RZ ;  /* 0x000000ff04027210 */ /* 0x000fe20007ffe1ff */
[----:B------:R-:W-:Y:S01]  /*c590*/  UIADD3 UR5, UR17, UR5, URZ ;  /* 0x0000000511057290 */ /* 0x000fe2000fffe03f */
[----:B------:R-:W-:-:S03]  /*c5a0*/  SHF.R.S32.HI R3, RZ, 0x1f, R4 ;  /* 0x0000001fff037819 */ /* 0x000fc60000011404 */
[----:B------:R-:W-:Y:S02]  /*c5b0*/  IMAD R5, R2, c[0x0][0x4e8], R0 ;  /* 0x00013a0002057a24 */ /* 0x000fe400078e0200 */
[----:B------:R-:W-:Y:S02]  /*c5c0*/  IMAD R0, R3, c[0x0][0x3e0], RZ ;  /* 0x0000f80003007a24 */ /* 0x000fe400078e02ff */
[----:B------:R-:W-:Y:S01]  /*c5d0*/  IMAD.U32 R3, RZ, RZ, UR17 ;  /* 0x00000011ff037e24 */ /* 0x000fe2000f8e00ff */
[----:B------:R-:W-:Y:S01]  /*c5e0*/  MOV R3, UR5 ;  /* 0x0000000500037c02 */ /* 0x000fe20008000f00 */
[----:B------:R-:W-:Y:S02]  /*c5f0*/  IMAD.U32 R2, RZ, RZ, UR16 ;  /* 0x00000010ff027e24 */ /* 0x000fe4000f8e00ff */
[C---:B------:R-:W-:Y:S01]  /*c600*/  IMAD R6, R4.reuse, c[0x0][0x3e4], R0 ;  /* 0x0000f90004067a24 */ /* 0x040fe200078e0200 */
[----:B------:R-:W-:Y:S01]  /*c610*/  SHF.R.S32.HI R0, RZ, 0x1f, R5 ;  /* 0x0000001fff007819 */ /* 0x000fe20000011405 */
[----:B------:R-:W-:-:S04]  /*c620*/  IMAD.WIDE.U32 R2, R4, c[0x0][0x3e0], R2 ;  /* 0x0000f80004027a25 */ /* 0x000fc800078e0002 */
[----:B------:R-:W-:Y:S02]  /*c630*/  IMAD R0, R0, c[0x0][0x3d8], RZ ;  /* 0x0000f60000007a24 */ /* 0x000fe400078e02ff */
[----:B------:R-:W-:Y:S02]  /*c640*/  IMAD.IADD R3, R3, 0x1, R6 ;  /* 0x0000000103037824 */ /* 0x000fe400078e0206 */
[C---:B------:R-:W-:Y:S02]  /*c650*/  IMAD R0, R5.reuse, c[0x0][0x3dc], R0 ;  /* 0x0000f70005007a24 */ /* 0x040fe400078e0200 */
[----:B------:R-:W-:-:S05]  /*c660*/  IMAD.WIDE.U32 R2, R5, c[0x0][0x3d8], R2 ;  /* 0x0000f60005027a25 */ /* 0x000fca00078e0002 */
[----:B------:R-:W-:Y:S02]  /*c670*/  IADD3 R0, R3, R0, RZ ;  /* 0x0000000003007210 */ /* 0x000fe40007ffe0ff */
[----:B------:R-:W-:-:S04]  /*c680*/  LEA R17, P0, R2, c[0x0][0x380], 0x1 ;  /* 0x0000e00002117a11 */ /* 0x000fc800078008ff */
[----:B------:R-:W-:Y:S02]  /*c690*/  LEA.HI.X R15, R2, c[0x0][0x384], R0, 0x1, P0 ;  /* 0x0000e100020f7a11 */ /* 0x000fe400000f0c00 */
[----:B------:R-:W-:Y:S01]  /*c6a0*/  ISETP.GE.AND P0, PT, R14, R16, PT ;  /* 0x000000100e00720c */ /* 0x000fe20003f06270 */
[----:B------:R1:W2:Y:S01]  /*c6b0*/  SHFL.IDX PT, R2, R17, RZ, 0x181f ;  /* 0x00181fff11027589 */ /* 0x0002a200000e0000 */
[----:B------:R-:W-:-:S03]  /*c6c0*/  SHF.L.U32 R0, R8, 0x3, RZ ;  /* 0x0000000308007819 */ /* 0x000fc600000006ff */
[----:B------:R1:W3:Y:S01]  /*c6d0*/  SHFL.IDX PT, R3, R15, RZ, 0x181f ;  /* 0x00181fff0f037589 */ /* 0x0002e200000e0000 */
[C---:B------:R-:W-:Y:S02]  /*c6e0*/  IADD3 R11, R0.reuse, 0x40, RZ ;  /* 0x00000040000b7810 */ /* 0x040fe40007ffe0ff */
[C---:B------:R-:W-:Y:S02]  /*c6f0*/  IADD3 R12, R0.reuse, 0x80, RZ ;  /* 0x00000080000c7810 */ /* 0x040fe40007ffe0ff */
[----:B------:R-:W-:-:S03]  /*c700*/  IADD3 R13, R0, 0xc0, RZ ;  /* 0x000000c0000d7810 */ /* 0x000fc60007ffe0ff */
[----:B------:R-:W-:Y:S05]  /*c710*/  @P0 BRA `(.L_x_42) ;  /* 0x0000015000000947 */ /* 0x000fea0003800000 */
[----:B------:R-:W-:Y:S02]  /*c720*/  ISETP.GE.AND P2, PT, R11, c[0x0][0x3c8], PT ;  /* 0x0000f2000b007a0c */ /* 0x000fe40003f46270 */
[----:B------:R-:W-:Y:S02]  /*c730*/  ISETP.GE.AND P1, PT, R12, c[0x0][0x3c8], PT ;  /* 0x0000f2000c007a0c */ /* 0x000fe40003f26270 */
[----:B------:R-:W-:Y:S02]  /*c740*/  ISETP.GE.AND P0, PT, R13, c[0x0][0x3c8], PT ;  /* 0x0000f2000d007a0c */ /* 0x000fe40003f06270 */
        /* <DEDUP_REMOVED lines=9> */
[----:B------:R2:W-:Y:S01]  /*c7e0*/  @!P3 ST.E.128 [R8.64], RZ ;  /* 0x000000ff0800b985 */ /* 0x0005e2000c101d0c */
[----:B------:R-:W-:Y:S02]  /*c7f0*/  @!P1 LOP3.LUT R5, R5, 0xfffffff8, RZ, 0xc0, !PT ;  /* 0xfffffff805059812 */ /* 0x000fe400078ec0ff */
[----:B------:R-:W-:Y:S01]  /*c800*/  @!P0 LOP3.LUT R10, R4, 0xfffffff8, RZ, 0xc0, !PT ;  /* 0xfffffff8040a8812 */ /* 0x000fe200078ec0ff */
[----:B------:R-:W-:-:S04]  /*c810*/  @!P2 IMAD.WIDE R6, R6, 0x2, R2 ;  /* 0x000000020606a825 */ /* 0x000fc800078e0202 */
[--C-:B------:R-:W-:Y:S01]  /*c820*/  @!P1 IMAD.WIDE R4, R5, 0x2, R2.reuse ;  /* 0x0000000205049825 */ /* 0x100fe200078e0202 */
[----:B------:R2:W-:Y:S03]  /*c830*/  @!P2 ST.E.128 [R6.64], RZ ;  /* 0x000000ff0600a985 */ /* 0x0005e6000c101d0c */
[----:B------:R-:W-:Y:S01]  /*c840*/  @!P0 IMAD.WIDE R2, R10, 0x2, R2 ;  /* 0x000000020a028825 */ /* 0x000fe200078e0202 */
[----:B------:R2:W-:Y:S04]  /*c850*/  @!P1 ST.E.128 [R4.64], RZ ;  /* 0x000000ff04009985 */ /* 0x0005e8000c101d0c */
[----:B------:R2:W-:Y:S02]  /*c860*/  @!P0 ST.E.128 [R2.64], RZ ;  /* 0x000000ff02008985 */ /* 0x0005e4000c101d0c */
.L_x_42:
[----:B------:R-:W-:Y:S05]  /*c870*/  BSYNC B0 ;  /* 0x0000000000007941 */ /* 0x000fea0003800000 */
.L_x_41:
[----:B--2---:R-:W-:Y:S01]  /*c880*/  IADD3 R4, R14, 0x20, RZ ;  /* 0x000000200e047810 */ /* 0x004fe20007ffe0ff */
[----:B---3--:R2:W3:Y:S01]  /*c890*/  SHFL.IDX PT, R3, R15, 0x1, 0x181f ;  /* 0x00381f000f037f89 */ /* 0x0084e200000e0000 */
[----:B------:R-:W-:Y:S02]  /*c8a0*/  BSSY B0, `(.L_x_43) ;  /* 0x0000019000007945 */ /* 0x000fe40003800000 */
[----:B------:R-:W-:Y:S01]  /*c8b0*/  ISETP.GE.AND P0, PT, R4, R16, PT ;  /* 0x000000100400720c */ /* 0x000fe20003f06270 */
[----:B------:R2:W4:-:S12]  /*c8c0*/  SHFL.IDX PT, R2, R17, 0x1, 0x181f ;  /* 0x00381f0011027f89 */ /* 0x00051800000e0000 */
        /* <DEDUP_REMOVED lines=22> */
.L_x_44:
[----:B------:R-:W-:Y:S05]  /*ca30*/  BSYNC B0 ;  /* 0x0000000000007941 */ /* 0x000fea0003800000 */
.L_x_43:
[----:B---3--:R-:W-:Y:S01]  /*ca40*/  IADD3 R4, R14, 0x40, RZ ;  /* 0x000000400e047810 */ /* 0x008fe20007ffe0ff */
[----:B------:R3:W1:Y:S01]  /*ca50*/  SHFL.IDX PT, R3, R15, 0x2, 0x181f ;  /* 0x00581f000f037f89 */ /* 0x00066200000e0000 */
[----:B------:R-:W-:Y:S02]  /*ca60*/  BSSY B0, `(.L_x_45) ;  /* 0x0000019000007945 */ /* 0x000fe40003800000 */
[----:B------:R-:W-:Y:S01]  /*ca70*/  ISETP.GE.AND P0, PT, R4, R16, PT ;  /* 0x000000100400720c */ /* 0x000fe20003f06270 */
[----:B----4-:R3:W4:-:S12]  /*ca80*/  SHFL.IDX PT, R2, R17, 0x2, 0x181f ;  /* 0x00581f0011027f89 */ /* 0x01071800000e0000 */
        /* <DEDUP_REMOVED lines=9> */
[----:B-1--4-:R-:W-:Y:S01]  /*cb20*/  @!P3 IMAD.WIDE R8, R0, 0x2, R2 ;  /* 0x000000020008b825 */ /* 0x012fe200078e0202 */
        /* <DEDUP_REMOVED lines=12> */
.L_x_46:
[----:B------:R-:W-:Y:S05]  /*cbf0*/  BSYNC B0 ;  /* 0x0000000000007941 */ /* 0x000fea0003800000 */
.L_x_45:
[----:B-1----:R-:W-:Y:S01]  /*cc00*/  IADD3 R4, R14, 0x60, RZ ;  /* 0x000000600e047810 */ /* 0x002fe20007ffe0ff */
[----:B------:R1:W2:Y:S03]  /*cc10*/  SHFL.IDX PT, R3, R15, 0x3, 0x181f ;  /* 0x00781f000f037f89 */ /* 0x0002a600000e0000 */
[----:B------:R-:W-:Y:S01]  /*cc20*/  ISETP.GE.AND P0, PT, R4, R16, PT ;  /* 0x000000100400720c */ /* 0x000fe20003f06270 */
[----:B----4-:R1:W4:-:S12]  /*cc30*/  SHFL.IDX PT, R2, R17, 0x3, 0x181f ;  /* 0x00781f0011027f89 */ /* 0x01031800000e0000 */
[----:B------:R-:W-:Y:S05]  /*cc40*/  @P0 EXIT ;  /* 0x000000000000094d */ /* 0x000fea0003800000 */
[----:B------:R-:W-:Y:S02]  /*cc50*/  ISETP.GE.AND P1, PT, R11, c[0x0][0x3c8], PT ;  /* 0x0000f2000b007a0c */ /* 0x000fe40003f26270 */
[----:B------:R-:W-:Y:S02]  /*cc60*/  ISETP.GE.AND P0, PT, R12, c[0x0][0x3c8], PT ;  /* 0x0000f2000c007a0c */ /* 0x000fe40003f06270 */
[----:B------:R-:W-:-:S09]  /*cc70*/  ISETP.GE.AND P2, PT, R0, c[0x0][0x3c8], PT ;  /* 0x0000f20000007a0c */ /* 0x000fd20003f46270 */
[----:B------:R-:W-:Y:S02]  /*cc80*/  @!P1 SHF.R.S32.HI R5, RZ, 0x1f, R11 ;  /* 0x0000001fff059819 */ /* 0x000fe4000001140b */
[----:B------:R-:W-:Y:S02]  /*cc90*/  @!P0 SHF.R.S32.HI R4, RZ, 0x1f, R12 ;  /* 0x0000001fff048819 */ /* 0x000fe4000001140c */
[----:B------:R-:W-:Y:S01]  /*cca0*/  @!P1 LEA.HI R5, R5, R11, RZ, 0x3 ;  /* 0x0000000b05059211 */ /* 0x000fe200078f18ff */
[--C-:B--2-4-:R-:W-:Y:S01]  /*ccb0*/  @!P2 IMAD.WIDE R8, R0, 0x2, R2.reuse ;  /* 0x000000020008a825 */ /* 0x114fe200078e0202 */
[----:B------:R-:W-:Y:S02]  /*ccc0*/  @!P0 LEA.HI R4, R4, R12, RZ, 0x3 ;  /* 0x0000000c04048211 */ /* 0x000fe400078f18ff */
[----:B------:R-:W-:Y:S02]  /*ccd0*/  @!P1 LOP3.LUT R5, R5, 0xfffffff8, RZ, 0xc0, !PT ;  /* 0xfffffff805059812 */ /* 0x000fe400078ec0ff */
[----:B------:R-:W-:Y:S01]  /*cce0*/  @!P0 LOP3.LUT R4, R4, 0xfffffff8, RZ, 0xc0, !PT ;  /* 0xfffffff804048812 */ /* 0x000fe200078ec0ff */
[----:B------:R2:W-:Y:S02]  /*ccf0*/  @!P2 ST.E.128 [R8.64], RZ ;  /* 0x000000ff0800a985 */ /* 0x0005e4000c101d0c */
[----:B------:R-:W-:-:S04]  /*cd00*/  @!P1 IMAD.WIDE R6, R5, 0x2, R2 ;  /* 0x0000000205069825 */ /* 0x000fc800078e0202 */
[----:B------:R-:W-:Y:S01]  /*cd10*/  @!P0 IMAD.WIDE R4, R4, 0x2, R2 ;  /* 0x0000000204048825 */ /* 0x000fe200078e0202 */
[----:B------:R2:W-:Y:S04]  /*cd20*/  @!P1 ST.E.128 [R6.64], RZ ;  /* 0x000000ff06009985 */ /* 0x0005e8000c101d0c */
[----:B------:R2:W-:Y:S01]  /*cd30*/  @!P0 ST.E.128 [R4.64], RZ ;  /* 0x000000ff04008985 */ /* 0x0005e2000c101d0c */
[----:B------:R-:W-:-:S13]  /*cd40*/  ISETP.GE.AND P0, PT, R13, c[0x0][0x3c8], PT ;  /* 0x0000f2000d007a0c */ /* 0x000fda0003f06270 */
[----:B------:R-:W-:Y:S05]  /*cd50*/  @P0 EXIT ;  /* 0x000000000000094d */ /* 0x000fea0003800000 */
[----:B------:R-:W-:-:S04]  /*cd60*/  SHF.R.S32.HI R0, RZ, 0x1f, R13 ;  /* 0x0000001fff007819 */ /* 0x000fc8000001140d */
[----:B------:R-:W-:-:S04]  /*cd70*/  LEA.HI R0, R0, R13, RZ, 0x3 ;  /* 0x0000000d00007211 */ /* 0x000fc800078f18ff */
[----:B------:R-:W-:-:S05]  /*cd80*/  LOP3.LUT R0, R0, 0xfffffff8, RZ, 0xc0, !PT ;  /* 0xfffffff800007812 */ /* 0x000fca00078ec0ff */
[----:B------:R-:W-:-:S05]  /*cd90*/  IMAD.WIDE R2, R0, 0x2, R2 ;  /* 0x0000000200027825 */ /* 0x000fca00078e0202 */
[----:B------:R-:W-:Y:S01]  /*cda0*/  ST.E.128 [R2.64], RZ ;  /* 0x000000ff02007985 */ /* 0x000fe2000c101d0c */
[----:B------:R-:W-:Y:S05]  /*cdb0*/  EXIT ;  /* 0x000000000000794d */ /* 0x000fea0003800000 */
.L_x_47:
        /* <DEDUP_REMOVED lines=12> */
.L_x_1767:


//--------------------- .text._ZN7cutlass13device_kernelIN5flash19enable_sm80_to_sm89INS1_16FlashAttnFwdSm80INS1_25CollectiveMainloopFwdSm80ILi8ELi1ELb0EN4cute5tupleIJNS5_1CILi128EEENS7_ILi32EEENS7_ILi256EEEEEELi256ENS_10bfloat16_tEfNS_4arch4Sm80ELb0ELb0ELb1ELb1ELb1ELb1ELb1ELb0EEENS1_21CollectiveEpilogueFwdINS6_IJS8_SA_S9_EEENS6_IJNS7_ILi1EEESI_SI_EEESC_SE_Li256ELb1ELb1ELb0ELb0EEENS1_19SingleTileSchedulerILb1ELb0ELb1ELi128EEEEEEEEEvNT_6ParamsE --------------------------
	.section	.text._ZN7cutlass13device_kernelIN5flash19enable_sm80_to_sm89INS1_16FlashAttnFwdSm80INS1_25CollectiveMainloopFwdSm80ILi8ELi1ELb0EN4cute5tupleIJNS5_1CILi128EEENS7_ILi32EEENS7_ILi256EEEEEELi256ENS_10bfloat16_tEfNS_4arch4Sm80ELb0ELb0ELb1ELb1ELb1ELb1ELb1ELb0EEENS1_21CollectiveEpilogueFwdINS6_IJS8_SA_S9_EEENS6_IJNS7_ILi1EEESI_SI_EEESC_SE_Li256ELb1ELb1ELb0ELb0EEENS1_19SingleTileSchedulerILb1ELb0ELb1ELi128EEEEEEEEEvNT_6ParamsE,"ax",@progbits
	.sectioninfo	@"SHI_REGISTERS=248"
	.align	128
.text._ZN7cutlass13device_kernelIN5flash19enable_sm80_to_sm89INS1_16FlashAttnFwdSm80INS1_25CollectiveMainloopFwdSm80ILi8ELi1ELb0EN4cute5tupleIJNS5_1CILi128EEENS7_ILi32EEENS7_ILi256EEEEEELi256ENS_10bfloat16_tEfNS_4arch4Sm80ELb0ELb0ELb1ELb1ELb1ELb1ELb1ELb0EEENS1_21CollectiveEpilogueFwdINS6_IJS8_SA_S9_EEENS6_IJNS7_ILi1EEESI_SI_EEESC_SE_Li256ELb1ELb1ELb0ELb0EEENS1_19SingleTileSchedulerILb1ELb0ELb1ELi128EEEEEEEEEvNT_6ParamsE:
        .type           _ZN7cutlass13device_kernelIN5flash19enable_sm80_to_sm89INS1_16FlashAttnFwdSm80INS1_25CollectiveMainloopFwdSm80ILi8ELi1ELb0EN4cute5tupleIJNS5_1CILi128EEENS7_ILi32EEENS7_ILi256EEEEEELi256ENS_10bfloat16_tEfNS_4arch4Sm80ELb0ELb0ELb1ELb1ELb1ELb1ELb1ELb0EEENS1_21CollectiveEpilogueFwdINS6_IJS8_SA_S9_EEENS6_IJNS7_ILi1EEESI_SI_EEESC_SE_Li256ELb1ELb1ELb0ELb0EEENS1_19SingleTileSchedulerILb1ELb0ELb1ELi128EEEEEEEEEvNT_6ParamsE,@function
        .size           _ZN7cutlass13device_kernelIN5flash19enable_sm80_to_sm89INS1_16FlashAttnFwdSm80INS1_25CollectiveMainloopFwdSm80ILi8ELi1ELb0EN4cute5tupleIJNS5_1CILi128EEENS7_ILi32EEENS7_ILi256EEEEEELi256ENS_10bfloat16_tEfNS_4arch4Sm80ELb0ELb0ELb1ELb1ELb1ELb1ELb1ELb0EEENS1_21CollectiveEpilogueFwdINS6_IJS8_SA_S9_EEENS6_IJNS7_ILi1EEESI_SI_EEESC_SE_Li256ELb1ELb1ELb0ELb0EEENS1_19SingleTileSchedulerILb1ELb0ELb1ELi128EEEEEEEEEvNT_6ParamsE,(.L_x_1768 - _ZN7cutlass13device_kernelIN5flash19enable_sm80_to_sm89INS1_16FlashAttnFwdSm80INS1_25CollectiveMainloopFwdSm80ILi8ELi1ELb0EN4cute5tupleIJNS5_1CILi128EEENS7_ILi32EEENS7_ILi256EEEEEELi256ENS_10bfloat16_tEfNS_4arch4Sm80ELb0ELb0ELb1ELb1ELb1ELb1ELb1ELb0EEENS1_21CollectiveEpilogueFwdINS6_IJS8_SA_S9_EEENS6_IJNS7_ILi1EEESI_SI_EEESC_SE_Li256ELb1ELb1ELb0ELb0EEENS1_19SingleTileSchedulerILb1ELb0ELb1ELi128EEEEEEEEEvNT_6ParamsE)
        .other          _ZN7cutlass13device_kernelIN5flash19enable_sm80_to_sm89INS1_16FlashAttnFwdSm80INS1_25CollectiveMainloopFwdSm80ILi8ELi1ELb0EN4cute5tupleIJNS5_1CILi128EEENS7_ILi32EEENS7_ILi256EEEEEELi256ENS_10bfloat16_tEfNS_4arch4Sm80ELb0ELb0ELb1ELb1ELb1ELb1ELb1ELb0EEENS1_21CollectiveEpilogueFwdINS6_IJS8_SA_S9_EEENS6_IJNS7_ILi1EEESI_SI_EEESC_SE_Li256ELb1ELb1ELb0ELb0EEENS1_19SingleTileSchedulerILb1ELb0ELb1ELi128EEEEEEEEEvNT_6ParamsE,@"STO_CUDA_ENTRY STV_DEFAULT"
_ZN7cutlass13device_kernelIN5flash19enable_sm80_to_sm89INS1_16FlashAttnFwdSm80INS1_25CollectiveMainloopFwdSm80ILi8ELi1ELb0EN4cute5tupleIJNS5_1CILi128EEENS7_ILi32EEENS7_ILi256EEEEEELi256ENS_10bfloat16_tEfNS_4arch4Sm80ELb0ELb0ELb1ELb1ELb1ELb1ELb1ELb0EEENS1_21CollectiveEpilogueFwdINS6_IJS8_SA_S9_EEENS6_IJNS7_ILi1EEESI_SI_EEESC_SE_Li256ELb1ELb1ELb0ELb0EEENS1_19SingleTileSchedulerILb1ELb0ELb1ELi128EEEEEEEEEvNT_6ParamsE:
[----:B------:R-:W-:Y:S02]  /*0000*/  MOV R1, c[0x0][0x28] ;  /* 0x00000a0000017a02 */ /* 0x000fe40000000f00 */
[----:B------:R-:W1:Y:S01]  /*0010*/  S2R R66, SR_TID.X ;  /* 0x0000000000427919 */ /* 0x000e620000002100 */
[----:B------:R-:W2:Y:S01]  /*0020*/  S2UR UR20, SR_CTAID.Z ;  /* 0x00000000001479c3 */ /* 0x000ea20000002700 */
[----:B------:R-:W-:Y:S02]  /*0030*/  UMOV UR6, 0x4 ;  /* 0x0000000400067882 */ /* 0x000fe40000000000 */
[----:B------:R-:W-:Y:S02]  /*0040*/  ULDC.64 UR4, c[0x0][0x568] ;  /* 0x00015a0000047ab9 */ /* 0x000fe40000000a00 */
[----:B------:R-:W-:-:S03]  /*0050*/  ULDC.64 UR22, c[0x0][0x118] ;  /* 0x0000460000167ab9 */ /* 0x000fc60000000a00 */
[----:B------:R-:W3:Y:S01]  /*0060*/  S2UR UR14, SR_CTAID.X ;  /* 0x00000000000e79c3 */ /* 0x000ee20000002500 */
[----:B-1----:R-:W-:Y:S01]  /*0070*/  SHF.R.U32.HI R0, RZ, 0x5, R66 ;  /* 0x00000005ff007819 */ /* 0x002fe20000011642 */
[----:B--2---:R-:W-:-:S05]  /*0080*/  UIMAD.WIDE UR4, UR20, UR6, UR4 ;  /* 0x00000006140472a5 */ /* 0x004fca000f8e0204 */
[----:B------:R-:W1:Y:S02]  /*0090*/  SHFL.IDX PT, R0, R0, RZ, 0x1f ;  /* 0x00001fff00007589 */ /* 0x000e6400000e0000 */
[----:B-1----:R-:W-:-:S13]  /*00a0*/  ISETP.NE.AND P0, PT, R0, RZ, PT ;  /* 0x000000ff0000720c */ /* 0x002fda0003f05270 */
[----:B------:R-:W-:Y:S05]  /*00b0*/  @!P0 BRA `(.L_x_48) ;  /* 0x000001c000008947 */ /* 0x000fea0003800000 */
[----:B---3--:R-:W-:-:S04]  /*00c0*/  ISETP.NE.U32.AND P0, PT, RZ, c[0x0][0x568], PT ;  /* 0x00015a00ff007a0c */ /* 0x008fc80003f05070 */
[----:B------:R-:W-:-:S13]  /*00d0*/  ISETP.NE.AND.EX P0, PT, RZ, c[0x0][0x56c], PT, P0 ;  /* 0x00015b00ff007a0c */ /* 0x000fda0003f05300 */
[----:B------:R-:W-:Y:S05]  /*00e0*/  @!P0 BRA `(.L_x_49) ;  /* 0x0000005000008947 */ /* 0x000fea0003800000 */
[----:B------:R-:W-:Y:S02]  /*00f0*/  MOV R2, UR4 ;  /* 0x0000000400027c02 */ /* 0x000fe40008000f00 */
[----:B------:R-:W-:-:S05]  /*0100*/  MOV R3, UR5 ;  /* 0x0000000500037c02 */ /* 0x000fca0008000f00 */
[----:B------:R-:W2:Y:S02]  /*0110*/  LDG.E R2, [R2.64] ;  /* 0x0000001602027981 */ /* 0x000ea4000c1e1900 */
[----:B--2---:R1:W2:Y:S02]  /*0120*/  R2UR UR7, R2 ;  /* 0x00000000020773c2 */ /* 0x0042a400000e0000 */
[----:B-12---:R-:W-:Y:S05]  /*0130*/  BRA `(.L_x_50) ;  /* 0x000000e000007947 */ /* 0x006fea0003800000 */
.L_x_49:
        /* <DEDUP_REMOVED lines=11> */
[----:B-1----:R-:W-:Y:S01]  /*01f0*/  UIADD3 UR7, -UR4, UR7, URZ ;  /* 0x0000000704077290 */ /* 0x002fe2000fffe13f */
[----:B------:R-:W-:Y:S05]  /*0200*/  BRA `(.L_x_50) ;  /* 0x0000001000007947 */ /* 0x000fea0003800000 */
.L_x_51:
[----:B------:R-:W-:Y:S02]  /*0210*/  ULDC UR7, c[0x0][0x54c] ;  /* 0x0001530000077ab9 */ /* 0x000fe40000000800 */
.L_x_50:
[----:B------:R-:W-:Y:S02]  /*0220*/  ULDC UR4, c[0x0][0x548] ;  /* 0x0001520000047ab9 */ /* 0x000fe40000000800 */
[----:B------:R-:W-:-:S02]  /*0230*/  USHF.L.U32 UR5, UR14, 0x7, URZ ;  /* 0x000000070e057899 */ /* 0x000fc4000800063f */
[----:B------:R-:W-:-:S04]  /*0240*/  UIMAD UR4, UR7, UR4, URZ ;  /* 0x00000004070472a4 */ /* 0x000fc8000f8e023f */
[----:B------:R-:W-:-:S04]  /*0250*/  UISETP.GE.AND UP0, UPT, UR5, UR4, UPT ;  /* 0x000000040500728c */ /* 0x000fc8000bf06270 */
[----:B------:R-:W-:Y:S01]  /*0260*/  USEL UR20, UR20, 0xffffffff, !UP0 ;  /* 0xffffffff14147887 */ /* 0x000fe2000c000000 */
[----:B------:R-:W-:Y:S05]  /*0270*/  BRA `(.L_x_52) ;  /* 0x000001b000007947 */ /* 0x000fea0003800000 */
.L_x_48:
        /* <DEDUP_REMOVED lines=8> */
.L_x_53:
        /* <DEDUP_REMOVED lines=13> */
.L_x_55:
[----:B------:R-:W-:Y:S02]  /*03d0*/  ULDC UR7, c[0x0][0x54c] ;  /* 0x0001530000077ab9 */ /* 0x000fe40000000800 */
.L_x_54:
[----:B------:R-:W-:Y:S02]  /*03e0*/  ULDC UR4, c[0x0][0x548] ;  /* 0x0001520000047ab9 */ /* 0x000fe40000000800 */
[----:B------:R-:W-:-:S02]  /*03f0*/  USHF.L.U32 UR5, UR14, 0x7, URZ ;  /* 0x000000070e057899 */ /* 0x000fc4000800063f */
[----:B------:R-:W-:-:S04]  /*0400*/  UIMAD UR4, UR7, UR4, URZ ;  /* 0x00000004070472a4 */ /* 0x000fc8000f8e023f */
[----:B------:R-:W-:-:S04]  /*0410*/  UISETP.GE.AND UP0, UPT, UR5, UR4, UPT ;  /* 0x000000040500728c */ /* 0x000fc8000bf06270 */
[----:B------:R-:W-:-:S06]  /*0420*/  USEL UR20, UR20, 0xffffffff, !UP0 ;  /* 0xffffffff14147887 */ /* 0x000fcc000c000000 */
.L_x_52:
[----:B------:R-:W-:-:S13]  /*0430*/  ISETP.LE.AND P0, PT, RZ, UR20, PT ;  /* 0x00000014ff007c0c */ /* 0x000fda000bf03270 */
[----:B------:R-:W-:Y:S05]  /*0440*/  @!P0 EXIT ;  /* 0x000000000000894d */ /* 0x000fea0003800000 */
[----:B------:R-:W-:Y:S01]  /*0450*/  ULDC.64 UR4, c[0x0][0x360] ;  /* 0x0000d80000047ab9 */ /* 0x000fe20000000a00 */
[----:B------:R-:W-:Y:S01]  /*0460*/  ISETP.NE.U32.AND P3, PT, RZ, c[0x0][0x348], PT ;  /* 0x0000d200ff007a0c */ /* 0x000fe20003f65070 */
[----:B------:R-:W-:Y:S02]  /*0470*/  UISETP.NE.U32.AND UP0, UPT, URZ, UR4, UPT ;  /* 0x000000043f00728c */ /* 0x000fe4000bf05070 */
[----:B------:R-:W-:Y:S01]  /*0480*/  ULDC.64 UR8, c[0x0][0x370] ;  /* 0x0000dc0000087ab9 */ /* 0x000fe20000000a00 */
[----:B------:R-:W-:Y:S01]  /*0490*/  ISETP.NE.AND.EX P3, PT, RZ, c[0x0][0x34c], PT, P3 ;  /* 0x0000d300ff007a0c */ /* 0x000fe20003f65330 */
[----:B------:R-:W-:Y:S02]  /*04a0*/  UISETP.NE.AND.EX UP0, UPT, URZ, UR5, UPT, UP0 ;  /* 0x000000053f00728c */ /* 0x000fe4000bf05300 */
[----:B------:R-:W-:Y:S02]  /*04b0*/  UISETP.NE.U32.AND UP1, UPT, URZ, UR8, UPT ;  /* 0x000000083f00728c */ /* 0x000fe4000bf25070 */
[----:B------:R-:W-:-:S02]  /*04c0*/  ULDC.64 UR4, c[0x0][0x360] ;  /* 0x0000d80000047ab9 */ /* 0x000fc40000000a00 */
[----:B------:R-:W-:Y:S01]  /*04d0*/  UISETP.NE.AND.EX UP1, UPT, URZ, UR9, UPT, UP1 ;  /* 0x000000093f00728c */ /* 0x000fe2000bf25310 */
[----:B------:R-:W-:Y:S01]  /*04e0*/  PLOP3.LUT P1, PT, PT, PT, UP0, 0x80, 0x0 ;  /* 0x000000000000781c */ /* 0x000fe20003f2f008 */
[----:B------:R-:W-:Y:S02]  /*04f0*/  ULDC.64 UR10, c[0x0][0x370] ;  /* 0x0000dc00000a7ab9 */ /* 0x000fe40000000a00 */
[----:B------:R-:W-:Y:S02]  /*0500*/  ULDC.64 UR8, c[0x0][0x348] ;  /* 0x0000d20000087ab9 */ /* 0x000fe40000000a00 */
[----:B------:R-:W-:Y:S01]  /*0510*/  @UP0 UIMAD.WIDE UR4, UR20, UR6, UR4 ;  /* 0x00000006140402a5 */ /* 0x000fe2000f8e0204 */
[----:B------:R-:W-:Y:S01]  /*0520*/  PLOP3.LUT P2, PT, PT, PT, UP1, 0x80, 0x0 ;  /* 0x000000000000781c */ /* 0x000fe20003f4f018 */
[----:B------:R-:W-:Y:S01]  /*0530*/  UIMAD.WIDE UR8, UR20, UR6, UR8 ;  /* 0x00000006140872a5 */ /* 0x000fe2000f8e0208 */
[----:B------:R-:W-:Y:S02]  /*0540*/  ISETP.NE.U32.AND P4, PT, RZ, c[0x0][0x350], PT ;  /* 0x0000d400ff007a0c */ /* 0x000fe40003f85070 */
[----:B------:R-:W-:Y:S01]  /*0550*/  @UP1 UIMAD.WIDE UR10, UR20, UR6, UR10 ;  /* 0x00000006140a12a5 */ /* 0x000fe2000f8e020a */
[----:B------:R-:W-:Y:S01]  /*0560*/  IMAD.U32 R6, RZ, RZ, UR4 ;  /* 0x00000004ff067e24 */ /* 0x000fe2000f8e00ff */
[----:B------:R-:W-:Y:S01]  /*0570*/  MOV R7, UR5 ;  /* 0x0000000500077c02 */ /* 0x000fe20008000f00 */
[----:B------:R-:W-:Y:S01]  /*0580*/  ULDC.64 UR4, c[0x0][0x358] ;  /* 0x0000d60000047ab9 */ /* 0x000fe20000000a00 */
[----:B------:R-:W-:Y:S01]  /*0590*/  IMAD.U32 R10, RZ, RZ, UR8 ;  /* 0x00000008ff0a7e24 */ /* 0x000fe2000f8e00ff */
[----:B------:R-:W-:Y:S01]  /*05a0*/  UISETP.NE.U32.AND UP2, UPT, URZ, UR4, UPT ;  /* 0x000000043f00728c */ /* 0x000fe2000bf45070 */
[----:B------:R-:W-:Y:S01]  /*05b0*/  IMAD.U32 R11, RZ, RZ, UR9 ;  /* 0x00000009ff0b7e24 */ /* 0x000fe2000f8e00ff */
[----:B------:R-:W-:Y:S01]  /*05c0*/  ISETP.NE.AND.EX P4, PT, RZ, c[0x0][0x354], PT, P4 ;  /* 0x0000d500ff007a0c */ /* 0x000fe20003f85340 */
[----:B------:R-:W-:Y:S01]  /*05d0*/  IMAD.U32 R4, RZ, RZ, UR10 ;  /* 0x0000000aff047e24 */ /* 0x000fe2000f8e00ff */
[----:B------:R-:W-:Y:S01]  /*05e0*/  UISETP.NE.AND.EX UP2, UPT, URZ, UR5, UPT, UP2 ;  /* 0x000000053f00728c */ /* 0x000fe2000bf45320 */
[----:B------:R-:W-:Y:S01]  /*05f0*/  IMAD.U32 R5, RZ, RZ, UR11 ;  /* 0x0000000bff057e24 */ /* 0x000fe2000f8e00ff */
[----:B------:R-:W-:Y:S01]  /*0600*/  ULDC.64 UR8, c[0x0][0x350] ;  /* 0x0000d40000087ab9 */ /* 0x000fe20000000a00 */
[----:B------:R1:W2:Y:S01]  /*0610*/  @P1 LDG.E R0, [R6.64] ;  /* 0x0000001606001981 */ /* 0x0002a2000c1e1900 */
[----:B------:R-:W-:-:S02]  /*0620*/  ULDC.64 UR4, c[0x0][0x358] ;  /* 0x0000d60000047ab9 */ /* 0x000fc40000000a00 */
[----:B------:R-:W-:Y:S01]  /*0630*/  PLOP3.LUT P0, PT, PT, PT, UP2, 0x80, 0x0 ;  /* 0x000000000000781c */ /* 0x000fe20003f0f028 */
[----:B------:R-:W-:Y:S01]  /*0640*/  UIMAD.WIDE UR8, UR20, UR6, UR8 ;  /* 0x00000006140872a5 */ /* 0x000fe2000f8e0208 */
[----:B------:R-:W3:Y:S01]  /*0650*/  @P2 LDG.E R4, [R4.64] ;  /* 0x0000001604042981 */ /* 0x000ee2000c1e1900 */
[----:B------:R-:W-:Y:S01]  /*0660*/  UIMAD.WIDE UR4, UR20, UR6, UR4 ;  /* 0x00000006140472a5 */ /* 0x000fe2000f8e0204 */
[----:B------:R-:W-:Y:S01]  /*0670*/  MOV R77, RZ ;  /* 0x000000ff004d7202 */ /* 0x000fe20000000f00 */
[----:B------:R-:W-:Y:S01]  /*0680*/  IMAD.MOV.U32 R2, RZ, RZ, RZ ;  /* 0x000000ffff027224 */ /* 0x000fe200078e00ff */
[----:B------:R-:W4:Y:S01]  /*0690*/  @P3 LDG.E R3, [R10.64] ;  /* 0x000000160a033981 */ /* 0x000f22000c1e1900 */
[----:B------:R-:W-:Y:S01]  /*06a0*/  IMAD.U32 R8, RZ, RZ, UR8 ;  /* 0x00000008ff087e24 */ /* 0x000fe2000f8e00ff */
[----:B------:R-:W-:-:S05]  /*06b0*/  MOV R9, UR9 ;  /* 0x0000000900097c02 */ /* 0x000fca0008000f00 */
[----:B------:R2:W5:Y:S01]  /*06c0*/  @P4 LDG.E R77, [R8.64] ;  /* 0x00000016084d4981 */ /* 0x000562000c1e1900 */
[----:B-1----:R-:W-:Y:S01]  /*06d0*/  IMAD.U32 R6, RZ, RZ, UR4 ;  /* 0x00000004ff067e24 */ /* 0x002fe2000f8e00ff */
[----:B------:R-:W-:-:S05]  /*06e0*/  MOV R7, UR5 ;  /* 0x0000000500077c02 */ /* 0x000fca0008000f00 */
[----:B------:R1:W5:Y:S01]  /*06f0*/  @P0 LDG.E R2, [R6.64] ;  /* 0x0000001606020981 */ /* 0x000362000c1e1900 */
[----:B------:R-:W1:Y:S01]  /*0700*/  S2UR UR13, SR_CTAID.Y ;  /* 0x00000000000d79c3 */ /* 0x000e620000002600 */
[----:B------:R-:W-:Y:S02]  /*0710*/  UMOV UR15, URZ ;  /* 0x0000003f000f7c82 */ /* 0x000fe40008000000 */
[----:B------:R-:W-:Y:S02]  /*0720*/  ULDC UR19, c[0x0][0x168] ;  /* 0x00005a0000137ab9 */ /* 0x000fe40000000800 */
[----:B------:R-:W-:Y:S02]  /*0730*/  UMOV UR16, URZ ;  /* 0x0000003f00107c82 */ /* 0x000fe40008000000 */
[----:B------:R-:W-:Y:S02]  /*0740*/  ULDC UR4, c[0x0][0x2ac] ;  /* 0x0000ab0000047ab9 */ /* 0x000fe40000000800 */
[----:B------:R-:W-:-:S02]  /*0750*/  ULDC UR18, c[0x0][0x1d0] ;  /* 0x0000740000127ab9 */ /* 0x000fc40000000800 */
[----:B------:R-:W-:Y:S02]  /*0760*/  UIMAD UR18, UR4, UR18, URZ ;  /* 0x00000012041272a4 */ /* 0x000fe4000f8e023f */
[----:B------:R-:W-:Y:S02]  /*0770*/  ULDC UR17, c[0x0][0x228] ;  /* 0x00008a0000117ab9 */ /* 0x000fe40000000800 */
[----:B-1----:R-:W-:Y:S01]  /*0780*/  USHF.R.S32.HI UR12, URZ, 0x1f, UR13 ;  /* 0x0000001f3f0c7899 */ /* 0x002fe2000801140d */
[----:B--2---:R1:W2:Y:S08]  /*0790*/  @P1 R2UR UR19, R0 ;  /* 0x00000000001313c2 */ /* 0x0042b000000e0000 */
[----:B---3--:R1:W3:Y:S08]  /*07a0*/  @P2 R2UR UR15, R4 ;  /* 0x00000000040f23c2 */ /* 0x0082f000000e0000 */
[----:B----4-:R1:W4:Y:S01]  /*07b0*/  @P3 R2UR UR16, R3 ;  /* 0x00000000031033c2 */ /* 0x01032200000e0000 */
[----:B------:R-:W-:Y:S05]  /*07c0*/  @P1 BRA `(.L_x_56) ;  /* 0x0000006000001947 */ /* 0x000fea0003800000 */
[----:B------:R-:W-:Y:S05]  /*07d0*/  @!P3 BRA `(.L_x_56) ;  /* 0x000000500000b947 */ /* 0x000fea0003800000 */
[----:B-1--4-:R-:W4:Y:S04]  /*07e0*/  LDG.E R0, [R10.64] ;  /* 0x000000160a007981 */ /* 0x012f28000c1e1900 */
[----:B---3--:R-:W3:Y:S01]  /*07f0*/  LDG.E R3, [R10.64+0x4] ;  /* 0x000004160a037981 */ /* 0x008ee2000c1e1900 */
[----:B--2-4-:R-:W1:Y:S08]  /*0800*/  R2UR UR19, R0 ;  /* 0x00000000001373c2 */ /* 0x014e7000000e0000 */
[----:B---3--:R-:W1:Y:S02]  /*0810*/  R2UR UR4, R3 ;  /* 0x00000000030473c2 */ /* 0x008e6400000e0000 */
[----:B-1----:R-:W-:-:S06]  /*0820*/  UIADD3 UR19, -UR19, UR4, URZ ;  /* 0x0000000413137290 */ /* 0x002fcc000fffe13f */
.L_x_56:
[----:B------:R-:W-:-:S04]  /*0830*/  ISETP.NE.U32.AND P1, PT, RZ, c[0x0][0x368], PT ;  /* 0x0000da00ff007a0c */ /* 0x000fc80003f25070 */
[----:B------:R-:W-:-:S13]  /*0840*/  ISETP.NE.AND.EX P1, PT, RZ, c[0x0][0x36c], PT, P1 ;  /* 0x0000db00ff007a0c */ /* 0x000fda0003f25310 */
[----:B------:R-:W-:Y:S05]  /*0850*/  @!P1 BRA `(.L_x_57) ;  /* 0x0000007000009947 */ /* 0x000fea0003800000 */
[----:B------:R-:W-:Y:S02]  /*0860*/  ULDC.64 UR4, c[0x0][0x368] ;  /* 0x0000da0000047ab9 */ /* 0x000fe40000000a00 */
[----:B------:R-:W-:-:S06]  /*0870*/  UIMAD.WIDE UR4, UR20, UR6, UR4 ;  /* 0x00000006140472a5 */ /* 0x000fcc000f8e0204 */
[----:B-1----:R-:W-:Y:S02]  /*0880*/  MOV R4, UR4 ;  /* 0x0000000400047c02 */ /* 0x002fe40008000f00 */
[----:B------:R-:W-:-:S05]  /*0890*/  MOV R5, UR5 ;  /* 0x0000000500057c02 */ /* 0x000fca0008000f00 */
[----:B----4-:R-:W4:Y:S02]  /*08a0*/  LDG.E R0, [R4.64] ;  /* 0x0000001604007981 */ /* 0x010f24000c1e1900 */
[----:B----4-:R1:W4:Y:S01]  /*08b0*/  R2UR UR18, R0 ;  /* 0x00000000001273c2 */ /* 0x01032200000e0000 */
[----:B------:R-:W-:Y:S05]  /*08c0*/  BRA `(.L_x_58) ;  /* 0x0000006000007947 */ /* 0x000fea0003800000 */
.L_x_57:
[----:B------:R-:W-:Y:S05]  /*08d0*/  @!P4 BRA `(.L_x_58) ;  /* 0x000000500000c947 */ /* 0x000fea0003800000 */
[----:B-1--4-:R-:W4:Y:S04]  /*08e0*/  LDG.E R0, [R8.64] ;  /* 0x0000001608007981 */ /* 0x012f28000c1e1900 */
[----:B---3--:R-:W3:Y:S01]  /*08f0*/  LDG.E R3, [R8.64+0x4] ;  /* 0x0000041608037981 */ /* 0x008ee2000c1e1900 */
[----:B----4-:R-:W1:Y:S08]  /*0900*/  R2UR UR18, R0 ;  /* 0x00000000001273c2 */ /* 0x010e7000000e0000 */
[----:B---3--:R-:W1:Y:S02]  /*0910*/  R2UR UR4, R3 ;  /* 0x00000000030473c2 */ /* 0x008e6400000e0000 */
[----:B-1----:R-:W-:-:S06]  /*0920*/  UIADD3 UR18, -UR18, UR4, URZ ;  /* 0x0000000412127290 */ /* 0x002fcc000fffe13f */
.L_x_58:
[----:B-1--4-:R-:W4:Y:S01]  /*0930*/  @P0 LDG.E R0, [R6.64] ;  /* 0x0000001606000981 */ /* 0x012f22000c1e1900 */
[----:B------:R-:W-:-:S03]  /*0940*/  ULDC.64 UR4, c[0x0][0x378] ;  /* 0x0000de0000047ab9 */ /* 0x000fc60000000a00 */
[----:B---3--:R-:W3:Y:S01]  /*0950*/  @P0 LDG.E R3, [R6.64+0x4] ;  /* 0x0000041606030981 */ /* 0x008ee2000c1e1900 */
[----:B------:R-:W-:Y:S01]  /*0960*/  UISETP.NE.U32.AND UP0, UPT, URZ, UR4, UPT ;  /* 0x000000043f00728c */ /* 0x000fe2000bf05070 */
[----:B------:R-:W-:-:S03]  /*0970*/  IMAD.U32 R67, RZ, RZ, UR18 ;  /* 0x00000012ff437e24 */ /* 0x000fc6000f8e00ff */
[----:B------:R-:W-:-:S03]  /*0980*/  UISETP.NE.AND.EX UP0, UPT, URZ, UR5, UPT, UP0 ;  /* 0x000000053f00728c */ /* 0x000fc6000bf05300 */
[----:B------:R-:W-:-:S03]  /*0990*/  ULDC.64 UR4, c[0x0][0x378] ;  /* 0x0000de0000047ab9 */ /* 0x000fc60000000a00 */
[----:B------:R-:W-:-:S05]  /*09a0*/  PLOP3.LUT P1, PT, PT, PT, UP0, 0x80, 0x0 ;  /* 0x000000000000781c */ /* 0x000fca0003f2f008 */
[----:B------:R-:W-:-:S06]  /*09b0*/  @UP0 UIMAD.WIDE UR4, UR20, UR6, UR4 ;  /* 0x00000006140402a5 */ /* 0x000fcc000f8e0204 */
[----:B------:R-:W-:Y:S01]  /*09c0*/  MOV R4, UR4 ;  /* 0x0000000400047c02 */ /* 0x000fe20008000f00 */
[----:B------:R-:W-:-:S05]  /*09d0*/  IMAD.U32 R5, RZ, RZ, UR5 ;  /* 0x00000005ff057e24 */ /* 0x000fca000f8e00ff */
[----:B------:R1:W5:Y:S01]  /*09e0*/  @P1 LDG.E R67, [R4.64] ;  /* 0x0000001604431981 */ /* 0x000362000c1e1900 */
[----:B------:R-:W-:-:S04]  /*09f0*/  UIADD3 UR5, -UR15, UR18, URZ ;  /* 0x000000120f057290 */ /* 0x000fc8000fffe13f */
[----:B------:R-:W-:-:S04]  /*0a00*/  UIADD3 UR8, -UR5, URZ, URZ ;  /* 0x0000003f05087290 */ /* 0x000fc8000fffe13f */
[----:B------:R-:W-:-:S04]  /*0a10*/  UISETP.LT.AND UP1, UPT, URZ, UR8, UPT ;  /* 0x000000083f00728c */ /* 0x000fc8000bf21270 */
[----:B------:R-:W-:Y:S01]  /*0a20*/  USEL UR8, URZ, UR8, !UP1 ;  /* 0x000000083f087287 */ /* 0x000fe2000c800000 */
[----:B----4-:R-:W4:Y:S08]  /*0a30*/  @P0 R2UR UR4, R0 ;  /* 0x00000000000403c2 */ /* 0x010f3000000e0000 */
[----:B---3--:R-:W4:Y:S02]  /*0a40*/  @P0 R2UR UR7, R3 ;  /* 0x00000000030703c2 */ /* 0x008f2400000e0000 */
[----:B----4-:R-:W-:-:S04]  /*0a50*/  @UP2 UIADD3 UR17, -UR4, UR7, URZ ;  /* 0x0000000704112290 */ /* 0x010fc8000fffe13f */
[----:B------:R-:W-:-:S04]  /*0a60*/  UIADD3 UR11, UR5, UR17, URZ ;  /* 0x00000011050b7290 */ /* 0x000fc8000fffe03f */
[----:B------:R-:W-:-:S04]  /*0a70*/  UIADD3 UR4, UR11, 0x1f, URZ ;  /* 0x0000001f0b047890 */ /* 0x000fc8000fffe03f */
[----:B------:R-:W-:-:S04]  /*0a80*/  USHF.R.S32.HI UR10, URZ, 0x1f, UR4 ;  /* 0x0000001f3f0a7899 */ /* 0x000fc80008011404 */
[----:B------:R-:W-:-:S04]  /*0a90*/  ULEA.HI UR10, UR10, UR4, URZ, 0x5 ;  /* 0x000000040a0a7291 */ /* 0x000fc8000f8f283f */
[----:B------:R-:W-:-:S04]  /*0aa0*/  ULOP3.LUT UR9, UR10, 0xffffffe0, URZ, 0xc0, !UPT ;  /* 0xffffffe00a097892 */ /* 0x000fc8000f8ec03f */
[----:B------:R-:W-:-:S04]  /*0ab0*/  UIADD3 UR5, -UR5, UR9, URZ ;  /* 0x0000000905057290 */ /* 0x000fc8000fffe13f */
[----:B------:R-:W-:-:S04]  /*0ac0*/  UISETP.LT.AND UP0, UPT, UR5, UR17, UPT ;  /* 0x000000110500728c */ /* 0x000fc8000bf01270 */
[----:B------:R-:W-:-:S04]  /*0ad0*/  USEL UR5, UR5, UR17, UP0 ;  /* 0x0000001105057287 */ /* 0x000fc80008000000 */
[----:B------:R-:W-:Y:S02]  /*0ae0*/  UISETP.GT.AND UP0, UPT, UR5, UR8, UPT ;  /* 0x000000080500728c */ /* 0x000fe4000bf04270 */
[----:B------:R-:W-:-:S07]  /*0af0*/  USHF.R.U32.HI UR8, URZ, 0x5, UR8 ;  /* 0x000000053f087899 */ /* 0x000fce0008011608 */
[----:B------:R-:W-:Y:S02]  /*0b00*/  UMOV UR7, UR8 ;  /* 0x0000000800077c82 */ /* 0x000fe40008000000 */
[----:B------:R-:W-:-:S04]  /*0b10*/  @UP0 UIADD3 UR5, UR5, 0x1f, URZ ;  /* 0x0000001f05050890 */ /* 0x000fc8000fffe03f */
[----:B------:R-:W-:-:S04]  /*0b20*/  @UP0 USHF.R.S32.HI UR4, URZ, 0x1f, UR5 ;  /* 0x0000001f3f040899 */ /* 0x000fc80008011405 */
[----:B------:R-:W-:-:S04]  /*0b30*/  @UP0 ULEA.HI UR4, UR4, UR5, URZ, 0x5 ;  /* 0x0000000504040291 */ /* 0x000fc8000f8f283f */
[----:B------:R-:W-:-:S04]  /*0b40*/  @UP0 USHF.R.S32.HI UR7, URZ, 0x5, UR4 ;  /* 0x000000053f070899 */ /* 0x000fc80008011404 */
[----:B------:R-:W-:-:S06]  /*0b50*/  UISETP.GT.AND UP0, UPT, UR7, UR8, UPT ;  /* 0x000000080700728c */ /* 0x000fcc000bf04270 */
[----:B------:R-:W-:-:S13]  /*0b60*/  PLOP3.LUT P0, PT, PT, PT, UP0, 0x80, 0x0 ;  /* 0x000000000000781c */ /* 0x000fda0003f0f008 */
[----:B------:R-:W-:Y:S05]  /*0b70*/  @!P0 BRA `(.L_x_59) ;  /* 0x00003e6000008947 */ /* 0x000fea0003800000 */
[----:B-1----:R-:W-:Y:S02]  /*0b80*/  ULDC.64 UR4, c[0x0][0x340] ;  /* 0x0000d00000047ab9 */ /* 0x002fe40000000a00 */
        /* <DEDUP_REMOVED lines=8> */
[----:B------:R-:W-:Y:S02]  /*0c10*/  UIADD3 UR26, UR7, -0x1, URZ ;  /* 0xffffffff071a7890 */ /* 0x000fe4000fffe03f */
[----:B------:R-:W-:Y:S01]  /*0c20*/  ULDC.64 UR4, c[0x0][0x240] ;  /* 0x0000900000047ab9 */ /* 0x000fe20000000a00 */
[----:B------:R1:W3:Y:S01]  /*0c30*/  @P1 LDG.E R4, [R8.64] ;  /* 0x0000001608041981 */ /* 0x0002e2000c1e1900 */
[----:B------:R-:W-:Y:S01]  /*0c40*/  LEA.HI R5, R7, R66, RZ, 0x3 ;  /* 0x0000004207057211 */ /* 0x000fe200078f18ff */
[----:B------:R-:W-:Y:S01]  /*0c50*/  UMOV UR25, 0x5 ;  /* 0x0000000500197882 */ /* 0x000fe20000000000 */
[----:B------:R-:W-:Y:S01]  /*0c60*/  IMAD.U32 R120, RZ, RZ, UR13 ;  /* 0x0000000dff787e24 */ /* 0x000fe2000f8e00ff */
[----:B------:R-:W-:Y:S01]  /*0c70*/  ULDC.64 UR6, c[0x0][0x238] ;  /* 0x00008e0000067ab9 */ /* 0x000fe20000000a00 */
[----:B------:R-:W-:Y:S01]  /*0c80*/  SHF.R.S32.HI R109, RZ, 0x3, R5 ;  /* 0x00000003ff6d7819 */ /* 0x000fe20000011405 */
[----:B------:R-:W-:Y:S01]  /*0c90*/  UIMAD UR4, UR12, UR4, URZ ;  /* 0x000000040c0472a4 */ /* 0x000fe2000f8e023f */
[----:B------:R-:W-:Y:S01]  /*0ca0*/  LOP3.LUT R5, R5, 0xfffffff8, RZ, 0xc0, !PT ;  /* 0xfffffff805057812 */ /* 0x000fe200078ec0ff */
[----:B------:R-:W-:Y:S01]  /*0cb0*/  USHF.L.U64.HI UR21, UR6, UR25, UR7 ;  /* 0x0000001906157299 */ /* 0x000fe20008010207 */
[----:B------:R-:W-:Y:S01]  /*0cc0*/  SHF.R.S32.HI R3, RZ, 0x1f, R109 ;  /* 0x0000001fff037819 */ /* 0x000fe2000001146d */
[----:B------:R-:W-:Y:S01]  /*0cd0*/  USHF.L.U32 UR24, UR6, 0x5, URZ ;  /* 0x0000000506187899 */ /* 0x000fe2000800063f */
[C---:B-----5:R-:W-:Y:S01]  /*0ce0*/  IADD3 R122, P0, R109.reuse, R2, RZ ;  /* 0x000000026d7a7210 */ /* 0x060fe20007f1e0ff */
[----:B------:R-:W-:Y:S01]  /*0cf0*/  IMAD.IADD R0, R66, 0x1, -R5 ;  /* 0x0000000142007824 */ /* 0x000fe200078e0a05 */
[----:B------:R-:W-:Y:S01]  /*0d00*/  IADD3 R81, -R109, UR17, RZ ;  /* 0x000000116d517c10 */ /* 0x000fe2000fffe1ff */
[----:B------:R-:W-:Y:S01]  /*0d10*/  USHF.R.S32.HI UR6, URZ, 0x1f, UR20 ;  /* 0x0000001f3f067899 */ /* 0x000fe20008011414 */
[----:B------:R-:W-:Y:S01]  /*0d20*/  LEA.HI.X.SX32 R123, R2, R3, 0x1, P0 ;  /* 0x00000003027b7211 */ /* 0x000fe200000f0eff */
[C---:B------:R-:W-:Y:S01]  /*0d30*/  IMAD.SHL.U32 R16, R0.reuse, 0x8, RZ ;  /* 0x0000000800107824 */ /* 0x040fe200078e00ff */
[----:B------:R-:W-:Y:S01]  /*0d40*/  UIMAD UR7, UR13, UR5, UR4 ;  /* 0x000000050d0772a4 */ /* 0x000fe2000f8e0204 */
[----:B------:R-:W-:Y:S01]  /*0d50*/  IMAD.SHL.U32 R14, R0, 0x4, RZ ;  /* 0x00000004000e7824 */ /* 0x000fe200078e00ff */
[----:B------:R-:W-:Y:S01]  /*0d60*/  LEA.HI R104, R7, R66, RZ, 0x6 ;  /* 0x0000004207687211 */ /* 0x000fe200078f30ff */
[----:B------:R-:W-:Y:S01]  /*0d70*/  IMAD.U32 R2, RZ, RZ, UR26 ;  /* 0x0000001aff027e24 */ /* 0x000fe2000f8e00ff */
[----:B------:R-:W-:Y:S01]  /*0d80*/  SHF.R.S32.HI R17, RZ, 0x1f, R16 ;  /* 0x0000001fff117819 */ /* 0x000fe20000011410 */
[----:B------:R-:W-:Y:S01]  /*0d90*/  USEL UR31, UR20, URZ, !UP2 ;  /* 0x0000003f141f7287 */ /* 0x000fe2000d000000 */
[----:B------:R-:W-:Y:S01]  /*0da0*/  IADD3 R12, R14, 0x40, RZ ;  /* 0x000000400e0c7810 */ /* 0x000fe20007ffe0ff */
[----:B------:R-:W-:Y:S01]  /*0db0*/  IMAD R5, R2, -0x20, R81 ;  /* 0xffffffe002057824 */ /* 0x000fe200078e0251 */
[----:B------:R-:W-:Y:S01]  /*0dc0*/  USEL UR30, UR6, URZ, !UP2 ;  /* 0x0000003f061e7287 */ /* 0x000fe2000d000000 */
[----:B-1----:R-:W-:Y:S01]  /*0dd0*/  IMAD R9, R123, c[0x0][0x238], RZ ;  /* 0x00008e007b097a24 */ /* 0x002fe200078e02ff */
[----:B------:R-:W-:Y:S01]  /*0de0*/  ULDC.64 UR4, c[0x0][0x248] ;  /* 0x0000920000047ab9 */ /* 0x000fe20000000a00 */
[----:B------:R-:W-:Y:S01]  /*0df0*/  IMAD.IADD R11, R14, 0x1, R12 ;  /* 0x000000010e0b7824 */ /* 0x000fe200078e020c */
[----:B------:R-:W-:Y:S01]  /*0e00*/  ISETP.GT.AND P3, PT, R5, RZ, PT ;  /* 0x000000ff0500720c */ /* 0x000fe20003f64270 */
[----:B------:R-:W-:Y:S01]  /*0e10*/  IMAD R2, R122, c[0x0][0x23c], R9 ;  /* 0x00008f007a027a24 */ /* 0x000fe200078e0209 */
[----:B------:R-:W-:Y:S01]  /*0e20*/  ISETP.GE.AND P2, PT, R16, c[0x0][0x1d4], PT ;  /* 0x0000750010007a0c */ /* 0x000fe20003f46270 */
[----:B------:R-:W-:Y:S01]  /*0e30*/  IMAD.WIDE.U32 R8, R122, c[0x0][0x238], R16 ;  /* 0x00008e007a087a25 */ /* 0x000fe200078e0010 */
[----:B------:R-:W-:Y:S01]  /*0e40*/  ISETP.GE.AND P0, PT, R11, c[0x0][0x1d4], PT ;  /* 0x000075000b007a0c */ /* 0x000fe20003f06270 */
[----:B------:R-:W-:Y:S01]  /*0e50*/  UIMAD UR4, UR30, UR4, URZ ;  /* 0x000000041e0472a4 */ /* 0x000fe2000f8e023f */
[C---:B------:R-:W-:Y:S01]  /*0e60*/  IADD3 R108, R16.reuse, 0x80, RZ ;  /* 0x00000080106c7810 */ /* 0x040fe20007ffe0ff */
[----:B------:R-:W-:Y:S01]  /*0e70*/  IMAD.IADD R9, R9, 0x1, R2 ;  /* 0x0000000109097824 */ /* 0x000fe200078e0202 */
[----:B------:R-:W-:Y:S01]  /*0e80*/  SEL R2, RZ, 0xffffffff, P0 ;  /* 0xffffffffff027807 */ /* 0x000fe20000000000 */
[----:B------:R-:W-:Y:S01]  /*0e90*/  IMAD.SHL.U32 R107, R109, 0x40, RZ ;  /* 0x000000406d6b7824 */ /* 0x000fe200078e00ff */
[----:B------:R-:W-:Y:S01]  /*0ea0*/  IADD3 R106, R16, 0xc0, RZ ;  /* 0x000000c0106a7810 */ /* 0x000fe20007ffe0ff */
[----:B------:R-:W-:Y:S01]  /*0eb0*/  IMAD.WIDE.U32 R120, R120, c[0x0][0x240], R8 ;  /* 0x0000900078787a25 */ /* 0x000fe200078e0008 */
[----:B------:R-:W-:Y:S01]  /*0ec0*/  SEL R5, RZ, 0x1, P2 ;  /* 0x00000001ff057807 */ /* 0x000fe20001000000 */
[----:B------:R-:W-:Y:S01]  /*0ed0*/  UIMAD UR5, UR31, UR5, UR4 ;  /* 0x000000051f0572a4 */ /* 0x000fe2000f8e0204 */
[----:B------:R-:W-:Y:S01]  /*0ee0*/  LOP3.LUT R107, R107, 0x1c0, RZ, 0xc0, !PT ;  /* 0x000001c06b6b7812 */ /* 0x000fe200078ec0ff */
[----:B------:R-:W-:Y:S01]  /*0ef0*/  IMAD.SHL.U32 R104, R104, 0x8, RZ ;  /* 0x0000000868687824 */ /* 0x000fe200078e00ff */
[----:B------:R-:W-:Y:S01]  /*0f00*/  IADD3 R121, R121, UR7, RZ ;  /* 0x0000000779797c10 */ /* 0x000fe2000fffe0ff */
[----:B------:R-:W-:Y:S01]  /*0f10*/  IMAD.U32 R118, RZ, RZ, UR31 ;  /* 0x0000001fff767e24 */ /* 0x000fe2000f8e00ff */
[----:B------:R-:W-:Y:S01]  /*0f20*/  LOP3.LUT R103, R107, 0x38, R16, 0xf8, !PT ;  /* 0x000000386b677812 */ /* 0x000fe200078ef810 */
[----:B------:R-:W-:Y:S01]  /*0f30*/  IMAD.SHL.U32 R2, R2, 0x2, RZ ;  /* 0x0000000202027824 */ /* 0x000fe200078e00ff */
[----:B------:R-:W-:Y:S01]  /*0f40*/  LOP3.LUT R104, R104, 0xfffffe00, RZ, 0xc0, !PT ;  /* 0xfffffe0068687812 */ /* 0x000fe200078ec0ff */
[----:B------:R-:W-:Y:S01]  /*0f50*/  IMAD.WIDE.U32 R120, R118, c[0x0][0x248], R120 ;  /* 0x0000920076787a25 */ /* 0x000fe200078e0078 */
[----:B------:R-:W-:Y:S01]  /*0f60*/  SHF.R.U32.HI R105, RZ, 0x3, R107 ;  /* 0x00000003ff697819 */ /* 0x000fe2000001166b */
[----:B------:R-:W-:Y:S01]  /*0f70*/  BSSY B0, `(.L_x_60) ;  /* 0x0000028000007945 */ /* 0x000fe20003800000 */
[----:B------:R-:W-:Y:S01]  /*0f80*/  ISETP.GE.AND P0, PT, R106, c[0x0][0x1d4], PT ;  /* 0x000075006a007a0c */ /* 0x000fe20003f06270 */
[----:B------:R-:W-:Y:S01]  /*0f90*/  IMAD.U32 R102, RZ, RZ, UR26 ;  /* 0x0000001aff667e24 */ /* 0x000fe2000f8e00ff */
[----:B------:R-:W-:-:S02]  /*0fa0*/  LOP3.LUT R2, R2, 0x2, R5, 0xe2, !PT ;  /* 0x0000000202027812 */ /* 0x000fc400078ee205 */
[----:B------:R-:W-:Y:S02]  /*0fb0*/  LOP3.LUT R103, R104, R103, R105, 0xf6, !PT ;  /* 0x0000006768677212 */ /* 0x000fe400078ef669 */
[----:B------:R-:W-:Y:S02]  /*0fc0*/  SEL R98, RZ, 0x8, P0 ;  /* 0x00000008ff627807 */ /* 0x000fe40000000000 */
[----:B------:R-:W-:Y:S01]  /*0fd0*/  IADD3 R125, R121, UR5, RZ ;  /* 0x00000005797d7c10 */ /* 0x000fe2000fffe0ff */
[----:B------:R-:W-:Y:S01]  /*0fe0*/  IMAD.SHL.U32 R103, R103, 0x2, RZ ;  /* 0x0000000267677824 */ /* 0x000fe200078e00ff */
[----:B---3--:R-:W1:Y:S01]  /*0ff0*/  @P1 R2UR UR28, R4 ;  /* 0x00000000041c13c2 */ /* 0x008e6200000e0000 */
[----:B------:R-:W-:-:S04]  /*1000*/  ISETP.GE.AND P1, PT, R108, c[0x0][0x1d4], PT ;  /* 0x000075006c007a0c */ /* 0x000fc80003f26270 */
[----:B------:R-:W-:-:S04]  /*1010*/  SEL R5, RZ, 0x4, P1 ;  /* 0x00000004ff057807 */ /* 0x000fc80000800000 */
[----:B------:R-:W-:Y:S01]  /*1020*/  LOP3.LUT R98, R98, R2, R5, 0xfe, !PT ;  /* 0x0000000262627212 */ /* 0x000fe200078efe05 */
[----:B-1----:R-:W-:-:S03]  /*1030*/  @UP0 USHF.R.S32.HI UR29, URZ, 0x1f, UR28 ;  /* 0x0000001f3f1d0899 */ /* 0x002fc6000801141c */
[----:B------:R-:W-:-:S04]  /*1040*/  @!UP0 UMOV UR28, UR20 ;  /* 0x00000014001c8c82 */ /* 0x000fc80008000000 */
[----:B------:R-:W-:Y:S01]  /*1050*/  @!UP0 UMOV UR29, UR6 ;  /* 0x00000006001d8c82 */ /* 0x000fe20008000000 */
[----:B------:R-:W-:Y:S05]  /*1060*/  @!P3 BRA `(.L_x_61) ;  /* 0x000001800000b947 */ /* 0x000fea0003800000 */
[----:B------:R-:W-:Y:S01]  /*1070*/  SHF.R.S32.HI R5, RZ, 0x1f, R102 ;  /* 0x0000001fff057819 */ /* 0x000fe20000011466 */
[----:B------:R-:W-:Y:S01]  /*1080*/  IMAD R2, R102, UR21, RZ ;  /* 0x0000001566027c24 */ /* 0x000fe2000f8e02ff */
[C---:B------:R-:W-:Y:S01]  /*1090*/  LOP3.LUT R4, R98.reuse, 0xff, RZ, 0xc0, !PT ;  /* 0x000000ff62047812 */ /* 0x040fe200078ec0ff */
[----:B------:R-:W-:Y:S02]  /*10a0*/  IMAD.SHL.U32 R7, R98, 0x10, RZ ;  /* 0x0000001062077824 */ /* 0x000fe400078e00ff */
[----:B------:R-:W-:Y:S02]  /*10b0*/  IMAD.MOV.U32 R124, RZ, RZ, R120 ;  /* 0x000000ffff7c7224 */ /* 0x000fe400078e0078 */
[----:B------:R-:W-:Y:S01]  /*10c0*/  IMAD R2, R5, UR24, R2 ;  /* 0x0000001805027c24 */ /* 0x000fe2000f8e0202 */
[C---:B------:R-:W-:Y:S01]  /*10d0*/  SHF.L.U32 R5, R4.reuse, 0x2, RZ ;  /* 0x0000000204057819 */ /* 0x040fe200000006ff */
[C---:B------:R-:W-:Y:S01]  /*10e0*/  IMAD.SHL.U32 R6, R4.reuse, 0x8, RZ ;  /* 0x0000000804067824 */ /* 0x040fe200078e00ff */
[----:B------:R-:W-:Y:S01]  /*10f0*/  LOP3.LUT P4, RZ, R7, 0x10, RZ, 0xc0, !PT ;  /* 0x0000001007ff7812 */ /* 0x000fe2000788c0ff */
[----:B------:R-:W-:Y:S01]  /*1100*/  IMAD.SHL.U32 R4, R4, 0x2, RZ ;  /* 0x0000000204047824 */ /* 0x000fe200078e00ff */
[----:B------:R-:W-:Y:S01]  /*1110*/  LOP3.LUT P2, RZ, R5, 0x10, RZ, 0xc0, !PT ;  /* 0x0000001005ff7812 */ /* 0x000fe2000784c0ff */
[----:B------:R-:W-:Y:S01]  /*1120*/  IMAD.WIDE.U32 R8, R102, UR24, R124 ;  /* 0x0000001866087c25 */ /* 0x000fe2000f8e007c */
[----:B------:R-:W-:-:S02]  /*1130*/  LOP3.LUT P3, RZ, R6, 0x10, RZ, 0xc0, !PT ;  /* 0x0000001006ff7812 */ /* 0x000fc4000786c0ff */
[----:B------:R-:W-:Y:S02]  /*1140*/  LOP3.LUT P1, RZ, R4, 0x10, RZ, 0xc0, !PT ;  /* 0x0000001004ff7812 */ /* 0x000fe4000782c0ff */
[----:B------:R-:W-:Y:S02]  /*1150*/  IADD3 R2, R9, R2, RZ ;  /* 0x0000000209027210 */ /* 0x000fe40007ffe0ff */
[----:B------:R-:W-:-:S04]  /*1160*/  LEA R4, P0, R8, c[0x0][0x220], 0x1 ;  /* 0x0000880008047a11 */ /* 0x000fc800078008ff */
[----:B------:R-:W-:-:S05]  /*1170*/  LEA.HI.X R5, R8, c[0x0][0x224], R2, 0x1, P0 ;  /* 0x0000890008057a11 */ /* 0x000fca00000f0c02 */
[----:B------:R-:W-:Y:S01]  /*1180*/  @!PT LDS RZ, [RZ] ;  /* 0x00000000fffff984 */ /* 0x000fe20000000800 */
[----:B------:R-:W-:Y:S01]  /*1190*/  @!PT LDS RZ, [RZ] ;  /* 0x00000000fffff984 */ /* 0x000fe20000000800 */
[----:B------:R-:W-:Y:S01]  /*11a0*/  @!PT LDS RZ, [RZ] ;  /* 0x00000000fffff984 */ /* 0x000fe20000000800 */
[----:B------:R1:W-:Y:S04]  /*11b0*/  LDGSTS.E.BYPASS.LTC128B.128 [R103+0xc080], [R4.64], P4 ;  /* 0x0c08000004677fae */ /* 0x0003e8000a101d56 */
[----:B------:R1:W-:Y:S04]  /*11c0*/  LDGSTS.E.BYPASS.LTC128B.128 [R103+0xd080], [R4.64+0x80], P3 ;  /* 0x0d08008004677fae */ /* 0x0003e80009901d56 */
[----:B------:R1:W-:Y:S04]  /*11d0*/  LDGSTS.E.BYPASS.LTC128B.128 [R103+0xe080], [R4.64+0x100], P2 ;  /* 0x0e08010004677fae */ /* 0x0003e80009101d56 */
[----:B------:R1:W-:Y:S02]  /*11e0*/  LDGSTS.E.BYPASS.LTC128B.128 [R103+0xf080], [R4.64+0x180], P1 ;  /* 0x0f08018004677fae */ /* 0x0003e40008901d56 */
.L_x_61:
[----:B------:R-:W-:Y:S05]  /*11f0*/  BSYNC B0 ;  /* 0x0000000000007941 */ /* 0x000fea0003800000 */
.L_x_60:
[----:B------:R-:W-:Y:S01]  /*1200*/  ISETP.GE.AND P4, PT, R11, c[0x0][0x27c], PT ;  /* 0x00009f000b007a0c */ /* 0x000fe20003f86270 */
[C---:B------:R-:W-:Y:S01]  /*1210*/  IMAD R112, R3.reuse, c[0x0][0x290], RZ ;  /* 0x0000a40003707a24 */ /* 0x040fe200078e02ff */
[C---:B------:R-:W-:Y:S01]  /*1220*/  ISETP.GE.AND P3, PT, R16.reuse, c[0x0][0x27c], PT ;  /* 0x00009f0010007a0c */ /* 0x040fe20003f66270 */
[----:B------:R-:W-:Y:S01]  /*1230*/  IMAD R110, R3, c[0x0][0x280], RZ ;  /* 0x0000a000036e7a24 */ /* 0x000fe200078e02ff */
[----:B------:R-:W-:Y:S01]  /*1240*/  SEL R2, RZ, c[0x0][0x27c], !P4 ;  /* 0x00009f00ff027a07 */ /* 0x000fe20006000000 */
[----:B------:R-:W-:Y:S01]  /*1250*/  IMAD.U32 R3, RZ, RZ, UR13 ;  /* 0x0000000dff037e24 */ /* 0x000fe2000f8e00ff */
[----:B-1----:R-:W-:Y:S01]  /*1260*/  SEL R5, RZ, c[0x0][0x27c], !P3 ;  /* 0x00009f00ff057a07 */ /* 0x002fe20005800000 */
[----:B------:R-:W-:Y:S01]  /*1270*/  ULDC.64 UR4, c[0x0][0x260] ;  /* 0x0000980000047ab9 */ /* 0x000fe20000000a00 */
[----:B------:R-:W0:Y:S01]  /*1280*/  LDGDEPBAR ;  /* 0x00000000000079af */ /* 0x000e220000000000 */
[----:B------:R-:W-:Y:S01]  /*1290*/  IMAD.WIDE.U32 R6, R3, c[0x0][0x260], R16 ;  /* 0x0000980003067a25 */ /* 0x000fe200078e0010 */
[----:B------:R-:W-:Y:S01]  /*12a0*/  UIMAD UR4, UR12, UR4, URZ ;  /* 0x000000040c0472a4 */ /* 0x000fe2000f8e023f */
[----:B------:R-:W-:Y:S01]  /*12b0*/  SHF.R.S32.HI R15, RZ, 0x1f, R14 ;  /* 0x0000001fff0f7819 */ /* 0x000fe2000001140e */
[----:B------:R-:W-:Y:S01]  /*12c0*/  ULDC.64 UR6, c[0x0][0x290] ;  /* 0x0000a40000067ab9 */ /* 0x000fe20000000a00 */
[----:B------:R-:W-:Y:S01]  /*12d0*/  IMAD.IADD R3, R11, 0x1, R2 ;  /* 0x000000010b037824 */ /* 0x000fe200078e0202 */
[----:B------:R-:W-:Y:S01]  /*12e0*/  UIMAD UR32, UR13, UR5, UR4 ;  /* 0x000000050d2072a4 */ /* 0x000fe2000f8e0204 */
[----:B------:R-:W-:Y:S01]  /*12f0*/  IMAD.IADD R5, R16, 0x1, R5 ;  /* 0x0000000110057824 */ /* 0x000fe200078e0205 */
[----:B------:R-:W-:Y:S01]  /*1300*/  USHF.L.U64.HI UR26, UR6, UR25, UR7 ;  /* 0x00000019061a7299 */ /* 0x000fe20008010207 */
[----:B------:R-:W-:Y:S01]  /*1310*/  IMAD R97, R0, 0x20, R109 ;  /* 0x0000002000617824 */ /* 0x000fe200078e026d */
[----:B------:R-:W-:Y:S01]  /*1320*/  SHF.R.S32.HI R88, RZ, 0x1f, R3 ;  /* 0x0000001fff587819 */ /* 0x000fe20000011403 */
[----:B------:R-:W-:Y:S01]  /*1330*/  ULDC.64 UR4, c[0x0][0x268] ;  /* 0x00009a0000047ab9 */ /* 0x000fe20000000a00 */
[----:B------:R-:W-:Y:S01]  /*1340*/  SHF.R.S32.HI R2, RZ, 0x1f, R5 ;  /* 0x0000001fff027819 */ /* 0x000fe20000011405 */
[----:B------:R-:W-:Y:S01]  /*1350*/  UIMAD UR4, UR30, UR4, URZ ;  /* 0x000000041e0472a4 */ /* 0x000fe2000f8e023f */
[----:B------:R-:W-:Y:S01]  /*1360*/  LEA.HI R84, R88, R3, RZ, 0x3 ;  /* 0x0000000358547211 */ /* 0x000fe200078f18ff */
[----:B------:R-:W-:Y:S01]  /*1370*/  USHF.L.U32 UR27, UR6, 0x5, URZ ;  /* 0x00000005061b7899 */ /* 0x000fe2000800063f */
[----:B------:R-:W-:Y:S01]  /*1380*/  LEA.HI R82, R2, R5, RZ, 0x3 ;  /* 0x0000000502527211 */ /* 0x000fe200078f18ff */
[----:B------:R-:W-:Y:S01]  /*1390*/  UIMAD UR31, UR31, UR5, UR4 ;  /* 0x000000051f1f72a4 */ /* 0x000fe2000f8e0204 */
[----:B------:R-:W-:Y:S01]  /*13a0*/  LEA.HI R88, R88, R3, RZ, 0x6 ;  /* 0x0000000358587211 */ /* 0x000fe200078f30ff */
[----:B------:R-:W-:Y:S01]  /*13b0*/  ULDC.64 UR6, c[0x0][0x280] ;  /* 0x0000a00000067ab9 */ /* 0x000fe20000000a00 */
[----:B------:R-:W-:Y:S01]  /*13c0*/  IADD3 R7, R7, UR32, RZ ;  /* 0x0000002007077c10 */ /* 0x000fe2000fffe0ff */
[----:B------:R-:W-:Y:S01]  /*13d0*/  ULDC.64 UR4, c[0x0][0x210] ;  /* 0x0000840000047ab9 */ /* 0x000fe20000000a00 */
[----:B------:R-:W-:Y:S01]  /*13e0*/  LEA.HI R2, R2, R5, RZ, 0x6 ;  /* 0x0000000502027211 */ /* 0x000fe200078f30ff */
[----:B------:R-:W-:Y:S01]  /*13f0*/  IMAD.SHL.U32 R88, R88, 0x20, RZ ;  /* 0x0000002058587824 */ /* 0x000fe200078e00ff */
[C---:B------:R-:W-:Y:S01]  /*1400*/  LOP3.LUT R4, R107.reuse, 0x38, R84, 0xf8, !PT ;  /* 0x000000386b047812 */ /* 0x040fe200078ef854 */
[----:B------:R-:W-:Y:S01]  /*1410*/  IMAD.WIDE.U32 R118, R118, c[0x0][0x268], R6 ;  /* 0x00009a0076767a25 */ /* 0x000fe200078e0006 */
[----:B------:R-:W-:Y:S01]  /*1420*/  USHF.L.U64.HI UR7, UR6, UR25, UR7 ;  /* 0x0000001906077299 */ /* 0x000fe20008010207 */
[----:B------:R-:W-:Y:S01]  /*1430*/  LOP3.LUT R6, R107, 0x38, R82, 0xf8, !PT ;  /* 0x000000386b067812 */ /* 0x000fe200078ef852 */
[----:B------:R-:W-:Y:S01]  /*1440*/  UIMAD UR25, UR12, UR4, URZ ;  /* 0x000000040c1972a4 */ /* 0x000fe2000f8e023f */
[----:B------:R-:W-:Y:S01]  /*1450*/  IMAD.SHL.U32 R2, R2, 0x20, RZ ;  /* 0x0000002002027824 */ /* 0x000fe200078e00ff */
[----:B------:R-:W-:Y:S01]  /*1460*/  LOP3.LUT R88, R88, 0x7ffff800, RZ, 0xc0, !PT ;  /* 0x7ffff80058587812 */ /* 0x000fe200078ec0ff */
[----:B------:R-:W-:Y:S01]  /*1470*/  UIMAD.WIDE.U32 UR32, UR13, UR4, URZ ;  /* 0x000000040d2072a5 */ /* 0x000fe2000f8e003f */
[-C--:B------:R-:W-:Y:S01]  /*1480*/  LOP3.LUT R3, R4, R105.reuse, RZ, 0x3c, !PT ;  /* 0x0000006904037212 */ /* 0x080fe200078e3cff */
[----:B------:R-:W-:Y:S01]  /*1490*/  UIMAD UR25, UR13, UR5, UR25 ;  /* 0x000000050d1972a4 */ /* 0x000fe2000f8e0219 */
[----:B------:R-:W-:Y:S01]  /*14a0*/  LOP3.LUT R2, R2, 0x7ffff800, RZ, 0xc0, !PT ;  /* 0x7ffff80002027812 */ /* 0x000fe200078ec0ff */
[C---:B------:R-:W-:Y:S01]  /*14b0*/  IMAD.WIDE.U32 R116, R109.reuse, c[0x0][0x290], R16 ;  /* 0x0000a4006d747a25 */ /* 0x040fe200078e0010 */
[----:B------:R-:W-:Y:S01]  /*14c0*/  LOP3.LUT R89, R6, R105, RZ, 0x3c, !PT ;  /* 0x0000006906597212 */ /* 0x000fe200078e3cff */
[----:B------:R-:W-:Y:S01]  /*14d0*/  ULDC.64 UR4, c[0x0][0x1e8] ;  /* 0x00007a0000047ab9 */ /* 0x000fe20000000a00 */
[----:B------:R-:W-:Y:S01]  /*14e0*/  SHF.R.S32.HI R0, RZ, 0x1f, R67 ;  /* 0x0000001fff007819 */ /* 0x000fe20000011443 */
[----:B------:R-:W-:Y:S01]  /*14f0*/  IMAD R112, R109, c[0x0][0x294], R112 ;  /* 0x0000a5006d707a24 */ /* 0x000fe200078e0270 */
[----:B------:R-:W-:Y:S01]  /*1500*/  IADD3 R88, R3, R88, R104 ;  /* 0x0000005803587210 */ /* 0x000fe20007ffe068 */
[----:B------:R-:W-:Y:S01]  /*1510*/  IMAD.WIDE.U32 R114, R109, c[0x0][0x280], R16 ;  /* 0x0000a0006d727a25 */ /* 0x000fe200078e0010 */
[----:B------:R-:W-:Y:S01]  /*1520*/  UIMAD UR30, UR12, UR4, URZ ;  /* 0x000000040c1e72a4 */ /* 0x000fe2000f8e023f */
[----:B------:R-:W-:Y:S01]  /*1530*/  IADD3 R89, R89, R2, R104 ;  /* 0x0000000259597210 */ /* 0x000fe20007ffe068 */
[----:B------:R-:W-:Y:S01]  /*1540*/  UIMAD.WIDE.U32 UR34, UR13, UR4, URZ ;  /* 0x000000040d2272a5 */ /* 0x000fe2000f8e003f */
[C---:B------:R-:W-:Y:S01]  /*1550*/  IMAD R110, R109.reuse, c[0x0][0x284], R110 ;  /* 0x0000a1006d6e7a24 */ /* 0x040fe200078e026e */
[----:B------:R-:W-:Y:S01]  /*1560*/  SHF.R.S32.HI R96, RZ, 0x1f, R11 ;  /* 0x0000001fff607819 */ /* 0x000fe2000001140b */
[C---:B------:R-:W-:Y:S01]  /*1570*/  IMAD.WIDE.U32 R18, R109.reuse, c[0x0][0x290], R14 ;  /* 0x0000a4006d127a25 */ /* 0x040fe200078e000e */
[----:B------:R-:W-:Y:S01]  /*1580*/  SHF.R.S32.HI R95, RZ, 0x1f, R108 ;  /* 0x0000001fff5f7819 */ /* 0x000fe2000001146c */
[----:B------:R-:W-:Y:S01]  /*1590*/  UIMAD UR30, UR13, UR5, UR30 ;  /* 0x000000050d1e72a4 */ /* 0x000fe2000f8e021e */
[----:B------:R-:W-:Y:S01]  /*15a0*/  SHF.R.S32.HI R3, RZ, 0x1f, R106 ;  /* 0x0000001fff037819 */ /* 0x000fe2000001146a */
[----:B------:R-:W-:Y:S01]  /*15b0*/  IMAD.WIDE.U32 R8, R109, c[0x0][0x280], R14 ;  /* 0x0000a0006d087a25 */ /* 0x000fe200078e000e */
[----:B------:R-:W-:Y:S01]  /*15c0*/  SHF.R.S32.HI R93, RZ, 0x3, R82 ;  /* 0x00000003ff5d7819 */ /* 0x000fe20000011452 */
[----:B------:R-:W-:Y:S01]  /*15d0*/  ULDC.64 UR4, c[0x0][0x2b0] ;  /* 0x0000ac0000047ab9 */ /* 0x000fe20000000a00 */
[----:B------:R-:W-:Y:S01]  /*15e0*/  SHF.R.S32.HI R92, RZ, 0x3, R84 ;  /* 0x00000003ff5c7819 */ /* 0x000fe20000011454 */
[C---:B------:R-:W-:Y:S01]  /*15f0*/  IMAD.SHL.U32 R101, R98.reuse, 0x10, RZ ;  /* 0x0000001062657824 */ /* 0x040fe200078e00ff */
[----:B------:R-:W-:Y:S01]  /*1600*/  LOP3.LUT R98, R98, 0xff, RZ, 0xc0, !PT ;  /* 0x000000ff62627812 */ /* 0x000fe200078ec0ff */
[----:B------:R-:W-:Y:S01]  /*1610*/  IMAD R2, R0, c[0x0][0x290], RZ ;  /* 0x0000a40000027a24 */ /* 0x000fe200078e02ff */
[----:B------:R-:W-:Y:S01]  /*1620*/  LOP3.LUT R82, R82, 0xfffffff8, RZ, 0xc0, !PT ;  /* 0xfffffff852527812 */ /* 0x000fe200078ec0ff */
[----:B------:R-:W-:Y:S01]  /*1630*/  IMAD R0, R0, c[0x0][0x280], RZ ;  /* 0x0000a00000007a24 */ /* 0x000fe200078e02ff */
[----:B------:R-:W-:Y:S01]  /*1640*/  LOP3.LUT R84, R84, 0xfffffff8, RZ, 0xc0, !PT ;  /* 0xfffffff854547812 */ /* 0x000fe200078ec0ff */
[----:B------:R-:W-:Y:S01]  /*1650*/  IMAD.IADD R117, R117, 0x1, R112 ;  /* 0x0000000175757824 */ /* 0x000fe200078e0270 */
[----:B------:R-:W-:Y:S01]  /*1660*/  LEA.HI R96, R96, R11, RZ, 0x3 ;  /* 0x0000000b60607211 */ /* 0x000fe200078f18ff */
[----:B------:R-:W-:Y:S01]  /*1670*/  IMAD.IADD R115, R115, 0x1, R110 ;  /* 0x0000000173737824 */ /* 0x000fe200078e026e */
[----:B------:R-:W-:Y:S01]  /*1680*/  LEA.HI R95, R95, R108, RZ, 0x3 ;  /* 0x0000006c5f5f7211 */ /* 0x000fe200078f18ff */
[----:B------:R-:W-:Y:S01]  /*1690*/  IMAD.IADD R113, R112, 0x1, R19 ;  /* 0x0000000170717824 */ /* 0x000fe200078e0213 */
[----:B------:R-:W-:Y:S01]  /*16a0*/  LEA.HI R94, R3, R106, RZ, 0x3 ;  /* 0x0000006a035e7211 */ /* 0x000fe200078f18ff */
[----:B------:R-:W-:Y:S01]  /*16b0*/  IMAD.IADD R111, R110, 0x1, R9 ;  /* 0x000000016e6f7824 */ /* 0x000fe200078e0209 */
[----:B------:R-:W-:Y:S01]  /*16c0*/  UIMAD UR29, UR29, UR4, URZ ;  /* 0x000000041d1d72a4 */ /* 0x000fe2000f8e023f */
[----:B------:R-:W-:Y:S01]  /*16d0*/  IMAD.MOV.U32 R112, RZ, RZ, R18 ;  /* 0x000000ffff707224 */ /* 0x000fe200078e0012 */
[----:B------:R-:W-:Y:S01]  /*16e0*/  SHF.R.S32.HI R3, RZ, 0x1f, R82 ;  /* 0x0000001fff037819 */ /* 0x000fe20000011452 */
[----:B------:R-:W-:Y:S01]  /*16f0*/  IMAD.MOV.U32 R110, RZ, RZ, R8 ;  /* 0x000000ffff6e7224 */ /* 0x000fe200078e0008 */
[----:B------:R-:W-:Y:S01]  /*1700*/  SHF.R.S32.HI R83, RZ, 0x1f, R84 ;  /* 0x0000001fff537819 */ /* 0x000fe20000011454 */
[----:B------:R-:W-:Y:S01]  /*1710*/  IMAD.SHL.U32 R100, R98, 0x8, RZ ;  /* 0x0000000862647824 */ /* 0x000fe200078e00ff */
[----:B------:R-:W-:Y:S01]  /*1720*/  LOP3.LUT R96, R96, 0xfffffff8, RZ, 0xc0, !PT ;  /* 0xfffffff860607812 */ /* 0x000fe200078ec0ff */
[----:B------:R-:W-:Y:S01]  /*1730*/  IMAD.SHL.U32 R99, R98, 0x4, RZ ;  /* 0x0000000462637824 */ /* 0x000fe200078e00ff */
[----:B------:R-:W-:Y:S01]  /*1740*/  LOP3.LUT R95, R95, 0xfffffff8, RZ, 0xc0, !PT ;  /* 0xfffffff85f5f7812 */ /* 0x000fe200078ec0ff */
[C---:B------:R-:W-:Y:S01]  /*1750*/  IMAD R5, R67.reuse, c[0x0][0x294], R2 ;  /* 0x0000a50043057a24 */ /* 0x040fe200078e0202 */
[----:B------:R-:W-:Y:S01]  /*1760*/  LOP3.LUT R94, R94, 0xfffffff8, RZ, 0xc0, !PT ;  /* 0xfffffff85e5e7812 */ /* 0x000fe200078ec0ff */
[C---:B------:R-:W-:Y:S01]  /*1770*/  IMAD R73, R67.reuse, c[0x0][0x284], R0 ;  /* 0x0000a10043497a24 */ /* 0x040fe200078e0200 */
[----:B------:R-:W-:Y:S01]  /*1780*/  UIMAD.WIDE.U32 UR36, UR28, UR4, URZ ;  /* 0x000000041c2472a5 */ /* 0x000fe2000f8e003f */
[----:B------:R-:W-:Y:S01]  /*1790*/  IMAD.SHL.U32 R98, R98, 0x2, RZ ;  /* 0x0000000262627824 */ /* 0x000fe200078e00ff */
[----:B------:R-:W-:Y:S01]  /*17a0*/  UIMAD UR29, UR28, UR5, UR29 ;  /* 0x000000051c1d72a4 */ /* 0x000fe2000f8e021d */
[----:B------:R-:W-:Y:S01]  /*17b0*/  IMAD.WIDE.U32 R114, R67, c[0x0][0x280], R114 ;  /* 0x0000a00043727a25 */ /* 0x000fe200078e0072 */
[----:B------:R-:W-:Y:S01]  /*17c0*/  SHF.L.U64.HI R80, R82, 0x1, R3 ;  /* 0x0000000152507819 */ /* 0x000fe20000010203 */
[----:B------:R-:W-:Y:S01]  /*17d0*/  USHF.L.U32 UR6, UR6, 0x5, URZ ;  /* 0x0000000506067899 */ /* 0x000fe2000800063f */
[----:B------:R-:W-:Y:S01]  /*17e0*/  SHF.L.U64.HI R83, R84, 0x1, R83 ;  /* 0x0000000154537819 */ /* 0x000fe20000010253 */
[----:B------:R-:W-:Y:S01]  /*17f0*/  IMAD.MOV.U32 R2, RZ, RZ, c[0x0][0x2b8] ;  /* 0x0000ae00ff027624 */ /* 0x000fe200078e00ff */
[----:B------:R-:W-:Y:S01]  /*1800*/  IADD3 R77, R77, UR18, RZ ;  /* 0x000000124d4d7c10 */ /* 0x000fe2000fffe0ff */
[----:B------:R-:W-:Y:S01]  /*1810*/  IMAD.MOV.U32 R0, RZ, RZ, c[0x0][0x27c] ;  /* 0x00009f00ff007624 */ /* 0x000fe200078e00ff */
[C---:B------:R-:W-:Y:S01]  /*1820*/  IADD3 R10, R14.reuse, 0x60, RZ ;  /* 0x000000600e0a7810 */ /* 0x040fe20007ffe0ff */
[----:B------:R-:W-:Y:S01]  /*1830*/  IMAD.MOV.U32 R90, RZ, RZ, c[0x0][0x27c] ;  /* 0x00009f00ff5a7624 */ /* 0x000fe200078e00ff */
[----:B------:R-:W-:Y:S01]  /*1840*/  IADD3 R9, R14, 0x20, RZ ;  /* 0x000000200e097810 */ /* 0x000fe20007ffe0ff */
[----:B------:R-:W-:Y:S01]  /*1850*/  IMAD.WIDE.U32 R116, R67, c[0x0][0x290], R116 ;  /* 0x0000a40043747a25 */ /* 0x000fe200078e0074 */
[----:B------:R-:W-:Y:S01]  /*1860*/  LOP3.LUT R101, R101, 0x10, RZ, 0xc0, !PT ;  /* 0x0000001065657812 */ /* 0x000fe200078ec0ff */
[----:B------:R-:W-:Y:S01]  /*1870*/  UIADD3 UR25, UR33, UR25, URZ ;  /* 0x0000001921197290 */ /* 0x000fe2000fffe03f */
[----:B------:R-:W-:Y:S01]  /*1880*/  LOP3.LUT R100, R100, 0x10, RZ, 0xc0, !PT ;  /* 0x0000001064647812 */ /* 0x000fe200078ec0ff */
[----:B------:R-:W-:Y:S01]  /*1890*/  IMAD.WIDE.U32 R112, R67, c[0x0][0x290], R112 ;  /* 0x0000a40043707a25 */ /* 0x000fe200078e0070 */
[----:B------:R-:W-:Y:S01]  /*18a0*/  LOP3.LUT R99, R99, 0x10, RZ, 0xc0, !PT ;  /* 0x0000001063637812 */ /* 0x000fe200078ec0ff */
[----:B------:R-:W-:Y:S01]  /*18b0*/  UIADD3 UR30, UR35, UR30, URZ ;  /* 0x0000001e231e7290 */ /* 0x000fe2000fffe03f */
[----:B------:R-:W-:Y:S01]  /*18c0*/  LOP3.LUT R98, R98, 0x10, RZ, 0xc0, !PT ;  /* 0x0000001062627812 */ /* 0x000fe200078ec0ff */
[----:B------:R-:W-:Y:S01]  /*18d0*/  IMAD.WIDE.U32 R110, R67, c[0x0][0x280], R110 ;  /* 0x0000a000436e7a25 */ /* 0x000fe200078e006e */
[----:B------:R-:W-:Y:S01]  /*18e0*/  SHF.R.S32.HI R87, RZ, 0x1f, R96 ;  /* 0x0000001fff577819 */ /* 0x000fe20000011460 */
[----:B------:R-:W-:Y:S01]  /*18f0*/  UIADD3 UR29, UR37, UR29, URZ ;  /* 0x0000001d251d7290 */ /* 0x000fe2000fffe03f */
[----:B------:R-:W-:Y:S01]  /*1900*/  SHF.R.S32.HI R86, RZ, 0x1f, R95 ;  /* 0x0000001fff567819 */ /* 0x000fe2000001145f */
[----:B------:R-:W-:Y:S01]  /*1910*/  IMAD.IADD R75, R115, 0x1, R73 ;  /* 0x00000001734b7824 */ /* 0x000fe200078e0249 */
[----:B------:R-:W-:Y:S01]  /*1920*/  SHF.R.S32.HI R85, RZ, 0x1f, R94 ;  /* 0x0000001fff557819 */ /* 0x000fe2000001145e */
[----:B------:R-:W-:Y:S01]  /*1930*/  IMAD.SHL.U32 R90, R90, 0x2, RZ ;  /* 0x000000025a5a7824 */ /* 0x000fe200078e00ff */
[----:B------:R-:W-:Y:S01]  /*1940*/  IADD3 R79, R119, UR31, RZ ;  /* 0x0000001f774f7c10 */ /* 0x000fe2000fffe0ff */
[----:B------:R-:W-:Y:S01]  /*1950*/  IMAD.IADD R76, R117, 0x1, R5 ;  /* 0x00000001754c7824 */ /* 0x000fe200078e0205 */
[----:B------:R-:W-:Y:S01]  /*1960*/  ISETP.NE.AND P5, PT, R2, 0x1, PT ;  /* 0x000000010200780c */ /* 0x000fe20003fa5270 */
[----:B------:R-:W-:Y:S01]  /*1970*/  IMAD.IADD R74, R5, 0x1, R113 ;  /* 0x00000001054a7824 */ /* 0x000fe200078e0271 */
[----:B------:R-:W-:Y:S01]  /*1980*/  BAR.SYNC.DEFER_BLOCKING 0x0 ;  /* 0x0000000000007b1d */ /* 0x000fe20000010000 */
[----:B------:R-:W-:Y:S01]  /*1990*/  IMAD.IADD R73, R73, 0x1, R111 ;  /* 0x0000000149497824 */ /* 0x000fe200078e026f */
[----:B------:R-:W-:Y:S01]  /*19a0*/  ISETP.GE.AND P6, PT, R0, 0x1, PT ;  /* 0x000000010000780c */ /* 0x000fe20003fc6270 */
[----:B------:R-:W-:-:S02]  /*19b0*/  IMAD.SHL.U32 R82, R82, 0x2, RZ ;  /* 0x0000000252527824 */ /* 0x000fc400078e00ff */
[----:B------:R-:W-:Y:S01]  /*19c0*/  IMAD.SHL.U32 R84, R84, 0x2, RZ ;  /* 0x0000000254547824 */ /* 0x000fe200078e00ff */
[----:B------:R-:W-:Y:S01]  /*19d0*/  ULDC.U8 UR4, c[0x0][0x298] ;  /* 0x0000a60000047ab9 */ /* 0x000fe20000000000 */
[----:B------:R-:W-:Y:S02]  /*19e0*/  IMAD.SHL.U32 R89, R89, 0x2, RZ ;  /* 0x0000000259597824 */ /* 0x000fe400078e00ff */
[----:B------:R-:W-:Y:S02]  /*19f0*/  IMAD.SHL.U32 R88, R88, 0x2, RZ ;  /* 0x0000000258587824 */ /* 0x000fe400078e00ff */
.L_x_80:
[----:B------:R-:W-:Y:S01]  /*1a00*/  IMAD.SHL.U32 R72, R102, 0x20, RZ ;  /* 0x0000002066487824 */ /* 0x000fe200078e00ff */
[----:B------:R-:W-:Y:S04]  /*1a10*/  DEPBAR.LE SB0, 0x0 ;  /* 0x000080000000791a */ /* 0x000fe80000000000 */
[----:B------:R-:W-:Y:S01]  /*1a20*/  IMAD.IADD R0, R97, 0x1, R72 ;  /* 0x0000000161007824 */ /* 0x000fe200078e0248 */
[----:B------:R-:W-:Y:S01]  /*1a30*/  BSSY B1, `(.L_x_62) ;  /* 0x00002a3000017945 */ /* 0x000fe20003800000 */
[----:B------:R-:W-:Y:S02]  /*1a40*/  IMAD.MOV.U32 R91, RZ, RZ, RZ ;  /* 0x000000ffff5b7224 */ /* 0x000fe400078e00ff */
[----:B------:R-:W-:Y:S01]  /*1a50*/  IMAD.IADD R71, R77, 0x1, R0 ;  /* 0x000000014d477824 */ /* 0x000fe200078e0200 */
[----:B------:R-:W-:Y:S03]  /*1a60*/  ISETP.GE.AND P0, PT, R0, UR17, PT ;  /* 0x0000001100007c0c */ /* 0x000fe6000bf06270 */
[----:B------:R-:W-:Y:S01]  /*1a70*/  @P5 IMAD.HI.U32 R2, R71, c[0x0][0x2bc], RZ ;  /* 0x0000af0047025a27 */ /* 0x000fe200078e00ff */
[----:B------:R-:W-:Y:S02]  /*1a80*/  ISETP.GT.OR P0, PT, R97, 0x1f, P0 ;  /* 0x0000001f6100780c */ /* 0x000fe40000704670 */
[----:B------:R-:W-:Y:S02]  /*1a90*/  MOV R0, R71 ;  /* 0x0000004700007202 */ /* 0x000fe40000000f00 */
[----:B------:R-:W-:Y:S09]  /*1aa0*/  @P5 SHF.R.U32.HI R0, RZ, c[0x0][0x2c0], R2 ;  /* 0x0000b000ff005a19 */ /* 0x000ff20000011602 */
[C---:B------:R-:W-:Y:S04]  /*1ab0*/  @!P0 IADD3 R3, P1, R0.reuse, UR36, RZ ;  /* 0x0000002400038c10 */ /* 0x040fe8000ff3e0ff */
[----:B------:R-:W-:Y:S01]  /*1ac0*/  @!P0 LEA.HI.X.SX32 R2, R0, UR29, 0x1, P1 ;  /* 0x0000001d00028c11 */ /* 0x000fe200088f0eff */
[----:B------:R-:W-:Y:S01]  /*1ad0*/  IMAD.MOV R0, RZ, RZ, -R0 ;  /* 0x000000ffff007224 */ /* 0x000fe200078e0a00 */
[C---:B------:R-:W-:Y:S03]  /*1ae0*/  @!P0 LEA R4, P1, R3.reuse, c[0x0][0x2a0], 0x2 ;  /* 0x0000a80003048a11 */ /* 0x040fe600078210ff */
[----:B------:R-:W-:Y:S01]  /*1af0*/  IMAD R71, R0, c[0x0][0x2b8], R71 ;  /* 0x0000ae0000477a24 */ /* 0x000fe200078e0247 */
[----:B------:R-:W-:Y:S03]  /*1b00*/  @!P0 LEA.HI.X R5, R3, c[0x0][0x2a4], R2, 0x2, P1 ;  /* 0x0000a90003058a11 */ /* 0x000fe600008f1402 */
[C---:B------:R-:W-:Y:S01]  /*1b10*/  IMAD.WIDE.U32 R2, R71.reuse, c[0x0][0x1e0], RZ ;  /* 0x0000780047027a25 */ /* 0x040fe200078e00ff */
[----:B------:R-:W-:Y:S01]  /*1b20*/  SHF.R.S32.HI R70, RZ, 0x1f, R71 ;  /* 0x0000001fff467819 */ /* 0x000fe20000011447 */
[----:B------:R-:W3:Y:S04]  /*1b30*/  @!P0 LDG.E R91, [R4.64] ;  /* 0x00000016045b8981 */ /* 0x000ee8000c1e1900 */
[----:B------:R-:W-:Y:S01]  /*1b40*/  IMAD R0, R70, c[0x0][0x1e0], RZ ;  /* 0x0000780046007a24 */ /* 0x000fe200078e02ff */
[----:B------:R-:W-:Y:S03]  /*1b50*/  BAR.SYNC.DEFER_BLOCKING 0x0 ;  /* 0x0000000000007b1d */ /* 0x000fe60000010000 */
[----:B------:R-:W-:Y:S05]  /*1b60*/  IMAD R0, R71, c[0x0][0x1e4], R0 ;  /* 0x0000790047007a24 */ /* 0x000fea00078e0200 */
[----:B------:R-:W-:Y:S02]  /*1b70*/  IADD3 R3, R3, R0, RZ ;  /* 0x0000000003037210 */ /* 0x000fe40007ffe0ff */
[----:B---3--:R-:W-:Y:S03]  /*1b80*/  SHF.R.S32.HI R69, RZ, 0x1f, R91 ;  /* 0x0000001fff457819 */ /* 0x008fe6000001145b */
[----:B------:R-:W-:Y:S04]  /*1b90*/  IMAD.WIDE.U32 R2, R91, c[0x0][0x1f0], R2 ;  /* 0x00007c005b027a25 */ /* 0x000fe800078e0002 */
[----:B------:R-:W-:Y:S01]  /*1ba0*/  IMAD R0, R69, c[0x0][0x1f0], RZ ;  /* 0x00007c0045007a24 */ /* 0x000fe200078e02ff */
[----:B------:R-:W-:Y:S03]  /*1bb0*/  IADD3 R2, P1, R2, UR34, RZ ;  /* 0x0000002202027c10 */ /* 0x000fe6000ff3e0ff */
[----:B------:R-:W-:Y:S01]  /*1bc0*/  IMAD R0, R91, c[0x0][0x1f4], R0 ;  /* 0x00007d005b007a24 */ /* 0x000fe200078e0200 */
[C---:B----4-:R-:W-:Y:S04]  /*1bd0*/  LEA R55, P0, R2.reuse, c[0x0][0x1c8], 0x1 ;  /* 0x0000720002377a11 */ /* 0x050fe800078008ff */
[----:B------:R-:W-:Y:S04]  /*1be0*/  IADD3.X R3, R3, UR30, R0, P1, !PT ;  /* 0x0000001e03037c10 */ /* 0x000fe80008ffe400 */
[----:B------:R-:W-:Y:S01]  /*1bf0*/  LEA.HI.X R2, R2, c[0x0][0x1cc], R3, 0x1, P0 ;  /* 0x0000730002027a11 */ /* 0x000fe200000f0c03 */
[----:B-1---5:R-:W-:-:S05]  /*1c00*/  @!P6 BRA `(.L_x_63) ;  /* 0x000026a00000e947 */ /* 0x022fca0003800000 */
[C---:B------:R-:W-:Y:S01]  /*1c10*/  IMAD R13, R102.reuse, UR7, RZ ;  /* 0x00000007660d7c24 */ /* 0x040fe2000f8e02ff */
[----:B------:R-:W-:Y:S01]  /*1c20*/  ISETP.NE.AND P0, PT, RZ, UR4, PT ;  /* 0x00000004ff007c0c */ /* 0x000fe2000bf05270 */
[C---:B------:R-:W-:Y:S01]  /*1c30*/  IMAD R3, R102.reuse, UR26, RZ ;  /* 0x0000001a66037c24 */ /* 0x040fe2000f8e02ff */
[----:B------:R-:W-:Y:S01]  /*1c40*/  SHF.R.S32.HI R0, RZ, 0x1f, R102 ;  /* 0x0000001fff007819 */ /* 0x000fe20000011466 */
[----:B------:R-:W-:Y:S01]  /*1c50*/  IMAD.WIDE.U32 R4, R102, UR6, RZ ;  /* 0x0000000666047c25 */ /* 0x000fe2000f8e00ff */
[----:B------:R-:W-:Y:S03]  /*1c60*/  IADD3 R68, -R72, UR17, RZ ;  /* 0x0000001148447c10 */ /* 0x000fe6000fffe1ff */
[----:B------:R-:W-:Y:S01]  /*1c70*/  IMAD R13, R0, UR6, R13 ;  /* 0x00000006000d7c24 */ /* 0x000fe2000f8e020d */
[----:B------:R-:W-:Y:S01]  /*1c80*/  IMNMX R68, R68, 0x20, PT ;  /* 0x0000002044447817 */ /* 0x000fe20003800200 */
[----:B------:R-:W-:Y:S02]  /*1c90*/  IMAD R3, R0, UR27, R3 ;  /* 0x0000001b00037c24 */ /* 0x000fe4000f8e0203 */
[----:B------:R-:W-:Y:S01]  /*1ca0*/  IMAD.WIDE.U32 R6, R102, UR27, RZ ;  /* 0x0000001b66067c25 */ /* 0x000fe2000f8e00ff */
[----:B------:R-:W-:Y:S04]  /*1cb0*/  IADD3 R0, R5, R13, RZ ;  /* 0x0000000d05007210 */ /* 0x000fe80007ffe0ff */
[----:B------:R-:W-:Y:S01]  /*1cc0*/  IADD3 R3, R7, R3, RZ ;  /* 0x0000000307037210 */ /* 0x000fe20007ffe0ff */
[----:B------:R-:W-:-:S05]  /*1cd0*/  @!P0 BRA `(.L_x_64) ;  /* 0x000012d000008947 */ /* 0x000fca0003800000 */
[----:B------:R-:W-:Y:S01]  /*1ce0*/  ISETP.GE.AND P2, PT, R109, R68, PT ;  /* 0x000000446d00720c */ /* 0x000fe20003f46270 */
[----:B------:R-:W-:Y:S01]  /*1cf0*/  BSSY B0, `(.L_x_65) ;  /* 0x0000026000007945 */ /* 0x000fe20003800000 */
[----:B------:R-:W-:Y:S01]  /*1d00*/  CS2R R18, SRZ ;  /* 0x0000000000127805 */ /* 0x000fe2000001ff00 */
[----:B------:R-:W-:Y:S01]  /*1d10*/  CS2R R26, SRZ ;  /* 0x00000000001a7805 */ /* 0x000fe2000001ff00 */
[----:B------:R-:W-:Y:S01]  /*1d20*/  CS2R R32, SRZ ;  /* 0x0000000000207805 */ /* 0x000fe2000001ff00 */
[----:B------:R-:W-:Y:S01]  /*1d30*/  CS2R R30, SRZ ;  /* 0x00000000001e7805 */ /* 0x000fe2000001ff00 */
[----:B------:R-:W-:Y:S01]  /*1d40*/  CS2R R42, SRZ ;  /* 0x00000000002a7805 */ /* 0x000fe2000001ff00 */
[----:B------:R-:W-:Y:S01]  /*1d50*/  CS2R R46, SRZ ;  /* 0x00000000002e7805 */ /* 0x000fe2000001ff00 */
[----:B------:R-:W-:Y:S01]  /*1d60*/  CS2R R50, SRZ ;  /* 0x0000000000327805 */ /* 0x000fe2000001ff00 */
[----:B------:R-:W-:Y:S04]  /*1d70*/  CS2R R52, SRZ ;  /* 0x0000000000347805 */ /* 0x000fe8000001ff00 */
[----:B------:R-:W-:-:S05]  /*1d80*/  @P2 BRA `(.L_x_66) ;  /* 0x000001c000002947 */ /* 0x000fca0003800000 */
[----:B------:R-:W-:Y:S01]  /*1d90*/  IADD3 R4, P1, R110, R4, RZ ;  /* 0x000000046e047210 */ /* 0x000fe20007f3e0ff */
[----:B------:R-:W-:Y:S01]  /*1da0*/  CS2R R30, SRZ ;  /* 0x00000000001e7805 */ /* 0x000fe2000001ff00 */
[----:B------:R-:W-:Y:S01]  /*1db0*/  IADD3 R6, P0, R112, R6, RZ ;  /* 0x0000000670067210 */ /* 0x000fe20007f1e0ff */
[----:B------:R-:W-:Y:S01]  /*1dc0*/  CS2R R52, SRZ ;  /* 0x0000000000347805 */ /* 0x000fe2000001ff00 */
[----:B------:R-:W-:Y:S01]  /*1dd0*/  CS2R R32, SRZ ;  /* 0x0000000000207805 */ /* 0x000fe2000001ff00 */
[----:B------:R-:W-:Y:S01]  /*1de0*/  IMAD.X R5, R0, 0x1, R73, P1 ;  /* 0x0000000100057824 */ /* 0x000fe200008e0649 */
[----:B------:R-:W-:Y:S01]  /*1df0*/  LEA R20, P1, R4, c[0x0][0x270], 0x1 ;  /* 0x00009c0004147a11 */ /* 0x000fe200078208ff */
[----:B------:R-:W-:Y:S01]  /*1e00*/  IMAD.X R3, R3, 0x1, R74, P0 ;  /* 0x0000000103037824 */ /* 0x000fe200000e064a */
[----:B------:R-:W-:Y:S01]  /*1e10*/  LEA R22, P0, R6, c[0x0][0x288], 0x1 ;  /* 0x0000a20006167a11 */ /* 0x000fe200078008ff */
[----:B------:R-:W-:Y:S01]  /*1e20*/  CS2R R50, SRZ ;  /* 0x0000000000327805 */ /* 0x000fe2000001ff00 */
[----:B------:R-:W-:Y:S01]  /*1e30*/  LEA.HI.X R21, R4, c[0x0][0x274], R5, 0x1, P1 ;  /* 0x00009d0004157a11 */ /* 0x000fe200008f0c05 */
[----:B------:R-:W-:Y:S01]  /*1e40*/  CS2R R26, SRZ ;  /* 0x00000000001a7805 */ /* 0x000fe2000001ff00 */
[----:B------:R-:W-:Y:S01]  /*1e50*/  ISETP.GE.AND P1, PT, R14, c[0x0][0x27c], PT ;  /* 0x00009f000e007a0c */ /* 0x000fe20003f26270 */
[----:B------:R-:W-:Y:S01]  /*1e60*/  CS2R R18, SRZ ;  /* 0x0000000000127805 */ /* 0x000fe2000001ff00 */
[----:B------:R-:W-:Y:S01]  /*1e70*/  LEA.HI.X R23, R6, c[0x0][0x28c], R3, 0x1, P0 ;  /* 0x0000a30006177a11 */ /* 0x000fe200000f0c03 */
[----:B------:R-:W-:Y:S01]  /*1e80*/  CS2R R46, SRZ ;  /* 0x00000000002e7805 */ /* 0x000fe2000001ff00 */
[----:B------:R-:W-:Y:S01]  /*1e90*/  ISETP.GE.AND P0, PT, R9, c[0x0][0x27c], PT ;  /* 0x00009f0009007a0c */ /* 0x000fe20003f06270 */
[----:B------:R-:W-:Y:S08]  /*1ea0*/  CS2R R42, SRZ ;  /* 0x00000000002a7805 */ /* 0x000ff0000001ff00 */
[----:B------:R1:W5:Y:S04]  /*1eb0*/  @!P1 LDG.E.64 R30, [R20.64] ;  /* 0x00000016141e9981 */ /* 0x000368000c1e1b00 */
[----:B------:R1:W5:Y:S01]  /*1ec0*/  @!P1 LDG.E.64 R52, [R22.64] ;  /* 0x0000001616349981 */ /* 0x000362000c1e1b00 */
[----:B------:R-:W-:Y:S03]  /*1ed0*/  ISETP.GE.AND P1, PT, R12, c[0x0][0x27c], PT ;  /* 0x00009f000c007a0c */ /* 0x000fe60003f26270 */
[----:B------:R1:W5:Y:S04]  /*1ee0*/  @!P0 LDG.E.64 R32, [R20.64+0x40] ;  /* 0x0000401614208981 */ /* 0x000368000c1e1b00 */
[----:B------:R1:W5:Y:S01]  /*1ef0*/  @!P0 LDG.E.64 R50, [R22.64+0x40] ;  /* 0x0000401616328981 */ /* 0x000362000c1e1b00 */
[----:B------:R-:W-:Y:S05]  /*1f00*/  ISETP.GE.AND P0, PT, R10, c[0x0][0x27c], PT ;  /* 0x00009f000a007a0c */ /* 0x000fea0003f06270 */
[----:B------:R1:W5:Y:S04]  /*1f10*/  @!P1 LDG.E.64 R26, [R20.64+0x80] ;  /* 0x00008016141a9981 */ /* 0x000368000c1e1b00 */
[----:B------:R1:W5:Y:S04]  /*1f20*/  @!P1 LDG.E.64 R46, [R22.64+0x80] ;  /* 0x00008016162e9981 */ /* 0x000368000c1e1b00 */
[----:B------:R1:W5:Y:S04]  /*1f30*/  @!P0 LDG.E.64 R18, [R20.64+0xc0] ;  /* 0x0000c01614128981 */ /* 0x000368000c1e1b00 */
[----:B------:R1:W5:Y:S02]  /*1f40*/  @!P0 LDG.E.64 R42, [R22.64+0xc0] ;  /* 0x0000c016162a8981 */ /* 0x000364000c1e1b00 */
.L_x_66:
[----:B------:R-:W-:Y:S05]  /*1f50*/  BSYNC B0 ;  /* 0x0000000000007941 */ /* 0x000fea0003800000 */
.L_x_65:
[----:B------:R3:W4:Y:S04]  /*1f60*/  SHFL.IDX PT, R57, R2, RZ, 0x181f ;  /* 0x00181fff02397589 */ /* 0x00072800000e0000 */
[----:B------:R-:W1:Y:S01]  /*1f70*/  SHFL.IDX PT, R55, R55, RZ, 0x181f ;  /* 0x00181fff37377589 */ /* 0x000e6200000e0000 */
[----:B------:R-:W-:-:S05]  /*1f80*/  @P2 BRA `(.L_x_67) ;  /* 0x000024d000002947 */ /* 0x000fca0003800000 */
[----:B------:R-:W-:Y:S01]  /*1f90*/  ISETP.GE.AND P0, PT, R16, c[0x0][0x1d4], PT ;  /* 0x0000750010007a0c */ /* 0x000fe20003f06270 */
[----:B---3-5:R-:W-:Y:S01]  /*1fa0*/  IMAD.MOV.U32 R2, RZ, RZ, R26 ;  /* 0x000000ffff027224 */ /* 0x028fe200078e001a */
[----:B------:R-:W-:Y:S01]  /*1fb0*/  BSSY B0, `(.L_x_68) ;  /* 0x0000052000007945 */ /* 0x000fe20003800000 */
[----:B------:R-:W-:Y:S02]  /*1fc0*/  IMAD.MOV.U32 R0, RZ, RZ, R27 ;  /* 0x000000ffff007224 */ /* 0x000fe400078e001b */
[----:B-1----:R-:W-:Y:S01]  /*1fd0*/  IMAD.MOV.U32 R21, RZ, RZ, R42 ;  /* 0x000000ffff157224 */ /* 0x002fe200078e002a */
[----:B------:R-:W-:Y:S01]  /*1fe0*/  PRMT R8, R2, 0x7610, R8 ;  /* 0x0000761002087816 */ /* 0x000fe20000000008 */
[----:B------:R-:W-:Y:S01]  /*1ff0*/  IMAD.MOV.U32 R20, RZ, RZ, R43 ;  /* 0x000000ffff147224 */ /* 0x000fe200078e002b */
        /* <DEDUP_REMOVED lines=16> */
[----:B------:R-:W-:Y:S02]  /*2100*/  PRMT R44, R22, 0x7610, R44 ;  /* 0x00007610162c7816 */ /* 0x000fe4000000002c */
[----:B------:R-:W-:Y:S02]  /*2110*/  PRMT R49, R21, 0x7610, R49 ;  /* 0x0000761015317816 */ /* 0x000fe40000000031 */
[----:B------:R-:W-:Y:S01]  /*2120*/  PRMT R48, R20, 0x7610, R48 ;  /* 0x0000761014307816 */ /* 0x000fe20000000030 */
[----:B------:R-:W-:-:S05]  /*2130*/  @P0 BRA `(.L_x_69) ;  /* 0x0000039000000947 */ /* 0x000fca0003800000 */
[----:B------:R-:W-:Y:S01]  /*2140*/  ISETP.GE.AND P0, PT, R14, c[0x0][0x27c], PT ;  /* 0x00009f000e007a0c */ /* 0x000fe20003f06270 */
[----:B------:R-:W1:Y:S01]  /*2150*/  LDS.128 R20, [R103+0xc080] ;  /* 0x00c0800067147984 */ /* 0x000e620000000c00 */
[----:B------:R-:W-:Y:S01]  /*2160*/  MOV R28, R30 ;  /* 0x0000001e001c7202 */ /* 0x000fe20000000f00 */
[----:B------:R-:W-:Y:S01]  /*2170*/  IMAD.MOV.U32 R36, RZ, RZ, R52 ;  /* 0x000000ffff247224 */ /* 0x000fe200078e0034 */
[C---:B------:R-:W-:Y:S01]  /*2180*/  LEA R62, P1, R16.reuse, R55, 0x1 ;  /* 0x00000037103e7211 */ /* 0x040fe200078208ff */
[----:B------:R-:W-:Y:S02]  /*2190*/  IMAD.MOV.U32 R25, RZ, RZ, R31 ;  /* 0x000000ffff197224 */ /* 0x000fe400078e001f */
[----:B------:R-:W-:Y:S01]  /*21a0*/  IMAD.MOV.U32 R39, RZ, RZ, R53 ;  /* 0x000000ffff277224 */ /* 0x000fe200078e0035 */
[----:B----4-:R-:W-:Y:S05]  /*21b0*/  LEA.HI.X R63, R16, R57, R17, 0x1, P1 ;  /* 0x00000039103f7211 */ /* 0x010fea00008f0c11 */
[----:B------:R-:W-:Y:S02]  /*21c0*/  @!P0 SHF.R.U64 R35, R52, 0x10, R53 ;  /* 0x0000001034238819 */ /* 0x000fe40000001235 */
[--C-:B------:R-:W-:Y:S02]  /*21d0*/  @!P0 SHF.R.U64 R29, R30, 0x10, R31.reuse ;  /* 0x000000101e1d8819 */ /* 0x100fe4000000121f */
[----:B------:R-:W-:Y:S02]  /*21e0*/  @!P0 SHF.R.U32.HI R30, RZ, 0x10, R31 ;  /* 0x00000010ff1e8819 */ /* 0x000fe4000001161f */
[----:B------:R-:W-:Y:S02]  /*21f0*/  @!P0 PRMT R36, R36, 0x5410, R35 ;  /* 0x0000541024248816 */ /* 0x000fe40000000023 */
[----:B------:R-:W-:Y:S02]  /*2200*/  @!P0 PRMT R28, R28, 0x5410, R29 ;  /* 0x000054101c1c8816 */ /* 0x000fe4000000001d */
[----:B------:R-:W-:Y:S01]  /*2210*/  @!P0 PRMT R25, R25, 0x5410, R30 ;  /* 0x0000541019198816 */ /* 0x000fe2000000001e */
[----:B------:R-:W-:Y:S01]  /*2220*/  @!P0 IMAD.U32 R35, R36, 0x10000, RZ ;  /* 0x0001000024238824 */ /* 0x000fe200078e00ff */
[----:B------:R-:W-:Y:S02]  /*2230*/  @!P0 SHF.R.U32.HI R34, RZ, 0x10, R53 ;  /* 0x00000010ff228819 */ /* 0x000fe40000011635 */
[----:B------:R-:W-:Y:S02]  /*2240*/  @!P0 SHF.L.U32 R29, R28, 0x10, RZ ;  /* 0x000000101c1d8819 */ /* 0x000fe400000006ff */
[----:B------:R-:W-:Y:S02]  /*2250*/  @!P0 LOP3.LUT R36, R36, 0xffff0000, RZ, 0xc0, !PT ;  /* 0xffff000024248812 */ /* 0x000fe400078ec0ff */
[----:B------:R-:W-:Y:S02]  /*2260*/  @!P0 PRMT R39, R39, 0x5410, R34 ;  /* 0x0000541027278816 */ /* 0x000fe40000000022 */
[----:B------:R-:W-:Y:S01]  /*2270*/  @!P0 LOP3.LUT R28, R28, 0xffff0000, RZ, 0xc0, !PT ;  /* 0xffff00001c1c8812 */ /* 0x000fe200078ec0ff */
[C---:B-1----:R-:W-:Y:S01]  /*2280*/  @!P0 IMAD.U32 R34, R20.reuse, 0x10000, RZ ;  /* 0x0001000014228824 */ /* 0x042fe200078e00ff */
[----:B------:R-:W-:Y:S01]  /*2290*/  @!P0 LOP3.LUT R30, R20, 0xffff0000, RZ, 0xc0, !PT ;  /* 0xffff0000141e8812 */ /* 0x000fe200078ec0ff */
[C---:B------:R-:W-:Y:S01]  /*22a0*/  @!P0 IMAD.U32 R37, R21.reuse, 0x10000, RZ ;  /* 0x0001000015258824 */ /* 0x040fe200078e00ff */
[----:B------:R-:W-:Y:S02]  /*22b0*/  @!P0 LOP3.LUT R31, R21, 0xffff0000, RZ, 0xc0, !PT ;  /* 0xffff0000151f8812 */ /* 0x000fe400078ec0ff */
[C---:B------:R-:W-:Y:S01]  /*22c0*/  @!P0 SHF.L.U32 R38, R23.reuse, 0x10, RZ ;  /* 0x0000001017268819 */ /* 0x040fe200000006ff */
[C---:B------:R-:W-:Y:S02]  /*22d0*/  @!P0 FMUL.FTZ R59, R30.reuse, R35 ;  /* 0x000000231e3b8220 */ /* 0x040fe40000410000 */
[-C--:B------:R-:W-:Y:S01]  /*22e0*/  @!P0 FMUL.FTZ R0, R30, R29.reuse ;  /* 0x0000001d1e008220 */ /* 0x080fe20000410000 */
[----:B------:R-:W-:Y:S01]  /*22f0*/  @!P0 LOP3.LUT R30, R23, 0xffff0000, RZ, 0xc0, !PT ;  /* 0xffff0000171e8812 */ /* 0x000fe200078ec0ff */
[----:B------:R-:W-:Y:S02]  /*2300*/  @!P0 FMUL.FTZ R61, R31, R36 ;  /* 0x000000241f3d8220 */ /* 0x000fe40000410000 */
[----:B------:R-:W-:Y:S01]  /*2310*/  @!P0 FFMA.FTZ R59, R34, R29, -R59 ;  /* 0x0000001d223b8223 */ /* 0x000fe2000001083b */
[----:B------:R-:W-:Y:S01]  /*2320*/  @!P0 LOP3.LUT R29, R22, 0xffff0000, RZ, 0xc0, !PT ;  /* 0xffff0000161d8812 */ /* 0x000fe200078ec0ff */
[----:B------:R-:W-:Y:S01]  /*2330*/  @!P0 FFMA.FTZ R0, R35, R34, R0 ;  /* 0x0000002223008223 */ /* 0x000fe20000010000 */
[----:B------:R-:W-:Y:S01]  /*2340*/  @!P0 SHF.L.U32 R34, R39, 0x10, RZ ;  /* 0x0000001027228819 */ /* 0x000fe200000006ff */
[-C--:B------:R-:W-:Y:S01]  /*2350*/  @!P0 FMUL.FTZ R2, R31, R28.reuse ;  /* 0x0000001c1f028220 */ /* 0x080fe20000410000 */
[----:B------:R-:W-:Y:S01]  /*2360*/  @!P0 LOP3.LUT R39, R39, 0xffff0000, RZ, 0xc0, !PT ;  /* 0xffff000027278812 */ /* 0x000fe200078ec0ff */
[----:B------:R-:W-:Y:S01]  /*2370*/  @!P0 FFMA.FTZ R61, R37, R28, -R61 ;  /* 0x0000001c253d8223 */ /* 0x000fe2000001083d */
[----:B------:R-:W-:Y:S01]  /*2380*/  @!P0 F2FP.BF16.PACK_AB R59, R0, R59 ;  /* 0x0000003b003b823e */ /* 0x000fe200000010ff */
[C---:B------:R-:W-:Y:S01]  /*2390*/  @!P0 IMAD.U32 R28, R25.reuse, 0x10000, RZ ;  /* 0x00010000191c8824 */ /* 0x040fe200078e00ff */
[----:B------:R-:W-:Y:S01]  /*23a0*/  @!P0 LOP3.LUT R25, R25, 0xffff0000, RZ, 0xc0, !PT ;  /* 0xffff000019198812 */ /* 0x000fe200078ec0ff */
[----:B------:R-:W-:Y:S02]  /*23b0*/  @!P0 IMAD.U32 R35, R22, 0x10000, RZ ;  /* 0x0001000016238824 */ /* 0x000fe400078e00ff */
[C---:B------:R-:W-:Y:S02]  /*23c0*/  @!P0 FMUL.FTZ R3, R29.reuse, R28 ;  /* 0x0000001c1d038220 */ /* 0x040fe40000410000 */
[----:B------:R-:W-:Y:S02]  /*23d0*/  @!P0 FMUL.FTZ R54, R29, R34 ;  /* 0x000000221d368220 */ /* 0x000fe40000410000 */
[C---:B------:R-:W-:Y:S02]  /*23e0*/  @!P0 FMUL.FTZ R56, R30.reuse, R39 ;  /* 0x000000271e388220 */ /* 0x040fe40000410000 */
[----:B------:R-:W-:Y:S02]  /*23f0*/  @!P0 FMUL.FTZ R4, R30, R25 ;  /* 0x000000191e048220 */ /* 0x000fe40000410000 */
[----:B------:R-:W-:Y:S02]  /*2400*/  @!P0 FFMA.FTZ R2, R36, R37, R2 ;  /* 0x0000002524028223 */ /* 0x000fe40000010002 */
[----:B------:R-:W-:Y:S02]  /*2410*/  @!P0 FFMA.FTZ R3, R34, R35, R3 ;  /* 0x0000002322038223 */ /* 0x000fe40000010003 */
[----:B------:R-:W-:Y:S01]  /*2420*/  @!P0 FFMA.FTZ R54, R35, R28, -R54 ;  /* 0x0000001c23368223 */ /* 0x000fe20000010836 */
[----:B------:R-:W-:Y:S01]  /*2430*/  @!P0 F2FP.BF16.PACK_AB R58, R2, R61 ;  /* 0x0000003d023a823e */ /* 0x000fe200000010ff */
[----:B------:R-:W-:Y:S02]  /*2440*/  @!P0 FFMA.FTZ R56, R38, R25, -R56 ;  /* 0x0000001926388223 */ /* 0x000fe40000010838 */
[----:B------:R-:W-:Y:S01]  /*2450*/  @!P0 FFMA.FTZ R4, R39, R38, R4 ;  /* 0x0000002627048223 */ /* 0x000fe20000010004 */
[----:B------:R-:W-:Y:S01]  /*2460*/  @!P0 F2FP.BF16.PACK_AB R54, R3, R54 ;  /* 0x000000360336823e */ /* 0x000fe200000010ff */
[----:B------:R-:W-:Y:S01]  /*2470*/  @!P0 IMAD.MOV.U32 R20, RZ, RZ, R59 ;  /* 0x000000ffff148224 */ /* 0x000fe200078e003b */
[----:B------:R-:W-:Y:S02]  /*2480*/  @!P0 MOV R21, R58 ;  /* 0x0000003a00158202 */ /* 0x000fe40000000f00 */
[----:B------:R-:W-:Y:S01]  /*2490*/  @!P0 F2FP.BF16.PACK_AB R61, R4, R56 ;  /* 0x00000038043d823e */ /* 0x000fe200000010ff */
[----:B------:R-:W-:Y:S03]  /*24a0*/  @!P0 IMAD.MOV.U32 R22, RZ, RZ, R54 ;  /* 0x000000ffff168224 */ /* 0x000fe600078e0036 */
[----:B------:R-:W-:Y:S05]  /*24b0*/  @!P0 MOV R23, R61 ;  /* 0x0000003d00178202 */ /* 0x000fea0000000f00 */
[----:B------:R1:W-:Y:S02]  /*24c0*/  ST.E.128 [R62.64], R20 ;  /* 0x000000143e007985 */ /* 0x0003e4000c101d16 */
.L_x_69:
[----:B------:R-:W-:Y:S05]  /*24d0*/  BSYNC B0 ;  /* 0x0000000000007941 */ /* 0x000fea0003800000 */
.L_x_68:
[----:B------:R-:W-:Y:S01]  /*24e0*/  ISETP.GE.AND P0, PT, R11, c[0x0][0x1d4], PT ;  /* 0x000075000b007a0c */ /* 0x000fe20003f06270 */
[----:B------:R-:W-:Y:S01]  /*24f0*/  @!UPT UIADD3 URZ, URZ, URZ, URZ ;  /* 0x0000003f3f3ff290 */ /* 0x000fe2000fffe03f */
[----:B------:R-:W-:Y:S11]  /*2500*/  BSSY B0, `(.L_x_70) ;  /* 0x0000037000007945 */ /* 0x000ff60003800000 */
[----:B------:R-:W-:-:S05]  /*2510*/  @P0 BRA `(.L_x_71) ;  /* 0x0000035000000947 */ /* 0x000fca0003800000 */
[----:B------:R-:W-:Y:S01]  /*2520*/  ISETP.GE.AND P0, PT, R9, c[0x0][0x27c], PT ;  /* 0x00009f0009007a0c */ /* 0x000fe20003f06270 */
[----:B-1----:R-:W1:Y:S01]  /*2530*/  LDS.128 R20, [R103+0xd080] ;  /* 0x00d0800067147984 */ /* 0x002e620000000c00 */
[C---:B------:R-:W-:Y:S04]  /*2540*/  LEA R58, P1, R96.reuse, R55, 0x1 ;  /* 0x00000037603a7211 */ /* 0x040fe800078208ff */
[----:B----4-:R-:W-:Y:S07]  /*2550*/  LEA.HI.X R59, R96, R57, R87, 0x1, P1 ;  /* 0x00000039603b7211 */ /* 0x010fee00008f0c57 */
[----:B------:R-:W-:Y:S02]  /*2560*/  @!P0 SHF.R.U64 R30, R50, 0x10, R51 ;  /* 0x00000010321e8819 */ /* 0x000fe40000001233 */
[----:B------:R-:W-:Y:S02]  /*2570*/  @!P0 SHF.R.U64 R25, R32, 0x10, R33 ;  /* 0x0000001020198819 */ /* 0x000fe40000001221 */
[----:B------:R-:W-:Y:S02]  /*2580*/  @!P0 PRMT R49, R49, 0x5410, R30 ;  /* 0x0000541031318816 */ /* 0x000fe4000000001e */
[----:B------:R-:W-:Y:S02]  /*2590*/  @!P0 PRMT R24, R24, 0x5410, R25 ;  /* 0x0000541018188816 */ /* 0x000fe40000000019 */
[C---:B------:R-:W-:Y:S01]  /*25a0*/  @!P0 LOP3.LUT R34, R49.reuse, 0xffff0000, RZ, 0xc0, !PT ;  /* 0xffff000031228812 */ /* 0x040fe200078ec0ff */
[----:B------:R-:W-:Y:S01]  /*25b0*/  @!P0 IMAD.U32 R31, R49, 0x10000, RZ ;  /* 0x00010000311f8824 */ /* 0x000fe200078e00ff */
[----:B------:R-:W-:Y:S01]  /*25c0*/  @!P0 SHF.R.U32.HI R32, RZ, 0x10, R33 ;  /* 0x00000010ff208819 */ /* 0x000fe20000011621 */
[C---:B------:R-:W-:Y:S01]  /*25d0*/  @!P0 IMAD.U32 R25, R24.reuse, 0x10000, RZ ;  /* 0x0001000018198824 */ /* 0x040fe200078e00ff */
[----:B------:R-:W-:Y:S02]  /*25e0*/  @!P0 SHF.R.U32.HI R51, RZ, 0x10, R51 ;  /* 0x00000010ff338819 */ /* 0x000fe40000011633 */
[----:B------:R-:W-:Y:S02]  /*25f0*/  @!P0 LOP3.LUT R24, R24, 0xffff0000, RZ, 0xc0, !PT ;  /* 0xffff000018188812 */ /* 0x000fe400078ec0ff */
[----:B------:R-:W-:Y:S02]  /*2600*/  @!P0 PRMT R13, R13, 0x5410, R32 ;  /* 0x000054100d0d8816 */ /* 0x000fe40000000020 */
[----:B------:R-:W-:Y:S04]  /*2610*/  @!P0 PRMT R48, R48, 0x5410, R51 ;  /* 0x0000541030308816 */ /* 0x000fe80000000033 */
[----:B------:R-:W-:Y:S01]  /*2620*/  @!P0 LOP3.LUT R37, R48, 0xffff0000, RZ, 0xc0, !PT ;  /* 0xffff000030258812 */ /* 0x000fe200078ec0ff */
[C---:B-1----:R-:W-:Y:S01]  /*2630*/  @!P0 IMAD.U32 R30, R20.reuse, 0x10000, RZ ;  /* 0x00010000141e8824 */ /* 0x042fe200078e00ff */
[----:B------:R-:W-:Y:S01]  /*2640*/  @!P0 LOP3.LUT R28, R20, 0xffff0000, RZ, 0xc0, !PT ;  /* 0xffff0000141c8812 */ /* 0x000fe200078ec0ff */
[----:B------:R-:W-:Y:S01]  /*2650*/  @!P0 IMAD.U32 R36, R23, 0x10000, RZ ;  /* 0x0001000017248824 */ /* 0x000fe200078e00ff */
[C---:B------:R-:W-:Y:S02]  /*2660*/  @!P0 LOP3.LUT R29, R21.reuse, 0xffff0000, RZ, 0xc0, !PT ;  /* 0xffff0000151d8812 */ /* 0x040fe400078ec0ff */
[----:B------:R-:W-:Y:S01]  /*2670*/  @!P0 SHF.L.U32 R35, R21, 0x10, RZ ;  /* 0x0000001015238819 */ /* 0x000fe200000006ff */
[C---:B------:R-:W-:Y:S02]  /*2680*/  @!P0 FMUL.FTZ R39, R28.reuse, R31 ;  /* 0x0000001f1c278220 */ /* 0x040fe40000410000 */
[----:B------:R-:W-:Y:S02]  /*2690*/  @!P0 FMUL.FTZ R53, R29, R34 ;  /* 0x000000221d358220 */ /* 0x000fe40000410000 */
[-C--:B------:R-:W-:Y:S01]  /*26a0*/  @!P0 FMUL.FTZ R0, R28, R25.reuse ;  /* 0x000000191c008220 */ /* 0x080fe20000410000 */
[----:B------:R-:W-:Y:S01]  /*26b0*/  @!P0 LOP3.LUT R28, R23, 0xffff0000, RZ, 0xc0, !PT ;  /* 0xffff0000171c8812 */ /* 0x000fe200078ec0ff */
[----:B------:R-:W-:Y:S01]  /*26c0*/  @!P0 FFMA.FTZ R39, R30, R25, -R39 ;  /* 0x000000191e278223 */ /* 0x000fe20000010827 */
[----:B------:R-:W-:Y:S01]  /*26d0*/  @!P0 LOP3.LUT R25, R22, 0xffff0000, RZ, 0xc0, !PT ;  /* 0xffff000016198812 */ /* 0x000fe200078ec0ff */
[-C--:B------:R-:W-:Y:S02]  /*26e0*/  @!P0 FMUL.FTZ R2, R29, R24.reuse ;  /* 0x000000181d028220 */ /* 0x080fe40000410000 */
[----:B------:R-:W-:Y:S01]  /*26f0*/  @!P0 FFMA.FTZ R53, R35, R24, -R53 ;  /* 0x0000001823358223 */ /* 0x000fe20000010835 */
[----:B------:R-:W-:Y:S01]  /*2700*/  @!P0 SHF.L.U32 R24, R13, 0x10, RZ ;  /* 0x000000100d188819 */ /* 0x000fe200000006ff */
[----:B------:R-:W-:Y:S01]  /*2710*/  @!P0 FFMA.FTZ R0, R31, R30, R0 ;  /* 0x0000001e1f008223 */ /* 0x000fe20000010000 */
[----:B------:R-:W-:Y:S01]  /*2720*/  @!P0 LOP3.LUT R13, R13, 0xffff0000, RZ, 0xc0, !PT ;  /* 0xffff00000d0d8812 */ /* 0x000fe200078ec0ff */
[----:B------:R-:W-:Y:S02]  /*2730*/  @!P0 IMAD.U32 R30, R48, 0x10000, RZ ;  /* 0x00010000301e8824 */ /* 0x000fe400078e00ff */
[----:B------:R-:W-:Y:S01]  /*2740*/  @!P0 IMAD.U32 R31, R22, 0x10000, RZ ;  /* 0x00010000161f8824 */ /* 0x000fe200078e00ff */
[----:B------:R-:W-:Y:S01]  /*2750*/  @!P0 F2FP.BF16.PACK_AB R39, R0, R39 ;  /* 0x000000270027823e */ /* 0x000fe200000010ff */
        /* <DEDUP_REMOVED lines=17> */
.L_x_71:
[----:B------:R-:W-:Y:S05]  /*2870*/  BSYNC B0 ;  /* 0x0000000000007941 */ /* 0x000fea0003800000 */
.L_x_70:
        /* <DEDUP_REMOVED lines=57> */
.L_x_73:
[----:B------:R-:W-:Y:S05]  /*2c10*/  BSYNC B0 ;  /* 0x0000000000007941 */ /* 0x000fea0003800000 */
.L_x_72:
[----:B------:R-:W-:Y:S11]  /*2c20*/  ISETP.GE.AND P0, PT, R106, c[0x0][0x1d4], PT ;  /* 0x000075006a007a0c */ /* 0x000ff60003f06270 */
[----:B------:R-:W-:Y:S02]  /*2c30*/  @!UPT UIADD3 URZ, URZ, URZ, URZ ;  /* 0x0000003f3f3ff290 */ /* 0x000fe4000fffe03f */
        /* <DEDUP_REMOVED lines=53> */
[----:B------:R1:W-:Y:S01]  /*2f90*/  ST.E.128 [R36.64], R20 ;  /* 0x0000001424007985 */ /* 0x0003e2000c101d16 */
[----:B------:R-:W-:-:S05]  /*2fa0*/  BRA `(.L_x_67) ;  /* 0x000014b000007947 */ /* 0x000fca0003800000 */
.L_x_64:
        /* <DEDUP_REMOVED lines=17> */
[C---:B------:R-:W-:Y:S01]  /*30c0*/  LEA R6, P1, R4.reuse, c[0x0][0x270], 0x1 ;  /* 0x00009c0004067a11 */ /* 0x040fe200078208ff */
[----:B------:R-:W-:Y:S01]  /*30d0*/  IMAD.X R0, R3, 0x1, R76, P0 ;  /* 0x0000000103007824 */ /* 0x000fe200000e064c */
[C---:B------:R-:W-:Y:S01]  /*30e0*/  LEA R18, P0, R5.reuse, c[0x0][0x288], 0x1 ;  /* 0x0000a20005127a11 */ /* 0x040fe200078008ff */
[----:B------:R-:W-:Y:S01]  /*30f0*/  CS2R R56, SRZ ;  /* 0x0000000000387805 */ /* 0x000fe2000001ff00 */
[----:B------:R-:W-:Y:S02]  /*3100*/  LEA.HI.X R7, R4, c[0x0][0x274], R7, 0x1, P1 ;  /* 0x00009d0004077a11 */ /* 0x000fe400008f0c07 */
[----:B------:R-:W-:Y:S02]  /*3110*/  ISETP.GE.AND P1, PT, R16, c[0x0][0x27c], PT ;  /* 0x00009f0010007a0c */ /* 0x000fe40003f26270 */
[----:B------:R-:W-:Y:S02]  /*3120*/  LEA.HI.X R19, R5, c[0x0][0x28c], R0, 0x1, P0 ;  /* 0x0000a30005137a11 */ /* 0x000fe400000f0c00 */
[----:B------:R-:W-:Y:S09]  /*3130*/  ISETP.GE.AND P0, PT, R11, c[0x0][0x27c], PT ;  /* 0x00009f000b007a0c */ /* 0x000ff20003f06270 */
[----:B------:R1:W5:Y:S04]  /*3140*/  @!P1 LDG.E.128 R32, [R6.64] ;  /* 0x0000001606209981 */ /* 0x000368000c1e1d00 */
[----:B------:R1:W5:Y:S04]  /*3150*/  @!P0 LDG.E.128 R24, [R6.64+0x80] ;  /* 0x0000801606188981 */ /* 0x000368000c1e1d00 */
[----:B------:R1:W5:Y:S04]  /*3160*/  @!P1 LDG.E.128 R40, [R18.64] ;  /* 0x0000001612289981 */ /* 0x000368000c1e1d00 */
[----:B------:R1:W5:Y:S02]  /*3170*/  @!P0 LDG.E.128 R56, [R18.64+0x80] ;  /* 0x0000801612388981 */ /* 0x000364000c1e1d00 */
.L_x_75:
[----:B------:R-:W-:Y:S05]  /*3180*/  BSYNC B0 ;  /* 0x0000000000007941 */ /* 0x000fea0003800000 */
.L_x_74:
[----:B------:R3:W4:Y:S04]  /*3190*/  SHFL.IDX PT, R127, R2, RZ, 0x181f ;  /* 0x00181fff027f7589 */ /* 0x00072800000e0000 */
[----:B------:R3:W1:Y:S01]  /*31a0*/  SHFL.IDX PT, R126, R55, RZ, 0x181f ;  /* 0x00181fff377e7589 */ /* 0x00066200000e0000 */
[----:B------:R-:W-:-:S05]  /*31b0*/  @P2 BRA `(.L_x_67) ;  /* 0x000012a000002947 */ /* 0x000fca0003800000 */
[----:B------:R-:W-:Y:S01]  /*31c0*/  ISETP.GE.AND P0, PT, R16, c[0x0][0x1d4], PT ;  /* 0x0000750010007a0c */ /* 0x000fe20003f06270 */
[----:B-----5:R-:W-:Y:S01]  /*31d0*/  IMAD.MOV.U32 R4, RZ, RZ, R26 ;  /* 0x000000ffff047224 */ /* 0x020fe200078e001a */
[----:B------:R-:W-:Y:S01]  /*31e0*/  IADD3 R129, -R90, c[0x0][0x1d4], RZ ;  /* 0x000075005a817a10 */ /* 0x000fe20007ffe1ff */
[----:B------:R-:W-:Y:S01]  /*31f0*/  IMAD.MOV.U32 R3, RZ, RZ, R27 ;  /* 0x000000ffff037224 */ /* 0x000fe200078e001b */
[----:B------:R-:W-:Y:S01]  /*3200*/  BSSY B0, `(.L_x_76) ;  /* 0x000008e000007945 */ /* 0x000fe20003800000 */
[----:B---3--:R-:W-:Y:S01]  /*3210*/  IMAD.MOV.U32 R2, RZ, RZ, R24 ;  /* 0x000000ffff027224 */ /* 0x008fe200078e0018 */
[----:B------:R-:W-:Y:S01]  /*3220*/  PRMT R28, R4, 0x7610, R28 ;  /* 0x00007610041c7816 */ /* 0x000fe2000000001c */
[----:B------:R-:W-:Y:S01]  /*3230*/  IMAD.MOV.U32 R0, RZ, RZ, R25 ;  /* 0x000000ffff007224 */ /* 0x000fe200078e0019 */
[----:B-1----:R-:W-:Y:S01]  /*3240*/  PRMT R19, R3, 0x7610, R19 ;  /* 0x0000761003137816 */ /* 0x002fe20000000013 */
        /* <DEDUP_REMOVED lines=11> */
[----:B------:R-:W-:Y:S01]  /*3300*/  SEL R131, R90, R129, !P3 ;  /* 0x000000815a837207 */ /* 0x000fe20005800000 */
[----:B------:R-:W1:Y:S01]  /*3310*/  LDS.128 R60, [R89+0xc080] ;  /* 0x00c08000593c7984 */ /* 0x000e620000000c00 */
[----:B------:R-:W-:Y:S01]  /*3320*/  ISETP.GE.AND P0, PT, R16, c[0x0][0x27c], PT ;  /* 0x00009f0010007a0c */ /* 0x000fe20003f06270 */
[----:B------:R-:W-:Y:S01]  /*3330*/  IMAD.MOV.U32 R38, RZ, RZ, R40 ;  /* 0x000000ffff267224 */ /* 0x000fe200078e0028 */
[----:B------:R-:W-:Y:S01]  /*3340*/  SHF.R.S32.HI R78, RZ, 0x1f, R131 ;  /* 0x0000001fff4e7819 */ /* 0x000fe20000011483 */
[----:B------:R-:W-:Y:S01]  /*3350*/  IMAD.MOV.U32 R30, RZ, RZ, R32 ;  /* 0x000000ffff1e7224 */ /* 0x000fe200078e0020 */
[----:B------:R-:W-:Y:S01]  /*3360*/  MOV R45, R41 ;  /* 0x00000029002d7202 */ /* 0x000fe20000000f00 */
[----:B------:R-:W-:Y:S01]  /*3370*/  IMAD.MOV.U32 R29, RZ, RZ, R33 ;  /* 0x000000ffff1d7224 */ /* 0x000fe200078e0021 */
[----:B------:R-:W-:Y:S01]  /*3380*/  LEA.HI R78, R78, R131, RZ, 0x4 ;  /* 0x000000834e4e7211 */ /* 0x000fe200078f20ff */
[----:B------:R-:W-:Y:S01]  /*3390*/  IMAD.MOV.U32 R47, RZ, RZ, R42 ;  /* 0x000000ffff2f7224 */ /* 0x000fe200078e002a */
[----:B------:R-:W-:Y:S02]  /*33a0*/  MOV R53, R43 ;  /* 0x0000002b00357202 */ /* 0x000fe40000000f00 */
[----:B------:R-:W-:Y:S03]  /*33b0*/  LEA.HI.SX32 R131, R78, R93, 0x1c ;  /* 0x0000005d4e837211 */ /* 0x000fe600078fe2ff */
[----:B------:R-:W-:Y:S02]  /*33c0*/  @!P0 SHF.R.U64 R39, R40, 0x10, R41 ;  /* 0x0000001028278819 */ /* 0x000fe40000001229 */
[----:B------:R-:W-:Y:S01]  /*33d0*/  IMAD.SHL.U32 R78, R131, 0x8, RZ ;  /* 0x00000008834e7824 */ /* 0x000fe200078e00ff */
[----:B------:R-:W-:Y:S02]  /*33e0*/  SHF.R.S32.HI R130, RZ, 0x1f, R131 ;  /* 0x0000001fff827819 */ /* 0x000fe40000011483 */
[----:B------:R-:W-:Y:S02]  /*33f0*/  @!P0 PRMT R40, R38, 0x5410, R39 ;  /* 0x0000541026288816 */ /* 0x000fe40000000027 */
[----:B------:R-:W-:Y:S02]  /*3400*/  LEA.HI R130, R130, R131, RZ, 0x3 ;  /* 0x0000008382827211 */ /* 0x000fe400078f18ff */
[----:B------:R-:W-:Y:S02]  /*3410*/  ISETP.GE.AND P1, PT, R78, c[0x0][0x1d4], PT ;  /* 0x000075004e007a0c */ /* 0x000fe40003f26270 */
[----:B------:R-:W-:Y:S01]  /*3420*/  @!P0 SHF.R.U32.HI R44, RZ, 0x10, R41 ;  /* 0x00000010ff2c8819 */ /* 0x000fe20000011629 */
[----:B------:R-:W-:Y:S01]  /*3430*/  IMAD.SHL.U32 R130, R130, 0x100, RZ ;  /* 0x0000010082827824 */ /* 0x000fe200078e00ff */
[----:B------:R-:W-:Y:S02]  /*3440*/  LOP3.LUT R132, R107, 0x38, R78, 0xf8, !PT ;  /* 0x000000386b847812 */ /* 0x000fe400078ef84e */
[--C-:B------:R-:W-:Y:S02]  /*3450*/  @!P0 SHF.R.U64 R42, R42, 0x10, R43.reuse ;  /* 0x000000102a2a8819 */ /* 0x100fe4000000122b */
[----:B------:R-:W-:Y:S02]  /*3460*/  LOP3.LUT R131, R132, R105, RZ, 0x3c, !PT ;  /* 0x0000006984837212 */ /* 0x000fe400078e3cff */
[----:B------:R-:W-:Y:S02]  /*3470*/  LOP3.LUT R130, R130, 0x7ffff800, RZ, 0xc0, !PT ;  /* 0x7ffff80082827812 */ /* 0x000fe400078ec0ff */
[----:B------:R-:W-:Y:S02]  /*3480*/  @!P0 PRMT R45, R45, 0x5410, R44 ;  /* 0x000054102d2d8816 */ /* 0x000fe4000000002c */
[----:B------:R-:W-:Y:S02]  /*3490*/  IADD3 R130, R131, R130, R104 ;  /* 0x0000008283827210 */ /* 0x000fe40007ffe068 */
[----:B------:R-:W-:Y:S01]  /*34a0*/  @!P0 SHF.R.U32.HI R46, RZ, 0x10, R43 ;  /* 0x00000010ff2e8819 */ /* 0x000fe2000001162b */
[C---:B-1----:R-:W-:Y:S01]  /*34b0*/  @!P0 IMAD.U32 R38, R60.reuse, 0x10000, RZ ;  /* 0x000100003c268824 */ /* 0x042fe200078e00ff */
[----:B------:R-:W-:Y:S01]  /*34c0*/  @!P0 LOP3.LUT R41, R60, 0xffff0000, RZ, 0xc0, !PT ;  /* 0xffff00003c298812 */ /* 0x000fe200078ec0ff */
[----:B------:R-:W-:Y:S01]  /*34d0*/  IMAD.SHL.U32 R128, R130, 0x2, RZ ;  /* 0x0000000282807824 */ /* 0x000fe200078e00ff */
[C---:B------:R-:W-:Y:S01]  /*34e0*/  @!P0 LOP3.LUT R44, R61.reuse, 0xffff0000, RZ, 0xc0, !PT ;  /* 0xffff00003d2c8812 */ /* 0x040fe200078ec0ff */
[----:B------:R-:W-:Y:S01]  /*34f0*/  @!P0 IMAD.U32 R43, R61, 0x10000, RZ ;  /* 0x000100003d2b8824 */ /* 0x000fe200078e00ff */
[C---:B------:R-:W-:Y:S01]  /*3500*/  @!P0 LOP3.LUT R49, R62.reuse, 0xffff0000, RZ, 0xc0, !PT ;  /* 0xffff00003e318812 */ /* 0x040fe200078ec0ff */
[----:B------:R-:W-:Y:S01]  /*3510*/  @!P0 IMAD.U32 R48, R62, 0x10000, RZ ;  /* 0x000100003e308824 */ /* 0x000fe200078e00ff */
[----:B------:R-:W1:Y:S01]  /*3520*/  LDS.128 R20, [R128+0xc080] ;  /* 0x00c0800080147984 */ /* 0x000e620000000c00 */
[C---:B------:R-:W-:Y:S01]  /*3530*/  @!P0 IMAD.U32 R51, R63.reuse, 0x10000, RZ ;  /* 0x000100003f338824 */ /* 0x040fe200078e00ff */
[----:B------:R-:W-:Y:S02]  /*3540*/  @!P0 LOP3.LUT R52, R63, 0xffff0000, RZ, 0xc0, !PT ;  /* 0xffff00003f348812 */ /* 0x000fe400078ec0ff */
[C---:B------:R-:W-:Y:S02]  /*3550*/  @!P0 SHF.L.U32 R39, R40.reuse, 0x10, RZ ;  /* 0x0000001028278819 */ /* 0x040fe400000006ff */
[----:B------:R-:W-:Y:S02]  /*3560*/  @!P0 LOP3.LUT R40, R40, 0xffff0000, RZ, 0xc0, !PT ;  /* 0xffff000028288812 */ /* 0x000fe400078ec0ff */
[----:B------:R-:W-:Y:S01]  /*3570*/  @!P0 SHF.R.U64 R31, R32, 0x10, R33 ;  /* 0x00000010201f8819 */ /* 0x000fe20000001221 */
[----:B------:R-:W-:Y:S01]  /*3580*/  IMAD.MOV.U32 R32, RZ, RZ, R35 ;  /* 0x000000ffff207224 */ /* 0x000fe200078e0023 */
[----:B------:R-:W-:Y:S01]  /*3590*/  @!P0 SHF.R.U32.HI R36, RZ, 0x10, R33 ;  /* 0x00000010ff248819 */ /* 0x000fe20000011621 */
[----:B------:R-:W-:Y:S01]  /*35a0*/  IMAD.MOV.U32 R33, RZ, RZ, R34 ;  /* 0x000000ffff217224 */ /* 0x000fe200078e0022 */
[--C-:B------:R-:W-:Y:S02]  /*35b0*/  @!P0 SHF.R.U64 R34, R34, 0x10, R35.reuse ;  /* 0x0000001022228819 */ /* 0x100fe40000001223 */
[----:B------:R-:W-:Y:S02]  /*35c0*/  @!P0 SHF.R.U32.HI R35, RZ, 0x10, R35 ;  /* 0x00000010ff238819 */ /* 0x000fe40000011623 */
[----:B------:R-:W-:Y:S02]  /*35d0*/  @!P0 PRMT R37, R30, 0x5410, R31 ;  /* 0x000054101e258816 */ /* 0x000fe4000000001f */
[----:B------:R-:W-:Y:S02]  /*35e0*/  @!P0 PRMT R30, R33, 0x5410, R34 ;  /* 0x00005410211e8816 */ /* 0x000fe40000000022 */
[----:B------:R-:W-:Y:S01]  /*35f0*/  @!P0 PRMT R31, R29, 0x5410, R36 ;  /* 0x000054101d1f8816 */ /* 0x000fe20000000024 */
[C---:B------:R-:W-:Y:S01]  /*3600*/  @!P0 IMAD.U32 R33, R37.reuse, 0x10000, RZ ;  /* 0x0001000025218824 */ /* 0x040fe200078e00ff */
[----:B------:R-:W-:Y:S02]  /*3610*/  @!P0 PRMT R29, R32, 0x5410, R35 ;  /* 0x00005410201d8816 */ /* 0x000fe40000000023 */
[----:B------:R-:W-:Y:S02]  /*3620*/  @!P0 LOP3.LUT R32, R37, 0xffff0000, RZ, 0xc0, !PT ;  /* 0xffff000025208812 */ /* 0x000fe400078ec0ff */
[----:B------:R-:W-:Y:S02]  /*3630*/  @!P0 PRMT R47, R47, 0x5410, R42 ;  /* 0x000054102f2f8816 */ /* 0x000fe4000000002a */
[C---:B------:R-:W-:Y:S02]  /*3640*/  @!P0 SHF.L.U32 R42, R45.reuse, 0x10, RZ ;  /* 0x000000102d2a8819 */ /* 0x040fe400000006ff */
[----:B------:R-:W-:Y:S02]  /*3650*/  @!P0 LOP3.LUT R45, R45, 0xffff0000, RZ, 0xc0, !PT ;  /* 0xffff00002d2d8812 */ /* 0x000fe400078ec0ff */
[----:B------:R-:W-:Y:S02]  /*3660*/  @!P0 PRMT R53, R53, 0x5410, R46 ;  /* 0x0000541035358816 */ /* 0x000fe4000000002e */
[C---:B------:R-:W-:Y:S02]  /*3670*/  @!P0 SHF.L.U32 R46, R47.reuse, 0x10, RZ ;  /* 0x000000102f2e8819 */ /* 0x040fe400000006ff */
[----:B------:R-:W-:Y:S02]  /*3680*/  @!P0 LOP3.LUT R47, R47, 0xffff0000, RZ, 0xc0, !PT ;  /* 0xffff00002f2f8812 */ /* 0x000fe400078ec0ff */
[C---:B------:R-:W-:Y:S01]  /*3690*/  @!P0 SHF.L.U32 R50, R53.reuse, 0x10, RZ ;  /* 0x0000001035328819 */ /* 0x040fe200000006ff */
[C---:B-1----:R-:W-:Y:S01]  /*36a0*/  @!P0 IMAD.U32 R34, R20.reuse, 0x10000, RZ ;  /* 0x0001000014228824 */ /* 0x042fe200078e00ff */
[----:B------:R-:W-:Y:S02]  /*36b0*/  @!P0 LOP3.LUT R35, R20, 0xffff0000, RZ, 0xc0, !PT ;  /* 0xffff000014238812 */ /* 0x000fe400078ec0ff */
[----:B------:R-:W-:Y:S01]  /*36c0*/  @!P0 LOP3.LUT R53, R53, 0xffff0000, RZ, 0xc0, !PT ;  /* 0xffff000035358812 */ /* 0x000fe200078ec0ff */
[C---:B------:R-:W-:Y:S02]  /*36d0*/  @!P0 FMUL.FTZ R128, R34.reuse, R39 ;  /* 0x0000002722808220 */ /* 0x040fe40000410000 */
[----:B------:R-:W-:Y:S02]  /*36e0*/  @!P0 FMUL.FTZ R131, R35, R40 ;  /* 0x0000002823838220 */ /* 0x000fe40000410000 */
[-C--:B------:R-:W-:Y:S01]  /*36f0*/  @!P0 FMUL.FTZ R0, R34, R33.reuse ;  /* 0x0000002122008220 */ /* 0x080fe20000410000 */
[C---:B------:R-:W-:Y:S01]  /*3700*/  @!P0 LOP3.LUT R34, R21.reuse, 0xffff0000, RZ, 0xc0, !PT ;  /* 0xffff000015228812 */ /* 0x040fe200078ec0ff */
[----:B------:R-:W-:Y:S02]  /*3710*/  @!P0 FFMA.FTZ R128, R38, R33, -R128 ;  /* 0x0000002126808223 */ /* 0x000fe40000010880 */
[----:B------:R-:W-:Y:S02]  /*3720*/  @!P0 IMAD.U32 R33, R21, 0x10000, RZ ;  /* 0x0001000015218824 */ /* 0x000fe400078e00ff */
[-C--:B------:R-:W-:Y:S02]  /*3730*/  @!P0 FMUL.FTZ R2, R35, R32.reuse ;  /* 0x0000002023028220 */ /* 0x080fe40000410000 */
[----:B------:R-:W-:Y:S02]  /*3740*/  @!P0 FFMA.FTZ R131, R41, R32, -R131 ;  /* 0x0000002029838223 */ /* 0x000fe40000010883 */
[C---:B------:R-:W-:Y:S01]  /*3750*/  @!P0 IMAD.U32 R32, R31.reuse, 0x10000, RZ ;  /* 0x000100001f208824 */ /* 0x040fe200078e00ff */
[----:B------:R-:W-:Y:S01]  /*3760*/  @!P0 LOP3.LUT R31, R31, 0xffff0000, RZ, 0xc0, !PT ;  /* 0xffff00001f1f8812 */ /* 0x000fe200078ec0ff */
[----:B------:R-:W-:Y:S01]  /*3770*/  @!P0 FMUL.FTZ R130, R33, R42 ;  /* 0x0000002a21828220 */ /* 0x000fe20000410000 */
[----:B------:R-:W-:Y:S01]  /*3780*/  @!P0 F2FP.BF16.PACK_AB R128, R131, R128 ;  /* 0x000000808380823e */ /* 0x000fe200000010ff */
        /* <DEDUP_REMOVED lines=9> */
[C---:B------:R-:W-:Y:S01]  /*3820*/  @!P0 FMUL.FTZ R132, R32.reuse, R46 ;  /* 0x0000002e20848220 */ /* 0x040fe20000410000 */
[----:B------:R-:W-:Y:S01]  /*3830*/  @!P0 F2FP.BF16.PACK_AB R133, R133, R130 ;  /* 0x000000828585823e */ /* 0x000fe200000010ff */
[----:B------:R-:W-:Y:S02]  /*3840*/  @!P0 FMUL.FTZ R135, R33, R47 ;  /* 0x0000002f21878220 */ /* 0x000fe40000410000 */
[-C--:B------:R-:W-:Y:S01]  /*3850*/  @!P0 FMUL.FTZ R5, R32, R31.reuse ;  /* 0x0000001f20058220 */ /* 0x080fe20000410000 */
[C---:B------:R-:W-:Y:S01]  /*3860*/  @!P0 LOP3.LUT R32, R23.reuse, 0xffff0000, RZ, 0xc0, !PT ;  /* 0xffff000017208812 */ /* 0x040fe200078ec0ff */
[----:B------:R-:W-:Y:S01]  /*3870*/  @!P0 FFMA.FTZ R132, R48, R31, -R132 ;  /* 0x0000001f30848223 */ /* 0x000fe20000010884 */
[----:B------:R-:W-:Y:S01]  /*3880*/  @!P0 MOV R61, R133 ;  /* 0x00000085003d8202 */ /* 0x000fe20000000f00 */
[----:B------:R-:W-:Y:S02]  /*3890*/  @!P0 IMAD.U32 R31, R23, 0x10000, RZ ;  /* 0x00010000171f8824 */ /* 0x000fe400078e00ff */
[----:B------:R-:W-:Y:S02]  /*38a0*/  @!P0 FFMA.FTZ R0, R39, R38, R0 ;  /* 0x0000002627008223 */ /* 0x000fe40000010000 */
[-C--:B------:R-:W-:Y:S02]  /*38b0*/  @!P0 FMUL.FTZ R6, R33, R30.reuse ;  /* 0x0000001e21068220 */ /* 0x080fe40000410000 */
[----:B------:R-:W-:Y:S02]  /*38c0*/  @!P0 FFMA.FTZ R135, R49, R30, -R135 ;  /* 0x0000001e31878223 */ /* 0x000fe40000010887 */
[C---:B------:R-:W-:Y:S01]  /*38d0*/  @!P0 IMAD.U32 R30, R29.reuse, 0x10000, RZ ;  /* 0x000100001d1e8824 */ /* 0x040fe200078e00ff */
[----:B------:R-:W-:Y:S01]  /*38e0*/  @!P0 LOP3.LUT R29, R29, 0xffff0000, RZ, 0xc0, !PT ;  /* 0xffff00001d1d8812 */ /* 0x000fe200078ec0ff */
[----:B------:R-:W-:Y:S01]  /*38f0*/  @!P0 FMUL.FTZ R137, R31, R50 ;  /* 0x000000321f898220 */ /* 0x000fe20000410000 */
[----:B------:R-:W-:Y:S01]  /*3900*/  @!P0 F2FP.BF16.PACK_AB R132, R135, R132 ;  /* 0x000000848784823e */ /* 0x000fe200000010ff */
[----:B------:R-:W-:Y:S02]  /*3910*/  @!P0 FMUL.FTZ R134, R32, R53 ;  /* 0x0000003520868220 */ /* 0x000fe40000410000 */
[----:B------:R-:W-:Y:S02]  /*3920*/  @!P0 FFMA.FTZ R2, R40, R41, R2 ;  /* 0x0000002928028223 */ /* 0x000fe40000010002 */
[----:B------:R-:W-:Y:S02]  /*3930*/  @!P0 FFMA.FTZ R3, R42, R43, R3 ;  /* 0x0000002b2a038223 */ /* 0x000fe40000010003 */
[----:B------:R-:W-:Y:S02]  /*3940*/  @!P0 FFMA.FTZ R137, R51, R30, -R137 ;  /* 0x0000001e33898223 */ /* 0x000fe40000010889 */
[----:B------:R-:W-:Y:S02]  /*3950*/  @!P0 FFMA.FTZ R134, R52, R29, -R134 ;  /* 0x0000001d34868223 */ /* 0x000fe40000010886 */
[----:B------:R-:W-:Y:S02]  /*3960*/  @!P0 FFMA.FTZ R4, R45, R44, R4 ;  /* 0x0000002c2d048223 */ /* 0x000fe40000010004 */
[----:B------:R-:W-:Y:S01]  /*3970*/  @!P0 FMUL.FTZ R7, R31, R30 ;  /* 0x0000001e1f078220 */ /* 0x000fe20000410000 */
[----:B------:R-:W-:Y:S01]  /*3980*/  @!P0 F2FP.BF16.PACK_AB R137, R134, R137 ;  /* 0x000000898689823e */ /* 0x000fe200000010ff */
[----:B------:R-:W-:Y:S01]  /*3990*/  @!P0 FFMA.FTZ R5, R46, R48, R5 ;  /* 0x000000302e058223 */ /* 0x000fe20000010005 */
[----:B------:R-:W-:Y:S01]  /*39a0*/  IADD3 R134, P2, R126, R82, RZ ;  /* 0x000000527e867210 */ /* 0x000fe20007f5e0ff */
[----:B------:R-:W-:Y:S01]  /*39b0*/  @!P0 FMUL.FTZ R8, R32, R29 ;  /* 0x0000001d20088220 */ /* 0x000fe20000410000 */
[----:B------:R-:W-:Y:S01]  /*39c0*/  @!P0 F2FP.BF16.PACK_AB R131, R4, R3 ;  /* 0x000000030483823e */ /* 0x000fe200000010ff */
[----:B------:R-:W-:Y:S01]  /*39d0*/  @!P0 FFMA.FTZ R6, R47, R49, R6 ;  /* 0x000000312f068223 */ /* 0x000fe20000010006 */
[----:B----4-:R-:W-:Y:S01]  /*39e0*/  IADD3.X R135, R127, R80, RZ, P2, !PT ;  /* 0x000000507f877210 */ /* 0x010fe200017fe4ff */
[----:B------:R-:W-:Y:S02]  /*39f0*/  @!P0 FFMA.FTZ R7, R50, R51, R7 ;  /* 0x0000003332078223 */ /* 0x000fe40000010007 */
[----:B------:R-:W-:Y:S01]  /*3a00*/  @!P0 FFMA.FTZ R8, R53, R52, R8 ;  /* 0x0000003435088223 */ /* 0x000fe20000010008 */
[----:B------:R-:W-:Y:S01]  /*3a10*/  @!P0 F2FP.BF16.PACK_AB R130, R6, R5 ;  /* 0x000000050682823e */ /* 0x000fe200000010ff */
[----:B------:R-:W-:Y:S01]  /*3a20*/  @!P0 IMAD.MOV.U32 R60, RZ, RZ, R128 ;  /* 0x000000ffff3c8224 */ /* 0x000fe200078e0080 */
[----:B------:R-:W-:Y:S01]  /*3a30*/  @!P0 F2FP.BF16.PACK_AB R128, R2, R0 ;  /* 0x000000000280823e */ /* 0x000fe200000010ff */
[----:B------:R-:W-:Y:S01]  /*3a40*/  @!P0 IMAD.MOV.U32 R62, RZ, RZ, R132 ;  /* 0x000000ffff3e8224 */ /* 0x000fe200078e0084 */
[----:B------:R-:W-:Y:S01]  /*3a50*/  @!P0 F2FP.BF16.PACK_AB R133, R8, R7 ;  /* 0x000000070885823e */ /* 0x000fe200000010ff */
[----:B------:R-:W-:Y:S01]  /*3a60*/  @!P0 IMAD.MOV.U32 R63, RZ, RZ, R137 ;  /* 0x000000ffff3f8224 */ /* 0x000fe200078e0089 */
[----:B------:R-:W-:Y:S01]  /*3a70*/  @!P0 MOV R22, R130 ;  /* 0x0000008200168202 */ /* 0x000fe20000000f00 */
[----:B------:R-:W-:Y:S03]  /*3a80*/  @!P1 IMAD.WIDE R136, R78, 0x2, R126 ;  /* 0x000000024e889825 */ /* 0x000fe600078e027e */
[----:B------:R1:W-:Y:S01]  /*3a90*/  ST.E.128 [R134.64], R60 ;  /* 0x0000003c86007985 */ /* 0x0003e2000c101d16 */
[----:B------:R-:W-:Y:S02]  /*3aa0*/  @!P0 IMAD.MOV.U32 R20, RZ, RZ, R128 ;  /* 0x000000ffff148224 */ /* 0x000fe400078e0080 */
[----:B------:R-:W-:Y:S02]  /*3ab0*/  @!P0 IMAD.MOV.U32 R21, RZ, RZ, R131 ;  /* 0x000000ffff158224 */ /* 0x000fe400078e0083 */
[----:B------:R-:W-:Y:S05]  /*3ac0*/  @!P0 IMAD.MOV.U32 R23, RZ, RZ, R133 ;  /* 0x000000ffff178224 */ /* 0x000fea00078e0085 */
[----:B------:R1:W-:Y:S02]  /*3ad0*/  @!P1 ST.E.128 [R136.64], R20 ;  /* 0x0000001488009985 */ /* 0x0003e4000c101d16 */
.L_x_77:
[----:B------:R-:W-:Y:S05]  /*3ae0*/  BSYNC B0 ;  /* 0x0000000000007941 */ /* 0x000fea0003800000 */
.L_x_76:
[----:B------:R-:W-:Y:S11]  /*3af0*/  ISETP.GE.AND P0, PT, R11, c[0x0][0x1d4], PT ;  /* 0x000075000b007a0c */ /* 0x000ff60003f06270 */
[----:B------:R-:W-:Y:S02]  /*3b00*/  @!UPT UIADD3 URZ, URZ, URZ, URZ ;  /* 0x0000003f3f3ff290 */ /* 0x000fe4000fffe03f */
[----:B------:R-:W-:-:S05]  /*3b10*/  @P0 BRA `(.L_x_67) ;  /* 0x0000094000000947 */ /* 0x000fca0003800000 */
[----:B------:R-:W-:Y:S01]  /*3b20*/  SEL R52, R90, R129, !P4 ;  /* 0x000000815a347207 */ /* 0x000fe20006000000 */
[----:B------:R-:W3:Y:S01]  /*3b30*/  LDS.128 R48, [R88+0xc080] ;  /* 0x00c0800058307984 */ /* 0x000ee20000000c00 */
[----:B------:R-:W-:Y:S02]  /*3b40*/  ISETP.GE.AND P0, PT, R11, c[0x0][0x27c], PT ;  /* 0x00009f000b007a0c */ /* 0x000fe40003f06270 */
[----:B------:R-:W-:Y:S04]  /*3b50*/  SHF.R.S32.HI R45, RZ, 0x1f, R52 ;  /* 0x0000001fff2d7819 */ /* 0x000fe80000011434 */
[----:B------:R-:W-:Y:S04]  /*3b60*/  LEA.HI R45, R45, R52, RZ, 0x4 ;  /* 0x000000342d2d7211 */ /* 0x000fe800078f20ff */
[----:B------:R-:W-:Y:S03]  /*3b70*/  LEA.HI.SX32 R47, R45, R92, 0x1c ;  /* 0x0000005c2d2f7211 */ /* 0x000fe600078fe2ff */
[----:B------:R-:W-:Y:S02]  /*3b80*/  @!P0 SHF.R.U32.HI R32, RZ, 0x10, R57 ;  /* 0x00000010ff208819 */ /* 0x000fe40000011639 */
[----:B------:R-:W-:Y:S01]  /*3b90*/  IMAD.SHL.U32 R45, R47, 0x8, RZ ;  /* 0x000000082f2d7824 */ /* 0x000fe200078e00ff */
[----:B------:R-:W-:Y:S02]  /*3ba0*/  SHF.R.S32.HI R52, RZ, 0x1f, R47 ;  /* 0x0000001fff347819 */ /* 0x000fe4000001142f */
[----:B------:R-:W-:Y:S02]  /*3bb0*/  @!P0 PRMT R65, R65, 0x5410, R32 ;  /* 0x0000541041418816 */ /* 0x000fe40000000020 */
[----:B------:R-:W-:Y:S02]  /*3bc0*/  LEA.HI R52, R52, R47, RZ, 0x3 ;  /* 0x0000002f34347211 */ /* 0x000fe400078f18ff */
[----:B-1----:R-:W-:Y:S01]  /*3bd0*/  LOP3.LUT R60, R107, 0x38, R45, 0xf8, !PT ;  /* 0x000000386b3c7812 */ /* 0x002fe200078ef82d */
[C---:B------:R-:W-:Y:S01]  /*3be0*/  @!P0 IMAD.U32 R34, R65.reuse, 0x10000, RZ ;  /* 0x0001000041228824 */ /* 0x040fe200078e00ff */
[----:B------:R-:W-:Y:S01]  /*3bf0*/  @!P0 LOP3.LUT R37, R65, 0xffff0000, RZ, 0xc0, !PT ;  /* 0xffff000041258812 */ /* 0x000fe200078ec0ff */
[----:B------:R-:W-:Y:S01]  /*3c00*/  IMAD.SHL.U32 R52, R52, 0x100, RZ ;  /* 0x0000010034347824 */ /* 0x000fe200078e00ff */
[----:B------:R-:W-:Y:S02]  /*3c10*/  LOP3.LUT R53, R60, R105, RZ, 0x3c, !PT ;  /* 0x000000693c357212 */ /* 0x000fe400078e3cff */
[--C-:B------:R-:W-:Y:S02]  /*3c20*/  @!P0 SHF.R.U32.HI R30, RZ, 0x10, R25.reuse ;  /* 0x00000010ff1e8819 */ /* 0x100fe40000011619 */
[----:B------:R-:W-:Y:S02]  /*3c30*/  LOP3.LUT R52, R52, 0x7ffff800, RZ, 0xc0, !PT ;  /* 0x7ffff80034347812 */ /* 0x000fe400078ec0ff */
[----:B------:R-:W-:Y:S02]  /*3c40*/  @!P0 SHF.R.U64 R25, R24, 0x10, R25 ;  /* 0x0000001018198819 */ /* 0x000fe40000001219 */
[----:B------:R-:W-:Y:S02]  /*3c50*/  IADD3 R52, R53, R52, R104 ;  /* 0x0000003435347210 */ /* 0x000fe40007ffe068 */
[----:B------:R-:W-:Y:S02]  /*3c60*/  @!P0 PRMT R18, R18, 0x5410, R25 ;  /* 0x0000541012128816 */ /* 0x000fe40000000019 */
[--C-:B------:R-:W-:Y:S01]  /*3c70*/  @!P0 SHF.R.U32.HI R24, RZ, 0x10, R27.reuse ;  /* 0x00000010ff188819 */ /* 0x100fe2000001161b */
[----:B------:R-:W-:Y:S01]  /*3c80*/  IMAD.SHL.U32 R47, R52, 0x2, RZ ;  /* 0x00000002342f7824 */ /* 0x000fe200078e00ff */
[C---:B---3--:R-:W-:Y:S01]  /*3c90*/  @!P0 LOP3.LUT R36, R49.reuse, 0xffff0000, RZ, 0xc0, !PT ;  /* 0xffff000031248812 */ /* 0x048fe200078ec0ff */
[----:B------:R-:W-:Y:S01]  /*3ca0*/  @!P0 IMAD.U32 R35, R49, 0x10000, RZ ;  /* 0x0001000031238824 */ /* 0x000fe200078e00ff */
[C---:B------:R-:W-:Y:S01]  /*3cb0*/  @!P0 LOP3.LUT R33, R48.reuse, 0xffff0000, RZ, 0xc0, !PT ;  /* 0xffff000030218812 */ /* 0x040fe200078ec0ff */
[----:B------:R-:W-:Y:S01]  /*3cc0*/  @!P0 IMAD.U32 R32, R48, 0x10000, RZ ;  /* 0x0001000030208824 */ /* 0x000fe200078e00ff */
[----:B------:R-:W1:Y:S01]  /*3cd0*/  LDS.128 R20, [R47+0xc080] ;  /* 0x00c080002f147984 */ /* 0x000e620000000c00 */
[C---:B------:R-:W-:Y:S01]  /*3ce0*/  @!P0 IMAD.U32 R39, R50.reuse, 0x10000, RZ ;  /* 0x0001000032278824 */ /* 0x040fe200078e00ff */
[C---:B------:R-:W-:Y:S01]  /*3cf0*/  @!P0 LOP3.LUT R46, R51.reuse, 0xffff0000, RZ, 0xc0, !PT ;  /* 0xffff0000332e8812 */ /* 0x040fe200078ec0ff */
[----:B------:R-:W-:Y:S01]  /*3d00*/  @!P0 IMAD.U32 R44, R51, 0x10000, RZ ;  /* 0x00010000332c8824 */ /* 0x000fe200078e00ff */
[----:B------:R-:W-:Y:S02]  /*3d10*/  @!P0 LOP3.LUT R40, R50, 0xffff0000, RZ, 0xc0, !PT ;  /* 0xffff000032288812 */ /* 0x000fe400078ec0ff */
[----:B------:R-:W-:Y:S02]  /*3d20*/  @!P0 SHF.R.U64 R27, R26, 0x10, R27 ;  /* 0x000000101a1b8819 */ /* 0x000fe4000000121b */
[----:B------:R-:W-:Y:S02]  /*3d30*/  @!P0 PRMT R26, R13, 0x5410, R30 ;  /* 0x000054100d1a8816 */ /* 0x000fe4000000001e */
[----:B------:R-:W-:Y:S02]  /*3d40*/  @!P0 PRMT R13, R19, 0x5410, R24 ;  /* 0x00005410130d8816 */ /* 0x000fe40000000018 */
[C---:B------:R-:W-:Y:S01]  /*3d50*/  @!P0 LOP3.LUT R19, R26.reuse, 0xffff0000, RZ, 0xc0, !PT ;  /* 0xffff00001a138812 */ /* 0x040fe200078ec0ff */
[----:B------:R-:W-:Y:S01]  /*3d60*/  @!P0 IMAD.U32 R24, R26, 0x10000, RZ ;  /* 0x000100001a188824 */ /* 0x000fe200078e00ff */
[----:B------:R-:W-:Y:S02]  /*3d70*/  @!P0 SHF.R.U32.HI R29, RZ, 0x10, R59 ;  /* 0x00000010ff1d8819 */ /* 0x000fe4000001163b */
[----:B------:R-:W-:Y:S02]  /*3d80*/  @!P0 PRMT R28, R28, 0x5410, R27 ;  /* 0x000054101c1c8816 */ /* 0x000fe4000000001b */
[----:B------:R-:W-:Y:S02]  /*3d90*/  @!P0 PRMT R54, R54, 0x5410, R29 ;  /* 0x0000541036368816 */ /* 0x000fe4000000001d */
[----:B------:R-:W-:Y:S01]  /*3da0*/  @!P0 SHF.R.U64 R57, R56, 0x10, R57 ;  /* 0x0000001038398819 */ /* 0x000fe20000001239 */
[----:B------:R-:W-:Y:S01]  /*3db0*/  @!P0 IMAD.U32 R26, R28, 0x10000, RZ ;  /* 0x000100001c1a8824 */ /* 0x000fe200078e00ff */
[C---:B------:R-:W-:Y:S01]  /*3dc0*/  @!P0 LOP3.LUT R43, R54.reuse, 0xffff0000, RZ, 0xc0, !PT ;  /* 0xffff0000362b8812 */ /* 0x040fe200078ec0ff */
[----:B------:R-:W-:Y:S01]  /*3dd0*/  @!P0 IMAD.U32 R42, R54, 0x10000, RZ ;  /* 0x00010000362a8824 */ /* 0x000fe200078e00ff */
[----:B------:R-:W-:Y:S02]  /*3de0*/  @!P0 PRMT R64, R64, 0x5410, R57 ;  /* 0x0000541040408816 */ /* 0x000fe40000000039 */
[----:B------:R-:W-:Y:S02]  /*3df0*/  @!P0 SHF.R.U64 R58, R58, 0x10, R59 ;  /* 0x000000103a3a8819 */ /* 0x000fe4000000123b */
[C---:B------:R-:W-:Y:S01]  /*3e00*/  @!P0 LOP3.LUT R31, R64.reuse, 0xffff0000, RZ, 0xc0, !PT ;  /* 0xffff0000401f8812 */ /* 0x040fe200078ec0ff */
[----:B------:R-:W-:Y:S01]  /*3e10*/  @!P0 IMAD.U32 R29, R64, 0x10000, RZ ;  /* 0x00010000401d8824 */ /* 0x000fe200078e00ff */
[----:B------:R-:W-:Y:S04]  /*3e20*/  @!P0 PRMT R55, R55, 0x5410, R58 ;  /* 0x0000541037378816 */ /* 0x000fe8000000003a */
[C---:B------:R-:W-:Y:S01]  /*3e30*/  @!P0 LOP3.LUT R41, R55.reuse, 0xffff0000, RZ, 0xc0, !PT ;  /* 0xffff000037298812 */ /* 0x040fe200078ec0ff */
[----:B------:R-:W-:Y:S02]  /*3e40*/  @!P0 IMAD.U32 R38, R55, 0x10000, RZ ;  /* 0x0001000037268824 */ /* 0x000fe400078e00ff */
[----:B-1----:R-:W-:Y:S01]  /*3e50*/  @!P0 IMAD.U32 R27, R22, 0x10000, RZ ;  /* 0x00010000161b8824 */ /* 0x002fe200078e00ff */
[C---:B------:R-:W-:Y:S02]  /*3e60*/  @!P0 LOP3.LUT R30, R21.reuse, 0xffff0000, RZ, 0xc0, !PT ;  /* 0xffff0000151e8812 */ /* 0x040fe400078ec0ff */
[----:B------:R-:W-:Y:S01]  /*3e70*/  @!P0 SHF.L.U32 R25, R21, 0x10, RZ ;  /* 0x0000001015198819 */ /* 0x000fe200000006ff */
[----:B------:R-:W-:Y:S02]  /*3e80*/  @!P0 FMUL.FTZ R61, R27, R38 ;  /* 0x000000261b3d8220 */ /* 0x000fe40000410000 */
[----:B------:R-:W-:Y:S02]  /*3e90*/  @!P0 FMUL.FTZ R52, R30, R37 ;  /* 0x000000251e348220 */ /* 0x000fe40000410000 */
[C---:B------:R-:W-:Y:S02]  /*3ea0*/  @!P0 FMUL.FTZ R47, R25.reuse, R34 ;  /* 0x00000022192f8220 */ /* 0x040fe40000410000 */
[-C--:B------:R-:W-:Y:S01]  /*3eb0*/  @!P0 FMUL.FTZ R3, R25, R24.reuse ;  /* 0x0000001819038220 */ /* 0x080fe20000410000 */
[----:B------:R-:W-:Y:S01]  /*3ec0*/  @!P0 LOP3.LUT R25, R20, 0xffff0000, RZ, 0xc0, !PT ;  /* 0xffff000014198812 */ /* 0x000fe200078ec0ff */
[-C--:B------:R-:W-:Y:S02]  /*3ed0*/  @!P0 FMUL.FTZ R4, R30, R19.reuse ;  /* 0x000000131e048220 */ /* 0x080fe40000410000 */
[----:B------:R-:W-:Y:S01]  /*3ee0*/  @!P0 FFMA.FTZ R52, R36, R19, -R52 ;  /* 0x0000001324348223 */ /* 0x000fe20000010834 */
[C---:B------:R-:W-:Y:S01]  /*3ef0*/  @!P0 SHF.L.U32 R19, R18.reuse, 0x10, RZ ;  /* 0x0000001012138819 */ /* 0x040fe200000006ff */
[----:B------:R-:W-:Y:S01]  /*3f00*/  @!P0 FFMA.FTZ R47, R35, R24, -R47 ;  /* 0x00000018232f8223 */ /* 0x000fe2000001082f */
[----:B------:R-:W-:Y:S01]  /*3f10*/  @!P0 LOP3.LUT R18, R18, 0xffff0000, RZ, 0xc0, !PT ;  /* 0xffff000012128812 */ /* 0x000fe200078ec0ff */
[----:B------:R-:W-:Y:S02]  /*3f20*/  @!P0 IMAD.U32 R24, R20, 0x10000, RZ ;  /* 0x0001000014188824 */ /* 0x000fe400078e00ff */
[C---:B------:R-:W-:Y:S01]  /*3f30*/  @!P0 FMUL.FTZ R60, R25.reuse, R31 ;  /* 0x0000001f193c8220 */ /* 0x040fe20000410000 */
[----:B------:R-:W-:Y:S01]  /*3f40*/  @!P0 F2FP.BF16.PACK_AB R47, R52, R47 ;  /* 0x0000002f342f823e */ /* 0x000fe200000010ff */
[----:B------:R-:W-:Y:S01]  /*3f50*/  @!P0 FMUL.FTZ R53, R24, R29 ;  /* 0x0000001d18358220 */ /* 0x000fe20000410000 */
[----:B------:R-:W-:Y:S01]  /*3f60*/  IADD3 R52, P1, R126, R84, RZ ;  /* 0x000000547e347210 */ /* 0x000fe20007f3e0ff */
[-C--:B------:R-:W-:Y:S01]  /*3f70*/  @!P0 FMUL.FTZ R2, R25, R18.reuse ;  /* 0x0000001219028220 */ /* 0x080fe20000410000 */
[----:B------:R-:W-:Y:S01]  /*3f80*/  @!P0 LOP3.LUT R25, R28, 0xffff0000, RZ, 0xc0, !PT ;  /* 0xffff00001c198812 */ /* 0x000fe200078ec0ff */
[----:B------:R-:W-:Y:S01]  /*3f90*/  @!P0 FFMA.FTZ R60, R33, R18, -R60 ;  /* 0x00000012213c8223 */ /* 0x000fe2000001083c */
[C---:B------:R-:W-:Y:S01]  /*3fa0*/  @!P0 LOP3.LUT R18, R23.reuse, 0xffff0000, RZ, 0xc0, !PT ;  /* 0xffff000017128812 */ /* 0x040fe200078ec0ff */
[-C--:B------:R-:W-:Y:S01]  /*3fb0*/  @!P0 FMUL.FTZ R0, R24, R19.reuse ;  /* 0x0000001318008220 */ /* 0x080fe20000410000 */
[----:B------:R-:W-:Y:S01]  /*3fc0*/  @!P0 LOP3.LUT R28, R22, 0xffff0000, RZ, 0xc0, !PT ;  /* 0xffff0000161c8812 */ /* 0x000fe200078ec0ff */
[----:B------:R-:W-:Y:S02]  /*3fd0*/  @!P0 IMAD.U32 R24, R23, 0x10000, RZ ;  /* 0x0001000017188824 */ /* 0x000fe400078e00ff */
[----:B------:R-:W-:Y:S01]  /*3fe0*/  @!P0 FFMA.FTZ R53, R32, R19, -R53 ;  /* 0x0000001320358223 */ /* 0x000fe20000010835 */
[C---:B------:R-:W-:Y:S01]  /*3ff0*/  @!P0 SHF.L.U32 R19, R13.reuse, 0x10, RZ ;  /* 0x000000100d138819 */ /* 0x040fe200000006ff */
[----:B------:R-:W-:Y:S01]  /*4000*/  @!P0 FMUL.FTZ R63, R24, R42 ;  /* 0x0000002a183f8220 */ /* 0x000fe20000410000 */
[----:B------:R-:W-:Y:S01]  /*4010*/  @!P0 LOP3.LUT R13, R13, 0xffff0000, RZ, 0xc0, !PT ;  /* 0xffff00000d0d8812 */ /* 0x000fe200078ec0ff */
[----:B------:R-:W-:Y:S01]  /*4020*/  @!P0 FMUL.FTZ R62, R18, R43 ;  /* 0x0000002b123e8220 */ /* 0x000fe20000410000 */
[----:B------:R-:W-:Y:S01]  /*4030*/  @!P0 F2FP.BF16.PACK_AB R60, R60, R53 ;  /* 0x000000353c3c823e */ /* 0x000fe200000010ff */
[----:B------:R-:W-:Y:S02]  /*4040*/  @!P0 FMUL.FTZ R78, R28, R41 ;  /* 0x000000291c4e8220 */ /* 0x000fe40000410000 */
[----:B------:R-:W-:Y:S01]  /*4050*/  @!P0 FFMA.FTZ R61, R39, R26, -R61 ;  /* 0x0000001a273d8223 */ /* 0x000fe2000001083d */
[----:B------:R-:W-:Y:S01]  /*4060*/  @!P0 MOV R48, R60 ;  /* 0x0000003c00308202 */ /* 0x000fe20000000f00 */
[----:B------:R-:W-:Y:S02]  /*4070*/  @!P0 FFMA.FTZ R63, R44, R19, -R63 ;  /* 0x000000132c3f8223 */ /* 0x000fe4000001083f */
[----:B------:R-:W-:Y:S02]  /*4080*/  @!P0 FFMA.FTZ R62, R46, R13, -R62 ;  /* 0x0000000d2e3e8223 */ /* 0x000fe4000001083e */
[----:B------:R-:W-:Y:S02]  /*4090*/  @!P0 FFMA.FTZ R78, R40, R25, -R78 ;  /* 0x00000019284e8223 */ /* 0x000fe4000001084e */
[----:B----4-:R-:W-:Y:S01]  /*40a0*/  IMAD.X R53, R127, 0x1, R83, P1 ;  /* 0x000000017f357824 */ /* 0x010fe200008e0653 */
[----:B------:R-:W-:Y:S01]  /*40b0*/  @!P0 F2FP.BF16.PACK_AB R62, R62, R63 ;  /* 0x0000003f3e3e823e */ /* 0x000fe200000010ff */
[----:B------:R-:W-:Y:S01]  /*40c0*/  @!P0 IMAD.MOV.U32 R49, RZ, RZ, R47 ;  /* 0x000000ffff318224 */ /* 0x000fe200078e002f */
[----:B------:R-:W-:Y:S01]  /*40d0*/  @!P0 F2FP.BF16.PACK_AB R61, R78, R61 ;  /* 0x0000003d4e3d823e */ /* 0x000fe200000010ff */
[----:B------:R-:W-:Y:S01]  /*40e0*/  @!P0 FFMA.FTZ R0, R29, R32, R0 ;  /* 0x000000201d008223 */ /* 0x000fe20000010000 */
[----:B------:R-:W-:Y:S01]  /*40f0*/  ISETP.GE.AND P1, PT, R45, c[0x0][0x1d4], PT ;  /* 0x000075002d007a0c */ /* 0x000fe20003f26270 */
[----:B------:R-:W-:Y:S02]  /*4100*/  @!P0 IMAD.MOV.U32 R51, RZ, RZ, R62 ;  /* 0x000000ffff338224 */ /* 0x000fe400078e003e */
[----:B------:R-:W-:Y:S02]  /*4110*/  @!P0 IMAD.MOV.U32 R50, RZ, RZ, R61 ;  /* 0x000000ffff328224 */ /* 0x000fe400078e003d */
[----:B------:R-:W-:Y:S02]  /*4120*/  @!P0 FFMA.FTZ R2, R31, R33, R2 ;  /* 0x000000211f028223 */ /* 0x000fe40000010002 */
[----:B------:R-:W-:Y:S01]  /*4130*/  @!P0 FMUL.FTZ R5, R27, R26 ;  /* 0x0000001a1b058220 */ /* 0x000fe20000410000 */
[----:B------:R1:W-:Y:S01]  /*4140*/  ST.E.128 [R52.64], R48 ;  /* 0x0000003034007985 */ /* 0x0003e2000c101d16 */
[----:B------:R-:W-:Y:S01]  /*4150*/  @!P0 FFMA.FTZ R3, R34, R35, R3 ;  /* 0x0000002322038223 */ /* 0x000fe20000010003 */
[----:B------:R-:W-:Y:S01]  /*4160*/  @!P0 F2FP.BF16.PACK_AB R47, R2, R0 ;  /* 0x00000000022f823e */ /* 0x000fe200000010ff */
[----:B------:R-:W-:Y:S02]  /*4170*/  @!P0 FMUL.FTZ R6, R28, R25 ;  /* 0x000000191c068220 */ /* 0x000fe40000410000 */
[----:B------:R-:W-:Y:S02]  /*4180*/  @!P0 FFMA.FTZ R4, R37, R36, R4 ;  /* 0x0000002425048223 */ /* 0x000fe40000010004 */
[----:B------:R-:W-:Y:S02]  /*4190*/  @!P0 FMUL.FTZ R7, R24, R19 ;  /* 0x0000001318078220 */ /* 0x000fe40000410000 */
[----:B------:R-:W-:Y:S02]  /*41a0*/  @!P0 FFMA.FTZ R5, R38, R39, R5 ;  /* 0x0000002726058223 */ /* 0x000fe40000010005 */
[----:B------:R-:W-:Y:S02]  /*41b0*/  @!P0 FMUL.FTZ R8, R18, R13 ;  /* 0x0000000d12088220 */ /* 0x000fe40000410000 */
[----:B------:R-:W-:Y:S02]  /*41c0*/  @!P0 FFMA.FTZ R6, R41, R40, R6 ;  /* 0x0000002829068223 */ /* 0x000fe40000010006 */
[----:B------:R-:W-:Y:S02]  /*41d0*/  @!P0 FFMA.FTZ R7, R42, R44, R7 ;  /* 0x0000002c2a078223 */ /* 0x000fe40000010007 */
[----:B------:R-:W-:Y:S02]  /*41e0*/  @!P0 FFMA.FTZ R8, R43, R46, R8 ;  /* 0x0000002e2b088223 */ /* 0x000fe40000010008 */
[----:B------:R-:W-:Y:S03]  /*41f0*/  @!P0 IMAD.MOV.U32 R20, RZ, RZ, R47 ;  /* 0x000000ffff148224 */ /* 0x000fe600078e002f */
[----:B------:R-:W-:Y:S05]  /*4200*/  @!P0 F2FP.BF16.PACK_AB R60, R8, R7 ;  /* 0x00000007083c823e */ /* 0x000fea00000010ff */
[----:B------:R-:W-:Y:S01]  /*4210*/  @!P0 IMAD.MOV.U32 R23, RZ, RZ, R60 ;  /* 0x000000ffff178224 */ /* 0x000fe200078e003c */
[----:B-1----:R-:W-:Y:S02]  /*4220*/  @!P0 F2FP.BF16.PACK_AB R53, R6, R5 ;  /* 0x000000050635823e */ /* 0x002fe400000010ff */
[----:B------:R-:W-:Y:S03]  /*4230*/  @!P0 F2FP.BF16.PACK_AB R52, R4, R3 ;  /* 0x000000030434823e */ /* 0x000fe600000010ff */
[----:B------:R-:W-:Y:S01]  /*4240*/  @!P0 IMAD.MOV.U32 R22, RZ, RZ, R53 ;  /* 0x000000ffff168224 */ /* 0x000fe200078e0035 */
[----:B------:R-:W-:Y:S01]  /*4250*/  @!P0 MOV R21, R52 ;  /* 0x0000003400158202 */ /* 0x000fe20000000f00 */
[----:B------:R-:W-:-:S05]  /*4260*/  @P1 BRA `(.L_x_67) ;  /* 0x000001f000001947 */ /* 0x000fca0003800000 */
[C---:B------:R-:W-:Y:S04]  /*4270*/  LEA R2, P0, R45.reuse, R126, 0x1 ;  /* 0x0000007e2d027211 */ /* 0x040fe800078008ff */
[----:B------:R-:W-:Y:S05]  /*4280*/  LEA.HI.X.SX32 R3, R45, R127, 0x1, P0 ;  /* 0x0000007f2d037211 */ /* 0x000fea00000f0eff */
[----:B------:R1:W-:Y:S01]  /*4290*/  ST.E.128 [R2.64], R20 ;  /* 0x0000001402007985 */ /* 0x0003e2000c101d16 */
[----:B------:R-:W-:-:S05]  /*42a0*/  BRA `(.L_x_67) ;  /* 0x000001b000007947 */ /* 0x000fca0003800000 */
.L_x_63:
[----:B------:R1:W3:Y:S01]  /*42b0*/  SHFL.IDX PT, R3, R2, RZ, 0x181f ;  /* 0x00181fff02037589 */ /* 0x0002e200000e0000 */
[----:B------:R-:W-:Y:S03]  /*42c0*/  IADD3 R68, -R72, UR17, RZ ;  /* 0x0000001148447c10 */ /* 0x000fe6000fffe1ff */
[----:B------:R-:W4:Y:S01]  /*42d0*/  SHFL.IDX PT, R55, R55, RZ, 0x181f ;  /* 0x00181fff37377589 */ /* 0x000f2200000e0000 */
[----:B------:R-:W-:Y:S04]  /*42e0*/  IMNMX R68, R68, 0x20, PT ;  /* 0x0000002044447817 */ /* 0x000fe80003800200 */
[----:B------:R-:W-:Y:S11]  /*42f0*/  ISETP.GT.AND P0, PT, R68, R109, PT ;  /* 0x0000006d4400720c */ /* 0x000ff60003f04270 */
[----:B------:R-:W-:Y:S02]  /*4300*/  @!UPT UIADD3 URZ, URZ, URZ, URZ ;  /* 0x0000003f3f3ff290 */ /* 0x000fe4000fffe03f */
[----:B------:R-:W-:-:S05]  /*4310*/  @!P0 BRA `(.L_x_67) ;  /* 0x0000014000008947 */ /* 0x000fca0003800000 */
[C---:B------:R-:W-:Y:S02]  /*4320*/  ISETP.GE.AND P0, PT, R16.reuse, c[0x0][0x1d4], PT ;  /* 0x0000750010007a0c */ /* 0x040fe40003f06270 */
[----:B------:R-:W-:Y:S11]  /*4330*/  ISETP.GE.AND P2, PT, R11, c[0x0][0x1d4], PT ;  /* 0x000075000b007a0c */ /* 0x000ff60003f46270 */
[----:B------:R-:W5:Y:S01]  /*4340*/  @!P0 LDS.128 R4, [R103+0xc080] ;  /* 0x00c0800067048984 */ /* 0x000f620000000c00 */
[C---:B----4-:R-:W-:Y:S04]  /*4350*/  @!P0 LEA R30, P1, R16.reuse, R55, 0x1 ;  /* 0x00000037101e8211 */ /* 0x050fe800078208ff */
[----:B---3--:R-:W-:Y:S02]  /*4360*/  @!P0 LEA.HI.X R31, R16, R3, R17, 0x1, P1 ;  /* 0x00000003101f8211 */ /* 0x008fe400008f0c11 */
[----:B------:R-:W-:Y:S03]  /*4370*/  ISETP.GE.AND P1, PT, R108, c[0x0][0x1d4], PT ;  /* 0x000075006c007a0c */ /* 0x000fe60003f26270 */
[----:B-----5:R-:W-:Y:S01]  /*4380*/  @!P0 ST.E.128 [R30.64], R4 ;  /* 0x000000041e008985 */ /* 0x020fe2000c101d16 */
[C---:B------:R-:W-:Y:S03]  /*4390*/  @!P2 LEA R28, P0, R96.reuse, R55, 0x1 ;  /* 0x00000037601ca211 */ /* 0x040fe600078008ff */
[----:B------:R-:W3:Y:S01]  /*43a0*/  @!P2 LDS.128 R24, [R103+0xd080] ;  /* 0x00d080006718a984 */ /* 0x000ee20000000c00 */
[----:B------:R-:W-:Y:S02]  /*43b0*/  @!P2 LEA.HI.X R29, R96, R3, R87, 0x1, P0 ;  /* 0x00000003601da211 */ /* 0x000fe400000f0c57 */
[----:B------:R-:W-:Y:S03]  /*43c0*/  ISETP.GE.AND P0, PT, R106, c[0x0][0x1d4], PT ;  /* 0x000075006a007a0c */ /* 0x000fe60003f06270 */
[----:B---3--:R-:W-:Y:S01]  /*43d0*/  @!P2 ST.E.128 [R28.64], R24 ;  /* 0x000000181c00a985 */ /* 0x008fe2000c101d16 */
[C---:B------:R-:W-:Y:S03]  /*43e0*/  @!P1 LEA R18, P2, R95.reuse, R55, 0x1 ;  /* 0x000000375f129211 */ /* 0x040fe600078408ff */
[----:B------:R-:W3:Y:S01]  /*43f0*/  @!P1 LDS.128 R20, [R103+0xe080] ;  /* 0x00e0800067149984 */ /* 0x000ee20000000c00 */
[----:B------:R-:W-:Y:S05]  /*4400*/  @!P1 LEA.HI.X R19, R95, R3, R86, 0x1, P2 ;  /* 0x000000035f139211 */ /* 0x000fea00010f0c56 */
[----:B---3--:R-:W-:Y:S01]  /*4410*/  @!P1 ST.E.128 [R18.64], R20 ;  /* 0x0000001412009985 */ /* 0x008fe2000c101d16 */
[C---:B-1----:R-:W-:Y:S03]  /*4420*/  @!P0 LEA R2, P1, R94.reuse, R55, 0x1 ;  /* 0x000000375e028211 */ /* 0x042fe600078208ff */
[----:B------:R-:W1:Y:S01]  /*4430*/  @!P0 LDS.128 R4, [R103+0xf080] ;  /* 0x00f0800067048984 */ /* 0x000e620000000c00 */
[----:B------:R-:W-:Y:S05]  /*4440*/  @!P0 LEA.HI.X R3, R94, R3, R85, 0x1, P1 ;  /* 0x000000035e038211 */ /* 0x000fea00008f0c55 */
[----:B-1----:R1:W-:Y:S04]  /*4450*/  @!P0 ST.E.128 [R2.64], R4 ;  /* 0x0000000402008985 */ /* 0x0023e8000c101d16 */
.L_x_67:
[----:B------:R-:W-:Y:S05]  /*4460*/  BSYNC B1 ;  /* 0x0000000000017941 */ /* 0x000fea0003800000 */
.L_x_62:
[----:B------:R-:W-:Y:S01]  /*4470*/  IMAD.IADD R72, R81, 0x1, -R72 ;  /* 0x0000000151487824 */ /* 0x000fe200078e0a48 */
[----:B------:R-:W-:Y:S04]  /*4480*/  BSSY B0, `(.L_x_78) ;  /* 0x000003c000007945 */ /* 0x000fe80003800000 */
[----:B------:R-:W-:Y:S11]  /*4490*/  ISETP.GE.AND P0, PT, R72, 0x1, PT ;  /* 0x000000014800780c */ /* 0x000ff60003f06270 */
[----:B------:R-:W-:Y:S02]  /*44a0*/  @!UPT UIADD3 URZ, URZ, URZ, URZ ;  /* 0x0000003f3f3ff290 */ /* 0x000fe4000fffe03f */
[----:B-1----:R-:W-:Y:S01]  /*44b0*/  @P0 IMAD.WIDE R4, R102, 0x20, R122 ;  /* 0x0000002066040825 */ /* 0x002fe200078e027a */
[----:B------:R-:W-:Y:S03]  /*44c0*/  @P0 ISETP.NE.U32.AND P2, PT, R101, RZ, PT ;  /* 0x000000ff6500020c */ /* 0x000fe60003f45070 */
[----:B------:R-:W-:Y:S02]  /*44d0*/  @P0 IMAD R0, R5, c[0x0][0x258], RZ ;  /* 0x0000960005000a24 */ /* 0x000fe400078e02ff */
[----:B------:R-:W-:Y:S02]  /*44e0*/  @P0 IMAD.MOV.U32 R78, RZ, RZ, R118 ;  /* 0x000000ffff4e0224 */ /* 0x000fe400078e0076 */
[C---:B------:R-:W-:Y:S02]  /*44f0*/  @P0 IMAD R0, R4.reuse, c[0x0][0x25c], R0 ;  /* 0x0000970004000a24 */ /* 0x040fe400078e0200 */
[----:B---3--:R-:W-:Y:S05]  /*4500*/  @P0 IMAD.WIDE.U32 R2, R4, c[0x0][0x258], R78 ;  /* 0x0000960004020a25 */ /* 0x008fea00078e004e */
[C---:B------:R-:W-:Y:S02]  /*4510*/  @P0 LEA R4, P1, R2.reuse, c[0x0][0x250], 0x1 ;  /* 0x0000940002040a11 */ /* 0x040fe400078208ff */
[----:B------:R-:W-:Y:S04]  /*4520*/  @P0 IADD3 R0, R3, R0, RZ ;  /* 0x0000000003000210 */ /* 0x000fe80007ffe0ff */
[----:B------:R-:W-:Y:S01]  /*4530*/  @P0 LEA.HI.X R5, R2, c[0x0][0x254], R0, 0x1, P1 ;  /* 0x0000950002050a11 */ /* 0x000fe200008f0c00 */
[----:B------:R-:W-:Y:S01]  /*4540*/  IMAD R0, R70, c[0x0][0x208], RZ ;  /* 0x0000820046007a24 */ /* 0x000fe200078e02ff */
[----:B------:R-:W-:Y:S01]  /*4550*/  @P0 ISETP.NE.U32.AND P1, PT, R100, RZ, PT ;  /* 0x000000ff6400020c */ /* 0x000fe20003f25070 */
[----:B------:R-:W-:Y:S02]  /*4560*/  IMAD.WIDE.U32 R2, R71, c[0x0][0x208], RZ ;  /* 0x0000820047027a25 */ /* 0x000fe400078e00ff */
[----:B------:R-:W-:Y:S01]  /*4570*/  @!PT LDS RZ, [RZ] ;  /* 0x00000000fffff984 */ /* 0x000fe20000000800 */
[----:B------:R-:W-:Y:S01]  /*4580*/  @!PT LDS RZ, [RZ] ;  /* 0x00000000fffff984 */ /* 0x000fe20000000800 */
[----:B------:R-:W-:Y:S01]  /*4590*/  @!PT LDS RZ, [RZ] ;  /* 0x00000000fffff984 */ /* 0x000fe20000000800 */
[----:B------:R1:W-:Y:S01]  /*45a0*/  @P0 LDGSTS.E.BYPASS.LTC128B.128 [R103+0x8080], [R4.64], P2 ;  /* 0x0808000004670fae */ /* 0x0003e20009101d56 */
[----:B------:R-:W-:Y:S01]  /*45b0*/  @P0 ISETP.NE.U32.AND P2, PT, R99, RZ, PT ;  /* 0x000000ff6300020c */ /* 0x000fe20003f45070 */
[----:B------:R-:W-:Y:S04]  /*45c0*/  IMAD R0, R71, c[0x0][0x20c], R0 ;  /* 0x0000830047007a24 */ /* 0x000fe800078e0200 */
[----:B------:R-:W-:Y:S02]  /*45d0*/  IMAD.IADD R3, R3, 0x1, R0 ;  /* 0x0000000103037824 */ /* 0x000fe400078e0200 */
[----:B------:R-:W-:Y:S02]  /*45e0*/  IMAD R0, R69, c[0x0][0x218], RZ ;  /* 0x0000860045007a24 */ /* 0x000fe400078e02ff */
[----:B------:R1:W-:Y:S01]  /*45f0*/  @P0 LDGSTS.E.BYPASS.LTC128B.128 [R103+0x9080], [R4.64+0x80], P1 ;  /* 0x0908008004670fae */ /* 0x0003e20008901d56 */
[----:B------:R-:W-:Y:S01]  /*4600*/  @P0 ISETP.NE.U32.AND P1, PT, R98, RZ, PT ;  /* 0x000000ff6200020c */ /* 0x000fe20003f25070 */
[C---:B------:R-:W-:Y:S02]  /*4610*/  IMAD.WIDE.U32 R6, R91.reuse, c[0x0][0x218], R2 ;  /* 0x000086005b067a25 */ /* 0x040fe400078e0002 */
[----:B------:R1:W-:Y:S02]  /*4620*/  @P0 LDGSTS.E.BYPASS.LTC128B.128 [R103+0xa080], [R4.64+0x100], P2 ;  /* 0x0a08010004670fae */ /* 0x0003e40009101d56 */
[----:B------:R-:W-:Y:S08]  /*4630*/  IMAD R0, R91, c[0x0][0x21c], R0 ;  /* 0x000087005b007a24 */ /* 0x000ff000078e0200 */
[----:B------:R1:W-:Y:S01]  /*4640*/  @P0 LDGSTS.E.BYPASS.LTC128B.128 [R103+0xb080], [R4.64+0x180], P1 ;  /* 0x0b08018004670fae */ /* 0x0003e20008901d56 */
[----:B------:R-:W-:Y:S03]  /*4650*/  IADD3 R3, P0, R6, UR32, RZ ;  /* 0x0000002006037c10 */ /* 0x000fe6000ff1e0ff */
[----:B------:R-:W0:Y:S01]  /*4660*/  LDGDEPBAR ;  /* 0x00000000000079af */ /* 0x000e220000000000 */
[----:B------:R-:W-:Y:S02]  /*4670*/  IADD3.X R0, R7, UR25, R0, P0, !PT ;  /* 0x0000001907007c10 */ /* 0x000fe400087fe400 */
[C---:B------:R-:W-:Y:S04]  /*4680*/  LEA R2, P0, R3.reuse, c[0x0][0x1f8], 0x1 ;  /* 0x00007e0003027a11 */ /* 0x040fe800078008ff */
[----:B------:R-:W-:Y:S02]  /*4690*/  LEA.HI.X R13, R3, c[0x0][0x1fc], R0, 0x1, P0 ;  /* 0x00007f00030d7a11 */ /* 0x000fe400000f0c00 */
[----:B------:R1:W3:Y:S01]  /*46a0*/  SHFL.IDX PT, R3, R2, RZ, 0x181f ;  /* 0x00181fff02037589 */ /* 0x0002e200000e0000 */
[----:B------:R-:W-:Y:S03]  /*46b0*/  ISETP.GT.AND P0, PT, R68, R109, PT ;  /* 0x0000006d4400720c */ /* 0x000fe60003f04270 */
[----:B------:R-:W4:Y:S01]  /*46c0*/  SHFL.IDX PT, R13, R13, RZ, 0x181f ;  /* 0x00181fff0d0d7589 */ /* 0x000f2200000e0000 */
[----:B------:R-:W-:Y:S04]  /*46d0*/  DEPBAR.LE SB0, 0x0 ;  /* 0x000080000000791a */ /* 0x000fe80000000000 */
[----:B------:R-:W-:Y:S06]  /*46e0*/  BAR.SYNC.DEFER_BLOCKING 0x0 ;  /* 0x0000000000007b1d */ /* 0x000fec0000010000 */
[----:B------:R-:W-:-:S05]  /*46f0*/  @!P0 BRA `(.L_x_79) ;  /* 0x0000014000008947 */ /* 0x000fca0003800000 */
[C---:B-1-3--:R-:W-:Y:S02]  /*4700*/  ISETP.GE.AND P0, PT, R16.reuse, c[0x0][0x1d4], PT ;  /* 0x0000750010007a0c */ /* 0x04afe40003f06270 */
[----:B------:R-:W-:Y:S11]  /*4710*/  ISETP.GE.AND P2, PT, R11, c[0x0][0x1d4], PT ;  /* 0x000075000b007a0c */ /* 0x000ff60003f46270 */
[----:B------:R-:W1:Y:S01]  /*4720*/  @!P0 LDS.128 R4, [R103+0x8080] ;  /* 0x0080800067048984 */ /* 0x000e620000000c00 */
[C---:B-----5:R-:W-:Y:S04]  /*4730*/  @!P0 LEA R30, P1, R16.reuse, R3, 0x1 ;  /* 0x00000003101e8211 */ /* 0x060fe800078208ff */
[----:B----4-:R-:W-:Y:S02]  /*4740*/  @!P0 LEA.HI.X R31, R16, R13, R17, 0x1, P1 ;  /* 0x0000000d101f8211 */ /* 0x010fe400008f0c11 */
[----:B------:R-:W-:Y:S03]  /*4750*/  ISETP.GE.AND P1, PT, R108, c[0x0][0x1d4], PT ;  /* 0x000075006c007a0c */ /* 0x000fe60003f26270 */
[----:B-1----:R-:W-:Y:S01]  /*4760*/  @!P0 ST.E.128 [R30.64], R4 ;  /* 0x000000041e008985 */ /* 0x002fe2000c101d16 */
[C---:B------:R-:W-:Y:S03]  /*4770*/  @!P2 LEA R28, P0, R96.reuse, R3, 0x1 ;  /* 0x00000003601ca211 */ /* 0x040fe600078008ff */
[----:B------:R-:W1:Y:S01]  /*4780*/  @!P2 LDS.128 R24, [R103+0x9080] ;  /* 0x009080006718a984 */ /* 0x000e620000000c00 */
[----:B------:R-:W-:Y:S02]  /*4790*/  @!P2 LEA.HI.X R29, R96, R13, R87, 0x1, P0 ;  /* 0x0000000d601da211 */ /* 0x000fe400000f0c57 */
[----:B------:R-:W-:Y:S03]  /*47a0*/  ISETP.GE.AND P0, PT, R106, c[0x0][0x1d4], PT ;  /* 0x000075006a007a0c */ /* 0x000fe60003f06270 */
[----:B-1----:R-:W-:Y:S01]  /*47b0*/  @!P2 ST.E.128 [R28.64], R24 ;  /* 0x000000181c00a985 */ /* 0x002fe2000c101d16 */
[C---:B------:R-:W-:Y:S03]  /*47c0*/  @!P1 LEA R18, P2, R95.reuse, R3, 0x1 ;  /* 0x000000035f129211 */ /* 0x040fe600078408ff */
[----:B------:R-:W1:Y:S01]  /*47d0*/  @!P1 LDS.128 R20, [R103+0xa080] ;  /* 0x00a0800067149984 */ /* 0x000e620000000c00 */
[----:B------:R-:W-:Y:S05]  /*47e0*/  @!P1 LEA.HI.X R19, R95, R13, R86, 0x1, P2 ;  /* 0x0000000d5f139211 */ /* 0x000fea00010f0c56 */
[----:B-1----:R-:W-:Y:S01]  /*47f0*/  @!P1 ST.E.128 [R18.64], R20 ;  /* 0x0000001412009985 */ /* 0x002fe2000c101d16 */
[C---:B------:R-:W-:Y:S03]  /*4800*/  @!P0 LEA R2, P1, R94.reuse, R3, 0x1 ;  /* 0x000000035e028211 */ /* 0x040fe600078208ff */
[----:B------:R-:W1:Y:S01]  /*4810*/  @!P0 LDS.128 R4, [R103+0xb080] ;  /* 0x00b0800067048984 */ /* 0x000e620000000c00 */
[----:B------:R-:W-:Y:S05]  /*4820*/  @!P0 LEA.HI.X R3, R94, R13, R85, 0x1, P1 ;  /* 0x0000000d5e038211 */ /* 0x000fea00008f0c55 */
[----:B-1----:R1:W-:Y:S04]  /*4830*/  @!P0 ST.E.128 [R2.64], R4 ;  /* 0x0000000402008985 */ /* 0x0023e8000c101d16 */
.L_x_79:
[----:B-1-3--:R-:W-:Y:S05]  /*4840*/  BSYNC B0 ;  /* 0x0000000000007941 */ /* 0x00afea0003800000 */
.L_x_78:
[C---:B------:R-:W-:Y:S02]  /*4850*/  ISETP.GT.AND P0, PT, R102.reuse, UR8, PT ;  /* 0x0000000866007c0c */ /* 0x040fe4000bf04270 */
[----:B------:R-:W-:Y:S11]  /*4860*/  IADD3 R102, R102, -0x1, RZ ;  /* 0xffffffff66667810 */ /* 0x000ff60007ffe0ff */
[----:B------:R-:W-:Y:S01]  /*4870*/  @P0 SHF.R.S32.HI R3, RZ, 0x1f, R102 ;  /* 0x0000001fff030819 */ /* 0x000fe20000011466 */
[----:B------:R-:W-:Y:S01]  /*4880*/  @P0 IMAD.MOV.U32 R4, RZ, RZ, R120 ;  /* 0x000000ffff040224 */ /* 0x000fe200078e0078 */
[----:B------:R-:W-:Y:S01]  /*4890*/  @P0 ISETP.NE.U32.AND P2, PT, R101, RZ, PT ;  /* 0x000000ff6500020c */ /* 0x000fe20003f45070 */
[----:B------:R-:W-:Y:S02]  /*48a0*/  @P0 IMAD.MOV.U32 R5, RZ, RZ, R125 ;  /* 0x000000ffff050224 */ /* 0x000fe400078e007d */
[C---:B------:R-:W-:Y:S02]  /*48b0*/  @P0 IMAD R0, R102.reuse, UR21, RZ ;  /* 0x0000001566000c24 */ /* 0x040fe4000f8e02ff */
[----:B------:R-:W-:Y:S04]  /*48c0*/  @P0 IMAD.WIDE.U32 R4, R102, UR24, R4 ;  /* 0x0000001866040c25 */ /* 0x000fe8000f8e0004 */
[----:B------:R-:W-:Y:S01]  /*48d0*/  @P0 IMAD R0, R3, UR24, R0 ;  /* 0x0000001803000c24 */ /* 0x000fe2000f8e0200 */
[C---:B------:R-:W-:Y:S03]  /*48e0*/  @P0 LEA R6, P1, R4.reuse, c[0x0][0x220], 0x1 ;  /* 0x0000880004060a11 */ /* 0x040fe600078208ff */
[----:B------:R-:W-:Y:S05]  /*48f0*/  @P0 IMAD.IADD R0, R5, 0x1, R0 ;  /* 0x0000000105000824 */ /* 0x000fea00078e0200 */
[----:B------:R-:W-:Y:S02]  /*4900*/  @P0 LEA.HI.X R7, R4, c[0x0][0x224], R0, 0x1, P1 ;  /* 0x0000890004070a11 */ /* 0x000fe400008f0c00 */
[----:B------:R-:W-:Y:S03]  /*4910*/  @P0 ISETP.NE.U32.AND P1, PT, R100, RZ, PT ;  /* 0x000000ff6400020c */ /* 0x000fe60003f25070 */
[----:B------:R-:W-:Y:S01]  /*4920*/  @!PT LDS RZ, [RZ] ;  /* 0x00000000fffff984 */ /* 0x000fe20000000800 */
[----:B------:R-:W-:Y:S01]  /*4930*/  @!PT LDS RZ, [RZ] ;  /* 0x00000000fffff984 */ /* 0x000fe20000000800 */
[----:B------:R-:W-:Y:S01]  /*4940*/  @!PT LDS RZ, [RZ] ;  /* 0x00000000fffff984 */ /* 0x000fe20000000800 */
[----:B------:R1:W-:Y:S01]  /*4950*/  @P0 LDGSTS.E.BYPASS.LTC128B.128 [R103+0xc080], [R6.64], P2 ;  /* 0x0c08000006670fae */ /* 0x0003e20009101d56 */
[----:B------:R-:W-:Y:S09]  /*4960*/  @P0 ISETP.NE.U32.AND P2, PT, R99, RZ, PT ;  /* 0x000000ff6300020c */ /* 0x000ff20003f45070 */
[----:B------:R1:W-:Y:S01]  /*4970*/  @P0 LDGSTS.E.BYPASS.LTC128B.128 [R103+0xd080], [R6.64+0x80], P1 ;  /* 0x0d08008006670fae */ /* 0x0003e20008901d56 */
[----:B------:R-:W-:Y:S03]  /*4980*/  @P0 ISETP.NE.U32.AND P1, PT, R98, RZ, PT ;  /* 0x000000ff6200020c */ /* 0x000fe60003f25070 */
[----:B------:R1:W-:Y:S10]  /*4990*/  @P0 LDGSTS.E.BYPASS.LTC128B.128 [R103+0xe080], [R6.64+0x100], P2 ;  /* 0x0e08010006670fae */ /* 0x0003f40009101d56 */
[----:B------:R1:W-:Y:S04]  /*49a0*/  @P0 LDGSTS.E.BYPASS.LTC128B.128 [R103+0xf080], [R6.64+0x180], P1 ;  /* 0x0f08018006670fae */ /* 0x0003e80008901d56 */
[----:B------:R-:W0:Y:S01]  /*49b0*/  LDGDEPBAR ;  /* 0x00000000000079af */ /* 0x000e220000000000 */
[----:B------:R-:W-:-:S05]  /*49c0*/  @P0 BRA `(.L_x_80) ;  /* 0xffffd03000000947 */ /* 0x000fca000383ffff */
[----:B------:R-:W-:Y:S06]  /*49d0*/  BAR.SYNC.DEFER_BLOCKING 0x0 ;  /* 0x0000000000007b1d */ /* 0x000fec0000010000 */
.L_x_59:
[----:B-1----:R-:W-:Y:S01]  /*49e0*/  UISETP.GE.AND UP0, UPT, UR11, 0x1, UPT ;  /* 0x000000010b00788c */ /* 0x002fe2000bf06270 */
[----:B------:R-:W-:Y:S01]  /*49f0*/  PLOP3.LUT P2, PT, PT, PT, PT, 0x80, 0x0 ;  /* 0x000000000000781c */ /* 0x000fe20003f4f070 */
[----:B------:R-:W-:Y:S01]  /*4a00*/  CS2R R130, SRZ ;  /* 0x0000000000827805 */ /* 0x000fe2000001ff00 */
[----:B------:R-:W-:Y:S01]  /*4a10*/  CS2R R128, SRZ ;  /* 0x0000000000807805 */ /* 0x000fe2000001ff00 */
[----:B----4-:R-:W-:Y:S01]  /*4a20*/  CS2R R126, SRZ ;  /* 0x00000000007e7805 */ /* 0x010fe2000001ff00 */
[----:B------:R-:W-:Y:S01]  /*4a30*/  CS2R R124, SRZ ;  /* 0x00000000007c7805 */ /* 0x000fe2000001ff00 */
[----:B------:R-:W-:Y:S01]  /*4a40*/  PLOP3.LUT P0, PT, PT, PT, UP0, 0x80, 0x0 ;  /* 0x000000000000781c */ /* 0x000fe20003f0f008 */
        /* <DEDUP_REMOVED lines=23> */
[----:B-----5:R-:W-:Y:S01]  /*4bc0*/  CS2R R76, SRZ ;  /* 0x00000000004c7805 */ /* 0x020fe2000001ff00 */
[----:B------:R-:W-:Y:S01]  /*4bd0*/  CS2R R74, SRZ ;  /* 0x00000000004a7805 */ /* 0x000fe2000001ff00 */
[----:B------:R-:W-:Y:S01]  /*4be0*/  CS2R R72, SRZ ;  /* 0x0000000000487805 */ /* 0x000fe2000001ff00 */
[----:B------:R-:W-:Y:S01]  /*4bf0*/  CS2R R70, SRZ ;  /* 0x0000000000467805 */ /* 0x000fe2000001ff00 */
[----:B------:R-:W-:Y:S01]  /*4c00*/  CS2R R68, SRZ ;  /* 0x0000000000447805 */ /* 0x000fe2000001ff00 */
[----:B------:R-:W-:Y:S01]  /*4c10*/  CS2R R6, SRZ ;  /* 0x0000000000067805 */ /* 0x000fe2000001ff00 */
[----:B------:R-:W-:Y:S01]  /*4c20*/  IMAD.MOV.U32 R4, RZ, RZ, RZ ;  /* 0x000000ffff047224 */ /* 0x000fe200078e00ff */
        /* <DEDUP_REMOVED lines=32> */
[----:B------:R-:W-:Y:S05]  /*4e30*/  @!P0 BRA `(.L_x_81) ;  /* 0x0000c9f000008947 */ /* 0x000fea0003800000 */
[----:B------:R-:W-:Y:S02]  /*4e40*/  ULDC.64 UR4, c[0x0][0x340] ;  /* 0x0000d00000047ab9 */ /* 0x000fe40000000a00 */
[----:B------:R-:W-:-:S02]  /*4e50*/  UISETP.NE.U32.AND UP1, UPT, URZ, UR4, UPT ;  /* 0x000000043f00728c */ /* 0x000fc4000bf25070 */
[----:B------:R-:W-:Y:S02]  /*4e60*/  ULDC.64 UR6, c[0x0][0x340] ;  /* 0x0000d00000067ab9 */ /* 0x000fe40000000a00 */
[----:B------:R-:W-:-:S06]  /*4e70*/  UISETP.NE.AND.EX UP1, UPT, URZ, UR5, UPT, UP1 ;  /* 0x000000053f00728c */ /* 0x000fcc000bf25310 */
[----:B------:R-:W-:-:S05]  /*4e80*/  PLOP3.LUT P1, PT, PT, PT, UP1, 0x80, 0x0 ;  /* 0x000000000000781c */ /* 0x000fca0003f2f018 */
[----:B------:R-:W-:Y:S02]  /*4e90*/  @UP1 UMOV UR4, 0x4 ;  /* 0x0000000400041882 */ /* 0x000fe40000000000 */
[----:B------:R-:W-:-:S06]  /*4ea0*/  @UP1 UIMAD.WIDE UR4, UR20, UR4, UR6 ;  /* 0x00000004140412a5 */ /* 0x000fcc000f8e0206 */
[----:B------:R-:W-:Y:S02]  /*4eb0*/  IMAD.U32 R2, RZ, RZ, UR4 ;  /* 0x00000004ff027e24 */ /* 0x000fe4000f8e00ff */
[----:B------:R-:W-:Y:S01]  /*4ec0*/  IMAD.U32 R3, RZ, RZ, UR5 ;  /* 0x00000005ff037e24 */ /* 0x000fe2000f8e00ff */
[----:B------:R-:W1:Y:S01]  /*4ed0*/  S2R R9, SR_CTAID.X ;  /* 0x0000000000097919 */ /* 0x000e620000002500 */
[----:B------:R-:W-:Y:S02]  /*4ee0*/  USHF.R.S32.HI UR6, URZ, 0x1f, UR16 ;  /* 0x0000001f3f067899 */ /* 0x000fe40008011410 */
[----:B------:R-:W-:Y:S01]  /*4ef0*/  ULDC.64 UR4, c[0x0][0x178] ;  /* 0x00005e0000047ab9 */ /* 0x000fe20000000a00 */
[----:B------:R3:W4:Y:S01]  /*4f00*/  @P1 LDG.E R0, [R2.64] ;  /* 0x0000001602001981 */ /* 0x000722000c1e1900 */
[----:B------:R-:W-:Y:S01]  /*4f10*/  UIMAD UR6, UR6, UR4, URZ ;  /* 0x00000004060672a4 */ /* 0x000fe2000f8e023f */
[----:B------:R-:W-:Y:S01]  /*4f20*/  IMAD.MOV.U32 R4, RZ, RZ, c[0x0][0x2c4] ;  /* 0x0000b100ff047624 */ /* 0x000fe200078e00ff */
[----:B------:R-:W-:Y:S01]  /*4f30*/  UIMAD.WIDE.U32 UR24, UR16, UR4, URZ ;  /* 0x00000004101872a5 */ /* 0x000fe2000f8e003f */
[----:B------:R-:W-:Y:S01]  /*4f40*/  BSSY B0, `(.L_x_82) ;  /* 0x000006a000007945 */ /* 0x000fe20003800000 */
[----:B------:R-:W-:-:S02]  /*4f50*/  UIMAD UR16, UR16, UR5, UR6 ;  /* 0x00000005101072a4 */ /* 0x000fc4000f8e0206 */
[----:B------:R-:W-:Y:S01]  /*4f60*/  ISETP.NE.AND P0, PT, R4, 0x1, PT ;  /* 0x000000010400780c */ /* 0x000fe20003f05270 */
[----:B------:R-:W-:Y:S02]  /*4f70*/  ULDC.64 UR6, c[0x0][0x348] ;  /* 0x0000d20000067ab9 */ /* 0x000fe40000000a00 */
[----:B------:R-:W-:Y:S02]  /*4f80*/  UISETP.NE.U32.AND UP0, UPT, URZ, UR6, UPT ;  /* 0x000000063f00728c */ /* 0x000fe4000bf05070 */
[----:B------:R-:W-:Y:S02]  /*4f90*/  ULDC.64 UR4, c[0x0][0x1b8] ;  /* 0x00006e0000047ab9 */ /* 0x000fe40000000a00 */
[----:B------:R-:W-:Y:S02]  /*4fa0*/  UISETP.NE.AND.EX UP0, UPT, URZ, UR7, UPT, UP0 ;  /* 0x000000073f00728c */ /* 0x000fe4000bf05300 */
[----:B------:R-:W-:Y:S02]  /*4fb0*/  UIADD3 UR17, UR25, UR16, URZ ;  /* 0x0000001019117290 */ /* 0x000fe4000fffe03f */
[----:B------:R-:W-:-:S02]  /*4fc0*/  UIMAD UR6, UR12, UR4, URZ ;  /* 0x000000040c0672a4 */ /* 0x000fc4000f8e023f */
[----:B------:R-:W-:Y:S02]  /*4fd0*/  USHF.R.S32.HI UR7, URZ, 0x1f, UR20 ;  /* 0x0000001f3f077899 */ /* 0x000fe40008011414 */
[----:B------:R-:W-:Y:S02]  /*4fe0*/  UMOV UR16, UR24 ;  /* 0x0000001800107c82 */ /* 0x000fe40008000000 */
[----:B------:R-:W-:Y:S01]  /*4ff0*/  UIMAD UR6, UR13, UR5, UR6 ;  /* 0x000000050d0672a4 */ /* 0x000fe2000f8e0206 */
[----:B---3--:R-:W-:Y:S01]  /*5000*/  SHF.R.S32.HI R3, RZ, 0x1f, R66 ;  /* 0x0000001fff037819 */ /* 0x008fe20000011442 */
[----:B------:R-:W-:Y:S02]  /*5010*/  UIMAD.WIDE.U32 UR16, UR13, UR4, UR16 ;  /* 0x000000040d1072a5 */ /* 0x000fe4000f8e0010 */
[----:B------:R-:W-:Y:S01]  /*5020*/  USEL UR7, UR7, URZ, !UP0 ;  /* 0x0000003f07077287 */ /* 0x000fe2000c000000 */
[CC--:B------:R-:W-:Y:S01]  /*5030*/  LEA.HI R19, R3.reuse, R66.reuse, RZ, 0x3 ;  /* 0x0000004203137211 */ /* 0x0c0fe200078f18ff */
[----:B------:R-:W-:Y:S01]  /*5040*/  ULDC.64 UR4, c[0x0][0x1c0] ;  /* 0x0000700000047ab9 */ /* 0x000fe20000000a00 */
[-C--:B------:R-:W-:Y:S01]  /*5050*/  LEA.HI R22, R3, R66.reuse, RZ, 0x4 ;  /* 0x0000004203167211 */ /* 0x080fe200078f20ff */
[----:B------:R-:W-:Y:S01]  /*5060*/  USEL UR8, UR20, URZ, !UP0 ;  /* 0x0000003f14087287 */ /* 0x000fe2000c000000 */
[----:B------:R-:W-:Y:S01]  /*5070*/  LOP3.LUT R5, R19, 0xfffffff8, RZ, 0xc0, !PT ;  /* 0xfffffff813057812 */ /* 0x000fe200078ec0ff */
[----:B------:R-:W-:Y:S01]  /*5080*/  UIMAD UR7, UR7, UR4, URZ ;  /* 0x00000004070772a4 */ /* 0x000fe2000f8e023f */
[----:B------:R-:W-:Y:S01]  /*5090*/  SHF.R.S32.HI R19, RZ, 0x3, R19 ;  /* 0x00000003ff137819 */ /* 0x000fe20000011413 */
[----:B------:R-:W-:Y:S01]  /*50a0*/  UIADD3 UR17, UR17, UR6, URZ ;  /* 0x0000000611117290 */ /* 0x000fe2000fffe03f */
[----:B------:R-:W-:Y:S01]  /*50b0*/  LEA.HI R40, R3, R66, RZ, 0x6 ;  /* 0x0000004203287211 */ /* 0x000fe200078f30ff */
[----:B------:R-:W-:Y:S01]  /*50c0*/  IMAD.IADD R2, R66, 0x1, -R5 ;  /* 0x0000000142027824 */ /* 0x000fe200078e0a05 */
[----:B------:R-:W-:Y:S01]  /*50d0*/  UIMAD UR5, UR8, UR5, UR7 ;  /* 0x00000005080572a4 */ /* 0x000fe2000f8e0207 */
[----:B------:R-:W-:Y:S01]  /*50e0*/  IMAD.SHL.U32 R43, R19, 0x40, RZ ;  /* 0x00000040132b7824 */ /* 0x000fe200078e00ff */
[----:B------:R-:W-:Y:S01]  /*50f0*/  UIMAD.WIDE.U32 UR16, UR8, UR4, UR16 ;  /* 0x00000004081072a5 */ /* 0x000fe2000f8e0010 */
[----:B------:R-:W-:-:S02]  /*5100*/  IMAD R216, R2, 0x20, R19 ;  /* 0x0000002002d87824 */ /* 0x000fc400078e0213 */
[----:B------:R-:W-:Y:S01]  /*5110*/  ULDC UR4, c[0x0][0x2c4] ;  /* 0x0000b10000047ab9 */ /* 0x000fe20000000800 */
[----:B------:R-:W-:Y:S01]  /*5120*/  IMAD.SHL.U32 R150, R2, 0x8, RZ ;  /* 0x0000000802967824 */ /* 0x000fe200078e00ff */
[----:B------:R-:W-:Y:S01]  /*5130*/  UIADD3 UR5, UR17, UR5, URZ ;  /* 0x0000000511057290 */ /* 0x000fe2000fffe03f */
[----:B-1----:R-:W-:Y:S01]  /*5140*/  IMAD R7, R9, 0x80, R216 ;  /* 0x0000008009077824 */ /* 0x002fe200078e02d8 */
[----:B--2---:R-:W-:Y:S01]  /*5150*/  UIMAD UR19, UR19, UR4, URZ ;  /* 0x00000004131372a4 */ /* 0x004fe2000f8e023f */
[----:B------:R-:W-:Y:S01]  /*5160*/  IMAD.U32 R11, RZ, RZ, UR17 ;  /* 0x00000011ff0b7e24 */ /* 0x000fe2000f8e00ff */
[----:B------:R-:W-:Y:S01]  /*5170*/  LOP3.LUT R43, R43, 0x1c0, RZ, 0xc0, !PT ;  /* 0x000001c02b2b7812 */ /* 0x000fe200078ec0ff */
[----:B------:R-:W-:Y:S01]  /*5180*/  @P0 IMAD.HI.U32 R4, R7, c[0x0][0x2c8], RZ ;  /* 0x0000b20007040a27 */ /* 0x000fe200078e00ff */
[C---:B------:R-:W-:Y:S02]  /*5190*/  IADD3 R17, R150.reuse, 0x40, RZ ;  /* 0x0000004096117810 */ /* 0x040fe40007ffe0ff */
[C---:B------:R-:W-:Y:S01]  /*51a0*/  IADD3 R16, R150.reuse, 0x80, RZ ;  /* 0x0000008096107810 */ /* 0x040fe20007ffe0ff */
[----:B------:R-:W-:Y:S01]  /*51b0*/  IMAD.MOV.U32 R12, RZ, RZ, R7 ;  /* 0x000000ffff0c7224 */ /* 0x000fe200078e0007 */
[----:B------:R-:W-:Y:S01]  /*51c0*/  @P0 SHF.R.U32.HI R12, RZ, c[0x0][0x2cc], R4 ;  /* 0x0000b300ff0c0a19 */ /* 0x000fe20000011604 */
[----:B------:R-:W-:Y:S01]  /*51d0*/  IMAD.U32 R10, RZ, RZ, UR16 ;  /* 0x00000010ff0a7e24 */ /* 0x000fe2000f8e00ff */
[----:B------:R-:W-:Y:S01]  /*51e0*/  SHF.R.U32.HI R41, RZ, 0x3, R43 ;  /* 0x00000003ff297819 */ /* 0x000fe2000001162b */
[----:B------:R-:W-:Y:S01]  /*51f0*/  IMAD.U32 R11, RZ, RZ, UR5 ;  /* 0x00000005ff0b7e24 */ /* 0x000fe2000f8e00ff */
[--C-:B------:R-:W-:Y:S01]  /*5200*/  SHF.R.S32.HI R5, RZ, 0x1f, R12.reuse ;  /* 0x0000001fff057819 */ /* 0x100fe2000001140c */
[----:B------:R-:W-:Y:S01]  /*5210*/  IMAD.MOV R6, RZ, RZ, -R12 ;  /* 0x000000ffff067224 */ /* 0x000fe200078e0a0c */
[----:B------:R-:W-:Y:S01]  /*5220*/  ISETP.GE.AND P3, PT, R150, c[0x0][0x198], PT ;  /* 0x0000660096007a0c */ /* 0x000fe20003f66270 */
[----:B------:R-:W-:Y:S01]  /*5230*/  IMAD R9, R9, 0x80, R19 ;  /* 0x0000008009097824 */ /* 0x000fe200078e0213 */
[----:B------:R-:W-:Y:S01]  /*5240*/  ISETP.GE.AND P4, PT, R17, c[0x0][0x198], PT ;  /* 0x0000660011007a0c */ /* 0x000fe20003f86270 */
[----:B------:R-:W-:Y:S01]  /*5250*/  IMAD R5, R5, c[0x0][0x1b0], RZ ;  /* 0x00006c0005057a24 */ /* 0x000fe200078e02ff */
[----:B------:R-:W-:Y:S01]  /*5260*/  ISETP.GE.AND P6, PT, R16, c[0x0][0x198], PT ;  /* 0x0000660010007a0c */ /* 0x000fe20003fc6270 */
[----:B------:R-:W-:Y:S01]  /*5270*/  IMAD R6, R6, c[0x0][0x2c4], R7 ;  /* 0x0000b10006067a24 */ /* 0x000fe200078e0207 */
[----:B------:R-:W-:Y:S01]  /*5280*/  LOP3.LUT R7, R22, 0xfffffff0, RZ, 0xc0, !PT ;  /* 0xfffffff016077812 */ /* 0x000fe200078ec0ff */
[----:B------:R-:W-:-:S02]  /*5290*/  IMAD R5, R12, c[0x0][0x1b4], R5 ;  /* 0x00006d000c057a24 */ /* 0x000fc400078e0205 */
[----:B------:R-:W-:Y:S01]  /*52a0*/  IMAD.WIDE.U32 R12, R12, c[0x0][0x1b0], R10 ;  /* 0x00006c000c0c7a25 */ /* 0x000fe200078e000a */
[----:B------:R-:W-:-:S03]  /*52b0*/  SHF.R.S32.HI R11, RZ, 0x1f, R6 ;  /* 0x0000001fff0b7819 */ /* 0x000fc60000011406 */
[----:B------:R-:W-:Y:S02]  /*52c0*/  IMAD.IADD R13, R13, 0x1, R5 ;  /* 0x000000010d0d7824 */ /* 0x000fe400078e0205 */
[----:B------:R-:W-:Y:S02]  /*52d0*/  IMAD R11, R11, c[0x0][0x1a8], RZ ;  /* 0x00006a000b0b7a24 */ /* 0x000fe400078e02ff */
[----:B------:R-:W-:Y:S02]  /*52e0*/  IMAD.IADD R8, R66, 0x1, -R7 ;  /* 0x0000000142087824 */ /* 0x000fe400078e0a07 */
[C---:B------:R-:W-:Y:S02]  /*52f0*/  IMAD R11, R6.reuse, c[0x0][0x1ac], R11 ;  /* 0x00006b00060b7a24 */ /* 0x040fe400078e020b */
[----:B------:R-:W-:Y:S01]  /*5300*/  IMAD.WIDE.U32 R6, R6, c[0x0][0x1a8], R12 ;  /* 0x00006a0006067a25 */ /* 0x000fe200078e000c */
[----:B------:R-:W-:-:S03]  /*5310*/  SHF.R.S32.HI R5, RZ, 0x1f, R8 ;  /* 0x0000001fff057819 */ /* 0x000fc60000011408 */
[----:B------:R-:W-:Y:S01]  /*5320*/  IMAD.IADD R10, R7, 0x1, R11 ;  /* 0x00000001070a7824 */ /* 0x000fe200078e020b */
[----:B------:R-:W-:Y:S01]  /*5330*/  LEA R15, P0, R6, c[0x0][0x160], 0x1 ;  /* 0x00005800060f7a11 */ /* 0x000fe200078008ff */
[----:B------:R-:W-:Y:S01]  /*5340*/  IMAD.SHL.U32 R40, R40, 0x8, RZ ;  /* 0x0000000828287824 */ /* 0x000fe200078e00ff */
[----:B------:R-:W-:Y:S02]  /*5350*/  LEA.HI R4, R5, R8, RZ, 0x3 ;  /* 0x0000000805047211 */ /* 0x000fe400078f18ff */
[----:B------:R-:W-:Y:S01]  /*5360*/  LEA.HI.X R10, R6, c[0x0][0x164], R10, 0x1, P0 ;  /* 0x00005900060a7a11 */ /* 0x000fe200000f0c0a */
[----:B------:R1:W2:Y:S01]  /*5370*/  SHFL.IDX PT, R20, R15, RZ, 0x181f ;  /* 0x00181fff0f147589 */ /* 0x0002a200000e0000 */
[----:B------:R-:W-:Y:S02]  /*5380*/  LOP3.LUT R5, R4, 0xfffffff8, RZ, 0xc0, !PT ;  /* 0xfffffff804057812 */ /* 0x000fe400078ec0ff */
[----:B------:R-:W-:Y:S01]  /*5390*/  ISETP.GE.AND P0, PT, R9, UR19, PT ;  /* 0x0000001309007c0c */ /* 0x000fe2000bf06270 */
[----:B------:R1:W3:Y:S01]  /*53a0*/  SHFL.IDX PT, R21, R10, RZ, 0x181f ;  /* 0x00181fff0a157589 */ /* 0x0002e200000e0000 */
[----:B------:R-:W-:Y:S01]  /*53b0*/  IADD3 R6, R150, 0xc0, RZ ;  /* 0x000000c096067810 */ /* 0x000fe20007ffe0ff */
[----:B------:R-:W-:Y:S01]  /*53c0*/  IMAD.IADD R7, R8, 0x1, -R5 ;  /* 0x0000000108077824 */ /* 0x000fe200078e0a05 */
[----:B------:R-:W-:Y:S01]  /*53d0*/  LOP3.LUT R40, R40, 0xfffffe00, RZ, 0xc0, !PT ;  /* 0xfffffe0028287812 */ /* 0x000fe200078ec0ff */
[----:B------:R-:W-:Y:S01]  /*53e0*/  IMAD.MOV.U32 R5, RZ, RZ, 0x20 ;  /* 0x00000020ff057424 */ /* 0x000fe200078e00ff */
[----:B------:R-:W-:-:S02]  /*53f0*/  ISETP.GE.AND P5, PT, R6, c[0x0][0x198], PT ;  /* 0x0000660006007a0c */ /* 0x000fc40003fa6270 */
[----:B------:R-:W-:Y:S01]  /*5400*/  P2R R8, PR, RZ, 0x1 ;  /* 0x00000001ff087803 */ /* 0x000fe20000000000 */
[----:B----4-:R4:W5:Y:S01]  /*5410*/  @P1 R2UR UR7, R0 ;  /* 0x00000000000713c2 */ /* 0x01096200000e0000 */
[----:B------:R-:W-:Y:S01]  /*5420*/  R2P PR, R7, 0x6 ;  /* 0x0000000607007804 */ /* 0x000fe20000000000 */
[----:B-----5:R-:W-:-:S04]  /*5430*/  @!UP1 UMOV UR7, UR20 ;  /* 0x0000001400079c82 */ /* 0x020fc80008000000 */
[----:B------:R-:W-:Y:S02]  /*5440*/  SEL R5, R5, 0xffffffe0, !P2 ;  /* 0xffffffe005057807 */ /* 0x000fe40005000000 */
[----:B----4-:R-:W-:-:S04]  /*5450*/  LOP3.LUT R0, R43, 0x38, R150, 0xf8, !PT ;  /* 0x000000382b007812 */ /* 0x010fc800078ef896 */
[----:B------:R-:W-:Y:S01]  /*5460*/  LOP3.LUT R11, R0, R41, RZ, 0x3c, !PT ;  /* 0x00000029000b7212 */ /* 0x000fe200078e3cff */
[----:B------:R-:W-:-:S04]  /*5470*/  IMAD.MOV.U32 R0, RZ, RZ, 0x10 ;  /* 0x00000010ff007424 */ /* 0x000fc800078e00ff */
[----:B------:R-:W-:Y:S01]  /*5480*/  IMAD.IADD R18, R11, 0x1, R40 ;  /* 0x000000010b127824 */ /* 0x000fe200078e0228 */
[----:B------:R-:W-:Y:S01]  /*5490*/  SEL R0, R0, 0xfffffff0, !P1 ;  /* 0xfffffff000007807 */ /* 0x000fe20004800000 */
[----:B------:R-:W-:Y:S05]  /*54a0*/  @P0 BRA `(.L_x_83) ;  /* 0x0000013000000947 */ /* 0x000fea0003800000 */
[----:B-123--:R-:W-:Y:S01]  /*54b0*/  SHF.R.S32.HI R12, RZ, 0x1f, R17 ;  /* 0x0000001fff0c7819 */ /* 0x00efe20000011411 */
[----:B------:R-:W-:Y:S01]  /*54c0*/  IMAD.SHL.U32 R14, R18, 0x2, RZ ;  /* 0x00000002120e7824 */ /* 0x000fe200078e00ff */
[----:B------:R-:W-:Y:S01]  /*54d0*/  SHF.R.S32.HI R23, RZ, 0x1f, R16 ;  /* 0x0000001fff177819 */ /* 0x000fe20000011410 */
[----:B------:R-:W-:Y:S01]  /*54e0*/  IMAD.WIDE R24, R150, 0x2, R20 ;  /* 0x0000000296187825 */ /* 0x000fe200078e0214 */
[----:B------:R-:W-:Y:S02]  /*54f0*/  SHF.R.S32.HI R11, RZ, 0x1f, R6 ;  /* 0x0000001fff0b7819 */ /* 0x000fe40000011406 */
[----:B------:R-:W-:Y:S02]  /*5500*/  LEA.HI R13, R12, R17, RZ, 0x3 ;  /* 0x000000110c0d7211 */ /* 0x000fe400078f18ff */
[----:B------:R-:W-:Y:S01]  /*5510*/  LEA.HI R12, R23, R16, RZ, 0x3 ;  /* 0x00000010170c7211 */ /* 0x000fe200078f18ff */
[----:B------:R-:W-:Y:S01]  /*5520*/  @!PT LDS RZ, [RZ] ;  /* 0x00000000fffff984 */ /* 0x000fe20000000800 */
[----:B------:R1:W-:Y:S01]  /*5530*/  LDGSTS.E.BYPASS.LTC128B.128 [R14+0x10080], [R24.64], !P3 ;  /* 0x10080000180e7fae */ /* 0x0003e2000d901d56 */
[----:B------:R-:W-:-:S02]  /*5540*/  LEA.HI R11, R11, R6, RZ, 0x3 ;  /* 0x000000060b0b7211 */ /* 0x000fc400078f18ff */
[----:B------:R-:W-:Y:S02]  /*5550*/  LOP3.LUT R13, R13, 0xfffffff8, RZ, 0xc0, !PT ;  /* 0xfffffff80d0d7812 */ /* 0x000fe400078ec0ff */
[----:B------:R-:W-:Y:S02]  /*5560*/  LOP3.LUT R12, R12, 0xfffffff8, RZ, 0xc0, !PT ;  /* 0xfffffff80c0c7812 */ /* 0x000fe400078ec0ff */
[----:B------:R-:W-:Y:S01]  /*5570*/  LOP3.LUT R11, R11, 0xfffffff8, RZ, 0xc0, !PT ;  /* 0xfffffff80b0b7812 */ /* 0x000fe200078ec0ff */
[----:B------:R-:W-:-:S04]  /*5580*/  IMAD.WIDE R26, R13, 0x2, R20 ;  /* 0x000000020d1a7825 */ /* 0x000fc800078e0214 */
[--C-:B------:R-:W-:Y:S01]  /*5590*/  IMAD.WIDE R12, R12, 0x2, R20.reuse ;  /* 0x000000020c0c7825 */ /* 0x100fe200078e0214 */
[----:B------:R1:W-:Y:S03]  /*55a0*/  LDGSTS.E.BYPASS.LTC128B.128 [R14+0x14080], [R26.64], !P4 ;  /* 0x140800001a0e7fae */ /* 0x0003e6000e101d56 */
[----:B------:R-:W-:Y:S01]  /*55b0*/  IMAD.WIDE R20, R11, 0x2, R20 ;  /* 0x000000020b147825 */ /* 0x000fe200078e0214 */
[----:B------:R1:W-:Y:S04]  /*55c0*/  LDGSTS.E.BYPASS.LTC128B.128 [R14+0x18080], [R12.64], !P6 ;  /* 0x180800000c0e7fae */ /* 0x0003e8000f101d56 */
[----:B------:R1:W-:Y:S02]  /*55d0*/  LDGSTS.E.BYPASS.LTC128B.128 [R14+0x1c080], [R20.64], !P5 ;  /* 0x1c080000140e7fae */ /* 0x0003e4000e901d56 */
.L_x_83:
[----:B-123--:R-:W-:Y:S05]  /*55e0*/  BSYNC B0 ;  /* 0x0000000000007941 */ /* 0x00efea0003800000 */
.L_x_82:
[----:B------:R-:W-:Y:S01]  /*55f0*/  IADD3 R11, R9, 0x20, RZ ;  /* 0x00000020090b7810 */ /* 0x000fe20007ffe0ff */
[----:B------:R1:W2:Y:S01]  /*5600*/  SHFL.IDX PT, R21, R10, 0x1, 0x181f ;  /* 0x00381f000a157f89 */ /* 0x0002a200000e0000 */
[----:B------:R-:W-:Y:S02]  /*5610*/  BSSY B0, `(.L_x_84) ;  /* 0x0000017000007945 */ /* 0x000fe40003800000 */
[----:B------:R-:W-:Y:S01]  /*5620*/  ISETP.GE.AND P0, PT, R11, UR19, PT ;  /* 0x000000130b007c0c */ /* 0x000fe2000bf06270 */
[----:B------:R1:W3:-:S12]  /*5630*/  SHFL.IDX PT, R20, R15, 0x1, 0x181f ;  /* 0x00381f000f147f89 */ /* 0x0002d800000e0000 */
[----:B------:R-:W-:Y:S05]  /*5640*/  @P0 BRA `(.L_x_85) ;  /* 0x0000013000000947 */ /* 0x000fea0003800000 */
[----:B------:R-:W-:Y:S01]  /*5650*/  SHF.R.S32.HI R12, RZ, 0x1f, R17 ;  /* 0x0000001fff0c7819 */ /* 0x000fe20000011411 */
[----:B------:R-:W-:Y:S01]  /*5660*/  IMAD.SHL.U32 R14, R18, 0x2, RZ ;  /* 0x00000002120e7824 */ /* 0x000fe200078e00ff */
[----:B------:R-:W-:Y:S01]  /*5670*/  SHF.R.S32.HI R23, RZ, 0x1f, R16 ;  /* 0x0000001fff177819 */ /* 0x000fe20000011410 */
[----:B--23--:R-:W-:Y:S01]  /*5680*/  IMAD.WIDE R24, R150, 0x2, R20 ;  /* 0x0000000296187825 */ /* 0x00cfe200078e0214 */
        /* <DEDUP_REMOVED lines=15> */
.L_x_85:
[----:B------:R-:W-:Y:S05]  /*5780*/  BSYNC B0 ;  /* 0x0000000000007941 */ /* 0x000fea0003800000 */
.L_x_84:
[----:B------:R-:W-:Y:S01]  /*5790*/  IADD3 R11, R9, 0x40, RZ ;  /* 0x00000040090b7810 */ /* 0x000fe20007ffe0ff */
[----:B--2---:R2:W4:Y:S01]  /*57a0*/  SHFL.IDX PT, R21, R10, 0x2, 0x181f ;  /* 0x00581f000a157f89 */ /* 0x00452200000e0000 */
[----:B------:R-:W-:Y:S02]  /*57b0*/  BSSY B0, `(.L_x_86) ;  /* 0x0000017000007945 */ /* 0x000fe40003800000 */
[----:B------:R-:W-:Y:S01]  /*57c0*/  ISETP.GE.AND P0, PT, R11, UR19, PT ;  /* 0x000000130b007c0c */ /* 0x000fe2000bf06270 */
[----:B---3--:R2:W3:-:S12]  /*57d0*/  SHFL.IDX PT, R20, R15, 0x2, 0x181f ;  /* 0x00581f000f147f89 */ /* 0x0084d800000e0000 */
[----:B------:R-:W-:Y:S05]  /*57e0*/  @P0 BRA `(.L_x_87) ;  /* 0x0000013000000947 */ /* 0x000fea0003800000 */
[----:B------:R-:W-:Y:S01]  /*57f0*/  SHF.R.S32.HI R12, RZ, 0x1f, R17 ;  /* 0x0000001fff0c7819 */ /* 0x000fe20000011411 */
[----:B------:R-:W-:Y:S01]  /*5800*/  IMAD.SHL.U32 R14, R18, 0x2, RZ ;  /* 0x00000002120e7824 */ /* 0x000fe200078e00ff */
[----:B------:R-:W-:Y:S01]  /*5810*/  SHF.R.S32.HI R23, RZ, 0x1f, R16 ;  /* 0x0000001fff177819 */ /* 0x000fe20000011410 */
[----:B---34-:R-:W-:Y:S01]  /*5820*/  IMAD.WIDE R24, R150, 0x2, R20 ;  /* 0x0000000296187825 */ /* 0x018fe200078e0214 */
        /* <DEDUP_REMOVED lines=15> */
.L_x_87:
[----:B------:R-:W-:Y:S05]  /*5920*/  BSYNC B0 ;  /* 0x0000000000007941 */ /* 0x000fea0003800000 */
.L_x_86:
[----:B------:R-:W-:Y:S01]  /*5930*/  IADD3 R9, R9, 0x60, RZ ;  /* 0x0000006009097810 */ /* 0x000fe20007ffe0ff */
[----:B---3--:R-:W-:Y:S01]  /*5940*/  SHFL.IDX PT, R24, R15, 0x3, 0x181f ;  /* 0x00781f000f187f89 */ /* 0x008fe200000e0000 */
[----:B------:R-:W-:Y:S01]  /*5950*/  UIADD3 UR6, UR9, -0x20, URZ ;  /* 0xffffffe009067890 */ /* 0x000fe2000fffe03f */
[----:B------:R-:W-:Y:S01]  /*5960*/  IMAD.MOV.U32 R215, RZ, RZ, c[0x0][0x2b8] ;  /* 0x0000ae00ffd77624 */ /* 0x000fe200078e00ff */
[----:B------:R-:W-:Y:S01]  /*5970*/  ISETP.GE.AND P0, PT, R9, UR19, PT ;  /* 0x0000001309007c0c */ /* 0x000fe2000bf06270 */
[----:B------:R3:W5:Y:S01]  /*5980*/  SHFL.IDX PT, R25, R10, 0x3, 0x181f ;  /* 0x00781f000a197f89 */ /* 0x00076200000e0000 */
[----:B------:R-:W-:Y:S01]  /*5990*/  USHF.R.S32.HI UR8, URZ, 0x1f, UR7 ;  /* 0x0000001f3f087899 */ /* 0x000fe20008011407 */
[----:B------:R-:W-:Y:S01]  /*59a0*/  IMAD.MOV.U32 R217, RZ, RZ, RZ ;  /* 0x000000ffffd97224 */ /* 0x000fe200078e00ff */
[----:B------:R-:W-:Y:S01]  /*59b0*/  ISETP.NE.AND P2, PT, R215, 0x1, PT ;  /* 0x00000001d700780c */ /* 0x000fe20003f45270 */
[----:B------:R-:W-:Y:S01]  /*59c0*/  ULDC.64 UR4, c[0x0][0x2b0] ;  /* 0x0000ac0000047ab9 */ /* 0x000fe20000000a00 */
[----:B------:R-:W-:Y:S01]  /*59d0*/  IADD3 R11, R216, UR6, RZ ;  /* 0x00000006d80b7c10 */ /* 0x000fe2000fffe0ff */
[----:B------:R-:W-:-:S02]  /*59e0*/  UIMAD UR8, UR8, UR4, URZ ;  /* 0x00000004080872a4 */ /* 0x000fc4000f8e023f */
[----:B------:R-:W-:Y:S01]  /*59f0*/  UIMAD.WIDE.U32 UR16, UR7, UR4, URZ ;  /* 0x00000004071072a5 */ /* 0x000fe2000f8e003f */
[C---:B------:R-:W-:Y:S01]  /*5a00*/  IADD3 R218, R11.reuse, UR15, RZ ;  /* 0x0000000f0bda7c10 */ /* 0x040fe2000fffe0ff */
[----:B------:R-:W-:Y:S01]  /*5a10*/  UIMAD UR7, UR7, UR5, UR8 ;  /* 0x00000005070772a4 */ /* 0x000fe2000f8e0208 */
[----:B------:R-:W-:Y:S01]  /*5a20*/  ISETP.GE.AND P1, PT, R11, UR11, PT ;  /* 0x0000000b0b007c0c */ /* 0x000fe2000bf26270 */
[----:B------:R-:W-:Y:S01]  /*5a30*/  @!P0 IMAD.SHL.U32 R9, R18, 0x2, RZ ;  /* 0x0000000212098824 */ /* 0x000fe200078e00ff */
[----:B------:R-:W-:Y:S01]  /*5a40*/  @!P0 SHF.R.S32.HI R12, RZ, 0x1f, R17 ;  /* 0x0000001fff0c8819 */ /* 0x000fe20000011411 */
[----:B------:R-:W-:Y:S01]  /*5a50*/  UIADD3 UR7, UR17, UR7, URZ ;  /* 0x0000000711077290 */ /* 0x000fe2000fffe03f */
[----:B------:R-:W-:Y:S01]  /*5a60*/  @!P0 SHF.R.S32.HI R13, RZ, 0x1f, R16 ;  /* 0x0000001fff0d8819 */ /* 0x000fe20000011410 */
[----:B------:R-:W-:Y:S01]  /*5a70*/  ULDC.64 UR4, c[0x0][0x1e8] ;  /* 0x00007a0000047ab9 */ /* 0x000fe20000000a00 */
[----:B------:R-:W-:Y:S01]  /*5a80*/  @!P0 LEA.HI R11, R12, R17, RZ, 0x3 ;  /* 0x000000110c0b8211 */ /* 0x000fe200078f18ff */
[----:B------:R-:W-:Y:S01]  /*5a90*/  @P2 IMAD.HI.U32 R12, R218, c[0x0][0x2bc], RZ ;  /* 0x0000af00da0c2a27 */ /* 0x000fe200078e00ff */
[----:B------:R-:W-:-:S02]  /*5aa0*/  ISETP.GT.OR P1, PT, R216, 0x1f, P1 ;  /* 0x0000001fd800780c */ /* 0x000fc40000f24670 */
[----:B------:R-:W-:Y:S02]  /*5ab0*/  @!P0 LOP3.LUT R11, R11, 0xfffffff8, RZ, 0xc0, !PT ;  /* 0xfffffff80b0b8812 */ /* 0x000fe400078ec0ff */
[----:B-123--:R-:W-:Y:S01]  /*5ac0*/  P2R R10, PR, RZ, 0x4 ;  /* 0x00000004ff0a7803 */ /* 0x00efe20000000000 */
[----:B------:R-:W-:Y:S01]  /*5ad0*/  IMAD.MOV.U32 R10, RZ, RZ, R218 ;  /* 0x000000ffff0a7224 */ /* 0x000fe200078e00da */
[----:B------:R-:W-:Y:S01]  /*5ae0*/  @P2 SHF.R.U32.HI R10, RZ, c[0x0][0x2c0], R12 ;  /* 0x0000b000ff0a2a19 */ /* 0x000fe2000001160c */
[----:B-----5:R-:W-:Y:S01]  /*5af0*/  @!P0 IMAD.WIDE R28, R11, 0x2, R24 ;  /* 0x000000020b1c8825 */ /* 0x020fe200078e0218 */
[----:B------:R-:W-:Y:S02]  /*5b00*/  @!P0 SHF.R.S32.HI R11, RZ, 0x1f, R6 ;  /* 0x0000001fff0b8819 */ /* 0x000fe40000011406 */
[----:B------:R-:W-:Y:S01]  /*5b10*/  @!P0 LEA.HI R12, R13, R16, RZ, 0x3 ;  /* 0x000000100d0c8211 */ /* 0x000fe200078f18ff */
[----:B----4-:R-:W-:Y:S01]  /*5b20*/  @!P0 IMAD.WIDE R20, R150, 0x2, R24 ;  /* 0x0000000296148825 */ /* 0x010fe200078e0218 */
[----:B------:R-:W-:-:S02]  /*5b30*/  @!P0 LEA.HI R11, R11, R6, RZ, 0x3 ;  /* 0x000000060b0b8211 */ /* 0x000fc400078f18ff */
[----:B------:R-:W-:Y:S02]  /*5b40*/  @!P0 LOP3.LUT R12, R12, 0xfffffff8, RZ, 0xc0, !PT ;  /* 0xfffffff80c0c8812 */ /* 0x000fe400078ec0ff */
[----:B------:R-:W-:Y:S01]  /*5b50*/  @!P0 LOP3.LUT R11, R11, 0xfffffff8, RZ, 0xc0, !PT ;  /* 0xfffffff80b0b8812 */ /* 0x000fe200078ec0ff */
[----:B------:R-:W-:Y:S01]  /*5b60*/  @!PT LDS RZ, [RZ] ;  /* 0x00000000fffff984 */ /* 0x000fe20000000800 */
[----:B------:R1:W-:Y:S02]  /*5b70*/  @!P0 LDGSTS.E.BYPASS.LTC128B.128 [R9+0x13080], [R20.64], !P3 ;  /* 0x1308000014098fae */ /* 0x0003e4000d901d56 */
[--C-:B------:R-:W-:Y:S02]  /*5b80*/  @!P0 IMAD.WIDE R26, R12, 0x2, R24.reuse ;  /* 0x000000020c1a8825 */ /* 0x100fe400078e0218 */
[----:B------:R2:W-:Y:S02]  /*5b90*/  @!P0 LDGSTS.E.BYPASS.LTC128B.128 [R9+0x17080], [R28.64], !P4 ;  /* 0x170800001c098fae */ /* 0x0005e4000e101d56 */
[----:B------:R-:W-:Y:S02]  /*5ba0*/  @!P0 IMAD.WIDE R24, R11, 0x2, R24 ;  /* 0x000000020b188825 */ /* 0x000fe400078e0218 */
[----:B------:R2:W-:Y:S04]  /*5bb0*/  @!P0 LDGSTS.E.BYPASS.LTC128B.128 [R9+0x1b080], [R26.64], !P6 ;  /* 0x1b0800001a098fae */ /* 0x0005e8000f101d56 */
[----:B------:R2:W-:Y:S04]  /*5bc0*/  @!P0 LDGSTS.E.BYPASS.LTC128B.128 [R9+0x1f080], [R24.64], !P5 ;  /* 0x1f08000018098fae */ /* 0x0005e8000e901d56 */
[----:B------:R-:W0:Y:S01]  /*5bd0*/  LDGDEPBAR ;  /* 0x00000000000079af */ /* 0x000e220000000000 */
[----:B-1----:R-:W-:-:S04]  /*5be0*/  @!P1 IADD3 R20, P2, R10, UR16, RZ ;  /* 0x000000100a149c10 */ /* 0x002fc8000ff5e0ff */
[----:B------:R-:W-:Y:S02]  /*5bf0*/  @!P1 LEA.HI.X.SX32 R13, R10, UR7, 0x1, P2 ;  /* 0x000000070a0d9c11 */ /* 0x000fe400090f0eff */
[----:B------:R-:W-:-:S04]  /*5c00*/  @!P1 LEA R14, P2, R20, c[0x0][0x2a0], 0x2 ;  /* 0x0000a800140e9a11 */ /* 0x000fc800078410ff */
[----:B------:R-:W-:Y:S01]  /*5c10*/  @!P1 LEA.HI.X R15, R20, c[0x0][0x2a4], R13, 0x2, P2 ;  /* 0x0000a900140f9a11 */ /* 0x000fe200010f140d */
[----:B------:R-:W-:Y:S06]  /*5c20*/  BAR.SYNC.DEFER_BLOCKING 0x0 ;  /* 0x0000000000007b1d */ /* 0x000fec0000010000 */
[----:B------:R-:W3:Y:S01]  /*5c30*/  @!P1 LDG.E R217, [R14.64] ;  /* 0x000000160ed99981 */ /* 0x000ee2000c1e1900 */
[----:B------:R-:W-:Y:S01]  /*5c40*/  IMAD.MOV R11, RZ, RZ, -R10 ;  /* 0x000000ffff0b7224 */ /* 0x000fe200078e0a0a */
[----:B------:R-:W-:Y:S01]  /*5c50*/  UIMAD UR8, UR12, UR4, URZ ;  /* 0x000000040c0872a4 */ /* 0x000fe2000f8e023f */
[----:B--2---:R-:W-:Y:S01]  /*5c60*/  IMAD.U32 R9, RZ, RZ, UR13 ;  /* 0x0000000dff097e24 */ /* 0x004fe2000f8e00ff */
[----:B------:R-:W-:Y:S01]  /*5c70*/  UIMAD.WIDE.U32 UR24, UR13, UR4, URZ ;  /* 0x000000040d1872a5 */ /* 0x000fe2000f8e003f */
[----:B------:R-:W-:Y:S01]  /*5c80*/  IMAD R218, R11, c[0x0][0x2b8], R218 ;  /* 0x0000ae000bda7a24 */ /* 0x000fe200078e02da */
[----:B------:R-:W-:Y:S01]  /*5c90*/  UIMAD UR5, UR13, UR5, UR8 ;  /* 0x000000050d0572a4 */ /* 0x000fe2000f8e0208 */
[----:B------:R-:W-:Y:S01]  /*5ca0*/  ISETP.GE.AND P4, PT, R150, c[0x0][0x1d4], PT ;  /* 0x0000750096007a0c */ /* 0x000fe20003f86270 */
[----:B------:R-:W-:Y:S01]  /*5cb0*/  UIADD3 UR8, UR11, -UR6, URZ ;  /* 0x800000060b087290 */ /* 0x000fe2000fffe03f */
[----:B------:R-:W-:Y:S01]  /*5cc0*/  IMAD.WIDE.U32 R12, R218, c[0x0][0x1e0], RZ ;  /* 0x00007800da0c7a25 */ /* 0x000fe200078e00ff */
[----:B------:R-:W-:Y:S01]  /*5cd0*/  SHF.R.S32.HI R21, RZ, 0x1f, R218 ;  /* 0x0000001fff157819 */ /* 0x000fe200000114da */
[----:B------:R-:W-:Y:S01]  /*5ce0*/  UIADD3 UR6, UR25, UR5, URZ ;  /* 0x0000000519067290 */ /* 0x000fe2000fffe03f */
[----:B------:R-:W-:-:S02]  /*5cf0*/  ISETP.GE.AND P5, PT, R17, c[0x0][0x1d4], PT ;  /* 0x0000750011007a0c */ /* 0x000fc40003fa6270 */
[----:B------:R-:W-:Y:S01]  /*5d00*/  ISETP.GE.AND P3, PT, R16, c[0x0][0x1d4], PT ;  /* 0x0000750010007a0c */ /* 0x000fe20003f66270 */
[----:B------:R-:W-:Y:S01]  /*5d10*/  IMAD R11, R21, c[0x0][0x1e0], RZ ;  /* 0x00007800150b7a24 */ /* 0x000fe200078e02ff */
[----:B------:R-:W-:Y:S01]  /*5d20*/  ISETP.GE.AND P2, PT, R6, c[0x0][0x1d4], PT ;  /* 0x0000750006007a0c */ /* 0x000fe20003f46270 */
[----:B------:R-:W-:Y:S02]  /*5d30*/  ULDC.64 UR4, c[0x0][0x210] ;  /* 0x0000840000047ab9 */ /* 0x000fe40000000a00 */
[----:B------:R-:W-:Y:S01]  /*5d40*/  IMAD R10, R218, c[0x0][0x1e4], R11 ;  /* 0x00007900da0a7a24 */ /* 0x000fe200078e020b */
[----:B------:R-:W-:Y:S02]  /*5d50*/  UIMAD UR12, UR12, UR4, URZ ;  /* 0x000000040c0c72a4 */ /* 0x000fe4000f8e023f */
[----:B------:R-:W-:Y:S01]  /*5d60*/  UIMAD.WIDE.U32 UR26, UR13, UR4, URZ ;  /* 0x000000040d1a72a5 */ /* 0x000fe2000f8e003f */
[----:B------:R-:W-:Y:S01]  /*5d70*/  IMAD.IADD R13, R13, 0x1, R10 ;  /* 0x000000010d0d7824 */ /* 0x000fe200078e020a */
[----:B------:R-:W-:-:S04]  /*5d80*/  UIMAD UR5, UR13, UR5, UR12 ;  /* 0x000000050d0572a4 */ /* 0x000fc8000f8e020c */
[----:B------:R-:W-:Y:S01]  /*5d90*/  UIADD3 UR5, UR27, UR5, URZ ;  /* 0x000000051b057290 */ /* 0x000fe2000fffe03f */
[----:B---3--:R-:W-:Y:S01]  /*5da0*/  SHF.R.S32.HI R20, RZ, 0x1f, R217 ;  /* 0x0000001fff147819 */ /* 0x008fe200000114d9 */
[----:B------:R-:W-:-:S04]  /*5db0*/  IMAD.WIDE.U32 R12, R217, c[0x0][0x1f0], R12 ;  /* 0x00007c00d90c7a25 */ /* 0x000fc800078e000c */
[----:B------:R-:W-:Y:S01]  /*5dc0*/  IMAD R10, R20, c[0x0][0x1f0], RZ ;  /* 0x00007c00140a7a24 */ /* 0x000fe200078e02ff */
[----:B------:R-:W-:Y:S01]  /*5dd0*/  IADD3 R11, P0, R12, UR24, RZ ;  /* 0x000000180c0b7c10 */ /* 0x000fe2000ff1e0ff */
[----:B------:R-:W-:Y:S01]  /*5de0*/  IMAD R9, R9, c[0x0][0x1e8], R12 ;  /* 0x00007a0009097a24 */ /* 0x000fe200078e020c */
[----:B------:R-:W-:Y:S01]  /*5df0*/  IADD3 R12, -R19, UR8, RZ ;  /* 0x00000008130c7c10 */ /* 0x000fe2000fffe1ff */
[----:B------:R-:W-:Y:S01]  /*5e00*/  IMAD R10, R217, c[0x0][0x1f4], R10 ;  /* 0x00007d00d90a7a24 */ /* 0x000fe200078e020a */
[----:B------:R-:W-:Y:S02]  /*5e10*/  LEA RZ, P1, R11, c[0x0][0x1c8], 0x1 ;  /* 0x000072000bff7a11 */ /* 0x000fe400078208ff */
[----:B------:R-:W-:Y:S01]  /*5e20*/  LEA R23, R9, c[0x0][0x1c8], 0x1 ;  /* 0x0000720009177a11 */ /* 0x000fe200078e08ff */
[----:B------:R-:W-:-:S04]  /*5e30*/  IMAD.IADD R10, R13, 0x1, R10 ;  /* 0x000000010d0a7824 */ /* 0x000fc800078e020a */
[----:B------:R-:W-:Y:S01]  /*5e40*/  SHFL.IDX PT, R14, R23, RZ, 0x181f ;  /* 0x00181fff170e7589 */ /* 0x000fe200000e0000 */
[----:B------:R-:W-:Y:S02]  /*5e50*/  IADD3.X R10, R10, UR6, RZ, P0, !PT ;  /* 0x000000060a0a7c10 */ /* 0x000fe400087fe4ff */
[----:B------:R-:W-:Y:S02]  /*5e60*/  ISETP.GE.AND P0, PT, R12, 0x1, PT ;  /* 0x000000010c00780c */ /* 0x000fe40003f06270 */
[----:B------:R-:W-:Y:S02]  /*5e70*/  LEA.HI.X R15, R11, c[0x0][0x1cc], R10, 0x1, P1 ;  /* 0x000073000b0f7a11 */ /* 0x000fe400008f0c0a */
[----:B------:R-:W-:-:S04]  /*5e80*/  ISETP.GT.AND P1, PT, R216, 0x1f, PT ;  /* 0x0000001fd800780c */ /* 0x000fc80003f24270 */
[----:B------:R-:W1:Y:S05]  /*5e90*/  SHFL.IDX PT, R15, R15, RZ, 0x181f ;  /* 0x00181fff0f0f7589 */ /* 0x000e6a00000e0000 */
[----:B------:R-:W-:Y:S01]  /*5ea0*/  @P0 SHF.R.S32.HI R10, RZ, 0x1f, R17 ;  /* 0x0000001fff0a0819 */ /* 0x000fe20000011411 */
[----:B------:R-:W-:Y:S01]  /*5eb0*/  @P0 IMAD.SHL.U32 R12, R18, 0x2, RZ ;  /* 0x00000002120c0824 */ /* 0x000fe200078e00ff */
[----:B------:R-:W-:Y:S02]  /*5ec0*/  @P0 SHF.R.S32.HI R13, RZ, 0x1f, R16 ;  /* 0x0000001fff0d0819 */ /* 0x000fe40000011410 */
[----:B------:R-:W-:Y:S02]  /*5ed0*/  @P0 SHF.R.S32.HI R9, RZ, 0x1f, R6 ;  /* 0x0000001fff090819 */ /* 0x000fe40000011406 */
[----:B------:R-:W-:-:S02]  /*5ee0*/  @P0 LEA.HI R11, R10, R17, RZ, 0x3 ;  /* 0x000000110a0b0211 */ /* 0x000fc400078f18ff */
[----:B------:R-:W-:Y:S02]  /*5ef0*/  @P0 LEA.HI R10, R13, R16, RZ, 0x3 ;  /* 0x000000100d0a0211 */ /* 0x000fe400078f18ff */
[----:B------:R-:W-:Y:S02]  /*5f00*/  @P0 LEA.HI R9, R9, R6, RZ, 0x3 ;  /* 0x0000000609090211 */ /* 0x000fe400078f18ff */
[----:B------:R-:W-:Y:S02]  /*5f10*/  @P0 LOP3.LUT R11, R11, 0xfffffff8, RZ, 0xc0, !PT ;  /* 0xfffffff80b0b0812 */ /* 0x000fe400078ec0ff */
[----:B------:R-:W-:Y:S02]  /*5f20*/  @P0 LOP3.LUT R10, R10, 0xfffffff8, RZ, 0xc0, !PT ;  /* 0xfffffff80a0a0812 */ /* 0x000fe400078ec0ff */
[----:B------:R-:W-:Y:S01]  /*5f30*/  @P0 LOP3.LUT R9, R9, 0xfffffff8, RZ, 0xc0, !PT ;  /* 0xfffffff809090812 */ /* 0x000fe200078ec0ff */
[----:B-1----:R-:W-:-:S04]  /*5f40*/  @P0 IMAD.WIDE R24, R150, 0x2, R14 ;  /* 0x0000000296180825 */ /* 0x002fc800078e020e */
[--C-:B------:R-:W-:Y:S01]  /*5f50*/  @P0 IMAD.WIDE R26, R11, 0x2, R14.reuse ;  /* 0x000000020b1a0825 */ /* 0x100fe200078e020e */
[----:B------:R-:W-:Y:S01]  /*5f60*/  @!PT LDS RZ, [RZ] ;  /* 0x00000000fffff984 */ /* 0x000fe20000000800 */
[----:B------:R1:W-:Y:S03]  /*5f70*/  @P0 LDGSTS.E.BYPASS.LTC128B.128 [R12+0xc080], [R24.64], !P4 ;  /* 0x0c080000180c0fae */ /* 0x0003e6000e101d56 */
[--C-:B------:R-:W-:Y:S01]  /*5f80*/  @P0 IMAD.WIDE R10, R10, 0x2, R14.reuse ;  /* 0x000000020a0a0825 */ /* 0x100fe200078e020e */
[----:B------:R1:W-:Y:S03]  /*5f90*/  @P0 LDGSTS.E.BYPASS.LTC128B.128 [R12+0xd080], [R26.64], !P5 ;  /* 0x0d0800001a0c0fae */ /* 0x0003e6000e901d56 */
[----:B------:R-:W-:Y:S01]  /*5fa0*/  @P0 IMAD.WIDE R14, R9, 0x2, R14 ;  /* 0x00000002090e0825 */ /* 0x000fe200078e020e */
[----:B------:R1:W-:Y:S04]  /*5fb0*/  @P0 LDGSTS.E.BYPASS.LTC128B.128 [R12+0xe080], [R10.64], !P3 ;  /* 0x0e0800000a0c0fae */ /* 0x0003e8000d901d56 */
[----:B------:R1:W-:Y:S01]  /*5fc0*/  @P0 LDGSTS.E.BYPASS.LTC128B.128 [R12+0xf080], [R14.64], !P2 ;  /* 0x0f0800000e0c0fae */ /* 0x0003e2000d101d56 */
[----:B------:R-:W-:-:S03]  /*5fd0*/  ISETP.LT.AND P0, PT, RZ, c[0x0][0x27c], PT ;  /* 0x00009f00ff007a0c */ /* 0x000fc60003f01270 */
[----:B------:R-:W0:Y:S10]  /*5fe0*/  LDGDEPBAR ;  /* 0x00000000000079af */ /* 0x000e340000000000 */
[----:B------:R-:W-:Y:S05]  /*5ff0*/  @P0 BRA `(.L_x_88) ;  /* 0x0000002000000947 */ /* 0x000fea0003800000 */
[----:B------:R-:W-:-:S04]  /*6000*/  DEPBAR.LE SB0, 0x1 ;  /* 0x000080400000791a */ /* 0x000fc80000000000 */
[----:B------:R-:W-:Y:S05]  /*6010*/  BRA `(.L_x_89) ;  /* 0x00006c1000007947 */ /* 0x000fea0003800000 */
.L_x_88:
[----:B-1----:R-:W-:Y:S01]  /*6020*/  SHF.R.S32.HI R10, RZ, 0x1f, R67 ;  /* 0x0000001fff0a7819 */ /* 0x002fe20000011443 */
[C---:B------:R-:W-:Y:S01]  /*6030*/  IMAD.WIDE.U32 R12, R67.reuse, c[0x0][0x280], RZ ;  /* 0x0000a000430c7a25 */ /* 0x040fe200078e00ff */
[----:B------:R-:W-:Y:S01]  /*6040*/  ULDC.U8 UR4, c[0x0][0x298] ;  /* 0x0000a60000047ab9 */ /* 0x000fe20000000000 */
[----:B------:R-:W-:Y:S01]  /*6050*/  BSSY B2, `(.L_x_89) ;  /* 0x00006bd000027945 */ /* 0x000fe20003800000 */
[----:B------:R-:W-:Y:S01]  /*6060*/  SHF.L.U32 R23, R18, 0x1, RZ ;  /* 0x0000000112177819 */ /* 0x000fe200000006ff */
[----:B------:R-:W-:Y:S01]  /*6070*/  IMAD R14, R10, c[0x0][0x280], RZ ;  /* 0x0000a0000a0e7a24 */ /* 0x000fe200078e02ff */
[----:B------:R-:W-:Y:S01]  /*6080*/  LEA R32, P0, R12, c[0x0][0x270], 0x1 ;  /* 0x00009c000c207a11 */ /* 0x000fe200078008ff */
[----:B------:R-:W-:Y:S02]  /*6090*/  IMAD R10, R10, c[0x0][0x290], RZ ;  /* 0x0000a4000a0a7a24 */ /* 0x000fe400078e02ff */
[----:B------:R-:W-:-:S05]  /*60a0*/  IMAD R9, R67, c[0x0][0x284], R14 ;  /* 0x0000a10043097a24 */ /* 0x000fca00078e020e */
[----:B------:R-:W-:-:S04]  /*60b0*/  IADD3 R9, R9, R13, RZ ;  /* 0x0000000d09097210 */ /* 0x000fc80007ffe0ff */
[----:B------:R-:W-:Y:S01]  /*60c0*/  LEA.HI.X R33, R12, c[0x0][0x274], R9, 0x1, P0 ;  /* 0x00009d000c217a11 */ /* 0x000fe200000f0c09 */
[----:B------:R-:W-:-:S04]  /*60d0*/  IMAD.WIDE.U32 R12, R67, c[0x0][0x290], RZ ;  /* 0x0000a400430c7a25 */ /* 0x000fc800078e00ff */
[----:B------:R-:W-:Y:S01]  /*60e0*/  IMAD R9, R67, c[0x0][0x294], R10 ;  /* 0x0000a50043097a24 */ /* 0x000fe200078e020a */
[----:B------:R-:W-:-:S04]  /*60f0*/  LEA R34, P0, R12, c[0x0][0x288], 0x1 ;  /* 0x0000a2000c227a11 */ /* 0x000fc800078008ff */
[----:B------:R-:W-:-:S04]  /*6100*/  IADD3 R9, R9, R13, RZ ;  /* 0x0000000d09097210 */ /* 0x000fc80007ffe0ff */
[----:B------:R-:W-:Y:S02]  /*6110*/  LEA.HI.X R35, R12, c[0x0][0x28c], R9, 0x1, P0 ;  /* 0x0000a3000c237a11 */ /* 0x000fe400000f0c09 */
[----:B------:R-:W-:-:S13]  /*6120*/  ISETP.NE.AND P0, PT, RZ, UR4, PT ;  /* 0x00000004ff007c0c */ /* 0x000fda000bf05270 */
[----:B------:R-:W-:Y:S05]  /*6130*/  @!P0 BRA `(.L_x_90) ;  /* 0x0000320000008947 */ /* 0x000fea0003800000 */
[----:B------:R-:W-:Y:S01]  /*6140*/  ISETP.NE.AND P6, PT, R8, RZ, PT ;  /* 0x000000ff0800720c */ /* 0x000fe20003fc5270 */
[----:B------:R-:W-:Y:S01]  /*6150*/  BSSY B0, `(.L_x_91) ;  /* 0x0000033000007945 */ /* 0x000fe20003800000 */
[----:B------:R-:W-:Y:S01]  /*6160*/  SHF.L.U32 R12, R2, 0x2, RZ ;  /* 0x00000002020c7819 */ /* 0x000fe200000006ff */
[----:B------:R-:W-:Y:S01]  /*6170*/  CS2R R14, SRZ ;  /* 0x00000000000e7805 */ /* 0x000fe2000001ff00 */
[----:B------:R-:W-:Y:S01]  /*6180*/  CS2R R24, SRZ ;  /* 0x0000000000187805 */ /* 0x000fe2000001ff00 */
[----:B------:R-:W-:Y:S01]  /*6190*/  CS2R R26, SRZ ;  /* 0x00000000001a7805 */ /* 0x000fe2000001ff00 */
[----:B------:R-:W-:Y:S01]  /*61a0*/  CS2R R28, SRZ ;  /* 0x00000000001c7805 */ /* 0x000fe2000001ff00 */
[----:B------:R-:W-:Y:S01]  /*61b0*/  CS2R R50, SRZ ;  /* 0x0000000000327805 */ /* 0x000fe2000001ff00 */
[----:B------:R-:W-:Y:S01]  /*61c0*/  CS2R R8, SRZ ;  /* 0x0000000000087805 */ /* 0x000fe2000001ff00 */
[----:B------:R-:W-:Y:S01]  /*61d0*/  CS2R R10, SRZ ;  /* 0x00000000000a7805 */ /* 0x000fe2000001ff00 */
[----:B------:R-:W-:-:S03]  /*61e0*/  CS2R R52, SRZ ;  /* 0x0000000000347805 */ /* 0x000fc6000001ff00 */
[----:B------:R-:W-:Y:S05]  /*61f0*/  @P6 BRA `(.L_x_92) ;  /* 0x0000028000006947 */ /* 0x000fea0003800000 */
[C---:B------:R-:W-:Y:S01]  /*6200*/  ISETP.GE.AND P0, PT, R12.reuse, c[0x0][0x27c], PT ;  /* 0x00009f000c007a0c */ /* 0x040fe20003f06270 */
[----:B------:R-:W-:Y:S01]  /*6210*/  CS2R R28, SRZ ;  /* 0x00000000001c7805 */ /* 0x000fe2000001ff00 */
[----:B------:R-:W-:Y:S01]  /*6220*/  CS2R R52, SRZ ;  /* 0x0000000000347805 */ /* 0x000fe2000001ff00 */
[----:B------:R-:W-:-:S10]  /*6230*/  IADD3 R8, R12, 0x20, RZ ;  /* 0x000000200c087810 */ /* 0x000fd40007ffe0ff */
[----:B------:R-:W-:-:S04]  /*6240*/  @!P0 IMAD.WIDE R30, R12, 0x2, R32 ;  /* 0x000000020c1e8825 */ /* 0x000fc800078e0220 */
[----:B------:R-:W-:Y:S01]  /*6250*/  @!P0 IMAD.WIDE R24, R12, 0x2, R34 ;  /* 0x000000020c188825 */ /* 0x000fe200078e0222 */
[----:B------:R1:W5:Y:S04]  /*6260*/  @!P0 LD.E.64 R28, [R30.64] ;  /* 0x000000161e1c8980 */ /* 0x000368000c101b00 */
[----:B------:R2:W5:Y:S01]  /*6270*/  @!P0 LD.E.64 R52, [R24.64] ;  /* 0x0000001618348980 */ /* 0x000562000c101b00 */
[----:B------:R-:W-:Y:S01]  /*6280*/  ISETP.GE.AND P0, PT, R8, c[0x0][0x27c], PT ;  /* 0x00009f0008007a0c */ /* 0x000fe20003f06270 */
[----:B------:R-:W-:Y:S01]  /*6290*/  CS2R R26, SRZ ;  /* 0x00000000001a7805 */ /* 0x000fe2000001ff00 */
[----:B------:R-:W-:-:S11]  /*62a0*/  CS2R R10, SRZ ;  /* 0x00000000000a7805 */ /* 0x000fd6000001ff00 */
[----:B------:R-:W-:-:S04]  /*62b0*/  @!P0 SHF.R.S32.HI R9, RZ, 0x1f, R8 ;  /* 0x0000001fff098819 */ /* 0x000fc80000011408 */
[----:B------:R-:W-:Y:S02]  /*62c0*/  @!P0 LEA.HI R9, R9, R8, RZ, 0x2 ;  /* 0x0000000809098211 */ /* 0x000fe400078f10ff */
[----:B------:R-:W-:Y:S02]  /*62d0*/  IADD3 R8, R12, 0x40, RZ ;  /* 0x000000400c087810 */ /* 0x000fe40007ffe0ff */
[----:B------:R-:W-:-:S05]  /*62e0*/  @!P0 LOP3.LUT R9, R9, 0xfffffffc, RZ, 0xc0, !PT ;  /* 0xfffffffc09098812 */ /* 0x000fca00078ec0ff */
[----:B------:R-:W-:-:S04]  /*62f0*/  @!P0 IMAD.WIDE R14, R9, 0x2, R32 ;  /* 0x00000002090e8825 */ /* 0x000fc800078e0220 */
[----:B------:R-:W-:Y:S01]  /*6300*/  @!P0 IMAD.WIDE R38, R9, 0x2, R34 ;  /* 0x0000000209268825 */ /* 0x000fe200078e0222 */
[----:B------:R3:W5:Y:S04]  /*6310*/  @!P0 LD.E.64 R26, [R14.64] ;  /* 0x000000160e1a8980 */ /* 0x000768000c101b00 */
[----:B------:R4:W5:Y:S01]  /*6320*/  @!P0 LD.E.64 R10, [R38.64] ;  /* 0x00000016260a8980 */ /* 0x000962000c101b00 */
[----:B------:R-:W-:Y:S01]  /*6330*/  ISETP.GE.AND P0, PT, R8, c[0x0][0x27c], PT ;  /* 0x00009f0008007a0c */ /* 0x000fe20003f06270 */
[----:B--2---:R-:W-:-:S12]  /*6340*/  CS2R R24, SRZ ;  /* 0x0000000000187805 */ /* 0x004fd8000001ff00 */
[----:B------:R-:W-:-:S04]  /*6350*/  @!P0 SHF.R.S32.HI R9, RZ, 0x1f, R8 ;  /* 0x0000001fff098819 */ /* 0x000fc80000011408 */
[----:B------:R-:W-:-:S04]  /*6360*/  @!P0 LEA.HI R9, R9, R8, RZ, 0x2 ;  /* 0x0000000809098211 */ /* 0x000fc800078f10ff */
[----:B------:R-:W-:Y:S02]  /*6370*/  @!P0 LOP3.LUT R13, R9, 0xfffffffc, RZ, 0xc0, !PT ;  /* 0xfffffffc090d8812 */ /* 0x000fe400078ec0ff */
[----:B------:R-:W-:-:S03]  /*6380*/  CS2R R8, SRZ ;  /* 0x0000000000087805 */ /* 0x000fc6000001ff00 */
[----:B-1----:R-:W-:-:S04]  /*6390*/  @!P0 IMAD.WIDE R30, R13, 0x2, R32 ;  /* 0x000000020d1e8825 */ /* 0x002fc800078e0220 */
[----:B------:R-:W-:Y:S01]  /*63a0*/  @!P0 IMAD.WIDE R36, R13, 0x2, R34 ;  /* 0x000000020d248825 */ /* 0x000fe200078e0222 */
[----:B------:R-:W-:Y:S01]  /*63b0*/  IADD3 R13, R12, 0x60, RZ ;  /* 0x000000600c0d7810 */ /* 0x000fe20007ffe0ff */
[----:B------:R4:W5:Y:S04]  /*63c0*/  @!P0 LD.E.64 R24, [R30.64] ;  /* 0x000000161e188980 */ /* 0x000968000c101b00 */
[----:B------:R4:W5:Y:S01]  /*63d0*/  @!P0 LD.E.64 R8, [R36.64] ;  /* 0x0000001624088980 */ /* 0x000962000c101b00 */
[----:B------:R-:W-:Y:S01]  /*63e0*/  ISETP.GE.AND P0, PT, R13, c[0x0][0x27c], PT ;  /* 0x00009f000d007a0c */ /* 0x000fe20003f06270 */
[----:B------:R-:W-:-:S12]  /*63f0*/  CS2R R50, SRZ ;  /* 0x0000000000327805 */ /* 0x000fd8000001ff00 */
[----:B---3--:R-:W-:-:S04]  /*6400*/  @!P0 SHF.R.S32.HI R14, RZ, 0x1f, R13 ;  /* 0x0000001fff0e8819 */ /* 0x008fc8000001140d */
[----:B------:R-:W-:Y:S02]  /*6410*/  @!P0 LEA.HI R13, R14, R13, RZ, 0x2 ;  /* 0x0000000d0e0d8211 */ /* 0x000fe400078f10ff */
[----:B------:R-:W-:Y:S02]  /*6420*/  CS2R R14, SRZ ;  /* 0x00000000000e7805 */ /* 0x000fe4000001ff00 */
[----:B------:R-:W-:-:S05]  /*6430*/  @!P0 LOP3.LUT R13, R13, 0xfffffffc, RZ, 0xc0, !PT ;  /* 0xfffffffc0d0d8812 */ /* 0x000fca00078ec0ff */
[----:B------:R-:W-:-:S04]  /*6440*/  @!P0 IMAD.WIDE R32, R13, 0x2, R32 ;  /* 0x000000020d208825 */ /* 0x000fc800078e0220 */
[----:B------:R-:W-:Y:S01]  /*6450*/  @!P0 IMAD.WIDE R34, R13, 0x2, R34 ;  /* 0x000000020d228825 */ /* 0x000fe200078e0222 */
[----:B------:R4:W5:Y:S04]  /*6460*/  @!P0 LD.E.64 R14, [R32.64] ;  /* 0x00000016200e8980 */ /* 0x000968000c101b00 */
[----:B------:R4:W5:Y:S02]  /*6470*/  @!P0 LD.E.64 R50, [R34.64] ;  /* 0x0000001622328980 */ /* 0x000964000c101b00 */
.L_x_92:
[----:B------:R-:W-:Y:S05]  /*6480*/  BSYNC B0 ;  /* 0x0000000000007941 */ /* 0x000fea0003800000 */
.L_x_91:
[----:B------:R-:W-:Y:S01]  /*6490*/  UIMAD UR4, UR14, -0x80, UR19 ;  /* 0xffffff800e0478a4 */ /* 0x000fe2000f8e0213 */
[----:B-----5:R-:W-:Y:S01]  /*64a0*/  IMAD.MOV.U32 R48, RZ, RZ, R28 ;  /* 0x000000ffff307224 */ /* 0x020fe200078e001c */
[--C-:B----4-:R-:W-:Y:S01]  /*64b0*/  SHF.R.U64 R36, R28, 0x10, R29.reuse ;  /* 0x000000101c247819 */ /* 0x110fe2000000121d */
[--C-:B------:R-:W-:Y:S01]  /*64c0*/  IMAD.MOV.U32 R47, RZ, RZ, R29.reuse ;  /* 0x000000ffff2f7224 */ /* 0x100fe200078e001d */
[----:B------:R-:W-:Y:S01]  /*64d0*/  UISETP.LT.AND UP0, UPT, UR4, 0x80, UPT ;  /* 0x000000800400788c */ /* 0x000fe2000bf01270 */
[----:B------:R-:W-:Y:S01]  /*64e0*/  SHF.R.U32.HI R35, RZ, 0x10, R29 ;  /* 0x00000010ff237819 */ /* 0x000fe2000001161d */
[--C-:B------:R-:W-:Y:S01]  /*64f0*/  IMAD.MOV.U32 R45, RZ, RZ, R27.reuse ;  /* 0x000000ffff2d7224 */ /* 0x100fe200078e001b */
[--C-:B------:R-:W-:Y:S01]  /*6500*/  SHF.R.U64 R32, R26, 0x10, R27.reuse ;  /* 0x000000101a207819 */ /* 0x100fe2000000121b */
[----:B------:R-:W-:Y:S01]  /*6510*/  USEL UR4, UR4, 0x80, UP0 ;  /* 0x0000008004047887 */ /* 0x000fe20008000000 */
[----:B------:R-:W-:Y:S01]  /*6520*/  SHF.R.U32.HI R31, RZ, 0x10, R27 ;  /* 0x00000010ff1f7819 */ /* 0x000fe2000001161b */
[----:B------:R-:W-:Y:S01]  /*6530*/  IMAD.MOV.U32 R46, RZ, RZ, R26 ;  /* 0x000000ffff2e7224 */ /* 0x000fe200078e001a */
[--C-:B------:R-:W-:Y:S01]  /*6540*/  SHF.R.U64 R28, R24, 0x10, R25.reuse ;  /* 0x00000010181c7819 */ /* 0x100fe20000001219 */
[--C-:B------:R-:W-:Y:S01]  /*6550*/  IMAD.MOV.U32 R43, RZ, RZ, R25.reuse ;  /* 0x000000ffff2b7224 */ /* 0x100fe200078e0019 */
[----:B------:R-:W-:Y:S01]  /*6560*/  SHF.R.U32.HI R27, RZ, 0x10, R25 ;  /* 0x00000010ff1b7819 */ /* 0x000fe20000011619 */
[----:B------:R-:W-:Y:S01]  /*6570*/  IMAD.MOV.U32 R38, RZ, RZ, R10 ;  /* 0x000000ffff267224 */ /* 0x000fe200078e000a */
[----:B------:R-:W-:Y:S01]  /*6580*/  ISETP.GE.AND P0, PT, R19, UR4, PT ;  /* 0x0000000413007c0c */ /* 0x000fe2000bf06270 */
[--C-:B------:R-:W-:Y:S01]  /*6590*/  IMAD.MOV.U32 R37, RZ, RZ, R11.reuse ;  /* 0x000000ffff257224 */ /* 0x100fe200078e000b */
[--C-:B------:R-:W-:Y:S01]  /*65a0*/  SHF.R.U64 R30, R10, 0x10, R11.reuse ;  /* 0x000000100a1e7819 */ /* 0x100fe2000000120b */
[----:B------:R-:W-:Y:S01]  /*65b0*/  IMAD.MOV.U32 R44, RZ, RZ, R24 ;  /* 0x000000ffff2c7224 */ /* 0x000fe200078e0018 */
[----:B------:R-:W-:Y:S01]  /*65c0*/  SHF.R.U32.HI R29, RZ, 0x10, R11 ;  /* 0x00000010ff1d7819 */ /* 0x000fe2000001160b */
[----:B------:R-:W-:Y:S01]  /*65d0*/  IMAD.MOV.U32 R11, RZ, RZ, R8 ;  /* 0x000000ffff0b7224 */ /* 0x000fe200078e0008 */
[--C-:B------:R-:W-:Y:S01]  /*65e0*/  SHF.R.U64 R26, R8, 0x10, R9.reuse ;  /* 0x00000010081a7819 */ /* 0x100fe20000001209 */
[--C-:B------:R-:W-:Y:S01]  /*65f0*/  IMAD.MOV.U32 R10, RZ, RZ, R9.reuse ;  /* 0x000000ffff0a7224 */ /* 0x100fe200078e0009 */
        /* <DEDUP_REMOVED lines=13> */
[----:B------:R-:W-:-:S04]  /*66d0*/  DEPBAR.LE SB0, 0x1 ;  /* 0x000080400000791a */ /* 0x000fc80000000000 */
[----:B------:R-:W-:Y:S01]  /*66e0*/  BSSY B1, `(.L_x_93) ;  /* 0x00000bc000017945 */ /* 0x000fe20003800000 */
[----:B------:R-:W-:Y:S02]  /*66f0*/  PRMT R36, R48, 0x5410, R36 ;  /* 0x0000541030247816 */ /* 0x000fe40000000024 */
[----:B------:R-:W-:Y:S02]  /*6700*/  PRMT R35, R47, 0x5410, R35 ;  /* 0x000054102f237816 */ /* 0x000fe40000000023 */
[----:B------:R-:W-:Y:S02]  /*6710*/  PRMT R32, R46, 0x5410, R32 ;  /* 0x000054102e207816 */ /* 0x000fe40000000020 */
[----:B------:R-:W-:Y:S02]  /*6720*/  PRMT R31, R45, 0x5410, R31 ;  /* 0x000054102d1f7816 */ /* 0x000fe4000000001f */
[----:B------:R-:W-:Y:S02]  /*6730*/  PRMT R28, R44, 0x5410, R28 ;  /* 0x000054102c1c7816 */ /* 0x000fe4000000001c */
[----:B------:R-:W-:-:S02]  /*6740*/  PRMT R27, R43, 0x5410, R27 ;  /* 0x000054102b1b7816 */ /* 0x000fc4000000001b */
        /* <DEDUP_REMOVED lines=9> */
[----:B------:R-:W-:Y:S01]  /*67e0*/  PRMT R13, R8, 0x5410, R13 ;  /* 0x00005410080d7816 */ /* 0x000fe2000000000d */
[----:B------:R-:W-:Y:S06]  /*67f0*/  BAR.SYNC.DEFER_BLOCKING 0x0 ;  /* 0x0000000000007b1d */ /* 0x000fec0000010000 */
[----:B------:R-:W-:Y:S05]  /*6800*/  @P0 BRA `(.L_x_94) ;  /* 0x00000a9000000947 */ /* 0x000fea0003800000 */
[----:B------:R-:W-:Y:S01]  /*6810*/  ISETP.GE.AND P0, PT, R12, c[0x0][0x27c], PT ;  /* 0x00009f000c007a0c */ /* 0x000fe20003f06270 */
[----:B------:R-:W-:-:S12]  /*6820*/  BSSY B0, `(.L_x_95) ;  /* 0x0000028000007945 */ /* 0x000fd80003800000 */
[----:B------:R-:W-:Y:S05]  /*6830*/  @P0 BRA `(.L_x_96) ;  /* 0x0000026000000947 */ /* 0x000fea0003800000 */
[----:B------:R-:W1:Y:S01]  /*6840*/  LDS.128 R8, [R23+0x10080] ;  /* 0x0100800017087984 */ /* 0x000e620000000c00 */
[----:B------:R-:W-:Y:S01]  /*6850*/  SHF.L.U32 R42, R36, 0x10, RZ ;  /* 0x00000010242a7819 */ /* 0x000fe200000006ff */
[C---:B------:R-:W-:Y:S01]  /*6860*/  IMAD.U32 R40, R34.reuse, 0x10000, RZ ;  /* 0x0001000022287824 */ /* 0x040fe200078e00ff */
[----:B------:R-:W-:Y:S02]  /*6870*/  LOP3.LUT R39, R34, 0xffff0000, RZ, 0xc0, !PT ;  /* 0xffff000022277812 */ /* 0x000fe400078ec0ff */
[----:B------:R-:W-:Y:S02]  /*6880*/  LOP3.LUT R41, R36, 0xffff0000, RZ, 0xc0, !PT ;  /* 0xffff000024297812 */ /* 0x000fe400078ec0ff */
[C---:B-1----:R-:W-:Y:S02]  /*6890*/  LOP3.LUT R37, R8.reuse, 0xffff0000, RZ, 0xc0, !PT ;  /* 0xffff000008257812 */ /* 0x042fe400078ec0ff */
[----:B------:R-:W-:Y:S02]  /*68a0*/  LOP3.LUT R46, R9, 0xffff0000, RZ, 0xc0, !PT ;  /* 0xffff0000092e7812 */ /* 0x000fe400078ec0ff */
[----:B------:R-:W-:-:S02]  /*68b0*/  SHF.L.U32 R38, R8, 0x10, RZ ;  /* 0x0000001008267819 */ /* 0x000fc400000006ff */
[----:B------:R-:W-:Y:S01]  /*68c0*/  SHF.L.U32 R8, R9, 0x10, RZ ;  /* 0x0000001009087819 */ /* 0x000fe200000006ff */
[C---:B------:R-:W-:Y:S01]  /*68d0*/  FMUL.FTZ R9, R37.reuse, R40 ;  /* 0x0000002825097220 */ /* 0x040fe20000410000 */
[C---:B------:R-:W-:Y:S01]  /*68e0*/  SHF.L.U32 R44, R10.reuse, 0x10, RZ ;  /* 0x000000100a2c7819 */ /* 0x040fe200000006ff */
[-C--:B------:R-:W-:Y:S01]  /*68f0*/  FMUL.FTZ R37, R37, R42.reuse ;  /* 0x0000002a25257220 */ /* 0x080fe20000410000 */
[----:B------:R-:W-:Y:S01]  /*6900*/  LOP3.LUT R43, R10, 0xffff0000, RZ, 0xc0, !PT ;  /* 0xffff00000a2b7812 */ /* 0x000fe200078ec0ff */
[C---:B------:R-:W-:Y:S01]  /*6910*/  IMAD.U32 R10, R11.reuse, 0x10000, RZ ;  /* 0x000100000b0a7824 */ /* 0x040fe200078e00ff */
[----:B------:R-:W-:Y:S01]  /*6920*/  LOP3.LUT R45, R11, 0xffff0000, RZ, 0xc0, !PT ;  /* 0xffff00000b2d7812 */ /* 0x000fe200078ec0ff */
[----:B------:R-:W-:Y:S02]  /*6930*/  FMUL.FTZ R11, R46, R39 ;  /* 0x000000272e0b7220 */ /* 0x000fe40000410000 */
[C---:B------:R-:W-:Y:S01]  /*6940*/  FFMA.FTZ R9, R38.reuse, R42, -R9 ;  /* 0x0000002a26097223 */ /* 0x040fe20000010809 */
[----:B------:R-:W-:Y:S01]  /*6950*/  SHF.L.U32 R42, R35, 0x10, RZ ;  /* 0x00000010232a7819 */ /* 0x000fe200000006ff */
[----:B------:R-:W-:Y:S01]  /*6960*/  FFMA.FTZ R38, R38, R40, R37 ;  /* 0x0000002826267223 */ /* 0x000fe20000010025 */
[C---:B------:R-:W-:Y:S01]  /*6970*/  SHF.L.U32 R40, R33.reuse, 0x10, RZ ;  /* 0x0000001021287819 */ /* 0x040fe200000006ff */
[-C--:B------:R-:W-:Y:S01]  /*6980*/  FMUL.FTZ R46, R46, R41.reuse ;  /* 0x000000292e2e7220 */ /* 0x080fe20000410000 */
[----:B------:R-:W-:Y:S01]  /*6990*/  LOP3.LUT R37, R33, 0xffff0000, RZ, 0xc0, !PT ;  /* 0xffff000021257812 */ /* 0x000fe200078ec0ff */
[C---:B------:R-:W-:Y:S01]  /*69a0*/  FFMA.FTZ R11, R8.reuse, R41, -R11 ;  /* 0x00000029080b7223 */ /* 0x040fe2000001080b */
[----:B------:R-:W-:Y:S01]  /*69b0*/  LOP3.LUT R41, R35, 0xffff0000, RZ, 0xc0, !PT ;  /* 0xffff000023297812 */ /* 0x000fe200078ec0ff */
[----:B------:R-:W-:-:S02]  /*69c0*/  FFMA.FTZ R46, R8, R39, R46 ;  /* 0x00000027082e7223 */ /* 0x000fc4000001002e */
[----:B------:R-:W-:Y:S02]  /*69d0*/  FMUL.FTZ R39, R43, R40 ;  /* 0x000000282b277220 */ /* 0x000fe40000410000 */
[----:B------:R-:W-:Y:S02]  /*69e0*/  FMUL.FTZ R8, R45, R37 ;  /* 0x000000252d087220 */ /* 0x000fe40000410000 */
[-C--:B------:R-:W-:Y:S02]  /*69f0*/  FMUL.FTZ R43, R43, R42.reuse ;  /* 0x0000002a2b2b7220 */ /* 0x080fe40000410000 */
[----:B------:R-:W-:Y:S02]  /*6a00*/  FMUL.FTZ R45, R45, R41 ;  /* 0x000000292d2d7220 */ /* 0x000fe40000410000 */
[C---:B------:R-:W-:Y:S02]  /*6a10*/  FFMA.FTZ R39, R44.reuse, R42, -R39 ;  /* 0x0000002a2c277223 */ /* 0x040fe40000010827 */
[----:B------:R-:W-:-:S02]  /*6a20*/  FFMA.FTZ R40, R44, R40, R43 ;  /* 0x000000282c287223 */ /* 0x000fc4000001002b */
[----:B------:R-:W-:Y:S01]  /*6a30*/  FFMA.FTZ R41, R10, R41, -R8 ;  /* 0x000000290a297223 */ /* 0x000fe20000010808 */
[----:B------:R-:W-:Y:S01]  /*6a40*/  F2FP.BF16.PACK_AB R8, R38, R9 ;  /* 0x000000092608723e */ /* 0x000fe200000010ff */
[----:B------:R-:W-:Y:S01]  /*6a50*/  FFMA.FTZ R42, R10, R37, R45 ;  /* 0x000000250a2a7223 */ /* 0x000fe2000001002d */
[----:B------:R-:W-:Y:S02]  /*6a60*/  F2FP.BF16.PACK_AB R9, R46, R11 ;  /* 0x0000000b2e09723e */ /* 0x000fe400000010ff */
[----:B------:R-:W-:Y:S02]  /*6a70*/  F2FP.BF16.PACK_AB R10, R40, R39 ;  /* 0x00000027280a723e */ /* 0x000fe400000010ff */
[----:B------:R-:W-:-:S05]  /*6a80*/  F2FP.BF16.PACK_AB R11, R42, R41 ;  /* 0x000000292a0b723e */ /* 0x000fca00000010ff */
[----:B------:R1:W-:Y:S02]  /*6a90*/  STS.128 [R23+0x10080], R8 ;  /* 0x0100800817007388 */ /* 0x0003e40000000c00 */
.L_x_96:
[----:B------:R-:W-:Y:S05]  /*6aa0*/  BSYNC B0 ;  /* 0x0000000000007941 */ /* 0x000fea0003800000 */
.L_x_95:
[----:B-1----:R-:W-:Y:S01]  /*6ab0*/  IADD3 R8, R12, 0x20, RZ ;  /* 0x000000200c087810 */ /* 0x002fe20007ffe0ff */
[----:B------:R-:W-:Y:S03]  /*6ac0*/  BSSY B0, `(.L_x_97) ;  /* 0x0000029000007945 */ /* 0x000fe60003800000 */
[----:B------:R-:W-:-:S13]  /*6ad0*/  ISETP.GE.AND P0, PT, R8, c[0x0][0x27c], PT ;  /* 0x00009f0008007a0c */ /* 0x000fda0003f06270 */
        /* <DEDUP_REMOVED lines=39> */
.L_x_98:
[----:B------:R-:W-:Y:S05]  /*6d50*/  BSYNC B0 ;  /* 0x0000000000007941 */ /* 0x000fea0003800000 */
.L_x_97:
        /* <DEDUP_REMOVED lines=42> */
.L_x_100:
[----:B------:R-:W-:Y:S05]  /*7000*/  BSYNC B0 ;  /* 0x0000000000007941 */ /* 0x000fea0003800000 */
.L_x_99:
[----:B-1----:R-:W-:-:S04]  /*7010*/  IADD3 R8, R12, 0x60, RZ ;  /* 0x000000600c087810 */ /* 0x002fc80007ffe0ff */
        /* <DEDUP_REMOVED lines=40> */
.L_x_94:
[----:B------:R-:W-:Y:S05]  /*72a0*/  BSYNC B1 ;  /* 0x0000000000017941 */ /* 0x000fea0003800000 */
.L_x_93:
[----:B-1----:R-:W-:Y:S01]  /*72b0*/  IADD3 R8, R19, 0x20, RZ ;  /* 0x0000002013087810 */ /* 0x002fe20007ffe0ff */
[----:B------:R-:W-:Y:S03]  /*72c0*/  BSSY B1, `(.L_x_101) ;  /* 0x00000ac000017945 */ /* 0x000fe60003800000 */
[----:B------:R-:W-:-:S13]  /*72d0*/  ISETP.GE.AND P0, PT, R8, UR4, PT ;  /* 0x0000000408007c0c */ /* 0x000fda000bf06270 */
[----:B------:R-:W-:Y:S05]  /*72e0*/  @P0 BRA `(.L_x_102) ;  /* 0x00000a9000000947 */ /* 0x000fea0003800000 */
[----:B------:R-:W-:Y:S01]  /*72f0*/  ISETP.GE.AND P0, PT, R12, c[0x0][0x27c], PT ;  /* 0x00009f000c007a0c */ /* 0x000fe20003f06270 */
[----:B------:R-:W-:-:S12]  /*7300*/  BSSY B0, `(.L_x_103) ;  /* 0x0000028000007945 */ /* 0x000fd80003800000 */
[----:B------:R-:W-:Y:S05]  /*7310*/  @P0 BRA `(.L_x_104) ;  /* 0x0000026000000947 */ /* 0x000fea0003800000 */
[----:B------:R-:W1:Y:S01]  /*7320*/  LDS.128 R8, [R23+0x11080] ;  /* 0x0110800017087984 */ /* 0x000e620000000c00 */
[----:B------:R-:W-:Y:S01]  /*7330*/  SHF.L.U32 R40, R36, 0x10, RZ ;  /* 0x0000001024287819 */ /* 0x000fe200000006ff */
[----:B------:R-:W-:Y:S01]  /*7340*/  IMAD.U32 R39, R34, 0x10000, RZ ;  /* 0x0001000022277824 */ /* 0x000fe200078e00ff */
[----:B------:R-:W-:Y:S02]  /*7350*/  LOP3.LUT R41, R36, 0xffff0000, RZ, 0xc0, !PT ;  /* 0xffff000024297812 */ /* 0x000fe400078ec0ff */
[C---:B-1----:R-:W-:Y:S02]  /*7360*/  SHF.L.U32 R38, R8.reuse, 0x10, RZ ;  /* 0x0000001008267819 */ /* 0x042fe400000006ff */
[----:B------:R-:W-:Y:S02]  /*7370*/  LOP3.LUT R37, R8, 0xffff0000, RZ, 0xc0, !PT ;  /* 0xffff000008257812 */ /* 0x000fe400078ec0ff */
[C---:B------:R-:W-:Y:S02]  /*7380*/  SHF.L.U32 R8, R9.reuse, 0x10, RZ ;  /* 0x0000001009087819 */ /* 0x040fe400000006ff */
[----:B------:R-:W-:Y:S01]  /*7390*/  LOP3.LUT R46, R9, 0xffff0000, RZ, 0xc0, !PT ;  /* 0xffff0000092e7812 */ /* 0x000fe200078ec0ff */
[-C--:B------:R-:W-:Y:S01]  /*73a0*/  FMUL.FTZ R43, R39, R37.reuse ;  /* 0x00000025272b7220 */ /* 0x080fe20000410000 */
[----:B------:R-:W-:Y:S01]  /*73b0*/  LOP3.LUT R9, R34, 0xffff0000, RZ, 0xc0, !PT ;  /* 0xffff000022097812 */ /* 0x000fe200078ec0ff */
[----:B------:R-:W-:Y:S01]  /*73c0*/  FMUL.FTZ R37, R40, R37 ;  /* 0x0000002528257220 */ /* 0x000fe20000410000 */
[----:B------:R-:W-:Y:S01]  /*73d0*/  SHF.L.U32 R44, R10, 0x10, RZ ;  /* 0x000000100a2c7819 */ /* 0x000fe200000006ff */
[----:B------:R-:W-:Y:S01]  /*73e0*/  FFMA.FTZ R43, R40, R38, -R43 ;  /* 0x00000026282b7223 */ /* 0x000fe2000001082b */
[----:B------:R-:W-:Y:S01]  /*73f0*/  LOP3.LUT R42, R10, 0xffff0000, RZ, 0xc0, !PT ;  /* 0xffff00000a2a7812 */ /* 0x000fe200078ec0ff */
[C---:B------:R-:W-:Y:S01]  /*7400*/  IMAD.U32 R10, R11.reuse, 0x10000, RZ ;  /* 0x000100000b0a7824 */ /* 0x040fe200078e00ff */
[----:B------:R-:W-:Y:S01]  /*7410*/  LOP3.LUT R45, R11, 0xffff0000, RZ, 0xc0, !PT ;  /* 0xffff00000b2d7812 */ /* 0x000fe200078ec0ff */
[----:B------:R-:W-:Y:S01]  /*7420*/  FMUL.FTZ R11, R9, R46 ;  /* 0x0000002e090b7220 */ /* 0x000fe20000410000 */
[----:B------:R-:W-:Y:S01]  /*7430*/  LOP3.LUT R40, R35, 0xffff0000, RZ, 0xc0, !PT ;  /* 0xffff000023287812 */ /* 0x000fe200078ec0ff */
[----:B------:R-:W-:Y:S01]  /*7440*/  FFMA.FTZ R38, R39, R38, R37 ;  /* 0x0000002627267223 */ /* 0x000fe20000010025 */
[----:B------:R-:W-:Y:S01]  /*7450*/  SHF.L.U32 R39, R33, 0x10, RZ ;  /* 0x0000001021277819 */ /* 0x000fe200000006ff */
[----:B------:R-:W-:Y:S01]  /*7460*/  FMUL.FTZ R46, R41, R46 ;  /* 0x0000002e292e7220 */ /* 0x000fe20000410000 */
[----:B------:R-:W-:Y:S01]  /*7470*/  LOP3.LUT R37, R33, 0xffff0000, RZ, 0xc0, !PT ;  /* 0xffff000021257812 */ /* 0x000fe200078ec0ff */
[-C--:B------:R-:W-:Y:S01]  /*7480*/  FFMA.FTZ R11, R41, R8.reuse, -R11 ;  /* 0x00000008290b7223 */ /* 0x080fe2000001080b */
[----:B------:R-:W-:Y:S01]  /*7490*/  SHF.L.U32 R41, R35, 0x10, RZ ;  /* 0x0000001023297819 */ /* 0x000fe200000006ff */
[----:B------:R-:W-:-:S02]  /*74a0*/  FFMA.FTZ R46, R9, R8, R46 ;  /* 0x00000008092e7223 */ /* 0x000fc4000001002e */
[-C--:B------:R-:W-:Y:S02]  /*74b0*/  FMUL.FTZ R8, R39, R42.reuse ;  /* 0x0000002a27087220 */ /* 0x080fe40000410000 */
[-C--:B------:R-:W-:Y:S02]  /*74c0*/  FMUL.FTZ R9, R37, R45.reuse ;  /* 0x0000002d25097220 */ /* 0x080fe40000410000 */
[C---:B------:R-:W-:Y:S02]  /*74d0*/  FMUL.FTZ R42, R41.reuse, R42 ;  /* 0x0000002a292a7220 */ /* 0x040fe40000410000 */
[----:B------:R-:W-:Y:S02]  /*74e0*/  FMUL.FTZ R45, R40, R45 ;  /* 0x0000002d282d7220 */ /* 0x000fe40000410000 */
[-C--:B------:R-:W-:Y:S01]  /*74f0*/  FFMA.FTZ R41, R41, R44.reuse, -R8 ;  /* 0x0000002c29297223 */ /* 0x080fe20000010808 */
[----:B------:R-:W-:Y:S01]  /*7500*/  F2FP.BF16.PACK_AB R8, R38, R43 ;  /* 0x0000002b2608723e */ /* 0x000fe200000010ff */
[----:B------:R-:W-:-:S02]  /*7510*/  FFMA.FTZ R42, R39, R44, R42 ;  /* 0x0000002c272a7223 */ /* 0x000fc4000001002a */
[-C--:B------:R-:W-:Y:S01]  /*7520*/  FFMA.FTZ R40, R40, R10.reuse, -R9 ;  /* 0x0000000a28287223 */ /* 0x080fe20000010809 */
[----:B------:R-:W-:Y:S01]  /*7530*/  F2FP.BF16.PACK_AB R9, R46, R11 ;  /* 0x0000000b2e09723e */ /* 0x000fe200000010ff */
[----:B------:R-:W-:Y:S01]  /*7540*/  FFMA.FTZ R45, R37, R10, R45 ;  /* 0x0000000a252d7223 */ /* 0x000fe2000001002d */
[----:B------:R-:W-:-:S04]  /*7550*/  F2FP.BF16.PACK_AB R10, R42, R41 ;  /* 0x000000292a0a723e */ /* 0x000fc800000010ff */
[----:B------:R-:W-:-:S05]  /*7560*/  F2FP.BF16.PACK_AB R11, R45, R40 ;  /* 0x000000282d0b723e */ /* 0x000fca00000010ff */
[----:B------:R1:W-:Y:S02]  /*7570*/  STS.128 [R23+0x11080], R8 ;  /* 0x0110800817007388 */ /* 0x0003e40000000c00 */
.L_x_104:
[----:B------:R-:W-:Y:S05]  /*7580*/  BSYNC B0 ;  /* 0x0000000000007941 */ /* 0x000fea0003800000 */
.L_x_103:
[----:B-1----:R-:W-:Y:S01]  /*7590*/  IADD3 R8, R12, 0x20, RZ ;  /* 0x000000200c087810 */ /* 0x002fe20007ffe0ff */
[----:B------:R-:W-:Y:S03]  /*75a0*/  BSSY B0, `(.L_x_105) ;  /* 0x0000029000007945 */ /* 0x000fe60003800000 */
[----:B------:R-:W-:-:S13]  /*75b0*/  ISETP.GE.AND P0, PT, R8, c[0x0][0x27c], PT ;  /* 0x00009f0008007a0c */ /* 0x000fda0003f06270 */
        /* <DEDUP_REMOVED lines=39> */
.L_x_106:
[----:B------:R-:W-:Y:S05]  /*7830*/  BSYNC B0 ;  /* 0x0000000000007941 */ /* 0x000fea0003800000 */
.L_x_105:
        /* <DEDUP_REMOVED lines=42> */
.L_x_108:
[----:B------:R-:W-:Y:S05]  /*7ae0*/  BSYNC B0 ;  /* 0x0000000000007941 */ /* 0x000fea0003800000 */
.L_x_107:
[----:B-1----:R-:W-:-:S04]  /*7af0*/  IADD3 R8, R12, 0x60, RZ ;  /* 0x000000600c087810 */ /* 0x002fc80007ffe0ff */
        /* <DEDUP_REMOVED lines=40> */
.L_x_102:
[----:B------:R-:W-:Y:S05]  /*7d80*/  BSYNC B1 ;  /* 0x0000000000017941 */ /* 0x000fea0003800000 */
.L_x_101:
        /* <DEDUP_REMOVED lines=45> */
.L_x_112:
[----:B------:R-:W-:Y:S05]  /*8060*/  BSYNC B0 ;  /* 0x0000000000007941 */ /* 0x000fea0003800000 */
.L_x_111:
        /* <DEDUP_REMOVED lines=42> */
.L_x_114:
[----:B------:R-:W-:Y:S05]  /*8310*/  BSYNC B0 ;  /* 0x0000000000007941 */ /* 0x000fea0003800000 */
.L_x_113:
        /* <DEDUP_REMOVED lines=42> */
.L_x_116:
[----:B------:R-:W-:Y:S05]  /*85c0*/  BSYNC B0 ;  /* 0x0000000000007941 */ /* 0x000fea0003800000 */
.L_x_115:
        /* <DEDUP_REMOVED lines=41> */
.L_x_110:
[----:B------:R-:W-:Y:S05]  /*8860*/  BSYNC B1 ;  /* 0x0000000000017941 */ /* 0x000fea0003800000 */
.L_x_109:
[----:B-1----:R-:W-:-:S04]  /*8870*/  IADD3 R8, R19, 0x60, RZ ;  /* 0x0000006013087810 */ /* 0x002fc80007ffe0ff */
[----:B------:R-:W-:-:S13]  /*8880*/  ISETP.GE.AND P0, PT, R8, UR4, PT ;  /* 0x0000000408007c0c */ /* 0x000fda000bf06270 */
[----:B------:R-:W-:Y:S05]  /*8890*/  @P0 BRA `(.L_x_117) ;  /* 0x0000438000000947 */ /* 0x000fea0003800000 */
[----:B------:R-:W-:Y:S01]  /*88a0*/  ISETP.GE.AND P0, PT, R12, c[0x0][0x27c], PT ;  /* 0x00009f000c007a0c */ /* 0x000fe20003f06270 */
[----:B------:R-:W-:-:S12]  /*88b0*/  BSSY B0, `(.L_x_118) ;  /* 0x0000028000007945 */ /* 0x000fd80003800000 */
[----:B------:R-:W-:Y:S05]  /*88c0*/  @P0 BRA `(.L_x_119) ;  /* 0x0000026000000947 */ /* 0x000fea0003800000 */
[----:B------:R-:W1:Y:S01]  /*88d0*/  LDS.128 R8, [R23+0x13080] ;  /* 0x0130800017087984 */ /* 0x000e620000000c00 */
[----:B------:R-:W-:Y:S02]  /*88e0*/  LOP3.LUT R40, R36, 0xffff0000, RZ, 0xc0, !PT ;  /* 0xffff000024287812 */ /* 0x000fe400078ec0ff */
[C---:B-1----:R-:W-:Y:S01]  /*88f0*/  SHF.L.U32 R38, R8.reuse, 0x10, RZ ;  /* 0x0000001008267819 */ /* 0x042fe200000006ff */
[----:B------:R-:W-:Y:S01]  /*8900*/  IMAD.U32 R41, R11, 0x10000, RZ ;  /* 0x000100000b297824 */ /* 0x000fe200078e00ff */
[----:B------:R-:W-:Y:S02]  /*8910*/  LOP3.LUT R37, R8, 0xffff0000, RZ, 0xc0, !PT ;  /* 0xffff000008257812 */ /* 0x000fe400078ec0ff */
[C---:B------:R-:W-:Y:S02]  /*8920*/  SHF.L.U32 R8, R9.reuse, 0x10, RZ ;  /* 0x0000001009087819 */ /* 0x040fe400000006ff */
[----:B------:R-:W-:Y:S02]  /*8930*/  LOP3.LUT R39, R9, 0xffff0000, RZ, 0xc0, !PT ;  /* 0xffff000009277812 */ /* 0x000fe400078ec0ff */
[----:B------:R-:W-:Y:S01]  /*8940*/  SHF.L.U32 R9, R36, 0x10, RZ ;  /* 0x0000001024097819 */ /* 0x000fe200000006ff */
[C---:B------:R-:W-:Y:S01]  /*8950*/  IMAD.U32 R36, R34.reuse, 0x10000, RZ ;  /* 0x0001000022247824 */ /* 0x040fe200078e00ff */
[----:B------:R-:W-:-:S02]  /*8960*/  LOP3.LUT R34, R34, 0xffff0000, RZ, 0xc0, !PT ;  /* 0xffff000022227812 */ /* 0x000fc400078ec0ff */
[C---:B------:R-:W-:Y:S02]  /*8970*/  SHF.L.U32 R43, R10.reuse, 0x10, RZ ;  /* 0x000000100a2b7819 */ /* 0x040fe400000006ff */
[----:B------:R-:W-:Y:S01]  /*8980*/  LOP3.LUT R42, R10, 0xffff0000, RZ, 0xc0, !PT ;  /* 0xffff00000a2a7812 */ /* 0x000fe200078ec0ff */
[----:B------:R-:W-:Y:S01]  /*8990*/  FMUL.FTZ R10, R36, R37 ;  /* 0x00000025240a7220 */ /* 0x000fe20000410000 */
[----:B------:R-:W-:Y:S01]  /*89a0*/  LOP3.LUT R44, R11, 0xffff0000, RZ, 0xc0, !PT ;  /* 0xffff00000b2c7812 */ /* 0x000fe200078ec0ff */
[----:B------:R-:W-:Y:S02]  /*89b0*/  FMUL.FTZ R11, R34, R39 ;  /* 0x00000027220b7220 */ /* 0x000fe40000410000 */
[C---:B------:R-:W-:Y:S02]  /*89c0*/  FMUL.FTZ R37, R9.reuse, R37 ;  /* 0x0000002509257220 */ /* 0x040fe40000410000 */
[----:B------:R-:W-:Y:S02]  /*89d0*/  FFMA.FTZ R10, R9, R38, -R10 ;  /* 0x00000026090a7223 */ /* 0x000fe4000001080a */
[----:B------:R-:W-:Y:S01]  /*89e0*/  FFMA.FTZ R9, R40, R8, -R11 ;  /* 0x0000000828097223 */ /* 0x000fe2000001080b */
[----:B------:R-:W-:Y:S01]  /*89f0*/  SHF.L.U32 R11, R33, 0x10, RZ ;  /* 0x00000010210b7819 */ /* 0x000fe200000006ff */
[----:B------:R-:W-:Y:S01]  /*8a00*/  FFMA.FTZ R37, R36, R38, R37 ;  /* 0x0000002624257223 */ /* 0x000fe20000010025 */
[----:B------:R-:W-:Y:S01]  /*8a10*/  SHF.L.U32 R36, R35, 0x10, RZ ;  /* 0x0000001023247819 */ /* 0x000fe200000006ff */
[----:B------:R-:W-:Y:S01]  /*8a20*/  FMUL.FTZ R39, R40, R39 ;  /* 0x0000002728277220 */ /* 0x000fe20000410000 */
[----:B------:R-:W-:-:S02]  /*8a30*/  LOP3.LUT R33, R33, 0xffff0000, RZ, 0xc0, !PT ;  /* 0xffff000021217812 */ /* 0x000fc400078ec0ff */
[----:B------:R-:W-:Y:S01]  /*8a40*/  LOP3.LUT R35, R35, 0xffff0000, RZ, 0xc0, !PT ;  /* 0xffff000023237812 */ /* 0x000fe200078ec0ff */
[----:B------:R-:W-:Y:S02]  /*8a50*/  FFMA.FTZ R34, R34, R8, R39 ;  /* 0x0000000822227223 */ /* 0x000fe40000010027 */
[-C--:B------:R-:W-:Y:S02]  /*8a60*/  FMUL.FTZ R8, R11, R42.reuse ;  /* 0x0000002a0b087220 */ /* 0x080fe40000410000 */
[----:B------:R-:W-:Y:S01]  /*8a70*/  FMUL.FTZ R42, R36, R42 ;  /* 0x0000002a242a7220 */ /* 0x000fe20000410000 */
[----:B------:R-:W-:Y:S01]  /*8a80*/  F2FP.BF16.PACK_AB R9, R34, R9 ;  /* 0x000000092209723e */ /* 0x000fe200000010ff */
[-C--:B------:R-:W-:Y:S02]  /*8a90*/  FMUL.FTZ R38, R33, R44.reuse ;  /* 0x0000002c21267220 */ /* 0x080fe40000410000 */
[----:B------:R-:W-:Y:S02]  /*8aa0*/  FMUL.FTZ R44, R35, R44 ;  /* 0x0000002c232c7220 */ /* 0x000fe40000410000 */
[-C--:B------:R-:W-:Y:S01]  /*8ab0*/  FFMA.FTZ R36, R36, R43.reuse, -R8 ;  /* 0x0000002b24247223 */ /* 0x080fe20000010808 */
[----:B------:R-:W-:Y:S01]  /*8ac0*/  F2FP.BF16.PACK_AB R8, R37, R10 ;  /* 0x0000000a2508723e */ /* 0x000fe200000010ff */
[----:B------:R-:W-:-:S02]  /*8ad0*/  FFMA.FTZ R11, R11, R43, R42 ;  /* 0x0000002b0b0b7223 */ /* 0x000fc4000001002a */
[-C--:B------:R-:W-:Y:S02]  /*8ae0*/  FFMA.FTZ R38, R35, R41.reuse, -R38 ;  /* 0x0000002923267223 */ /* 0x080fe40000010826 */
[----:B------:R-:W-:Y:S01]  /*8af0*/  FFMA.FTZ R33, R33, R41, R44 ;  /* 0x0000002921217223 */ /* 0x000fe2000001002c */
[----:B------:R-:W-:-:S04]  /*8b00*/  F2FP.BF16.PACK_AB R10, R11, R36 ;  /* 0x000000240b0a723e */ /* 0x000fc800000010ff */
[----:B------:R-:W-:-:S05]  /*8b10*/  F2FP.BF16.PACK_AB R11, R33, R38 ;  /* 0x00000026210b723e */ /* 0x000fca00000010ff */
[----:B------:R1:W-:Y:S02]  /*8b20*/  STS.128 [R23+0x13080], R8 ;  /* 0x0130800817007388 */ /* 0x0003e40000000c00 */
.L_x_119:
[----:B------:R-:W-:Y:S05]  /*8b30*/  BSYNC B0 ;  /* 0x0000000000007941 */ /* 0x000fea0003800000 */
.L_x_118:
[----:B-1----:R-:W-:Y:S01]  /*8b40*/  IADD3 R8, R12, 0x20, RZ ;  /* 0x000000200c087810 */ /* 0x002fe20007ffe0ff */
[----:B------:R-:W-:Y:S03]  /*8b50*/  BSSY B0, `(.L_x_120) ;  /* 0x0000029000007945 */ /* 0x000fe60003800000 */
[----:B------:R-:W-:-:S13]  /*8b60*/  ISETP.GE.AND P0, PT, R8, c[0x0][0x27c], PT ;  /* 0x00009f0008007a0c */ /* 0x000fda0003f06270 */
        /* <DEDUP_REMOVED lines=39> */
.L_x_121:
[----:B------:R-:W-:Y:S05]  /*8de0*/  BSYNC B0 ;  /* 0x0000000000007941 */ /* 0x000fea0003800000 */
.L_x_120:
        /* <DEDUP_REMOVED lines=42> */
.L_x_123:
[----:B------:R-:W-:Y:S05]  /*9090*/  BSYNC B0 ;  /* 0x0000000000007941 */ /* 0x000fea0003800000 */
.L_x_122:
[----:B------:R-:W-:-:S04]  /*90a0*/  IADD3 R12, R12, 0x60, RZ ;  /* 0x000000600c0c7810 */ /* 0x000fc80007ffe0ff */
[----:B------:R-:W-:-:S13]  /*90b0*/  ISETP.GE.AND P0, PT, R12, c[0x0][0x27c], PT ;  /* 0x00009f000c007a0c */ /* 0x000fda0003f06270 */
[----:B------:R-:W-:Y:S05]  /*90c0*/  @P0 BRA `(.L_x_117) ;  /* 0x00003b5000000947 */ /* 0x000fea0003800000 */
[----:B-1----:R-:W1:Y:S01]  /*90d0*/  LDS.128 R8, [R23+0x1f080] ;  /* 0x01f0800017087984 */ /* 0x002e620000000c00 */
[----:B------:R-:W-:Y:S02]  /*90e0*/  LOP3.LUT R27, R24, 0xffff0000, RZ, 0xc0, !PT ;  /* 0xffff0000181b7812 */ /* 0x000fe400078ec0ff */
[----:B------:R-:W-:Y:S02]  /*90f0*/  LOP3.LUT R29, R14, 0xffff0000, RZ, 0xc0, !PT ;  /* 0xffff00000e1d7812 */ /* 0x000fe400078ec0ff */
[C---:B-1----:R-:W-:Y:S02]  /*9100*/  SHF.L.U32 R25, R8.reuse, 0x10, RZ ;  /* 0x0000001008197819 */ /* 0x042fe400000006ff */
[----:B------:R-:W-:Y:S02]  /*9110*/  LOP3.LUT R12, R8, 0xffff0000, RZ, 0xc0, !PT ;  /* 0xffff0000080c7812 */ /* 0x000fe400078ec0ff */
[C---:B------:R-:W-:Y:S02]  /*9120*/  SHF.L.U32 R8, R9.reuse, 0x10, RZ ;  /* 0x0000001009087819 */ /* 0x040fe400000006ff */
[----:B------:R-:W-:-:S02]  /*9130*/  LOP3.LUT R26, R9, 0xffff0000, RZ, 0xc0, !PT ;  /* 0xffff0000091a7812 */ /* 0x000fc400078ec0ff */
[----:B------:R-:W-:Y:S01]  /*9140*/  SHF.L.U32 R9, R24, 0x10, RZ ;  /* 0x0000001018097819 */ /* 0x000fe200000006ff */
[----:B------:R-:W-:Y:S01]  /*9150*/  IMAD.U32 R24, R14, 0x10000, RZ ;  /* 0x000100000e187824 */ /* 0x000fe200078e00ff */
[C---:B------:R-:W-:Y:S01]  /*9160*/  SHF.L.U32 R30, R10.reuse, 0x10, RZ ;  /* 0x000000100a1e7819 */ /* 0x040fe200000006ff */
[C---:B------:R-:W-:Y:S01]  /*9170*/  IMAD.U32 R14, R11.reuse, 0x10000, RZ ;  /* 0x000100000b0e7824 */ /* 0x040fe200078e00ff */
[----:B------:R-:W-:Y:S01]  /*9180*/  LOP3.LUT R28, R10, 0xffff0000, RZ, 0xc0, !PT ;  /* 0xffff00000a1c7812 */ /* 0x000fe200078ec0ff */
[----:B------:R-:W-:Y:S01]  /*9190*/  FMUL.FTZ R10, R24, R12 ;  /* 0x0000000c180a7220 */ /* 0x000fe20000410000 */
[----:B------:R-:W-:Y:S01]  /*91a0*/  LOP3.LUT R31, R11, 0xffff0000, RZ, 0xc0, !PT ;  /* 0xffff00000b1f7812 */ /* 0x000fe200078ec0ff */
[----:B------:R-:W-:Y:S02]  /*91b0*/  FMUL.FTZ R11, R29, R26 ;  /* 0x0000001a1d0b7220 */ /* 0x000fe40000410000 */
[C---:B------:R-:W-:Y:S02]  /*91c0*/  FMUL.FTZ R12, R9.reuse, R12 ;  /* 0x0000000c090c7220 */ /* 0x040fe40000410000 */
[----:B------:R-:W-:-:S02]  /*91d0*/  FFMA.FTZ R10, R9, R25, -R10 ;  /* 0x00000019090a7223 */ /* 0x000fc4000001080a */
[----:B------:R-:W-:Y:S01]  /*91e0*/  FFMA.FTZ R9, R27, R8, -R11 ;  /* 0x000000081b097223 */ /* 0x000fe2000001080b */
[----:B------:R-:W-:Y:S01]  /*91f0*/  SHF.L.U32 R11, R13, 0x10, RZ ;  /* 0x000000100d0b7819 */ /* 0x000fe200000006ff */
[----:B------:R-:W-:Y:S01]  /*9200*/  FMUL.FTZ R26, R27, R26 ;  /* 0x0000001a1b1a7220 */ /* 0x000fe20000410000 */
[----:B------:R-:W-:Y:S01]  /*9210*/  SHF.L.U32 R27, R15, 0x10, RZ ;  /* 0x000000100f1b7819 */ /* 0x000fe200000006ff */
[----:B------:R-:W-:Y:S01]  /*9220*/  FFMA.FTZ R25, R24, R25, R12 ;  /* 0x0000001918197223 */ /* 0x000fe2000001000c */
[----:B------:R-:W-:Y:S01]  /*9230*/  LOP3.LUT R13, R13, 0xffff0000, RZ, 0xc0, !PT ;  /* 0xffff00000d0d7812 */ /* 0x000fe200078ec0ff */
[----:B------:R-:W-:Y:S01]  /*9240*/  FFMA.FTZ R26, R29, R8, R26 ;  /* 0x000000081d1a7223 */ /* 0x000fe2000001001a */
[----:B------:R-:W-:Y:S01]  /*9250*/  LOP3.LUT R15, R15, 0xffff0000, RZ, 0xc0, !PT ;  /* 0xffff00000f0f7812 */ /* 0x000fe200078ec0ff */
[-C--:B------:R-:W-:Y:S02]  /*9260*/  FMUL.FTZ R8, R11, R28.reuse ;  /* 0x0000001c0b087220 */ /* 0x080fe40000410000 */
[----:B------:R-:W-:Y:S01]  /*9270*/  FMUL.FTZ R28, R27, R28 ;  /* 0x0000001c1b1c7220 */ /* 0x000fe20000410000 */
[----:B------:R-:W-:Y:S01]  /*9280*/  F2FP.BF16.PACK_AB R9, R26, R9 ;  /* 0x000000091a09723e */ /* 0x000fe200000010ff */
[----:B------:R-:W-:-:S02]  /*9290*/  FMUL.FTZ R12, R13, R31 ;  /* 0x0000001f0d0c7220 */ /* 0x000fc40000410000 */
[----:B------:R-:W-:Y:S02]  /*92a0*/  FMUL.FTZ R31, R15, R31 ;  /* 0x0000001f0f1f7220 */ /* 0x000fe40000410000 */
[----:B------:R-:W-:Y:S02]  /*92b0*/  FFMA.FTZ R28, R11, R30, R28 ;  /* 0x0000001e0b1c7223 */ /* 0x000fe4000001001c */
[----:B------:R-:W-:Y:S02]  /*92c0*/  FFMA.FTZ R11, R15, R14, -R12 ;  /* 0x0000000e0f0b7223 */ /* 0x000fe4000001080c */
[----:B------:R-:W-:Y:S01]  /*92d0*/  FFMA.FTZ R27, R27, R30, -R8 ;  /* 0x0000001e1b1b7223 */ /* 0x000fe20000010808 */
[----:B------:R-:W-:Y:S01]  /*92e0*/  F2FP.BF16.PACK_AB R8, R25, R10 ;  /* 0x0000000a1908723e */ /* 0x000fe200000010ff */
[----:B------:R-:W-:-:S03]  /*92f0*/  FFMA.FTZ R14, R13, R14, R31 ;  /* 0x0000000e0d0e7223 */ /* 0x000fc6000001001f */
[----:B------:R-:W-:Y:S02]  /*9300*/  F2FP.BF16.PACK_AB R10, R28, R27 ;  /* 0x0000001b1c0a723e */ /* 0x000fe400000010ff */
[----:B------:R-:W-:-:S05]  /*9310*/  F2FP.BF16.PACK_AB R11, R14, R11 ;  /* 0x0000000b0e0b723e */ /* 0x000fca00000010ff */
[----:B------:R1:W-:Y:S01]  /*9320*/  STS.128 [R23+0x1f080], R8 ;  /* 0x01f0800817007388 */ /* 0x0003e20000000c00 */
[----:B------:R-:W-:Y:S05]  /*9330*/  BRA `(.L_x_117) ;  /* 0x000038e000007947 */ /* 0x000fea0003800000 */
.L_x_90:
[----:B------:R-:W-:Y:S01]  /*9340*/  ISETP.NE.AND P0, PT, R8, RZ, PT ;  /* 0x000000ff0800720c */ /* 0x000fe20003f05270 */
        /* <DEDUP_REMOVED lines=8> */
[----:B------:R-:W-:-:S04]  /*93d0*/  CS2R R8, SRZ ;  /* 0x0000000000087805 */ /* 0x000fc8000001ff00 */
[----:B------:R-:W-:Y:S05]  /*93e0*/  @P0 BRA `(.L_x_125) ;  /* 0x0000011000000947 */ /* 0x000fea0003800000 */
[----:B------:R-:W-:-:S13]  /*93f0*/  ISETP.GE.AND P0, PT, R150, c[0x0][0x27c], PT ;  /* 0x00009f0096007a0c */ /* 0x000fda0003f06270 */
[----:B------:R-:W-:-:S04]  /*9400*/  @!P0 IMAD.WIDE R38, R150, 0x2, R32 ;  /* 0x0000000296268825 */ /* 0x000fc800078e0220 */
[----:B------:R-:W-:Y:S01]  /*9410*/  @!P0 IMAD.WIDE R36, R150, 0x2, R34 ;  /* 0x0000000296248825 */ /* 0x000fe200078e0222 */
[----:B------:R1:W5:Y:S04]  /*9420*/  @!P0 LD.E.128 R24, [R38.64] ;  /* 0x0000001626188980 */ /* 0x000368000c101d00 */
[----:B------:R1:W5:Y:S01]  /*9430*/  @!P0 LD.E.128 R8, [R36.64] ;  /* 0x0000001624088980 */ /* 0x000362000c101d00 */
[----:B------:R-:W-:Y:S01]  /*9440*/  ISETP.GE.AND P0, PT, R17, c[0x0][0x27c], PT ;  /* 0x00009f0011007a0c */ /* 0x000fe20003f06270 */
[----:B------:R-:W-:Y:S01]  /*9450*/  CS2R R30, SRZ ;  /* 0x00000000001e7805 */ /* 0x000fe2000001ff00 */
[----:B------:R-:W-:Y:S01]  /*9460*/  CS2R R28, SRZ ;  /* 0x00000000001c7805 */ /* 0x000fe2000001ff00 */
[----:B------:R-:W-:-:S10]  /*9470*/  CS2R R14, SRZ ;  /* 0x00000000000e7805 */ /* 0x000fd4000001ff00 */
[----:B------:R-:W-:-:S04]  /*9480*/  @!P0 SHF.R.S32.HI R12, RZ, 0x1f, R17 ;  /* 0x0000001fff0c8819 */ /* 0x000fc80000011411 */
[----:B------:R-:W-:-:S04]  /*9490*/  @!P0 LEA.HI R12, R12, R17, RZ, 0x3 ;  /* 0x000000110c0c8211 */ /* 0x000fc800078f18ff */
[----:B------:R-:W-:-:S05]  /*94a0*/  @!P0 LOP3.LUT R12, R12, 0xfffffff8, RZ, 0xc0, !PT ;  /* 0xfffffff80c0c8812 */ /* 0x000fca00078ec0ff */
[----:B------:R-:W-:-:S04]  /*94b0*/  @!P0 IMAD.WIDE R32, R12, 0x2, R32 ;  /* 0x000000020c208825 */ /* 0x000fc800078e0220 */
[----:B------:R-:W-:Y:S01]  /*94c0*/  @!P0 IMAD.WIDE R34, R12, 0x2, R34 ;  /* 0x000000020c228825 */ /* 0x000fe200078e0222 */
[----:B------:R1:W5:Y:S01]  /*94d0*/  @!P0 LD.E.128 R28, [R32.64] ;  /* 0x00000016201c8980 */ /* 0x000362000c101d00 */
[----:B------:R-:W-:-:S06]  /*94e0*/  CS2R R12, SRZ ;  /* 0x00000000000c7805 */ /* 0x000fcc000001ff00 */
[----:B------:R1:W5:Y:S02]  /*94f0*/  @!P0 LD.E.128 R12, [R34.64] ;  /* 0x00000016220c8980 */ /* 0x000364000c101d00 */
.L_x_125:
[----:B------:R-:W-:Y:S05]  /*9500*/  BSYNC B0 ;  /* 0x0000000000007941 */ /* 0x000fea0003800000 */
.L_x_124:
[----:B------:R-:W-:Y:S01]  /*9510*/  UIMAD UR4, UR14, -0x80, UR19 ;  /* 0xffffff800e0478a4 */ /* 0x000fe2000f8e0213 */
[--C-:B-1---5:R-:W-:Y:S01]  /*9520*/  SHF.R.U64 R39, R24, 0x10, R25.reuse ;  /* 0x0000001018277819 */ /* 0x122fe20000001219 */
[--C-:B------:R-:W-:Y:S01]  /*9530*/  IMAD.MOV.U32 R38, RZ, RZ, R25.reuse ;  /* 0x000000ffff267224 */ /* 0x100fe200078e0019 */
[----:B------:R-:W-:Y:S01]  /*9540*/  SHF.R.U32.HI R45, RZ, 0x10, R25 ;  /* 0x00000010ff2d7819 */ /* 0x000fe20000011619 */
[----:B------:R-:W-:Y:S01]  /*9550*/  UISETP.LT.AND UP0, UPT, UR4, 0x80, UPT ;  /* 0x000000800400788c */ /* 0x000fe2000bf01270 */
[--C-:B------:R-:W-:Y:S01]  /*9560*/  SHF.R.U64 R37, R26, 0x10, R27.reuse ;  /* 0x000000101a257819 */ /* 0x100fe2000000121b */
[--C-:B------:R-:W-:Y:S01]  /*9570*/  IMAD.MOV.U32 R36, RZ, RZ, R27.reuse ;  /* 0x000000ffff247224 */ /* 0x100fe200078e001b */
[----:B------:R-:W-:Y:S01]  /*9580*/  SHF.R.U32.HI R47, RZ, 0x10, R27 ;  /* 0x00000010ff2f7819 */ /* 0x000fe2000001161b */
[----:B------:R-:W-:Y:S01]  /*9590*/  USEL UR4, UR4, 0x80, UP0 ;  /* 0x0000008004047887 */ /* 0x000fe20008000000 */
[----:B------:R-:W-:Y:S01]  /*95a0*/  IMAD.MOV.U32 R46, RZ, RZ, R24 ;  /* 0x000000ffff2e7224 */ /* 0x000fe200078e0018 */
[----:B------:R-:W-:Y:S01]  /*95b0*/  SHF.R.U64 R27, R28, 0x10, R29 ;  /* 0x000000101c1b7819 */ /* 0x000fe2000000121d */
[----:B------:R-:W-:Y:S01]  /*95c0*/  IMAD.MOV.U32 R48, RZ, RZ, R26 ;  /* 0x000000ffff307224 */ /* 0x000fe200078e001a */
[----:B------:R-:W-:Y:S01]  /*95d0*/  SHF.R.U64 R35, R8, 0x10, R9 ;  /* 0x0000001008237819 */ /* 0x000fe20000001209 */
[----:B------:R-:W-:Y:S01]  /*95e0*/  IMAD.MOV.U32 R50, RZ, RZ, R28 ;  /* 0x000000ffff327224 */ /* 0x000fe200078e001c */
[----:B------:R-:W-:Y:S01]  /*95f0*/  ISETP.GE.AND P0, PT, R19, UR4, PT ;  /* 0x0000000413007c0c */ /* 0x000fe2000bf06270 */
[----:B------:R-:W-:Y:S01]  /*9600*/  IMAD.MOV.U32 R25, RZ, RZ, R29 ;  /* 0x000000ffff197224 */ /* 0x000fe200078e001d */
[----:B------:R-:W-:Y:S01]  /*9610*/  SHF.R.U32.HI R51, RZ, 0x10, R9 ;  /* 0x00000010ff337819 */ /* 0x000fe20000011609 */
[----:B------:R-:W-:Y:S01]  /*9620*/  IMAD.MOV.U32 R42, RZ, RZ, R8 ;  /* 0x000000ffff2a7224 */ /* 0x000fe200078e0008 */
[----:B------:R-:W-:Y:S01]  /*9630*/  SHF.R.U64 R33, R10, 0x10, R11 ;  /* 0x000000100a217819 */ /* 0x000fe2000000120b */
[----:B------:R-:W-:Y:S01]  /*9640*/  IMAD.MOV.U32 R34, RZ, RZ, R9 ;  /* 0x000000ffff227224 */ /* 0x000fe200078e0009 */
[----:B------:R-:W-:Y:S01]  /*9650*/  SHF.R.U32.HI R53, RZ, 0x10, R11 ;  /* 0x00000010ff357819 */ /* 0x000fe2000001160b */
[----:B------:R-:W-:Y:S01]  /*9660*/  IMAD.MOV.U32 R44, RZ, RZ, R10 ;  /* 0x000000ffff2c7224 */ /* 0x000fe200078e000a */
[----:B------:R-:W-:Y:S01]  /*9670*/  SHF.R.U32.HI R54, RZ, 0x10, R29 ;  /* 0x00000010ff367819 */ /* 0x000fe2000001161d */
[----:B------:R-:W-:Y:S01]  /*9680*/  IMAD.MOV.U32 R32, RZ, RZ, R11 ;  /* 0x000000ffff207224 */ /* 0x000fe200078e000b */
[----:B------:R-:W-:Y:S01]  /*9690*/  SHF.R.U64 R8, R12, 0x10, R13 ;  /* 0x000000100c087819 */ /* 0x000fe2000000120d */
[----:B------:R-:W-:Y:S01]  /*96a0*/  IMAD.MOV.U32 R52, RZ, RZ, R30 ;  /* 0x000000ffff347224 */ /* 0x000fe200078e001e */
[----:B------:R-:W-:Y:S01]  /*96b0*/  SHF.R.U64 R9, R14, 0x10, R15 ;  /* 0x000000100e097819 */ /* 0x000fe2000000120f */
[--C-:B------:R-:W-:Y:S01]  /*96c0*/  IMAD.MOV.U32 R28, RZ, RZ, R31.reuse ;  /* 0x000000ffff1c7224 */ /* 0x100fe200078e001f */
[--C-:B------:R-:W-:Y:S01]  /*96d0*/  SHF.R.U64 R29, R30, 0x10, R31.reuse ;  /* 0x000000101e1d7819 */ /* 0x100fe2000000121f */
[----:B------:R-:W-:Y:S01]  /*96e0*/  IMAD.MOV.U32 R11, RZ, RZ, R12 ;  /* 0x000000ffff0b7224 */ /* 0x000fe200078e000c */
[----:B------:R-:W-:Y:S01]  /*96f0*/  SHF.R.U32.HI R49, RZ, 0x10, R31 ;  /* 0x00000010ff317819 */ /* 0x000fe2000001161f */
[--C-:B------:R-:W-:Y:S01]  /*9700*/  IMAD.MOV.U32 R26, RZ, RZ, R13.reuse ;  /* 0x000000ffff1a7224 */ /* 0x100fe200078e000d */
[----:B------:R-:W-:Y:S01]  /*9710*/  SHF.R.U32.HI R13, RZ, 0x10, R13 ;  /* 0x00000010ff0d7819 */ /* 0x000fe2000001160d */
[----:B------:R-:W-:Y:S01]  /*9720*/  IMAD.MOV.U32 R10, RZ, RZ, R14 ;  /* 0x000000ffff0a7224 */ /* 0x000fe200078e000e */
[----:B------:R-:W-:-:S04]  /*9730*/  DEPBAR.LE SB0, 0x1 ;  /* 0x000080400000791a */ /* 0x000fc80000000000 */
[--C-:B------:R-:W-:Y:S01]  /*9740*/  IMAD.MOV.U32 R24, RZ, RZ, R15.reuse ;  /* 0x000000ffff187224 */ /* 0x100fe200078e000f */
[----:B------:R-:W-:Y:S01]  /*9750*/  SHF.R.U32.HI R15, RZ, 0x10, R15 ;  /* 0x00000010ff0f7819 */ /* 0x000fe2000001160f */
[----:B------:R-:W-:Y:S01]  /*9760*/  BSSY B1, `(.L_x_126) ;  /* 0x00000d1000017945 */ /* 0x000fe20003800000 */
        /* <DEDUP_REMOVED lines=21> */
[----:B------:R-:W-:Y:S01]  /*98c0*/  MOV R9, c[0x0][0x27c] ;  /* 0x00009f0000097a02 */ /* 0x000fe20000000f00 */
[----:B------:R-:W1:Y:S01]  /*98d0*/  LDS.128 R12, [R23+0x10080] ;  /* 0x01008000170c7984 */ /* 0x000e620000000c00 */
[----:B------:R-:W-:Y:S01]  /*98e0*/  SHF.L.U32 R52, R35, 0x10, RZ ;  /* 0x0000001023347819 */ /* 0x000fe200000006ff */
[----:B------:R-:W-:Y:S01]  /*98f0*/  IMAD.U32 R62, R39, 0x10000, RZ ;  /* 0x00010000273e7824 */ /* 0x000fe200078e00ff */
[----:B------:R-:W-:Y:S02]  /*9900*/  LEA.HI R9, R9, R2, RZ, 0x1d ;  /* 0x0000000209097211 */ /* 0x000fe400078fe8ff */
[----:B------:R-:W-:Y:S02]  /*9910*/  LOP3.LUT R57, R38, 0xffff0000, RZ, 0xc0, !PT ;  /* 0xffff000026397812 */ /* 0x000fe400078ec0ff */
[----:B------:R-:W-:Y:S01]  /*9920*/  SHF.R.S32.HI R8, RZ, 0x1f, R9 ;  /* 0x0000001fff087819 */ /* 0x000fe20000011409 */
[----:B------:R-:W-:-:S03]  /*9930*/  IMAD.SHL.U32 R10, R9, 0x8, RZ ;  /* 0x00000008090a7824 */ /* 0x000fc600078e00ff */
[----:B------:R-:W-:Y:S02]  /*9940*/  LEA.HI R8, R8, R9, RZ, 0x3 ;  /* 0x0000000908087211 */ /* 0x000fe400078f18ff */
[----:B------:R-:W-:Y:S02]  /*9950*/  LOP3.LUT R10, R43, 0x38, R10, 0xf8, !PT ;  /* 0x000000382b0a7812 */ /* 0x000fe400078ef80a */
[----:B------:R-:W-:Y:S02]  /*9960*/  SHF.L.U32 R8, R8, 0xa, RZ ;  /* 0x0000000a08087819 */ /* 0x000fe400000006ff */
[----:B------:R-:W-:Y:S02]  /*9970*/  LOP3.LUT R9, R10, R41, RZ, 0x3c, !PT ;  /* 0x000000290a097212 */ /* 0x000fe400078e3cff */
[----:B------:R-:W-:-:S04]  /*9980*/  LOP3.LUT R8, R8, 0x7fffe000, RZ, 0xc0, !PT ;  /* 0x7fffe00008087812 */ /* 0x000fc800078ec0ff */
[----:B------:R-:W-:-:S05]  /*9990*/  IADD3 R42, R9, R8, R40 ;  /* 0x00000008092a7210 */ /* 0x000fca0007ffe028 */
[----:B------:R-:W-:-:S05]  /*99a0*/  IMAD.SHL.U32 R42, R42, 0x2, RZ ;  /* 0x000000022a2a7824 */ /* 0x000fca00078e00ff */
[----:B------:R-:W2:Y:S01]  /*99b0*/  LDS.128 R8, [R42+0x10080] ;  /* 0x010080002a087984 */ /* 0x000ea20000000c00 */
[C---:B-1----:R-:W-:Y:S01]  /*99c0*/  SHF.L.U32 R45, R12.reuse, 0x10, RZ ;  /* 0x000000100c2d7819 */ /* 0x042fe200000006ff */
[C---:B------:R-:W-:Y:S01]  /*99d0*/  IMAD.U32 R46, R13.reuse, 0x10000, RZ ;  /* 0x000100000d2e7824 */ /* 0x040fe200078e00ff */
[----:B------:R-:W-:Y:S02]  /*99e0*/  LOP3.LUT R48, R12, 0xffff0000, RZ, 0xc0, !PT ;  /* 0xffff00000c307812 */ /* 0x000fe400078ec0ff */
[----:B------:R-:W-:Y:S01]  /*99f0*/  LOP3.LUT R12, R13, 0xffff0000, RZ, 0xc0, !PT ;  /* 0xffff00000d0c7812 */ /* 0x000fe200078ec0ff */
[C---:B------:R-:W-:Y:S01]  /*9a00*/  IMAD.U32 R13, R15.reuse, 0x10000, RZ ;  /* 0x000100000f0d7824 */ /* 0x040fe200078e00ff */
[C---:B------:R-:W-:Y:S02]  /*9a10*/  SHF.L.U32 R47, R14.reuse, 0x10, RZ ;  /* 0x000000100e2f7819 */ /* 0x040fe400000006ff */
[----:B------:R-:W-:Y:S02]  /*9a20*/  LOP3.LUT R44, R14, 0xffff0000, RZ, 0xc0, !PT ;  /* 0xffff00000e2c7812 */ /* 0x000fe400078ec0ff */
[----:B------:R-:W-:-:S02]  /*9a30*/  LOP3.LUT R14, R15, 0xffff0000, RZ, 0xc0, !PT ;  /* 0xffff00000f0e7812 */ /* 0x000fc400078ec0ff */
[C---:B--2---:R-:W-:Y:S01]  /*9a40*/  SHF.L.U32 R51, R8.reuse, 0x10, RZ ;  /* 0x0000001008337819 */ /* 0x044fe200000006ff */
[C---:B------:R-:W-:Y:S01]  /*9a50*/  IMAD.U32 R58, R11.reuse, 0x10000, RZ ;  /* 0x000100000b3a7824 */ /* 0x040fe200078e00ff */
[----:B------:R-:W-:Y:S02]  /*9a60*/  LOP3.LUT R54, R11, 0xffff0000, RZ, 0xc0, !PT ;  /* 0xffff00000b367812 */ /* 0x000fe400078ec0ff */
[----:B------:R-:W-:Y:S01]  /*9a70*/  LOP3.LUT R49, R8, 0xffff0000, RZ, 0xc0, !PT ;  /* 0xffff000008317812 */ /* 0x000fe200078ec0ff */
[----:B------:R-:W-:Y:S01]  /*9a80*/  FMUL.FTZ R50, R51, R52 ;  /* 0x0000003433327220 */ /* 0x000fe20000410000 */
[----:B------:R-:W-:Y:S01]  /*9a90*/  LOP3.LUT R11, R35, 0xffff0000, RZ, 0xc0, !PT ;  /* 0xffff0000230b7812 */ /* 0x000fe200078ec0ff */
[-C--:B------:R-:W-:Y:S01]  /*9aa0*/  FMUL.FTZ R51, R51, R62.reuse ;  /* 0x0000003e33337220 */ /* 0x080fe20000410000 */
[C---:B------:R-:W-:Y:S01]  /*9ab0*/  SHF.L.U32 R60, R10.reuse, 0x10, RZ ;  /* 0x000000100a3c7819 */ /* 0x040fe200000006ff */
[----:B------:R-:W-:Y:S01]  /*9ac0*/  IMAD.U32 R8, R9, 0x10000, RZ ;  /* 0x0001000009087824 */ /* 0x000fe200078e00ff */
[----:B------:R-:W-:Y:S01]  /*9ad0*/  LOP3.LUT R15, R10, 0xffff0000, RZ, 0xc0, !PT ;  /* 0xffff00000a0f7812 */ /* 0x000fe200078ec0ff */
[----:B------:R-:W-:Y:S01]  /*9ae0*/  FFMA.FTZ R50, R45, R62, -R50 ;  /* 0x0000003e2d327223 */ /* 0x000fe20000010832 */
[----:B------:R-:W-:Y:S01]  /*9af0*/  LOP3.LUT R56, R9, 0xffff0000, RZ, 0xc0, !PT ;  /* 0xffff000009387812 */ /* 0x000fe200078ec0ff */
[----:B------:R-:W-:Y:S01]  /*9b00*/  FMUL.FTZ R55, R49, R11 ;  /* 0x0000000b31377220 */ /* 0x000fe20000410000 */
[----:B------:R-:W-:Y:S01]  /*9b10*/  LOP3.LUT R10, R39, 0xffff0000, RZ, 0xc0, !PT ;  /* 0xffff0000270a7812 */ /* 0x000fe200078ec0ff */
[----:B------:R-:W-:Y:S01]  /*9b20*/  FFMA.FTZ R45, R45, R52, R51 ;  /* 0x000000342d2d7223 */ /* 0x000fe20000010033 */
[----:B------:R-:W-:Y:S01]  /*9b30*/  SHF.L.U32 R9, R34, 0x10, RZ ;  /* 0x0000001022097819 */ /* 0x000fe200000006ff */
[----:B------:R-:W-:-:S02]  /*9b40*/  IMAD.U32 R51, R38, 0x10000, RZ ;  /* 0x0001000026337824 */ /* 0x000fc400078e00ff */
[-C--:B------:R-:W-:Y:S02]  /*9b50*/  FMUL.FTZ R53, R49, R10.reuse ;  /* 0x0000000a31357220 */ /* 0x080fe40000410000 */
[----:B------:R-:W-:Y:S02]  /*9b60*/  FMUL.FTZ R52, R8, R9 ;  /* 0x0000000908347220 */ /* 0x000fe40000410000 */
[----:B------:R-:W-:Y:S01]  /*9b70*/  FFMA.FTZ R49, R48, R10, -R55 ;  /* 0x0000000a30317223 */ /* 0x000fe20000010837 */
[----:B------:R-:W-:Y:S01]  /*9b80*/  SHF.L.U32 R55, R33, 0x10, RZ ;  /* 0x0000001021377819 */ /* 0x000fe200000006ff */
[----:B------:R-:W-:Y:S02]  /*9b90*/  FMUL.FTZ R10, R8, R51 ;  /* 0x00000033080a7220 */ /* 0x000fe40000410000 */
[----:B------:R-:W-:Y:S01]  /*9ba0*/  FFMA.FTZ R8, R48, R11, R53 ;  /* 0x0000000b30087223 */ /* 0x000fe20000010035 */
[C---:B------:R-:W-:Y:S01]  /*9bb0*/  LOP3.LUT R53, R37.reuse, 0xffff0000, RZ, 0xc0, !PT ;  /* 0xffff000025357812 */ /* 0x040fe200078ec0ff */
[----:B------:R-:W-:Y:S01]  /*9bc0*/  FFMA.FTZ R48, R46, R51, -R52 ;  /* 0x000000332e307223 */ /* 0x000fe20000010834 */
[----:B------:R-:W-:Y:S01]  /*9bd0*/  SHF.L.U32 R11, R32, 0x10, RZ ;  /* 0x00000010200b7819 */ /* 0x000fe200000006ff */
[----:B------:R-:W-:Y:S01]  /*9be0*/  IMAD.U32 R52, R37, 0x10000, RZ ;  /* 0x0001000025347824 */ /* 0x000fe200078e00ff */
[----:B------:R-:W-:Y:S01]  /*9bf0*/  F2FP.BF16.PACK_AB R8, R8, R45 ;  /* 0x0000002d0808723e */ /* 0x000fe200000010ff */
[----:B------:R-:W-:Y:S01]  /*9c00*/  FFMA.FTZ R46, R46, R9, R10 ;  /* 0x000000092e2e7223 */ /* 0x000fe2000001000a */
[----:B------:R-:W-:Y:S01]  /*9c10*/  LOP3.LUT R10, R33, 0xffff0000, RZ, 0xc0, !PT ;  /* 0xffff0000210a7812 */ /* 0x000fe200078ec0ff */
[----:B------:R-:W-:-:S02]  /*9c20*/  FMUL.FTZ R9, R60, R55 ;  /* 0x000000373c097220 */ /* 0x000fc40000410000 */
[-C--:B------:R-:W-:Y:S02]  /*9c30*/  FMUL.FTZ R60, R60, R52.reuse ;  /* 0x000000343c3c7220 */ /* 0x080fe40000410000 */
[----:B------:R-:W-:Y:S01]  /*9c40*/  FFMA.FTZ R52, R47, R52, -R9 ;  /* 0x000000342f347223 */ /* 0x000fe20000010809 */
[----:B------:R-:W-:Y:S01]  /*9c50*/  SHF.L.U32 R9, R36, 0x10, RZ ;  /* 0x0000001024097819 */ /* 0x000fe200000006ff */
[C---:B------:R-:W-:Y:S02]  /*9c60*/  FMUL.FTZ R51, R15.reuse, R10 ;  /* 0x0000000a0f337220 */ /* 0x040fe40000410000 */
[----:B------:R-:W-:Y:S02]  /*9c70*/  FMUL.FTZ R15, R15, R53 ;  /* 0x000000350f0f7220 */ /* 0x000fe40000410000 */
[----:B------:R-:W-:Y:S02]  /*9c80*/  FFMA.FTZ R47, R47, R55, R60 ;  /* 0x000000372f2f7223 */ /* 0x000fe4000001003c */
[----:B------:R-:W-:-:S02]  /*9c90*/  FMUL.FTZ R60, R58, R11 ;  /* 0x0000000b3a3c7220 */ /* 0x000fc40000410000 */
[----:B------:R-:W-:Y:S01]  /*9ca0*/  FFMA.FTZ R51, R44, R53, -R51 ;  /* 0x000000352c337223 */ /* 0x000fe20000010833 */
[----:B------:R-:W-:Y:S01]  /*9cb0*/  LOP3.LUT R53, R32, 0xffff0000, RZ, 0xc0, !PT ;  /* 0xffff000020357812 */ /* 0x000fe200078ec0ff */
[----:B------:R-:W-:Y:S01]  /*9cc0*/  FFMA.FTZ R10, R44, R10, R15 ;  /* 0x0000000a2c0a7223 */ /* 0x000fe2000001000f */
[----:B------:R-:W-:Y:S01]  /*9cd0*/  LOP3.LUT R15, R36, 0xffff0000, RZ, 0xc0, !PT ;  /* 0xffff0000240f7812 */ /* 0x000fe200078ec0ff */
[-C--:B------:R-:W-:Y:S02]  /*9ce0*/  FMUL.FTZ R58, R58, R9.reuse ;  /* 0x000000093a3a7220 */ /* 0x080fe40000410000 */
[C---:B------:R-:W-:Y:S01]  /*9cf0*/  FFMA.FTZ R44, R13.reuse, R9, -R60 ;  /* 0x000000090d2c7223 */ /* 0x040fe2000001083c */
[----:B------:R-:W-:Y:S01]  /*9d00*/  LOP3.LUT R9, R34, 0xffff0000, RZ, 0xc0, !PT ;  /* 0xffff000022097812 */ /* 0x000fe200078ec0ff */
[----:B------:R-:W-:Y:S01]  /*9d10*/  FFMA.FTZ R11, R13, R11, R58 ;  /* 0x0000000b0d0b7223 */ /* 0x000fe2000001003a */
[----:B------:R-:W-:Y:S01]  /*9d20*/  F2FP.BF16.PACK_AB R10, R10, R47 ;  /* 0x0000002f0a0a723e */ /* 0x000fe200000010ff */
[----:B------:R-:W-:-:S02]  /*9d30*/  FMUL.FTZ R55, R54, R53 ;  /* 0x0000003536377220 */ /* 0x000fc40000410000 */
[C---:B------:R-:W-:Y:S02]  /*9d40*/  FMUL.FTZ R13, R56.reuse, R9 ;  /* 0x00000009380d7220 */ /* 0x040fe40000410000 */
[----:B------:R-:W-:Y:S02]  /*9d50*/  FMUL.FTZ R56, R56, R57 ;  /* 0x0000003938387220 */ /* 0x000fe40000410000 */
[----:B------:R-:W-:Y:S02]  /*9d60*/  FMUL.FTZ R54, R54, R15 ;  /* 0x0000000f36367220 */ /* 0x000fe40000410000 */
[----:B------:R-:W-:Y:S02]  /*9d70*/  FFMA.FTZ R13, R12, R57, -R13 ;  /* 0x000000390c0d7223 */ /* 0x000fe4000001080d */
[----:B------:R-:W-:Y:S02]  /*9d80*/  FFMA.FTZ R15, R14, R15, -R55 ;  /* 0x0000000f0e0f7223 */ /* 0x000fe40000010837 */
[----:B------:R-:W-:Y:S01]  /*9d90*/  FFMA.FTZ R9, R12, R9, R56 ;  /* 0x000000090c097223 */ /* 0x000fe20000010038 */
[----:B------:R-:W-:Y:S01]  /*9da0*/  F2FP.BF16.PACK_AB R12, R49, R50 ;  /* 0x00000032310c723e */ /* 0x000fe200000010ff */
[----:B------:R-:W-:Y:S01]  /*9db0*/  FFMA.FTZ R54, R14, R53, R54 ;  /* 0x000000350e367223 */ /* 0x000fe20000010036 */
[----:B------:R-:W-:-:S02]  /*9dc0*/  F2FP.BF16.PACK_AB R14, R51, R52 ;  /* 0x00000034330e723e */ /* 0x000fc400000010ff */
[----:B------:R-:W-:Y:S02]  /*9dd0*/  F2FP.BF16.PACK_AB R13, R13, R48 ;  /* 0x000000300d0d723e */ /* 0x000fe400000010ff */
[----:B------:R-:W-:Y:S02]  /*9de0*/  F2FP.BF16.PACK_AB R15, R15, R44 ;  /* 0x0000002c0f0f723e */ /* 0x000fe400000010ff */
[----:B------:R-:W-:Y:S02]  /*9df0*/  F2FP.BF16.PACK_AB R9, R9, R46 ;  /* 0x0000002e0909723e */ /* 0x000fe400000010ff */
[----:B------:R-:W-:Y:S01]  /*9e00*/  F2FP.BF16.PACK_AB R11, R54, R11 ;  /* 0x0000000b360b723e */ /* 0x000fe200000010ff */
[----:B------:R1:W-:Y:S04]  /*9e10*/  STS.128 [R23+0x10080], R12 ;  /* 0x0100800c17007388 */ /* 0x0003e80000000c00 */
[----:B------:R1:W-:Y:S02]  /*9e20*/  STS.128 [R42+0x10080], R8 ;  /* 0x010080082a007388 */ /* 0x0003e40000000c00 */
.L_x_129:
[----:B------:R-:W-:Y:S05]  /*9e30*/  BSYNC B0 ;  /* 0x0000000000007941 */ /* 0x000fea0003800000 */
.L_x_128:
[----:B------:R-:W-:-:S13]  /*9e40*/  ISETP.GE.AND P0, PT, R17, c[0x0][0x27c], PT ;  /* 0x00009f0011007a0c */ /* 0x000fda0003f06270 */
[----:B------:R-:W-:Y:S05]  /*9e50*/  @P0 BRA `(.L_x_127) ;  /* 0x0000061000000947 */ /* 0x000fea0003800000 */
[----:B-1----:R-:W-:Y:S01]  /*9e60*/  SHF.R.S32.HI R12, RZ, 0x1f, R17 ;  /* 0x0000001fff0c7819 */ /* 0x002fe20000011411 */
[----:B------:R-:W-:Y:S01]  /*9e70*/  IMAD.MOV.U32 R9, RZ, RZ, c[0x0][0x27c] ;  /* 0x00009f00ff097624 */ /* 0x000fe200078e00ff */
[----:B------:R-:W-:Y:S01]  /*9e80*/  SHF.L.U32 R46, R31, 0x10, RZ ;  /* 0x000000101f2e7819 */ /* 0x000fe200000006ff */
[----:B------:R-:W-:Y:S01]  /*9e90*/  IMAD.U32 R48, R27, 0x10000, RZ ;  /* 0x000100001b307824 */ /* 0x000fe200078e00ff */
[-C--:B------:R-:W-:Y:S01]  /*9ea0*/  LEA.HI R10, R12, R17.reuse, RZ, 0x3 ;  /* 0x000000110c0a7211 */ /* 0x080fe200078f18ff */
[----:B------:R-:W-:Y:S01]  /*9eb0*/  IMAD.U32 R56, R24, 0x10000, RZ ;  /* 0x0001000018387824 */ /* 0x000fe200078e00ff */
[----:B------:R-:W-:Y:S02]  /*9ec0*/  LEA.HI R12, R12, R17, RZ, 0x6 ;  /* 0x000000110c0c7211 */ /* 0x000fe400078f30ff */
[--C-:B------:R-:W-:Y:S02]  /*9ed0*/  SHF.R.S32.HI R8, RZ, 0x3, R10.reuse ;  /* 0x00000003ff087819 */ /* 0x100fe4000001140a */
[----:B------:R-:W-:Y:S01]  /*9ee0*/  LOP3.LUT R10, R43, 0x38, R10, 0xf8, !PT ;  /* 0x000000382b0a7812 */ /* 0x000fe200078ef80a */
[----:B------:R-:W-:Y:S01]  /*9ef0*/  IMAD.SHL.U32 R12, R12, 0x80, RZ ;  /* 0x000000800c0c7824 */ /* 0x000fe200078e00ff */
[----:B------:R-:W-:-:S02]  /*9f00*/  LEA.HI R9, R9, R8, RZ, 0x1d ;  /* 0x0000000809097211 */ /* 0x000fc400078fe8ff */
[----:B------:R-:W-:Y:S02]  /*9f10*/  LOP3.LUT R11, R10, R41, RZ, 0x3c, !PT ;  /* 0x000000290a0b7212 */ /* 0x000fe400078e3cff */
[----:B------:R-:W-:Y:S02]  /*9f20*/  SHF.R.S32.HI R8, RZ, 0x1f, R9 ;  /* 0x0000001fff087819 */ /* 0x000fe40000011409 */
[----:B------:R-:W-:Y:S02]  /*9f30*/  SHF.L.U32 R10, R9, 0x3, RZ ;  /* 0x00000003090a7819 */ /* 0x000fe400000006ff */
[----:B------:R-:W-:Y:S02]  /*9f40*/  LEA.HI R8, R8, R9, RZ, 0x3 ;  /* 0x0000000908087211 */ /* 0x000fe400078f18ff */
[----:B------:R-:W-:Y:S02]  /*9f50*/  LOP3.LUT R10, R43, 0x38, R10, 0xf8, !PT ;  /* 0x000000382b0a7812 */ /* 0x000fe400078ef80a */
[----:B------:R-:W-:Y:S01]  /*9f60*/  LOP3.LUT R12, R12, 0x7fffe000, RZ, 0xc0, !PT ;  /* 0x7fffe0000c0c7812 */ /* 0x000fe200078ec0ff */
[----:B------:R-:W-:Y:S01]  /*9f70*/  IMAD.SHL.U32 R8, R8, 0x400, RZ ;  /* 0x0000040008087824 */ /* 0x000fe200078e00ff */
[----:B------:R-:W-:-:S02]  /*9f80*/  LOP3.LUT R41, R10, R41, RZ, 0x3c, !PT ;  /* 0x000000290a297212 */ /* 0x000fc400078e3cff */
[--C-:B------:R-:W-:Y:S02]  /*9f90*/  IADD3 R11, R11, R12, R40.reuse ;  /* 0x0000000c0b0b7210 */ /* 0x100fe40007ffe028 */
[----:B------:R-:W-:Y:S02]  /*9fa0*/  LOP3.LUT R8, R8, 0x7fffe000, RZ, 0xc0, !PT ;  /* 0x7fffe00008087812 */ /* 0x000fe400078ec0ff */
[----:B------:R-:W-:Y:S01]  /*9fb0*/  LOP3.LUT R47, R31, 0xffff0000, RZ, 0xc0, !PT ;  /* 0xffff00001f2f7812 */ /* 0x000fe200078ec0ff */
[----:B------:R-:W-:Y:S01]  /*9fc0*/  IMAD.SHL.U32 R23, R11, 0x2, RZ ;  /* 0x000000020b177824 */ /* 0x000fe200078e00ff */
[----:B------:R-:W-:Y:S02]  /*9fd0*/  IADD3 R40, R41, R8, R40 ;  /* 0x0000000829287210 */ /* 0x000fe40007ffe028 */
[----:B------:R-:W-:Y:S02]  /*9fe0*/  SHF.L.U32 R58, R28, 0x10, RZ ;  /* 0x000000101c3a7819 */ /* 0x000fe400000006ff */
[----:B------:R-:W-:Y:S01]  /*9ff0*/  SHF.L.U32 R40, R40, 0x1, RZ ;  /* 0x0000000128287819 */ /* 0x000fe200000006ff */
[----:B------:R-:W1:Y:S01]  /*a000*/  LDS.128 R12, [R23+0x10080] ;  /* 0x01008000170c7984 */ /* 0x000e620000000c00 */
[----:B------:R-:W-:-:S03]  /*a010*/  LOP3.LUT R55, R30, 0xffff0000, RZ, 0xc0, !PT ;  /* 0xffff00001e377812 */ /* 0x000fc600078ec0ff */
[----:B------:R-:W2:Y:S01]  /*a020*/  LDS.128 R8, [R40+0x10080] ;  /* 0x0100800028087984 */ /* 0x000ea20000000c00 */
[C---:B-1----:R-:W-:Y:S01]  /*a030*/  IMAD.U32 R41, R12.reuse, 0x10000, RZ ;  /* 0x000100000c297824 */ /* 0x042fe200078e00ff */
[----:B------:R-:W-:Y:S01]  /*a040*/  LOP3.LUT R45, R12, 0xffff0000, RZ, 0xc0, !PT ;  /* 0xffff00000c2d7812 */ /* 0x000fe200078ec0ff */
[C---:B------:R-:W-:Y:S01]  /*a050*/  IMAD.U32 R44, R13.reuse, 0x10000, RZ ;  /* 0x000100000d2c7824 */ /* 0x040fe200078e00ff */
[----:B------:R-:W-:Y:S01]  /*a060*/  LOP3.LUT R12, R13, 0xffff0000, RZ, 0xc0, !PT ;  /* 0xffff00000d0c7812 */ /* 0x000fe200078ec0ff */
[----:B--2---:R-:W-:Y:S01]  /*a070*/  IMAD.U32 R53, R8, 0x10000, RZ ;  /* 0x0001000008357824 */ /* 0x004fe200078e00ff */
[C---:B------:R-:W-:Y:S01]  /*a080*/  SHF.L.U32 R43, R14.reuse, 0x10, RZ ;  /* 0x000000100e2b7819 */ /* 0x040fe200000006ff */
[----:B------:R-:W-:Y:S01]  /*a090*/  IMAD.U32 R13, R15, 0x10000, RZ ;  /* 0x000100000f0d7824 */ /* 0x000fe200078e00ff */
[----:B------:R-:W-:Y:S01]  /*a0a0*/  LOP3.LUT R42, R14, 0xffff0000, RZ, 0xc0, !PT ;  /* 0xffff00000e2a7812 */ /* 0x000fe200078ec0ff */
[----:B------:R-:W-:Y:S01]  /*a0b0*/  FMUL.FTZ R50, R53, R48 ;  /* 0x0000003035327220 */ /* 0x000fe20000410000 */
[----:B------:R-:W-:Y:S01]  /*a0c0*/  LOP3.LUT R14, R15, 0xffff0000, RZ, 0xc0, !PT ;  /* 0xffff00000f0e7812 */ /* 0x000fe200078ec0ff */
[-C--:B------:R-:W-:Y:S01]  /*a0d0*/  FMUL.FTZ R53, R53, R46.reuse ;  /* 0x0000002e35357220 */ /* 0x080fe20000410000 */
[----:B------:R-:W-:Y:S01]  /*a0e0*/  SHF.L.U32 R15, R9, 0x10, RZ ;  /* 0x00000010090f7819 */ /* 0x000fe200000006ff */
[----:B------:R-:W-:Y:S01]  /*a0f0*/  FFMA.FTZ R50, R41, R46, -R50 ;  /* 0x0000002e29327223 */ /* 0x000fe20000010832 */
[----:B------:R-:W-:Y:S01]  /*a100*/  LOP3.LUT R52, R9, 0xffff0000, RZ, 0xc0, !PT ;  /* 0xffff000009347812 */ /* 0x000fe200078ec0ff */
[----:B------:R-:W-:Y:S01]  /*a110*/  IMAD.U32 R49, R10, 0x10000, RZ ;  /* 0x000100000a317824 */ /* 0x000fe200078e00ff */
[----:B------:R-:W-:Y:S01]  /*a120*/  SHF.L.U32 R9, R11, 0x10, RZ ;  /* 0x000000100b097819 */ /* 0x000fe200000006ff */
[----:B------:R-:W-:Y:S01]  /*a130*/  FFMA.FTZ R41, R41, R48, R53 ;  /* 0x0000003029297223 */ /* 0x000fe20000010035 */
[----:B------:R-:W-:Y:S01]  /*a140*/  LOP3.LUT R54, R11, 0xffff0000, RZ, 0xc0, !PT ;  /* 0xffff00000b367812 */ /* 0x000fe200078ec0ff */
[----:B------:R-:W-:Y:S01]  /*a150*/  IMAD.U32 R46, R25, 0x10000, RZ ;  /* 0x00010000192e7824 */ /* 0x000fe200078e00ff */
[----:B------:R-:W-:-:S02]  /*a160*/  LOP3.LUT R8, R8, 0xffff0000, RZ, 0xc0, !PT ;  /* 0xffff000008087812 */ /* 0x000fc400078ec0ff */
[----:B------:R-:W-:Y:S01]  /*a170*/  LOP3.LUT R11, R27, 0xffff0000, RZ, 0xc0, !PT ;  /* 0xffff00001b0b7812 */ /* 0x000fe200078ec0ff */
[----:B------:R-:W-:Y:S01]  /*a180*/  FMUL.FTZ R53, R49, R46 ;  /* 0x0000002e31357220 */ /* 0x000fe20000410000 */
[----:B------:R-:W-:Y:S02]  /*a190*/  LOP3.LUT R51, R10, 0xffff0000, RZ, 0xc0, !PT ;  /* 0xffff00000a337812 */ /* 0x000fe400078ec0ff */
[----:B------:R-:W-:Y:S01]  /*a1a0*/  SHF.L.U32 R48, R29, 0x10, RZ ;  /* 0x000000101d307819 */ /* 0x000fe200000006ff */
[C---:B------:R-:W-:Y:S02]  /*a1b0*/  FMUL.FTZ R10, R8.reuse, R11 ;  /* 0x0000000b080a7220 */ /* 0x040fe40000410000 */
[-C--:B------:R-:W-:Y:S02]  /*a1c0*/  FMUL.FTZ R8, R8, R47.reuse ;  /* 0x0000002f08087220 */ /* 0x080fe40000410000 */
[----:B------:R-:W-:Y:S01]  /*a1d0*/  FFMA.FTZ R47, R45, R47, -R10 ;  /* 0x0000002f2d2f7223 */ /* 0x000fe2000001080a */
[----:B------:R-:W-:Y:S01]  /*a1e0*/  LOP3.LUT R10, R25, 0xffff0000, RZ, 0xc0, !PT ;  /* 0xffff0000190a7812 */ /* 0x000fe200078ec0ff */
[----:B------:R-:W-:-:S02]  /*a1f0*/  FMUL.FTZ R49, R49, R48 ;  /* 0x0000003031317220 */ /* 0x000fc40000410000 */
[----:B------:R-:W-:Y:S01]  /*a200*/  FFMA.FTZ R8, R45, R11, R8 ;  /* 0x0000000b2d087223 */ /* 0x000fe20000010008 */
[----:B------:R-:W-:Y:S01]  /*a210*/  LOP3.LUT R45, R29, 0xffff0000, RZ, 0xc0, !PT ;  /* 0xffff00001d2d7812 */ /* 0x000fe200078ec0ff */
[C---:B------:R-:W-:Y:S01]  /*a220*/  FFMA.FTZ R48, R43.reuse, R48, -R53 ;  /* 0x000000302b307223 */ /* 0x040fe20000010835 */
[----:B------:R-:W-:Y:S01]  /*a230*/  SHF.L.U32 R11, R26, 0x10, RZ ;  /* 0x000000101a0b7819 */ /* 0x000fe200000006ff */
[----:B------:R-:W-:Y:S01]  /*a240*/  FFMA.FTZ R43, R43, R46, R49 ;  /* 0x0000002e2b2b7223 */ /* 0x000fe20000010031 */
[----:B------:R-:W-:Y:S01]  /*a250*/  F2FP.BF16.PACK_AB R8, R8, R41 ;  /* 0x000000290808723e */ /* 0x000fe200000010ff */
[C---:B------:R-:W-:Y:S02]  /*a260*/  FMUL.FTZ R49, R51.reuse, R10 ;  /* 0x0000000a33317220 */ /* 0x040fe40000410000 */
[----:B------:R-:W-:Y:S02]  /*a270*/  IMAD.U32 R46, R30, 0x10000, RZ ;  /* 0x000100001e2e7824 */ /* 0x000fe400078e00ff */
[----:B------:R-:W-:-:S02]  /*a280*/  FMUL.FTZ R51, R51, R45 ;  /* 0x0000002d33337220 */ /* 0x000fc40000410000 */
[----:B------:R-:W-:Y:S02]  /*a290*/  FFMA.FTZ R45, R42, R45, -R49 ;  /* 0x0000002d2a2d7223 */ /* 0x000fe40000010831 */
[CC--:B------:R-:W-:Y:S02]  /*a2a0*/  FMUL.FTZ R49, R15.reuse, R11.reuse ;  /* 0x0000000b0f317220 */ /* 0x0c0fe40000410000 */
[-C--:B------:R-:W-:Y:S02]  /*a2b0*/  FMUL.FTZ R15, R15, R46.reuse ;  /* 0x0000002e0f0f7220 */ /* 0x080fe40000410000 */
[----:B------:R-:W-:Y:S01]  /*a2c0*/  FFMA.FTZ R46, R44, R46, -R49 ;  /* 0x0000002e2c2e7223 */ /* 0x000fe20000010831 */
[----:B------:R-:W-:Y:S01]  /*a2d0*/  LOP3.LUT R49, R24, 0xffff0000, RZ, 0xc0, !PT ;  /* 0xffff000018317812 */ /* 0x000fe200078ec0ff */
[----:B------:R-:W-:Y:S02]  /*a2e0*/  FFMA.FTZ R10, R42, R10, R51 ;  /* 0x0000000a2a0a7223 */ /* 0x000fe40000010033 */
[----:B------:R-:W-:Y:S01]  /*a2f0*/  FFMA.FTZ R44, R44, R11, R15 ;  /* 0x0000000b2c2c7223 */ /* 0x000fe2000001000f */
[----:B------:R-:W-:Y:S01]  /*a300*/  LOP3.LUT R15, R28, 0xffff0000, RZ, 0xc0, !PT ;  /* 0xffff00001c0f7812 */ /* 0x000fe200078ec0ff */
[C---:B------:R-:W-:Y:S01]  /*a310*/  FMUL.FTZ R42, R9.reuse, R56 ;  /* 0x00000038092a7220 */ /* 0x040fe20000410000 */
[----:B------:R-:W-:Y:S01]  /*a320*/  F2FP.BF16.PACK_AB R10, R10, R43 ;  /* 0x0000002b0a0a723e */ /* 0x000fe200000010ff */
[-C--:B------:R-:W-:Y:S01]  /*a330*/  FMUL.FTZ R11, R9, R58.reuse ;  /* 0x0000003a090b7220 */ /* 0x080fe20000410000 */
[----:B------:R-:W-:Y:S01]  /*a340*/  LOP3.LUT R9, R26, 0xffff0000, RZ, 0xc0, !PT ;  /* 0xffff00001a097812 */ /* 0x000fe200078ec0ff */
[----:B------:R-:W-:-:S02]  /*a350*/  FFMA.FTZ R42, R13, R58, -R42 ;  /* 0x0000003a0d2a7223 */ /* 0x000fc4000001082a */
[----:B------:R-:W-:Y:S02]  /*a360*/  FFMA.FTZ R11, R13, R56, R11 ;  /* 0x000000380d0b7223 */ /* 0x000fe4000001000b */
[C---:B------:R-:W-:Y:S02]  /*a370*/  FMUL.FTZ R13, R52.reuse, R9 ;  /* 0x00000009340d7220 */ /* 0x040fe40000410000 */
[----:B------:R-:W-:Y:S02]  /*a380*/  FMUL.FTZ R53, R52, R55 ;  /* 0x0000003734357220 */ /* 0x000fe40000410000 */
[C---:B------:R-:W-:Y:S02]  /*a390*/  FMUL.FTZ R52, R54.reuse, R49 ;  /* 0x0000003136347220 */ /* 0x040fe40000410000 */
[----:B------:R-:W-:Y:S02]  /*a3a0*/  FMUL.FTZ R51, R54, R15 ;  /* 0x0000000f36337220 */ /* 0x000fe40000410000 */
[----:B------:R-:W-:-:S02]  /*a3b0*/  FFMA.FTZ R13, R12, R55, -R13 ;  /* 0x000000370c0d7223 */ /* 0x000fc4000001080d */
[----:B------:R-:W-:Y:S02]  /*a3c0*/  FFMA.FTZ R15, R14, R15, -R52 ;  /* 0x0000000f0e0f7223 */ /* 0x000fe40000010834 */
[----:B------:R-:W-:Y:S01]  /*a3d0*/  FFMA.FTZ R9, R12, R9, R53 ;  /* 0x000000090c097223 */ /* 0x000fe20000010035 */
[----:B------:R-:W-:Y:S01]  /*a3e0*/  F2FP.BF16.PACK_AB R12, R47, R50 ;  /* 0x000000322f0c723e */ /* 0x000fe200000010ff */
[----:B------:R-:W-:Y:S01]  /*a3f0*/  FFMA.FTZ R52, R14, R49, R51 ;  /* 0x000000310e347223 */ /* 0x000fe20000010033 */
[----:B------:R-:W-:Y:S02]  /*a400*/  F2FP.BF16.PACK_AB R14, R45, R48 ;  /* 0x000000302d0e723e */ /* 0x000fe400000010ff */
[----:B------:R-:W-:Y:S02]  /*a410*/  F2FP.BF16.PACK_AB R13, R13, R46 ;  /* 0x0000002e0d0d723e */ /* 0x000fe400000010ff */
[----:B------:R-:W-:Y:S02]  /*a420*/  F2FP.BF16.PACK_AB R15, R15, R42 ;  /* 0x0000002a0f0f723e */ /* 0x000fe400000010ff */
[----:B------:R-:W-:-:S02]  /*a430*/  F2FP.BF16.PACK_AB R9, R9, R44 ;  /* 0x0000002c0909723e */ /* 0x000fc400000010ff */
[----:B------:R-:W-:Y:S01]  /*a440*/  F2FP.BF16.PACK_AB R11, R52, R11 ;  /* 0x0000000b340b723e */ /* 0x000fe200000010ff */
[----:B------:R1:W-:Y:S04]  /*a450*/  STS.128 [R23+0x10080], R12 ;  /* 0x0100800c17007388 */ /* 0x0003e80000000c00 */
[----:B------:R1:W-:Y:S02]  /*a460*/  STS.128 [R40+0x10080], R8 ;  /* 0x0100800828007388 */ /* 0x0003e40000000c00 */
.L_x_127:
[----:B------:R-:W-:Y:S05]  /*a470*/  BSYNC B1 ;  /* 0x0000000000017941 */ /* 0x000fea0003800000 */
.L_x_126:
[----:B-1----:R-:W-:Y:S01]  /*a480*/  IADD3 R23, R19, 0x20, RZ ;  /* 0x0000002013177810 */ /* 0x002fe20007ffe0ff */
[----:B------:R-:W-:Y:S03]  /*a490*/  BSSY B1, `(.L_x_130) ;  /* 0x00000d2000017945 */ /* 0x000fe60003800000 */
[----:B------:R-:W-:-:S13]  /*a4a0*/  ISETP.GE.AND P0, PT, R23, UR4, PT ;  /* 0x0000000417007c0c */ /* 0x000fda000bf06270 */
[----:B------:R-:W-:Y:S05]  /*a4b0*/  @P0 BRA `(.L_x_131) ;  /* 0x00000cf000000947 */ /* 0x000fea0003800000 */
[----:B------:R-:W-:Y:S01]  /*a4c0*/  ISETP.GE.AND P0, PT, R150, c[0x0][0x27c], PT ;  /* 0x00009f0096007a0c */ /* 0x000fe20003f06270 */
[----:B------:R-:W-:-:S12]  /*a4d0*/  BSSY B0, `(.L_x_132) ;  /* 0x0000063000007945 */ /* 0x000fd80003800000 */
[----:B------:R-:W-:Y:S05]  /*a4e0*/  @P0 BRA `(.L_x_133) ;  /* 0x0000061000000947 */ /* 0x000fea0003800000 */
[----:B------:R-:W-:Y:S01]  /*a4f0*/  IMAD.MOV.U32 R9, RZ, RZ, c[0x0][0x27c] ;  /* 0x00009f00ff097624 */ /* 0x000fe200078e00ff */
[----:B------:R-:W-:Y:S01]  /*a500*/  SHF.R.S32.HI R8, RZ, 0x1f, R23 ;  /* 0x0000001fff087819 */ /* 0x000fe20000011417 */
[----:B------:R-:W-:Y:S01]  /*a510*/  IMAD.SHL.U32 R15, R23, 0x40, RZ ;  /* 0x00000040170f7824 */ /* 0x000fe200078e00ff */
[----:B------:R-:W-:Y:S01]  /*a520*/  SHF.L.U32 R58, R36, 0x10, RZ ;  /* 0x00000010243a7819 */ /* 0x000fe200000006ff */
[----:B------:R-:W-:Y:S01]  /*a530*/  IMAD.U32 R48, R33, 0x10000, RZ ;  /* 0x0001000021307824 */ /* 0x000fe200078e00ff */
[----:B------:R-:W-:Y:S01]  /*a540*/  LEA.HI R12, R9, R2, RZ, 0x1d ;  /* 0x00000002090c7211 */ /* 0x000fe200078fe8ff */
[----:B------:R-:W-:Y:S01]  /*a550*/  IMAD.U32 R50, R37, 0x10000, RZ ;  /* 0x0001000025327824 */ /* 0x000fe200078e00ff */
[----:B------:R-:W-:Y:S01]  /*a560*/  LEA.HI R8, R8, R23, RZ, 0x3 ;  /* 0x0000001708087211 */ /* 0x000fe200078f18ff */
[----:B------:R-:W-:Y:S01]  /*a570*/  IMAD.U32 R56, R35, 0x10000, RZ ;  /* 0x0001000023387824 */ /* 0x000fe200078e00ff */
[----:B------:R-:W-:Y:S01]  /*a580*/  SHF.R.S32.HI R9, RZ, 0x1f, R12 ;  /* 0x0000001fff097819 */ /* 0x000fe2000001140c */
[----:B------:R-:W-:Y:S01]  /*a590*/  IMAD.SHL.U32 R10, R12, 0x8, RZ ;  /* 0x000000080c0a7824 */ /* 0x000fe200078e00ff */
[----:B------:R-:W-:-:S02]  /*a5a0*/  LOP3.LUT R15, R15, 0x1c0, RZ, 0xc0, !PT ;  /* 0x000001c00f0f7812 */ /* 0x000fc400078ec0ff */
[----:B------:R-:W-:Y:S02]  /*a5b0*/  LEA.HI R9, R9, R12, RZ, 0x3 ;  /* 0x0000000c09097211 */ /* 0x000fe400078f18ff */
[----:B------:R-:W-:Y:S02]  /*a5c0*/  SHF.L.U32 R8, R8, 0x6, RZ ;  /* 0x0000000608087819 */ /* 0x000fe400000006ff */
[----:B------:R-:W-:Y:S01]  /*a5d0*/  LOP3.LUT R13, R15, 0x38, R150, 0xf8, !PT ;  /* 0x000000380f0d7812 */ /* 0x000fe200078ef896 */
[----:B------:R-:W-:Y:S01]  /*a5e0*/  IMAD.SHL.U32 R9, R9, 0x400, RZ ;  /* 0x0000040009097824 */ /* 0x000fe200078e00ff */
[----:B------:R-:W-:Y:S02]  /*a5f0*/  SHF.R.U32.HI R11, RZ, 0x3, R15 ;  /* 0x00000003ff0b7819 */ /* 0x000fe4000001160f */
[----:B------:R-:W-:Y:S02]  /*a600*/  LOP3.LUT R8, R8, 0xfffffe00, RZ, 0xc0, !PT ;  /* 0xfffffe0008087812 */ /* 0x000fe400078ec0ff */
[----:B------:R-:W-:-:S02]  /*a610*/  LOP3.LUT R10, R15, 0x38, R10, 0xf8, !PT ;  /* 0x000000380f0a7812 */ /* 0x000fc400078ef80a */
[----:B------:R-:W-:Y:S02]  /*a620*/  LOP3.LUT R13, R8, R13, R11, 0xf6, !PT ;  /* 0x0000000d080d7212 */ /* 0x000fe400078ef60b */
[----:B------:R-:W-:Y:S02]  /*a630*/  LOP3.LUT R11, R10, R11, RZ, 0x3c, !PT ;  /* 0x0000000b0a0b7212 */ /* 0x000fe400078e3cff */
[----:B------:R-:W-:Y:S02]  /*a640*/  LOP3.LUT R9, R9, 0x7fffe000, RZ, 0xc0, !PT ;  /* 0x7fffe00009097812 */ /* 0x000fe400078ec0ff */
[----:B------:R-:W-:Y:S02]  /*a650*/  SHF.L.U32 R41, R13, 0x1, RZ ;  /* 0x000000010d297819 */ /* 0x000fe400000006ff */
[----:B------:R-:W-:-:S03]  /*a660*/  IADD3 R40, R11, R9, R8 ;  /* 0x000000090b287210 */ /* 0x000fc60007ffe008 */
[----:B------:R-:W1:Y:S02]  /*a670*/  LDS.128 R12, [R41+0x10080] ;  /* 0x01008000290c7984 */ /* 0x000e640000000c00 */
[----:B------:R-:W-:-:S05]  /*a680*/  IMAD.SHL.U32 R40, R40, 0x2, RZ ;  /* 0x0000000228287824 */ /* 0x000fca00078e00ff */
[----:B------:R-:W2:Y:S01]  /*a690*/  LDS.128 R8, [R40+0x10080] ;  /* 0x0100800028087984 */ /* 0x000ea20000000c00 */
[----:B-1----:R-:W-:Y:S01]  /*a6a0*/  IMAD.U32 R47, R14, 0x10000, RZ ;  /* 0x000100000e2f7824 */ /* 0x002fe200078e00ff */
[C---:B------:R-:W-:Y:S01]  /*a6b0*/  LOP3.LUT R42, R12.reuse, 0xffff0000, RZ, 0xc0, !PT ;  /* 0xffff00000c2a7812 */ /* 0x040fe200078ec0ff */
[----:B------:R-:W-:Y:S01]  /*a6c0*/  IMAD.U32 R43, R12, 0x10000, RZ ;  /* 0x000100000c2b7824 */ /* 0x000fe200078e00ff */
[C---:B------:R-:W-:Y:S02]  /*a6d0*/  SHF.L.U32 R44, R13.reuse, 0x10, RZ ;  /* 0x000000100d2c7819 */ /* 0x040fe400000006ff */
[----:B------:R-:W-:Y:S02]  /*a6e0*/  LOP3.LUT R12, R13, 0xffff0000, RZ, 0xc0, !PT ;  /* 0xffff00000d0c7812 */ /* 0x000fe400078ec0ff */
[C---:B--2---:R-:W-:Y:S02]  /*a6f0*/  SHF.L.U32 R53, R10.reuse, 0x10, RZ ;  /* 0x000000100a357819 */ /* 0x044fe400000006ff */
[----:B------:R-:W-:-:S02]  /*a700*/  LOP3.LUT R49, R10, 0xffff0000, RZ, 0xc0, !PT ;  /* 0xffff00000a317812 */ /* 0x000fc400078ec0ff */
[----:B------:R-:W-:Y:S01]  /*a710*/  LOP3.LUT R45, R14, 0xffff0000, RZ, 0xc0, !PT ;  /* 0xffff00000e2d7812 */ /* 0x000fe200078ec0ff */
[-C--:B------:R-:W-:Y:S01]  /*a720*/  FMUL.FTZ R51, R48, R53.reuse ;  /* 0x0000003530337220 */ /* 0x080fe20000410000 */
[----:B------:R-:W-:Y:S01]  /*a730*/  LOP3.LUT R10, R33, 0xffff0000, RZ, 0xc0, !PT ;  /* 0xffff0000210a7812 */ /* 0x000fe200078ec0ff */
[C---:B------:R-:W-:Y:S01]  /*a740*/  FMUL.FTZ R53, R50.reuse, R53 ;  /* 0x0000003532357220 */ /* 0x040fe20000410000 */
[C---:B------:R-:W-:Y:S01]  /*a750*/  SHF.L.U32 R13, R15.reuse, 0x10, RZ ;  /* 0x000000100f0d7819 */ /* 0x040fe200000006ff */
[-C--:B------:R-:W-:Y:S01]  /*a760*/  FFMA.FTZ R51, R50, R47.reuse, -R51 ;  /* 0x0000002f32337223 */ /* 0x080fe20000010833 */
[----:B------:R-:W-:Y:S01]  /*a770*/  LOP3.LUT R14, R15, 0xffff0000, RZ, 0xc0, !PT ;  /* 0xffff00000f0e7812 */ /* 0x000fe200078ec0ff */
[C---:B------:R-:W-:Y:S01]  /*a780*/  IMAD.U32 R15, R8.reuse, 0x10000, RZ ;  /* 0x00010000080f7824 */ /* 0x040fe200078e00ff */
[----:B------:R-:W-:Y:S01]  /*a790*/  LOP3.LUT R46, R8, 0xffff0000, RZ, 0xc0, !PT ;  /* 0xffff0000082e7812 */ /* 0x000fe200078ec0ff */
[----:B------:R-:W-:Y:S01]  /*a7a0*/  FFMA.FTZ R47, R48, R47, R53 ;  /* 0x0000002f302f7223 */ /* 0x000fe20000010035 */
[----:B------:R-:W-:-:S02]  /*a7b0*/  SHF.L.U32 R8, R9, 0x10, RZ ;  /* 0x0000001009087819 */ /* 0x000fc400000006ff */
[----:B------:R-:W-:Y:S02]  /*a7c0*/  LOP3.LUT R54, R9, 0xffff0000, RZ, 0xc0, !PT ;  /* 0xffff000009367812 */ /* 0x000fe400078ec0ff */
[----:B------:R-:W-:Y:S02]  /*a7d0*/  LOP3.LUT R50, R37, 0xffff0000, RZ, 0xc0, !PT ;  /* 0xffff000025327812 */ /* 0x000fe400078ec0ff */
[C---:B------:R-:W-:Y:S02]  /*a7e0*/  SHF.L.U32 R9, R11.reuse, 0x10, RZ ;  /* 0x000000100b097819 */ /* 0x040fe400000006ff */
[----:B------:R-:W-:Y:S01]  /*a7f0*/  LOP3.LUT R52, R11, 0xffff0000, RZ, 0xc0, !PT ;  /* 0xffff00000b347812 */ /* 0x000fe200078ec0ff */
[-C--:B------:R-:W-:Y:S01]  /*a800*/  FMUL.FTZ R11, R10, R49.reuse ;  /* 0x000000310a0b7220 */ /* 0x080fe20000410000 */
[----:B------:R-:W-:Y:S01]  /*a810*/  SHF.L.U32 R48, R39, 0x10, RZ ;  /* 0x0000001027307819 */ /* 0x000fe200000006ff */
[C---:B------:R-:W-:Y:S01]  /*a820*/  FMUL.FTZ R49, R50.reuse, R49 ;  /* 0x0000003132317220 */ /* 0x040fe20000410000 */
[----:B------:R-:W-:Y:S01]  /*a830*/  LOP3.LUT R53, R35, 0xffff0000, RZ, 0xc0, !PT ;  /* 0xffff000023357812 */ /* 0x000fe200078ec0ff */
[----:B------:R-:W-:-:S02]  /*a840*/  FFMA.FTZ R50, R50, R45, -R11 ;  /* 0x0000002d32327223 */ /* 0x000fc4000001080b */
[-C--:B------:R-:W-:Y:S02]  /*a850*/  FMUL.FTZ R11, R56, R15.reuse ;  /* 0x0000000f380b7220 */ /* 0x080fe40000410000 */
[----:B------:R-:W-:Y:S02]  /*a860*/  FMUL.FTZ R15, R48, R15 ;  /* 0x0000000f300f7220 */ /* 0x000fe40000410000 */
[----:B------:R-:W-:Y:S01]  /*a870*/  FFMA.FTZ R10, R10, R45, R49 ;  /* 0x0000002d0a0a7223 */ /* 0x000fe20000010031 */
[----:B------:R-:W-:Y:S01]  /*a880*/  LOP3.LUT R45, R39, 0xffff0000, RZ, 0xc0, !PT ;  /* 0xffff0000272d7812 */ /* 0x000fe200078ec0ff */
[-C--:B------:R-:W-:Y:S01]  /*a890*/  FFMA.FTZ R48, R48, R43.reuse, -R11 ;  /* 0x0000002b30307223 */ /* 0x080fe2000001080b */
[----:B------:R-:W-:Y:S01]  /*a8a0*/  SHF.L.U32 R11, R34, 0x10, RZ ;  /* 0x00000010220b7819 */ /* 0x000fe200000006ff */
[----:B------:R-:W-:Y:S01]  /*a8b0*/  FFMA.FTZ R43, R56, R43, R15 ;  /* 0x0000002b382b7223 */ /* 0x000fe2000001000f */
[----:B------:R-:W-:Y:S01]  /*a8c0*/  F2FP.BF16.PACK_AB R10, R10, R47 ;  /* 0x0000002f0a0a723e */ /* 0x000fe200000010ff */
[----:B------:R-:W-:-:S02]  /*a8d0*/  FMUL.FTZ R49, R53, R46 ;  /* 0x0000002e35317220 */ /* 0x000fc40000410000 */
[----:B------:R-:W-:Y:S02]  /*a8e0*/  IMAD.U32 R15, R38, 0x10000, RZ ;  /* 0x00010000260f7824 */ /* 0x000fe400078e00ff */
[C---:B------:R-:W-:Y:S02]  /*a8f0*/  FMUL.FTZ R55, R45.reuse, R46 ;  /* 0x0000002e2d377220 */ /* 0x040fe40000410000 */
[----:B------:R-:W-:Y:S02]  /*a900*/  FFMA.FTZ R45, R45, R42, -R49 ;  /* 0x0000002a2d2d7223 */ /* 0x000fe40000010831 */
[-C--:B------:R-:W-:Y:S02]  /*a910*/  FMUL.FTZ R46, R11, R8.reuse ;  /* 0x000000080b2e7220 */ /* 0x080fe40000410000 */
[----:B------:R-:W-:Y:S02]  /*a920*/  FMUL.FTZ R49, R15, R8 ;  /* 0x000000080f317220 */ /* 0x000fe40000410000 */
[----:B------:R-:W-:-:S02]  /*a930*/  IMAD.U32 R56, R32, 0x10000, RZ ;  /* 0x0001000020387824 */ /* 0x000fc400078e00ff */
[----:B------:R-:W-:Y:S01]  /*a940*/  FFMA.FTZ R46, R15, R44, -R46 ;  /* 0x0000002c0f2e7223 */ /* 0x000fe2000001082e */
[----:B------:R-:W-:Y:S01]  /*a950*/  LOP3.LUT R15, R36, 0xffff0000, RZ, 0xc0, !PT ;  /* 0xffff0000240f7812 */ /* 0x000fe200078ec0ff */
[----:B------:R-:W-:Y:S01]  /*a960*/  FFMA.FTZ R8, R53, R42, R55 ;  /* 0x0000002a35087223 */ /* 0x000fe20000010037 */
[----:B------:R-:W-:Y:S01]  /*a970*/  LOP3.LUT R55, R38, 0xffff0000, RZ, 0xc0, !PT ;  /* 0xffff000026377812 */ /* 0x000fe200078ec0ff */
[----:B------:R-:W-:Y:S01]  /*a980*/  FFMA.FTZ R44, R11, R44, R49 ;  /* 0x0000002c0b2c7223 */ /* 0x000fe20000010031 */
[----:B------:R-:W-:Y:S01]  /*a990*/  LOP3.LUT R49, R32, 0xffff0000, RZ, 0xc0, !PT ;  /* 0xffff000020317812 */ /* 0x000fe200078ec0ff */
[----:B------:R-:W-:Y:S01]  /*a9a0*/  FMUL.FTZ R42, R56, R9 ;  /* 0x00000009382a7220 */ /* 0x000fe20000410000 */
[----:B------:R-:W-:Y:S01]  /*a9b0*/  F2FP.BF16.PACK_AB R8, R8, R43 ;  /* 0x0000002b0808723e */ /* 0x000fe200000010ff */
[----:B------:R-:W-:Y:S01]  /*a9c0*/  FMUL.FTZ R11, R58, R9 ;  /* 0x000000093a0b7220 */ /* 0x000fe20000410000 */
[----:B------:R-:W-:Y:S01]  /*a9d0*/  LOP3.LUT R9, R34, 0xffff0000, RZ, 0xc0, !PT ;  /* 0xffff000022097812 */ /* 0x000fe200078ec0ff */
[----:B------:R-:W-:-:S02]  /*a9e0*/  FFMA.FTZ R42, R58, R13, -R42 ;  /* 0x0000000d3a2a7223 */ /* 0x000fc4000001082a */
[----:B------:R-:W-:Y:S02]  /*a9f0*/  FFMA.FTZ R11, R56, R13, R11 ;  /* 0x0000000d380b7223 */ /* 0x000fe4000001000b */
[----:B------:R-:W-:Y:S02]  /*aa00*/  FMUL.FTZ R13, R9, R54 ;  /* 0x00000036090d7220 */ /* 0x000fe40000410000 */
[----:B------:R-:W-:Y:S02]  /*aa10*/  FMUL.FTZ R53, R49, R52 ;  /* 0x0000003431357220 */ /* 0x000fe40000410000 */
[----:B------:R-:W-:Y:S02]  /*aa20*/  FMUL.FTZ R54, R55, R54 ;  /* 0x0000003637367220 */ /* 0x000fe40000410000 */
        /* <DEDUP_REMOVED lines=13> */
.L_x_133:
[----:B------:R-:W-:Y:S05]  /*ab00*/  BSYNC B0 ;  /* 0x0000000000007941 */ /* 0x000fea0003800000 */
.L_x_132:
[----:B------:R-:W-:-:S13]  /*ab10*/  ISETP.GE.AND P0, PT, R17, c[0x0][0x27c], PT ;  /* 0x00009f0011007a0c */ /* 0x000fda0003f06270 */
[----:B------:R-:W-:Y:S05]  /*ab20*/  @P0 BRA `(.L_x_131) ;  /* 0x0000068000000947 */ /* 0x000fea0003800000 */
[----:B-1----:R-:W-:Y:S01]  /*ab30*/  SHF.R.S32.HI R12, RZ, 0x1f, R17 ;  /* 0x0000001fff0c7819 */ /* 0x002fe20000011411 */
[----:B------:R-:W-:Y:S01]  /*ab40*/  IMAD.MOV.U32 R13, RZ, RZ, c[0x0][0x27c] ;  /* 0x00009f00ff0d7624 */ /* 0x000fe200078e00ff */
[----:B------:R-:W-:Y:S01]  /*ab50*/  SHF.R.S32.HI R10, RZ, 0x1f, R23 ;  /* 0x0000001fff0a7819 */ /* 0x000fe20000011417 */
[----:B------:R-:W-:Y:S01]  /*ab60*/  IMAD.SHL.U32 R14, R23, 0x40, RZ ;  /* 0x00000040170e7824 */ /* 0x000fe200078e00ff */
[----:B------:R-:W-:Y:S01]  /*ab70*/  LEA.HI R15, R12, R17, RZ, 0x3 ;  /* 0x000000110c0f7211 */ /* 0x000fe200078f18ff */
[----:B------:R-:W-:Y:S01]  /*ab80*/  IMAD.U32 R51, R27, 0x10000, RZ ;  /* 0x000100001b337824 */ /* 0x000fe200078e00ff */
[----:B------:R-:W-:Y:S01]  /*ab90*/  LEA.HI R9, R10, R23, RZ, 0x3 ;  /* 0x000000170a097211 */ /* 0x000fe200078f18ff */
[----:B------:R-:W-:Y:S01]  /*aba0*/  IMAD.U32 R49, R31, 0x10000, RZ ;  /* 0x000100001f317824 */ /* 0x000fe200078e00ff */
[----:B------:R-:W-:Y:S02]  /*abb0*/  SHF.R.S32.HI R8, RZ, 0x3, R15 ;  /* 0x00000003ff087819 */ /* 0x000fe4000001140f */
[----:B------:R-:W-:Y:S01]  /*abc0*/  LOP3.LUT R14, R14, 0x1c0, RZ, 0xc0, !PT ;  /* 0x000001c00e0e7812 */ /* 0x000fe200078ec0ff */
[----:B------:R-:W-:Y:S01]  /*abd0*/  IMAD.SHL.U32 R9, R9, 0x40, RZ ;  /* 0x0000004009097824 */ /* 0x000fe200078e00ff */
[----:B------:R-:W-:-:S02]  /*abe0*/  LEA.HI R13, R13, R8, RZ, 0x1d ;  /* 0x000000080d0d7211 */ /* 0x000fc400078fe8ff */
[----:B------:R-:W-:Y:S02]  /*abf0*/  LEA.HI R12, R12, R17, RZ, 0x6 ;  /* 0x000000110c0c7211 */ /* 0x000fe400078f30ff */
[----:B------:R-:W-:Y:S01]  /*ac00*/  SHF.R.S32.HI R10, RZ, 0x1f, R13 ;  /* 0x0000001fff0a7819 */ /* 0x000fe2000001140d */
[----:B------:R-:W-:Y:S01]  /*ac10*/  IMAD.SHL.U32 R11, R13, 0x8, RZ ;  /* 0x000000080d0b7824 */ /* 0x000fe200078e00ff */
[----:B------:R-:W-:Y:S02]  /*ac20*/  LOP3.LUT R15, R14, 0x38, R15, 0xf8, !PT ;  /* 0x000000380e0f7812 */ /* 0x000fe400078ef80f */
[----:B------:R-:W-:Y:S02]  /*ac30*/  LEA.HI R10, R10, R13, RZ, 0x3 ;  /* 0x0000000d0a0a7211 */ /* 0x000fe400078f18ff */
[----:B------:R-:W-:Y:S02]  /*ac40*/  SHF.R.U32.HI R8, RZ, 0x3, R14 ;  /* 0x00000003ff087819 */ /* 0x000fe4000001160e */
[----:B------:R-:W-:Y:S01]  /*ac50*/  LOP3.LUT R11, R14, 0x38, R11, 0xf8, !PT ;  /* 0x000000380e0b7812 */ /* 0x000fe200078ef80b */
[----:B------:R-:W-:Y:S01]  /*ac60*/  IMAD.SHL.U32 R10, R10, 0x400, RZ ;  /* 0x000004000a0a7824 */ /* 0x000fe200078e00ff */
[----:B------:R-:W-:-:S02]  /*ac70*/  SHF.L.U32 R12, R12, 0x7, RZ ;  /* 0x000000070c0c7819 */ /* 0x000fc400000006ff */
[-C--:B------:R-:W-:Y:S02]  /*ac80*/  LOP3.LUT R15, R15, R8.reuse, RZ, 0x3c, !PT ;  /* 0x000000080f0f7212 */ /* 0x080fe400078e3cff */
[----:B------:R-:W-:Y:S02]  /*ac90*/  LOP3.LUT R9, R9, 0xfffffe00, RZ, 0xc0, !PT ;  /* 0xfffffe0009097812 */ /* 0x000fe400078ec0ff */
[----:B------:R-:W-:Y:S02]  /*aca0*/  LOP3.LUT R8, R11, R8, RZ, 0x3c, !PT ;  /* 0x000000080b087212 */ /* 0x000fe400078e3cff */
[----:B------:R-:W-:Y:S02]  /*acb0*/  LOP3.LUT R10, R10, 0x7fffe000, RZ, 0xc0, !PT ;  /* 0x7fffe0000a0a7812 */ /* 0x000fe400078ec0ff */
[----:B------:R-:W-:Y:S02]  /*acc0*/  LOP3.LUT R12, R12, 0x7fffe000, RZ, 0xc0, !PT ;  /* 0x7fffe0000c0c7812 */ /* 0x000fe400078ec0ff */
[----:B------:R-:W-:-:S02]  /*acd0*/  IADD3 R23, R8, R10, R9 ;  /* 0x0000000a08177210 */ /* 0x000fc40007ffe009 */
[----:B------:R-:W-:Y:S02]  /*ace0*/  IADD3 R12, R15, R12, R9 ;  /* 0x0000000c0f0c7210 */ /* 0x000fe40007ffe009 */
[----:B------:R-:W-:Y:S02]  /*acf0*/  SHF.L.U32 R23, R23, 0x1, RZ ;  /* 0x0000000117177819 */ /* 0x000fe400000006ff */
[----:B------:R-:W-:Y:S01]  /*ad00*/  LOP3.LUT R53, R31, 0xffff0000, RZ, 0xc0, !PT ;  /* 0xffff00001f357812 */ /* 0x000fe200078ec0ff */
[----:B------:R-:W-:Y:S02]  /*ad10*/  IMAD.SHL.U32 R40, R12, 0x2, RZ ;  /* 0x000000020c287824 */ /* 0x000fe400078e00ff */
[----:B------:R-:W1:Y:S04]  /*ad20*/  LDS.128 R8, [R23+0x10080] ;  /* 0x0100800017087984 */ /* 0x000e680000000c00 */
[----:B------:R-:W2:Y:S01]  /*ad30*/  LDS.128 R12, [R40+0x10080] ;  /* 0x01008000280c7984 */ /* 0x000ea20000000c00 */
[C---:B-1----:R-:W-:Y:S01]  /*ad40*/  IMAD.U32 R50, R8.reuse, 0x10000, RZ ;  /* 0x0001000008327824 */ /* 0x042fe200078e00ff */
[C---:B------:R-:W-:Y:S01]  /*ad50*/  LOP3.LUT R55, R11.reuse, 0xffff0000, RZ, 0xc0, !PT ;  /* 0xffff00000b377812 */ /* 0x040fe200078ec0ff */
[----:B------:R-:W-:Y:S01]  /*ad60*/  IMAD.U32 R43, R11, 0x10000, RZ ;  /* 0x000100000b2b7824 */ /* 0x000fe200078e00ff */
[----:B------:R-:W-:Y:S01]  /*ad70*/  LOP3.LUT R45, R8, 0xffff0000, RZ, 0xc0, !PT ;  /* 0xffff0000082d7812 */ /* 0x000fe200078ec0ff */
[C---:B--2---:R-:W-:Y:S01]  /*ad80*/  IMAD.U32 R42, R12.reuse, 0x10000, RZ ;  /* 0x000100000c2a7824 */ /* 0x044fe200078e00ff */
[----:B------:R-:W-:Y:S01]  /*ad90*/  LOP3.LUT R11, R27, 0xffff0000, RZ, 0xc0, !PT ;  /* 0xffff00001b0b7812 */ /* 0x000fe200078ec0ff */
[-C--:B------:R-:W-:Y:S01]  /*ada0*/  FMUL.FTZ R54, R51, R50.reuse ;  /* 0x0000003233367220 */ /* 0x080fe20000410000 */
[----:B------:R-:W-:Y:S01]  /*adb0*/  LOP3.LUT R46, R12, 0xffff0000, RZ, 0xc0, !PT ;  /* 0xffff00000c2e7812 */ /* 0x000fe200078ec0ff */
[----:B------:R-:W-:Y:S01]  /*adc0*/  FMUL.FTZ R50, R49, R50 ;  /* 0x0000003231327220 */ /* 0x000fe20000410000 */
[----:B------:R-:W-:Y:S01]  /*add0*/  SHF.L.U32 R8, R9, 0x10, RZ ;  /* 0x0000001009087819 */ /* 0x000fe200000006ff */
[-C--:B------:R-:W-:Y:S01]  /*ade0*/  FFMA.FTZ R54, R49, R42.reuse, -R54 ;  /* 0x0000002a31367223 */ /* 0x080fe20000010836 */
[----:B------:R-:W-:Y:S01]  /*adf0*/  LOP3.LUT R44, R9, 0xffff0000, RZ, 0xc0, !PT ;  /* 0xffff0000092c7812 */ /* 0x000fe200078ec0ff */
[----:B------:R-:W-:Y:S01]  /*ae00*/  FFMA.FTZ R42, R51, R42, R50 ;  /* 0x0000002a332a7223 */ /* 0x000fe20000010032 */
[C---:B------:R-:W-:Y:S01]  /*ae10*/  SHF.L.U32 R9, R10.reuse, 0x10, RZ ;  /* 0x000000100a097819 */ /* 0x040fe200000006ff */
[-C--:B------:R-:W-:Y:S01]  /*ae20*/  FMUL.FTZ R49, R11, R45.reuse ;  /* 0x0000002d0b317220 */ /* 0x080fe20000410000 */
[----:B------:R-:W-:Y:S01]  /*ae30*/  LOP3.LUT R48, R10, 0xffff0000, RZ, 0xc0, !PT ;  /* 0xffff00000a307812 */ /* 0x000fe200078ec0ff */
[----:B------:R-:W-:Y:S01]  /*ae40*/  IMAD.U32 R10, R25, 0x10000, RZ ;  /* 0x00010000190a7824 */ /* 0x000fe200078e00ff */
[----:B------:R-:W-:Y:S01]  /*ae50*/  SHF.L.U32 R50, R29, 0x10, RZ ;  /* 0x000000101d327819 */ /* 0x000fe200000006ff */
[C---:B------:R-:W-:Y:S01]  /*ae60*/  FMUL.FTZ R52, R53.reuse, R45 ;  /* 0x0000002d35347220 */ /* 0x040fe20000410000 */
[----:B------:R-:W-:Y:S01]  /*ae70*/  SHF.L.U32 R47, R14, 0x10, RZ ;  /* 0x000000100e2f7819 */ /* 0x000fe200000006ff */
[-C--:B------:R-:W-:Y:S01]  /*ae80*/  FFMA.FTZ R53, R53, R46.reuse, -R49 ;  /* 0x0000002e35357223 */ /* 0x080fe20000010831 */
[----:B------:R-:W-:Y:S01]  /*ae90*/  LOP3.LUT R45, R25, 0xffff0000, RZ, 0xc0, !PT ;  /* 0xffff0000192d7812 */ /* 0x000fe200078ec0ff */
[-C--:B------:R-:W-:Y:S01]  /*aea0*/  FMUL.FTZ R51, R10, R9.reuse ;  /* 0x000000090a337220 */ /* 0x080fe20000410000 */
[----:B------:R-:W-:Y:S01]  /*aeb0*/  LOP3.LUT R14, R14, 0xffff0000, RZ, 0xc0, !PT ;  /* 0xffff00000e0e7812 */ /* 0x000fe200078ec0ff */
[C---:B------:R-:W-:Y:S01]  /*aec0*/  FMUL.FTZ R49, R50.reuse, R9 ;  /* 0x0000000932317220 */ /* 0x040fe20000410000 */
[----:B------:R-:W-:Y:S01]  /*aed0*/  LOP3.LUT R41, R13, 0xffff0000, RZ, 0xc0, !PT ;  /* 0xffff00000d297812 */ /* 0x000fe200078ec0ff */
[----:B------:R-:W-:Y:S01]  /*aee0*/  FFMA.FTZ R9, R11, R46, R52 ;  /* 0x0000002e0b097223 */ /* 0x000fe20000010034 */
[----:B------:R-:W-:Y:S01]  /*aef0*/  LOP3.LUT R11, R29, 0xffff0000, RZ, 0xc0, !PT ;  /* 0xffff00001d0b7812 */ /* 0x000fe200078ec0ff */
[----:B------:R-:W-:-:S02]  /*af00*/  FFMA.FTZ R46, R50, R47, -R51 ;  /* 0x0000002f322e7223 */ /* 0x000fc40000010833 */
[----:B------:R-:W-:Y:S02]  /*af10*/  FFMA.FTZ R10, R10, R47, R49 ;  /* 0x0000002f0a0a7223 */ /* 0x000fe40000010031 */
[----:B------:R-:W-:Y:S02]  /*af20*/  IMAD.U32 R47, R26, 0x10000, RZ ;  /* 0x000100001a2f7824 */ /* 0x000fe400078e00ff */
[----:B------:R-:W-:Y:S02]  /*af30*/  IMAD.U32 R49, R30, 0x10000, RZ ;  /* 0x000100001e317824 */ /* 0x000fe400078e00ff */
[-C--:B------:R-:W-:Y:S02]  /*af40*/  FMUL.FTZ R50, R45, R48.reuse ;  /* 0x000000302d327220 */ /* 0x080fe40000410000 */
[----:B------:R-:W-:Y:S01]  /*af50*/  FMUL.FTZ R51, R11, R48 ;  /* 0x000000300b337220 */ /* 0x000fe20000410000 */
[----:B------:R-:W-:Y:S01]  /*af60*/  SHF.L.U32 R48, R24, 0x10, RZ ;  /* 0x0000001018307819 */ /* 0x000fe200000006ff */
[----:B------:R-:W-:-:S02]  /*af70*/  FMUL.FTZ R52, R47, R8 ;  /* 0x000000082f347220 */ /* 0x000fc40000410000 */
[----:B------:R-:W-:Y:S02]  /*af80*/  IMAD.U32 R12, R13, 0x10000, RZ ;  /* 0x000100000d0c7824 */ /* 0x000fe400078e00ff */
[----:B------:R-:W-:Y:S02]  /*af90*/  FMUL.FTZ R8, R49, R8 ;  /* 0x0000000831087220 */ /* 0x000fe40000410000 */
[-C--:B------:R-:W-:Y:S02]  /*afa0*/  FFMA.FTZ R11, R11, R14.reuse, -R50 ;  /* 0x0000000e0b0b7223 */ /* 0x080fe40000010832 */
[----:B------:R-:W-:Y:S02]  /*afb0*/  IMAD.U32 R50, R28, 0x10000, RZ ;  /* 0x000100001c327824 */ /* 0x000fe400078e00ff */
[----:B------:R-:W-:Y:S01]  /*afc0*/  FFMA.FTZ R51, R45, R14, R51 ;  /* 0x0000000e2d337223 */ /* 0x000fe20000010033 */
[----:B------:R-:W-:Y:S01]  /*afd0*/  LOP3.LUT R45, R30, 0xffff0000, RZ, 0xc0, !PT ;  /* 0xffff00001e2d7812 */ /* 0x000fe200078ec0ff */
[C---:B------:R-:W-:Y:S01]  /*afe0*/  IMAD.U32 R13, R15.reuse, 0x10000, RZ ;  /* 0x000100000f0d7824 */ /* 0x040fe200078e00ff */
[----:B------:R-:W-:Y:S01]  /*aff0*/  LOP3.LUT R15, R15, 0xffff0000, RZ, 0xc0, !PT ;  /* 0xffff00000f0f7812 */ /* 0x000fe200078ec0ff */
[----:B------:R-:W-:Y:S01]  /*b000*/  FMUL.FTZ R14, R48, R43 ;  /* 0x0000002b300e7220 */ /* 0x000fe20000410000 */
[----:B------:R-:W-:Y:S01]  /*b010*/  F2FP.BF16.PACK_AB R10, R51, R10 ;  /* 0x0000000a330a723e */ /* 0x000fe200000010ff */
[----:B------:R-:W-:-:S02]  /*b020*/  FFMA.FTZ R52, R49, R12, -R52 ;  /* 0x0000000c31347223 */ /* 0x000fc40000010834 */
[----:B------:R-:W-:Y:S01]  /*b030*/  FFMA.FTZ R47, R47, R12, R8 ;  /* 0x0000000c2f2f7223 */ /* 0x000fe20000010008 */
[----:B------:R-:W-:Y:S01]  /*b040*/  LOP3.LUT R12, R26, 0xffff0000, RZ, 0xc0, !PT ;  /* 0xffff00001a0c7812 */ /* 0x000fe200078ec0ff */
[----:B------:R-:W-:Y:S01]  /*b050*/  FMUL.FTZ R43, R50, R43 ;  /* 0x0000002b322b7220 */ /* 0x000fe20000410000 */
[----:B------:R-:W-:Y:S01]  /*b060*/  LOP3.LUT R8, R24, 0xffff0000, RZ, 0xc0, !PT ;  /* 0xffff000018087812 */ /* 0x000fe200078ec0ff */
[-C--:B------:R-:W-:Y:S01]  /*b070*/  FFMA.FTZ R50, R50, R13.reuse, -R14 ;  /* 0x0000000d32327223 */ /* 0x080fe2000001080e */
[----:B------:R-:W-:Y:S01]  /*b080*/  LOP3.LUT R14, R28, 0xffff0000, RZ, 0xc0, !PT ;  /* 0xffff00001c0e7812 */ /* 0x000fe200078ec0ff */
[-C--:B------:R-:W-:Y:S02]  /*b090*/  FMUL.FTZ R56, R12, R44.reuse ;  /* 0x0000002c0c387220 */ /* 0x080fe40000410000 */
[----:B------:R-:W-:Y:S02]  /*b0a0*/  FFMA.FTZ R48, R48, R13, R43 ;  /* 0x0000000d30307223 */ /* 0x000fe4000001002b */
[----:B------:R-:W-:-:S02]  /*b0b0*/  FMUL.FTZ R44, R45, R44 ;  /* 0x0000002c2d2c7220 */ /* 0x000fc40000410000 */
[-C--:B------:R-:W-:Y:S02]  /*b0c0*/  FMUL.FTZ R43, R8, R55.reuse ;  /* 0x00000037082b7220 */ /* 0x080fe40000410000 */
[----:B------:R-:W-:Y:S02]  /*b0d0*/  FMUL.FTZ R55, R14, R55 ;  /* 0x000000370e377220 */ /* 0x000fe40000410000 */
[-C--:B------:R-:W-:Y:S02]  /*b0e0*/  FFMA.FTZ R13, R45, R41.reuse, -R56 ;  /* 0x000000292d0d7223 */ /* 0x080fe40000010838 */
[----:B------:R-:W-:Y:S01]  /*b0f0*/  FFMA.FTZ R44, R12, R41, R44 ;  /* 0x000000290c2c7223 */ /* 0x000fe2000001002c */
[----:B------:R-:W-:Y:S01]  /*b100*/  F2FP.BF16.PACK_AB R12, R53, R54 ;  /* 0x00000036350c723e */ /* 0x000fe200000010ff */
[-C--:B------:R-:W-:Y:S01]  /*b110*/  FFMA.FTZ R41, R14, R15.reuse, -R43 ;  /* 0x0000000f0e297223 */ /* 0x080fe2000001082b */
        /* <DEDUP_REMOVED lines=9> */
.L_x_131:
[----:B------:R-:W-:Y:S05]  /*b1b0*/  BSYNC B1 ;  /* 0x0000000000017941 */ /* 0x000fea0003800000 */
.L_x_130:
        /* <DEDUP_REMOVED lines=104> */
.L_x_137:
[----:B------:R-:W-:Y:S05]  /*b840*/  BSYNC B0 ;  /* 0x0000000000007941 */ /* 0x000fea0003800000 */
.L_x_136:
        /* <DEDUP_REMOVED lines=106> */
.L_x_135:
[----:B------:R-:W-:Y:S05]  /*bef0*/  BSYNC B1 ;  /* 0x0000000000017941 */ /* 0x000fea0003800000 */
.L_x_134:
[----:B-1----:R-:W-:-:S04]  /*bf00*/  IADD3 R23, R19, 0x60, RZ ;  /* 0x0000006013177810 */ /* 0x002fc80007ffe0ff */
[----:B------:R-:W-:-:S13]  /*bf10*/  ISETP.GE.AND P0, PT, R23, UR4, PT ;  /* 0x0000000417007c0c */ /* 0x000fda000bf06270 */
[----:B------:R-:W-:Y:S05]  /*bf20*/  @P0 BRA `(.L_x_117) ;  /* 0x00000cf000000947 */ /* 0x000fea0003800000 */
[----:B------:R-:W-:Y:S01]  /*bf30*/  ISETP.GE.AND P0, PT, R150, c[0x0][0x27c], PT ;  /* 0x00009f0096007a0c */ /* 0x000fe20003f06270 */
[----:B------:R-:W-:-:S12]  /*bf40*/  BSSY B0, `(.L_x_138) ;  /* 0x0000063000007945 */ /* 0x000fd80003800000 */
[----:B------:R-:W-:Y:S05]  /*bf50*/  @P0 BRA `(.L_x_139) ;  /* 0x0000061000000947 */ /* 0x000fea0003800000 */
[----:B------:R-:W-:Y:S01]  /*bf60*/  IMAD.MOV.U32 R9, RZ, RZ, c[0x0][0x27c] ;  /* 0x00009f00ff097624 */ /* 0x000fe200078e00ff */
[----:B------:R-:W-:Y:S01]  /*bf70*/  SHF.R.S32.HI R8, RZ, 0x1f, R23 ;  /* 0x0000001fff087819 */ /* 0x000fe20000011417 */
[----:B------:R-:W-:-:S03]  /*bf80*/  IMAD.SHL.U32 R15, R23, 0x40, RZ ;  /* 0x00000040170f7824 */ /* 0x000fc600078e00ff */
[----:B------:R-:W-:Y:S02]  /*bf90*/  LEA.HI R12, R9, R2, RZ, 0x1d ;  /* 0x00000002090c7211 */ /* 0x000fe400078fe8ff */
[----:B------:R-:W-:Y:S02]  /*bfa0*/  LEA.HI R8, R8, R23, RZ, 0x3 ;  /* 0x0000001708087211 */ /* 0x000fe400078f18ff */
[----:B------:R-:W-:Y:S01]  /*bfb0*/  SHF.R.S32.HI R9, RZ, 0x1f, R12 ;  /* 0x0000001fff097819 */ /* 0x000fe2000001140c */
[----:B------:R-:W-:Y:S01]  /*bfc0*/  IMAD.SHL.U32 R10, R12, 0x8, RZ ;  /* 0x000000080c0a7824 */ /* 0x000fe200078e00ff */
[----:B------:R-:W-:Y:S02]  /*bfd0*/  LOP3.LUT R15, R15, 0x1c0, RZ, 0xc0, !PT ;  /* 0x000001c00f0f7812 */ /* 0x000fe400078ec0ff */
[----:B------:R-:W-:Y:S02]  /*bfe0*/  LEA.HI R9, R9, R12, RZ, 0x3 ;  /* 0x0000000c09097211 */ /* 0x000fe400078f18ff */
[----:B------:R-:W-:-:S02]  /*bff0*/  SHF.L.U32 R8, R8, 0x6, RZ ;  /* 0x0000000608087819 */ /* 0x000fc400000006ff */
[----:B------:R-:W-:Y:S01]  /*c000*/  LOP3.LUT R13, R15, 0x38, R150, 0xf8, !PT ;  /* 0x000000380f0d7812 */ /* 0x000fe200078ef896 */
[----:B------:R-:W-:Y:S01]  /*c010*/  IMAD.SHL.U32 R9, R9, 0x400, RZ ;  /* 0x0000040009097824 */ /* 0x000fe200078e00ff */
[----:B------:R-:W-:Y:S02]  /*c020*/  SHF.R.U32.HI R11, RZ, 0x3, R15 ;  /* 0x00000003ff0b7819 */ /* 0x000fe4000001160f */
[----:B------:R-:W-:Y:S02]  /*c030*/  LOP3.LUT R8, R8, 0xfffffe00, RZ, 0xc0, !PT ;  /* 0xfffffe0008087812 */ /* 0x000fe400078ec0ff */
[----:B------:R-:W-:Y:S02]  /*c040*/  LOP3.LUT R10, R15, 0x38, R10, 0xf8, !PT ;  /* 0x000000380f0a7812 */ /* 0x000fe400078ef80a */
[----:B------:R-:W-:Y:S02]  /*c050*/  LOP3.LUT R13, R8, R13, R11, 0xf6, !PT ;  /* 0x0000000d080d7212 */ /* 0x000fe400078ef60b */
[----:B------:R-:W-:-:S02]  /*c060*/  LOP3.LUT R11, R10, R11, RZ, 0x3c, !PT ;  /* 0x0000000b0a0b7212 */ /* 0x000fc400078e3cff */
[----:B------:R-:W-:Y:S02]  /*c070*/  LOP3.LUT R9, R9, 0x7fffe000, RZ, 0xc0, !PT ;  /* 0x7fffe00009097812 */ /* 0x000fe400078ec0ff */
[----:B------:R-:W-:Y:S02]  /*c080*/  SHF.L.U32 R41, R13, 0x1, RZ ;  /* 0x000000010d297819 */ /* 0x000fe400000006ff */
[----:B------:R-:W-:-:S03]  /*c090*/  IADD3 R40, R11, R9, R8 ;  /* 0x000000090b287210 */ /* 0x000fc60007ffe008 */
[----:B------:R-:W1:Y:S02]  /*c0a0*/  LDS.128 R12, [R41+0x10080] ;  /* 0x01008000290c7984 */ /* 0x000e640000000c00 */
[----:B------:R-:W-:-:S05]  /*c0b0*/  IMAD.SHL.U32 R40, R40, 0x2, RZ ;  /* 0x0000000228287824 */ /* 0x000fca00078e00ff */
[----:B------:R-:W2:Y:S01]  /*c0c0*/  LDS.128 R8, [R40+0x10080] ;  /* 0x0100800028087984 */ /* 0x000ea20000000c00 */
[C---:B-1----:R-:W-:Y:S01]  /*c0d0*/  IMAD.U32 R43, R12.reuse, 0x10000, RZ ;  /* 0x000100000c2b7824 */ /* 0x042fe200078e00ff */
[----:B------:R-:W-:Y:S01]  /*c0e0*/  LOP3.LUT R42, R12, 0xffff0000, RZ, 0xc0, !PT ;  /* 0xffff00000c2a7812 */ /* 0x000fe200078ec0ff */
[----:B------:R-:W-:Y:S01]  /*c0f0*/  IMAD.U32 R44, R14, 0x10000, RZ ;  /* 0x000100000e2c7824 */ /* 0x000fe200078e00ff */
[C---:B------:R-:W-:Y:S02]  /*c100*/  SHF.L.U32 R12, R13.reuse, 0x10, RZ ;  /* 0x000000100d0c7819 */ /* 0x040fe400000006ff */
[----:B------:R-:W-:Y:S02]  /*c110*/  LOP3.LUT R45, R13, 0xffff0000, RZ, 0xc0, !PT ;  /* 0xffff00000d2d7812 */ /* 0x000fe400078ec0ff */
[C---:B------:R-:W-:Y:S01]  /*c120*/  SHF.L.U32 R13, R15.reuse, 0x10, RZ ;  /* 0x000000100f0d7819 */ /* 0x040fe200000006ff */
[----:B--2---:R-:W-:Y:S01]  /*c130*/  IMAD.U32 R48, R8, 0x10000, RZ ;  /* 0x0001000008307824 */ /* 0x004fe200078e00ff */
[----:B------:R-:W-:Y:S01]  /*c140*/  LOP3.LUT R49, R15, 0xffff0000, RZ, 0xc0, !PT ;  /* 0xffff00000f317812 */ /* 0x000fe200078ec0ff */
[----:B------:R-:W-:Y:S01]  /*c150*/  IMAD.U32 R15, R33, 0x10000, RZ ;  /* 0x00010000210f7824 */ /* 0x000fe200078e00ff */
[----:B------:R-:W-:-:S02]  /*c160*/  SHF.L.U32 R46, R10, 0x10, RZ ;  /* 0x000000100a2e7819 */ /* 0x000fc400000006ff */
[----:B------:R-:W-:Y:S02]  /*c170*/  LOP3.LUT R47, R8, 0xffff0000, RZ, 0xc0, !PT ;  /* 0xffff0000082f7812 */ /* 0x000fe400078ec0ff */
[C---:B------:R-:W-:Y:S02]  /*c180*/  SHF.L.U32 R8, R9.reuse, 0x10, RZ ;  /* 0x0000001009087819 */ /* 0x040fe400000006ff */
[----:B------:R-:W-:Y:S01]  /*c190*/  LOP3.LUT R52, R9, 0xffff0000, RZ, 0xc0, !PT ;  /* 0xffff000009347812 */ /* 0x000fe200078ec0ff */
[----:B------:R-:W-:Y:S01]  /*c1a0*/  IMAD.U32 R9, R37, 0x10000, RZ ;  /* 0x0001000025097824 */ /* 0x000fe200078e00ff */
[----:B------:R-:W-:Y:S01]  /*c1b0*/  LOP3.LUT R51, R10, 0xffff0000, RZ, 0xc0, !PT ;  /* 0xffff00000a337812 */ /* 0x000fe200078ec0ff */
[-C--:B------:R-:W-:Y:S01]  /*c1c0*/  FMUL.FTZ R10, R15, R46.reuse ;  /* 0x0000002e0f0a7220 */ /* 0x080fe20000410000 */
[----:B------:R-:W-:Y:S01]  /*c1d0*/  LOP3.LUT R33, R33, 0xffff0000, RZ, 0xc0, !PT ;  /* 0xffff000021217812 */ /* 0x000fe200078ec0ff */
[----:B------:R-:W-:Y:S01]  /*c1e0*/  FMUL.FTZ R46, R9, R46 ;  /* 0x0000002e092e7220 */ /* 0x000fe20000410000 */
[----:B------:R-:W-:Y:S01]  /*c1f0*/  LOP3.LUT R37, R37, 0xffff0000, RZ, 0xc0, !PT ;  /* 0xffff000025257812 */ /* 0x000fe200078ec0ff */
[-C--:B------:R-:W-:Y:S01]  /*c200*/  FFMA.FTZ R10, R9, R44.reuse, -R10 ;  /* 0x0000002c090a7223 */ /* 0x080fe2000001080a */
[----:B------:R-:W-:Y:S01]  /*c210*/  LOP3.LUT R14, R14, 0xffff0000, RZ, 0xc0, !PT ;  /* 0xffff00000e0e7812 */ /* 0x000fe200078ec0ff */
[----:B------:R-:W-:Y:S01]  /*c220*/  FFMA.FTZ R46, R15, R44, R46 ;  /* 0x0000002c0f2e7223 */ /* 0x000fe2000001002e */
[----:B------:R-:W-:Y:S01]  /*c230*/  SHF.L.U32 R15, R39, 0x10, RZ ;  /* 0x00000010270f7819 */ /* 0x000fe200000006ff */
[C---:B------:R-:W-:Y:S01]  /*c240*/  IMAD.U32 R9, R35.reuse, 0x10000, RZ ;  /* 0x0001000023097824 */ /* 0x040fe200078e00ff */
[----:B------:R-:W-:Y:S01]  /*c250*/  LOP3.LUT R35, R35, 0xffff0000, RZ, 0xc0, !PT ;  /* 0xffff000023237812 */ /* 0x000fe200078ec0ff */
[-C--:B------:R-:W-:Y:S01]  /*c260*/  FMUL.FTZ R53, R33, R51.reuse ;  /* 0x0000003321357220 */ /* 0x080fe20000410000 */
[----:B------:R-:W-:Y:S01]  /*c270*/  LOP3.LUT R39, R39, 0xffff0000, RZ, 0xc0, !PT ;  /* 0xffff000027277812 */ /* 0x000fe200078ec0ff */
[-C--:B------:R-:W-:Y:S01]  /*c280*/  FMUL.FTZ R44, R9, R48.reuse ;  /* 0x00000030092c7220 */ /* 0x080fe20000410000 */
[----:B------:R-:W-:Y:S01]  /*c290*/  SHF.L.U32 R50, R11, 0x10, RZ ;  /* 0x000000100b327819 */ /* 0x000fe200000006ff */
[----:B------:R-:W-:Y:S01]  /*c2a0*/  FMUL.FTZ R51, R37, R51 ;  /* 0x0000003325337220 */ /* 0x000fe20000410000 */
[----:B------:R-:W-:Y:S01]  /*c2b0*/  LOP3.LUT R11, R11, 0xffff0000, RZ, 0xc0, !PT ;  /* 0xffff00000b0b7812 */ /* 0x000fe200078ec0ff */
[----:B------:R-:W-:-:S02]  /*c2c0*/  FMUL.FTZ R48, R15, R48 ;  /* 0x000000300f307220 */ /* 0x000fc40000410000 */
[-C--:B------:R-:W-:Y:S02]  /*c2d0*/  FFMA.FTZ R53, R37, R14.reuse, -R53 ;  /* 0x0000000e25357223 */ /* 0x080fe40000010835 */
[----:B------:R-:W-:Y:S01]  /*c2e0*/  FFMA.FTZ R51, R33, R14, R51 ;  /* 0x0000000e21337223 */ /* 0x000fe20000010033 */
[----:B------:R-:W-:Y:S01]  /*c2f0*/  SHF.L.U32 R33, R36, 0x10, RZ ;  /* 0x0000001024217819 */ /* 0x000fe200000006ff */
[----:B------:R-:W-:Y:S01]  /*c300*/  FFMA.FTZ R48, R9, R43, R48 ;  /* 0x0000002b09307223 */ /* 0x000fe20000010030 */
[C---:B------:R-:W-:Y:S01]  /*c310*/  SHF.L.U32 R9, R34.reuse, 0x10, RZ ;  /* 0x0000001022097819 */ /* 0x040fe200000006ff */
[----:B------:R-:W-:Y:S01]  /*c320*/  FMUL.FTZ R14, R35, R47 ;  /* 0x0000002f230e7220 */ /* 0x000fe20000410000 */
[----:B------:R-:W-:Y:S01]  /*c330*/  LOP3.LUT R34, R34, 0xffff0000, RZ, 0xc0, !PT ;  /* 0xffff000022227812 */ /* 0x000fe200078ec0ff */
[----:B------:R-:W-:Y:S01]  /*c340*/  FFMA.FTZ R44, R15, R43, -R44 ;  /* 0x0000002b0f2c7223 */ /* 0x000fe2000001082c */
[----:B------:R-:W-:Y:S01]  /*c350*/  LOP3.LUT R36, R36, 0xffff0000, RZ, 0xc0, !PT ;  /* 0xffff000024247812 */ /* 0x000fe200078ec0ff */
[C---:B------:R-:W-:Y:S01]  /*c360*/  IMAD.U32 R15, R38.reuse, 0x10000, RZ ;  /* 0x00010000260f7824 */ /* 0x040fe200078e00ff */
[----:B------:R-:W-:Y:S01]  /*c370*/  LOP3.LUT R38, R38, 0xffff0000, RZ, 0xc0, !PT ;  /* 0xffff000026267812 */ /* 0x000fe200078ec0ff */
[----:B------:R-:W-:-:S02]  /*c380*/  FMUL.FTZ R47, R39, R47 ;  /* 0x0000002f272f7220 */ /* 0x000fc40000410000 */
[----:B------:R-:W-:Y:S02]  /*c390*/  FFMA.FTZ R39, R39, R42, -R14 ;  /* 0x0000002a27277223 */ /* 0x000fe4000001080e */
[C---:B------:R-:W-:Y:S01]  /*c3a0*/  IMAD.U32 R14, R32.reuse, 0x10000, RZ ;  /* 0x00010000200e7824 */ /* 0x040fe200078e00ff */
[----:B------:R-:W-:Y:S01]  /*c3b0*/  LOP3.LUT R32, R32, 0xffff0000, RZ, 0xc0, !PT ;  /* 0xffff000020207812 */ /* 0x000fe200078ec0ff */
[-C--:B------:R-:W-:Y:S02]  /*c3c0*/  FMUL.FTZ R37, R9, R8.reuse ;  /* 0x0000000809257220 */ /* 0x080fe40000410000 */
[----:B------:R-:W-:Y:S02]  /*c3d0*/  FMUL.FTZ R8, R15, R8 ;  /* 0x000000080f087220 */ /* 0x000fe40000410000 */
[----:B------:R-:W-:Y:S02]  /*c3e0*/  FFMA.FTZ R47, R35, R42, R47 ;  /* 0x0000002a232f7223 */ /* 0x000fe4000001002f */
[----:B------:R-:W-:-:S02]  /*c3f0*/  FFMA.FTZ R37, R15, R12, -R37 ;  /* 0x0000000c0f257223 */ /* 0x000fc40000010825 */
[----:B------:R-:W-:Y:S02]  /*c400*/  FFMA.FTZ R9, R9, R12, R8 ;  /* 0x0000000c09097223 */ /* 0x000fe40000010008 */
[----:B------:R-:W-:Y:S02]  /*c410*/  FMUL.FTZ R42, R14, R50 ;  /* 0x000000320e2a7220 */ /* 0x000fe40000410000 */
[----:B------:R-:W-:Y:S02]  /*c420*/  FMUL.FTZ R12, R34, R52 ;  /* 0x00000034220c7220 */ /* 0x000fe40000410000 */
[----:B------:R-:W-:Y:S02]  /*c430*/  FMUL.FTZ R8, R32, R11 ;  /* 0x0000000b20087220 */ /* 0x000fe40000410000 */
[----:B------:R-:W-:Y:S02]  /*c440*/  FMUL.FTZ R50, R33, R50 ;  /* 0x0000003221327220 */ /* 0x000fe40000410000 */
[----:B------:R-:W-:-:S02]  /*c450*/  FMUL.FTZ R52, R38, R52 ;  /* 0x0000003426347220 */ /* 0x000fc40000410000 */
[----:B------:R-:W-:Y:S02]  /*c460*/  FMUL.FTZ R11, R36, R11 ;  /* 0x0000000b240b7220 */ /* 0x000fe40000410000 */
[----:B------:R-:W-:Y:S02]  /*c470*/  FFMA.FTZ R15, R33, R13, -R42 ;  /* 0x0000000d210f7223 */ /* 0x000fe4000001082a */
[----:B------:R-:W-:Y:S01]  /*c480*/  FFMA.FTZ R38, R38, R45, -R12 ;  /* 0x0000002d26267223 */ /* 0x000fe2000001080c */
[----:B------:R-:W-:Y:S01]  /*c490*/  F2FP.BF16.PACK_AB R12, R39, R44 ;  /* 0x0000002c270c723e */ /* 0x000fe200000010ff */
[----:B------:R-:W-:Y:S01]  /*c4a0*/  FFMA.FTZ R36, R36, R49, -R8 ;  /* 0x0000003124247223 */ /* 0x000fe20000010808 */
[----:B------:R-:W-:Y:S01]  /*c4b0*/  F2FP.BF16.PACK_AB R8, R47, R48 ;  /* 0x000000302f08723e */ /* 0x000fe200000010ff */
[----:B------:R-:W-:Y:S01]  /*c4c0*/  FFMA.FTZ R50, R14, R13, R50 ;  /* 0x0000000d0e327223 */ /* 0x000fe20000010032 */
[----:B------:R-:W-:Y:S01]  /*c4d0*/  F2FP.BF16.PACK_AB R14, R53, R10 ;  /* 0x0000000a350e723e */ /* 0x000fe200000010ff */
[----:B------:R-:W-:Y:S01]  /*c4e0*/  FFMA.FTZ R34, R34, R45, R52 ;  /* 0x0000002d22227223 */ /* 0x000fe20000010034 */
[----:B------:R-:W-:Y:S01]  /*c4f0*/  F2FP.BF16.PACK_AB R13, R38, R37 ;  /* 0x00000025260d723e */ /* 0x000fe200000010ff */
[----:B------:R-:W-:Y:S01]  /*c500*/  FFMA.FTZ R11, R32, R49, R11 ;  /* 0x00000031200b7223 */ /* 0x000fe2000001000b */
[----:B------:R-:W-:-:S02]  /*c510*/  F2FP.BF16.PACK_AB R15, R36, R15 ;  /* 0x0000000f240f723e */ /* 0x000fc400000010ff */
[----:B------:R-:W-:Y:S02]  /*c520*/  F2FP.BF16.PACK_AB R10, R51, R46 ;  /* 0x0000002e330a723e */ /* 0x000fe400000010ff */
[----:B------:R-:W-:Y:S01]  /*c530*/  F2FP.BF16.PACK_AB R9, R34, R9 ;  /* 0x000000092209723e */ /* 0x000fe200000010ff */
[----:B------:R1:W-:Y:S01]  /*c540*/  STS.128 [R41+0x10080], R12 ;  /* 0x0100800c29007388 */ /* 0x0003e20000000c00 */
[----:B------:R-:W-:-:S05]  /*c550*/  F2FP.BF16.PACK_AB R11, R11, R50 ;  /* 0x000000320b0b723e */ /* 0x000fca00000010ff */
[----:B------:R1:W-:Y:S02]  /*c560*/  STS.128 [R40+0x10080], R8 ;  /* 0x0100800828007388 */ /* 0x0003e40000000c00 */
.L_x_139:
[----:B------:R-:W-:Y:S05]  /*c570*/  BSYNC B0 ;  /* 0x0000000000007941 */ /* 0x000fea0003800000 */
.L_x_138:
        /* <DEDUP_REMOVED lines=8> */
[----:B------:R-:W-:Y:S02]  /*c600*/  LEA.HI R9, R10, R23, RZ, 0x3 ;  /* 0x000000170a097211 */ /* 0x000fe400078f18ff */
[----:B------:R-:W-:Y:S02]  /*c610*/  SHF.R.S32.HI R8, RZ, 0x3, R15 ;  /* 0x00000003ff087819 */ /* 0x000fe4000001140f */
[----:B------:R-:W-:Y:S01]  /*c620*/  LEA.HI R12, R12, R17, RZ, 0x6 ;  /* 0x000000110c0c7211 */ /* 0x000fe200078f30ff */
[----:B------:R-:W-:Y:S01]  /*c630*/  IMAD.SHL.U32 R9, R9, 0x40, RZ ;  /* 0x0000004009097824 */ /* 0x000fe200078e00ff */
[----:B------:R-:W-:-:S02]  /*c640*/  LEA.HI R13, R13, R8, RZ, 0x1d ;  /* 0x000000080d0d7211 */ /* 0x000fc400078fe8ff */
[----:B------:R-:W-:Y:S02]  /*c650*/  LOP3.LUT R14, R14, 0x1c0, RZ, 0xc0, !PT ;  /* 0x000001c00e0e7812 */ /* 0x000fe400078ec0ff */
[----:B------:R-:W-:Y:S01]  /*c660*/  SHF.R.S32.HI R10, RZ, 0x1f, R13 ;  /* 0x0000001fff0a7819 */ /* 0x000fe2000001140d */
[----:B------:R-:W-:Y:S01]  /*c670*/  IMAD.SHL.U32 R11, R13, 0x8, RZ ;  /* 0x000000080d0b7824 */ /* 0x000fe200078e00ff */
[----:B------:R-:W-:Y:S02]  /*c680*/  SHF.L.U32 R12, R12, 0x7, RZ ;  /* 0x000000070c0c7819 */ /* 0x000fe400000006ff */
[----:B------:R-:W-:Y:S02]  /*c690*/  LEA.HI R10, R10, R13, RZ, 0x3 ;  /* 0x0000000d0a0a7211 */ /* 0x000fe400078f18ff */
[----:B------:R-:W-:Y:S02]  /*c6a0*/  LOP3.LUT R15, R14, 0x38, R15, 0xf8, !PT ;  /* 0x000000380e0f7812 */ /* 0x000fe400078ef80f */
[----:B------:R-:W-:Y:S01]  /*c6b0*/  SHF.R.U32.HI R8, RZ, 0x3, R14 ;  /* 0x00000003ff087819 */ /* 0x000fe2000001160e */
[----:B------:R-:W-:Y:S01]  /*c6c0*/  IMAD.SHL.U32 R10, R10, 0x400, RZ ;  /* 0x000004000a0a7824 */ /* 0x000fe200078e00ff */
[----:B------:R-:W-:-:S02]  /*c6d0*/  LOP3.LUT R9, R9, 0xfffffe00, RZ, 0xc0, !PT ;  /* 0xfffffe0009097812 */ /* 0x000fc400078ec0ff */
[----:B------:R-:W-:Y:S02]  /*c6e0*/  LOP3.LUT R12, R12, 0x7fffe000, RZ, 0xc0, !PT ;  /* 0x7fffe0000c0c7812 */ /* 0x000fe400078ec0ff */
[----:B------:R-:W-:Y:S02]  /*c6f0*/  LOP3.LUT R15, R15, R8, RZ, 0x3c, !PT ;  /* 0x000000080f0f7212 */ /* 0x000fe400078e3cff */
[----:B------:R-:W-:Y:S02]  /*c700*/  LOP3.LUT R11, R14, 0x38, R11, 0xf8, !PT ;  /* 0x000000380e0b7812 */ /* 0x000fe400078ef80b */
[----:B------:R-:W-:Y:S02]  /*c710*/  IADD3 R12, R15, R12, R9 ;  /* 0x0000000c0f0c7210 */ /* 0x000fe40007ffe009 */
[----:B------:R-:W-:Y:S02]  /*c720*/  LOP3.LUT R8, R11, R8, RZ, 0x3c, !PT ;  /* 0x000000080b087212 */ /* 0x000fe400078e3cff */
[----:B------:R-:W-:Y:S01]  /*c730*/  LOP3.LUT R10, R10, 0x7fffe000, RZ, 0xc0, !PT ;  /* 0x7fffe0000a0a7812 */ /* 0x000fe200078ec0ff */
[----:B------:R-:W-:Y:S01]  /*c740*/  IMAD.SHL.U32 R32, R12, 0x2, RZ ;  /* 0x000000020c207824 */ /* 0x000fe200078e00ff */
[----:B------:R-:W-:-:S02]  /*c750*/  LOP3.LUT R44, R27, 0xffff0000, RZ, 0xc0, !PT ;  /* 0xffff00001b2c7812 */ /* 0x000fc400078ec0ff */
[----:B------:R-:W-:Y:S02]  /*c760*/  IADD3 R23, R8, R10, R9 ;  /* 0x0000000a08177210 */ /* 0x000fe40007ffe009 */
[----:B------:R-:W1:Y:S01]  /*c770*/  LDS.128 R12, [R32+0x10080] ;  /* 0x01008000200c7984 */ /* 0x000e620000000c00 */
[----:B------:R-:W-:Y:S02]  /*c780*/  LOP3.LUT R46, R31, 0xffff0000, RZ, 0xc0, !PT ;  /* 0xffff00001f2e7812 */ /* 0x000fe400078ec0ff */
[----:B------:R-:W-:-:S05]  /*c790*/  SHF.L.U32 R23, R23, 0x1, RZ ;  /* 0x0000000117177819 */ /* 0x000fca00000006ff */
[----:B------:R-:W2:Y:S01]  /*c7a0*/  LDS.128 R8, [R23+0x10080] ;  /* 0x0100800017087984 */ /* 0x000ea20000000c00 */
[C---:B-1----:R-:W-:Y:S01]  /*c7b0*/  IMAD.U32 R34, R12.reuse, 0x10000, RZ ;  /* 0x000100000c227824 */ /* 0x042fe200078e00ff */
[----:B------:R-:W-:Y:S01]  /*c7c0*/  LOP3.LUT R33, R12, 0xffff0000, RZ, 0xc0, !PT ;  /* 0xffff00000c217812 */ /* 0x000fe200078ec0ff */
[C---:B------:R-:W-:Y:S01]  /*c7d0*/  IMAD.U32 R12, R13.reuse, 0x10000, RZ ;  /* 0x000100000d0c7824 */ /* 0x040fe200078e00ff */
[----:B------:R-:W-:Y:S01]  /*c7e0*/  LOP3.LUT R36, R13, 0xffff0000, RZ, 0xc0, !PT ;  /* 0xffff00000d247812 */ /* 0x000fe200078ec0ff */
[C---:B------:R-:W-:Y:S01]  /*c7f0*/  IMAD.U32 R13, R15.reuse, 0x10000, RZ ;  /* 0x000100000f0d7824 */ /* 0x040fe200078e00ff */
[----:B------:R-:W-:Y:S02]  /*c800*/  LOP3.LUT R38, R15, 0xffff0000, RZ, 0xc0, !PT ;  /* 0xffff00000f267812 */ /* 0x000fe400078ec0ff */
[----:B------:R-:W-:Y:S01]  /*c810*/  SHF.L.U32 R35, R14, 0x10, RZ ;  /* 0x000000100e237819 */ /* 0x000fe200000006ff */
[C---:B--2---:R-:W-:Y:S01]  /*c820*/  IMAD.U32 R37, R8.reuse, 0x10000, RZ ;  /* 0x0001000008257824 */ /* 0x044fe200078e00ff */
[----:B------:R-:W-:Y:S01]  /*c830*/  LOP3.LUT R15, R8, 0xffff0000, RZ, 0xc0, !PT ;  /* 0xffff0000080f7812 */ /* 0x000fe200078ec0ff */
[----:B------:R-:W-:Y:S01]  /*c840*/  IMAD.U32 R40, R11, 0x10000, RZ ;  /* 0x000100000b287824 */ /* 0x000fe200078e00ff */
[----:B------:R-:W-:-:S02]  /*c850*/  SHF.L.U32 R8, R9, 0x10, RZ ;  /* 0x0000001009087819 */ /* 0x000fc400000006ff */
[----:B------:R-:W-:Y:S01]  /*c860*/  LOP3.LUT R43, R9, 0xffff0000, RZ, 0xc0, !PT ;  /* 0xffff0000092b7812 */ /* 0x000fe200078ec0ff */
[----:B------:R-:W-:Y:S01]  /*c870*/  IMAD.U32 R9, R27, 0x10000, RZ ;  /* 0x000100001b097824 */ /* 0x000fe200078e00ff */
[C---:B------:R-:W-:Y:S01]  /*c880*/  SHF.L.U32 R42, R10.reuse, 0x10, RZ ;  /* 0x000000100a2a7819 */ /* 0x040fe200000006ff */
[----:B------:R-:W-:Y:S01]  /*c890*/  IMAD.U32 R27, R25, 0x10000, RZ ;  /* 0x00010000191b7824 */ /* 0x000fe200078e00ff */
[----:B------:R-:W-:Y:S01]  /*c8a0*/  LOP3.LUT R41, R10, 0xffff0000, RZ, 0xc0, !PT ;  /* 0xffff00000a297812 */ /* 0x000fe200078ec0ff */
[-C--:B------:R-:W-:Y:S01]  /*c8b0*/  FMUL.FTZ R10, R9, R37.reuse ;  /* 0x00000025090a7220 */ /* 0x080fe20000410000 */
[----:B------:R-:W-:Y:S01]  /*c8c0*/  LOP3.LUT R25, R25, 0xffff0000, RZ, 0xc0, !PT ;  /* 0xffff000019197812 */ /* 0x000fe200078ec0ff */
[C---:B------:R-:W-:Y:S01]  /*c8d0*/  FMUL.FTZ R37, R39.reuse, R37 ;  /* 0x0000002527257220 */ /* 0x040fe20000410000 */
[----:B------:R-:W-:Y:S01]  /*c8e0*/  LOP3.LUT R14, R14, 0xffff0000, RZ, 0xc0, !PT ;  /* 0xffff00000e0e7812 */ /* 0x000fe200078ec0ff */
[-C--:B------:R-:W-:Y:S01]  /*c8f0*/  FFMA.FTZ R10, R39, R34.reuse, -R10 ;  /* 0x00000022270a7223 */ /* 0x080fe2000001080a */
[----:B------:R-:W-:Y:S01]  /*c900*/  LOP3.LUT R11, R11, 0xffff0000, RZ, 0xc0, !PT ;  /* 0xffff00000b0b7812 */ /* 0x000fe200078ec0ff */
[----:B------:R-:W-:Y:S01]  /*c910*/  FFMA.FTZ R37, R9, R34, R37 ;  /* 0x0000002209257223 */ /* 0x000fe20000010025 */
[----:B------:R-:W-:Y:S01]  /*c920*/  SHF.L.U32 R9, R29, 0x10, RZ ;  /* 0x000000101d097819 */ /* 0x000fe200000006ff */
[----:B------:R-:W-:Y:S01]  /*c930*/  FMUL.FTZ R34, R27, R42 ;  /* 0x0000002a1b227220 */ /* 0x000fe20000410000 */
[----:B------:R-:W-:Y:S01]  /*c940*/  LOP3.LUT R29, R29, 0xffff0000, RZ, 0xc0, !PT ;  /* 0xffff00001d1d7812 */ /* 0x000fe200078ec0ff */
[----:B------:R-:W-:-:S02]  /*c950*/  FMUL.FTZ R31, R44, R15 ;  /* 0x0000000f2c1f7220 */ /* 0x000fc40000410000 */
[----:B------:R-:W-:Y:S02]  /*c960*/  FMUL.FTZ R42, R9, R42 ;  /* 0x0000002a092a7220 */ /* 0x000fe40000410000 */
[----:B------:R-:W-:Y:S02]  /*c970*/  FMUL.FTZ R15, R46, R15 ;  /* 0x0000000f2e0f7220 */ /* 0x000fe40000410000 */
[----:B------:R-:W-:Y:S02]  /*c980*/  FFMA.FTZ R42, R27, R35, R42 ;  /* 0x000000231b2a7223 */ /* 0x000fe4000001002a */
[-C--:B------:R-:W-:Y:S02]  /*c990*/  FMUL.FTZ R27, R25, R41.reuse ;  /* 0x00000029191b7220 */ /* 0x080fe40000410000 */
[C---:B------:R-:W-:Y:S02]  /*c9a0*/  FMUL.FTZ R41, R29.reuse, R41 ;  /* 0x000000291d297220 */ /* 0x040fe40000410000 */
[----:B------:R-:W-:Y:S01]  /*c9b0*/  FFMA.FTZ R29, R29, R14, -R27 ;  /* 0x0000000e1d1d7223 */ /* 0x000fe2000001081b */
[C---:B------:R-:W-:Y:S01]  /*c9c0*/  SHF.L.U32 R27, R24.reuse, 0x10, RZ ;  /* 0x00000010181b7819 */ /* 0x040fe200000006ff */
[----:B------:R-:W-:Y:S01]  /*c9d0*/  FFMA.FTZ R34, R9, R35, -R34 ;  /* 0x0000002309227223 */ /* 0x000fe20000010822 */
[----:B------:R-:W-:Y:S01]  /*c9e0*/  LOP3.LUT R24, R24, 0xffff0000, RZ, 0xc0, !PT ;  /* 0xffff000018187812 */ /* 0x000fe200078ec0ff */
[----:B------:R-:W-:-:S02]  /*c9f0*/  FFMA.FTZ R31, R46, R33, -R31 ;  /* 0x000000212e1f7223 */ /* 0x000fc4000001081f */
[----:B------:R-:W-:Y:S02]  /*ca00*/  FFMA.FTZ R44, R44, R33, R15 ;  /* 0x000000212c2c7223 */ /* 0x000fe4000001000f */
[C---:B------:R-:W-:Y:S01]  /*ca10*/  IMAD.U32 R9, R26.reuse, 0x10000, RZ ;  /* 0x000100001a097824 */ /* 0x040fe200078e00ff */
[----:B------:R-:W-:Y:S01]  /*ca20*/  LOP3.LUT R26, R26, 0xffff0000, RZ, 0xc0, !PT ;  /* 0xffff00001a1a7812 */ /* 0x000fe200078ec0ff */
[C---:B------:R-:W-:Y:S01]  /*ca30*/  IMAD.U32 R33, R28.reuse, 0x10000, RZ ;  /* 0x000100001c217824 */ /* 0x040fe200078e00ff */
[----:B------:R-:W-:Y:S01]  /*ca40*/  LOP3.LUT R28, R28, 0xffff0000, RZ, 0xc0, !PT ;  /* 0xffff00001c1c7812 */ /* 0x000fe200078ec0ff */
[----:B------:R-:W-:Y:S02]  /*ca50*/  FFMA.FTZ R41, R25, R14, R41 ;  /* 0x0000000e19297223 */ /* 0x000fe40000010029 */
[C---:B------:R-:W-:Y:S01]  /*ca60*/  IMAD.U32 R15, R30.reuse, 0x10000, RZ ;  /* 0x000100001e0f7824 */ /* 0x040fe200078e00ff */
[----:B------:R-:W-:Y:S01]  /*ca70*/  LOP3.LUT R30, R30, 0xffff0000, RZ, 0xc0, !PT ;  /* 0xffff00001e1e7812 */ /* 0x000fe200078ec0ff */
[----:B------:R-:W-:-:S02]  /*ca80*/  FMUL.FTZ R35, R9, R8 ;  /* 0x0000000809237220 */ /* 0x000fc40000410000 */
[-C--:B------:R-:W-:Y:S02]  /*ca90*/  FMUL.FTZ R14, R27, R40.reuse ;  /* 0x000000281b0e7220 */ /* 0x080fe40000410000 */
[----:B------:R-:W-:Y:S02]  /*caa0*/  FMUL.FTZ R40, R33, R40 ;  /* 0x0000002821287220 */ /* 0x000fe40000410000 */
[C---:B------:R-:W-:Y:S02]  /*cab0*/  FMUL.FTZ R8, R15.reuse, R8 ;  /* 0x000000080f087220 */ /* 0x040fe40000410000 */
[----:B------:R-:W-:Y:S02]  /*cac0*/  FFMA.FTZ R35, R15, R12, -R35 ;  /* 0x0000000c0f237223 */ /* 0x000fe40000010823 */
[-C--:B------:R-:W-:Y:S01]  /*cad0*/  FFMA.FTZ R15, R33, R13.reuse, -R14 ;  /* 0x0000000d210f7223 */ /* 0x080fe2000001080e */
[----:B------:R-:W-:Y:S01]  /*cae0*/  F2FP.BF16.PACK_AB R14, R29, R34 ;  /* 0x000000221d0e723e */ /* 0x000fe200000010ff */
[----:B------:R-:W-:-:S02]  /*caf0*/  FFMA.FTZ R40, R27, R13, R40 ;  /* 0x0000000d1b287223 */ /* 0x000fc40000010028 */
[----:B------:R-:W-:Y:S02]  /*cb00*/  FMUL.FTZ R25, R26, R43 ;  /* 0x0000002b1a197220 */ /* 0x000fe40000410000 */
[----:B------:R-:W-:Y:S02]  /*cb10*/  FMUL.FTZ R13, R24, R11 ;  /* 0x0000000b180d7220 */ /* 0x000fe40000410000 */
[----:B------:R-:W-:Y:S02]  /*cb20*/  FMUL.FTZ R43, R30, R43 ;  /* 0x0000002b1e2b7220 */ /* 0x000fe40000410000 */
[----:B------:R-:W-:Y:S02]  /*cb30*/  FMUL.FTZ R11, R28, R11 ;  /* 0x0000000b1c0b7220 */ /* 0x000fe40000410000 */
[----:B------:R-:W-:Y:S02]  /*cb40*/  FFMA.FTZ R30, R30, R36, -R25 ;  /* 0x000000241e1e7223 */ /* 0x000fe40000010819 */
[----:B------:R-:W-:-:S02]  /*cb50*/  FFMA.FTZ R28, R28, R38, -R13 ;  /* 0x000000261c1c7223 */ /* 0x000fc4000001080d */
[----:B------:R-:W-:Y:S01]  /*cb60*/  FFMA.FTZ R9, R9, R12, R8 ;  /* 0x0000000c09097223 */ /* 0x000fe20000010008 */
[----:B------:R-:W-:Y:S01]  /*cb70*/  F2FP.BF16.PACK_AB R12, R31, R10 ;  /* 0x0000000a1f0c723e */ /* 0x000fe200000010ff */
[----:B------:R-:W-:Y:S01]  /*cb80*/  FFMA.FTZ R26, R26, R36, R43 ;  /* 0x000000241a1a7223 */ /* 0x000fe2000001002b */
[----:B------:R-:W-:Y:S01]  /*cb90*/  F2FP.BF16.PACK_AB R13, R30, R35 ;  /* 0x000000231e0d723e */ /* 0x000fe200000010ff */
[----:B------:R-:W-:Y:S01]  /*cba0*/  FFMA.FTZ R11, R24, R38, R11 ;  /* 0x00000026180b7223 */ /* 0x000fe2000001000b */
[----:B------:R-:W-:Y:S02]  /*cbb0*/  F2FP.BF16.PACK_AB R15, R28, R15 ;  /* 0x0000000f1c0f723e */ /* 0x000fe400000010ff */
[----:B------:R-:W-:Y:S02]  /*cbc0*/  F2FP.BF16.PACK_AB R10, R41, R42 ;  /* 0x0000002a290a723e */ /* 0x000fe400000010ff */
[----:B------:R-:W-:Y:S01]  /*cbd0*/  F2FP.BF16.PACK_AB R8, R44, R37 ;  /* 0x000000252c08723e */ /* 0x000fe200000010ff */
[----:B------:R1:W-:Y:S01]  /*cbe0*/  STS.128 [R32+0x10080], R12 ;  /* 0x0100800c20007388 */ /* 0x0003e20000000c00 */
[----:B------:R-:W-:-:S02]  /*cbf0*/  F2FP.BF16.PACK_AB R9, R26, R9 ;  /* 0x000000091a09723e */ /* 0x000fc400000010ff */
[----:B------:R-:W-:-:S05]  /*cc00*/  F2FP.BF16.PACK_AB R11, R11, R40 ;  /* 0x000000280b0b723e */ /* 0x000fca00000010ff */
[----:B------:R1:W-:Y:S02]  /*cc10*/  STS.128 [R23+0x10080], R8 ;  /* 0x0100800817007388 */ /* 0x0003e40000000c00 */
.L_x_117:
[----:B------:R-:W-:Y:S05]  /*cc20*/  BSYNC B2 ;  /* 0x0000000000027941 */ /* 0x000fea0003800000 */
.L_x_89:
[C---:B-1----:R-:W-:Y:S01]  /*cc30*/  IMAD.SHL.U32 R15, R2.reuse, 0x40, RZ ;  /* 0x00000040020f7824 */ /* 0x042fe200078e00ff */
[----:B------:R-:W-:Y:S01]  /*cc40*/  SHF.R.S32.HI R9, RZ, 0x4, R22 ;  /* 0x00000004ff097819 */ /* 0x000fe20000011416 */
[----:B------:R-:W-:Y:S01]  /*cc50*/  IMAD.SHL.U32 R8, R19, 0x8, RZ ;  /* 0x0000000813087824 */ /* 0x000fe200078e00ff */
[----:B------:R-:W-:Y:S01]  /*cc60*/  LOP3.LUT P0, RZ, R2, 0x2, RZ, 0xc0, !PT ;  /* 0x0000000202ff7812 */ /* 0x000fe2000780c0ff */
[----:B------:R-:W-:Y:S01]  /*cc70*/  IMAD R13, R21, c[0x0][0x208], RZ ;  /* 0x00008200150d7a24 */ /* 0x000fe200078e02ff */
[----:B------:R-:W-:Y:S01]  /*cc80*/  LOP3.LUT R15, R15, 0x1c0, RZ, 0xc0, !PT ;  /* 0x000001c00f0f7812 */ /* 0x000fe200078ec0ff */
[----:B------:R-:W-:Y:S01]  /*cc90*/  IMAD.WIDE.U32 R10, R218, c[0x0][0x208], RZ ;  /* 0x00008200da0a7a25 */ /* 0x000fe200078e00ff */
[----:B------:R-:W-:Y:S01]  /*cca0*/  LEA.HI R12, R22, R9, RZ, 0x1 ;  /* 0x00000009160c7211 */ /* 0x000fe200078f08ff */
[----:B------:R-:W-:-:S04]  /*ccb0*/  DEPBAR.LE SB0, 0x0 ;  /* 0x000080000000791a */ /* 0x000fc80000000000 */
[----:B------:R-:W-:Y:S01]  /*ccc0*/  LOP3.LUT R8, R15, 0x8, R8, 0xf8, !PT ;  /* 0x000000080f087812 */ /* 0x000fe200078ef808 */
[----:B------:R-:W-:Y:S01]  /*ccd0*/  IMAD R13, R218, c[0x0][0x20c], R13 ;  /* 0x00008300da0d7a24 */ /* 0x000fe200078e020d */
[----:B------:R-:W-:Y:S01]  /*cce0*/  SHF.R.U32.HI R15, RZ, 0x3, R15 ;  /* 0x00000003ff0f7819 */ /* 0x000fe2000001160f */
[----:B------:R-:W-:Y:S01]  /*ccf0*/  IMAD.SHL.U32 R7, R7, 0x40, RZ ;  /* 0x0000004007077824 */ /* 0x000fe200078e00ff */
[----:B------:R-:W-:Y:S01]  /*cd00*/  LOP3.LUT R12, R12, 0xfffffffe, RZ, 0xc0, !PT ;  /* 0xfffffffe0c0c7812 */ /* 0x000fe200078ec0ff */
[----:B------:R-:W-:Y:S01]  /*cd10*/  IMAD.IADD R11, R11, 0x1, R13 ;  /* 0x000000010b0b7824 */ /* 0x000fe200078e020d */
[----:B------:R-:W-:Y:S01]  /*cd20*/  LOP3.LUT R15, R8, R15, RZ, 0x3c, !PT ;  /* 0x0000000f080f7212 */ /* 0x000fe200078e3cff */
[----:B------:R-:W-:Y:S01]  /*cd30*/  IMAD R8, R20, c[0x0][0x218], RZ ;  /* 0x0000860014087a24 */ /* 0x000fe200078e02ff */
[----:B------:R-:W-:Y:S01]  /*cd40*/  LOP3.LUT R7, R7, 0x1c0, RZ, 0xc0, !PT ;  /* 0x000001c007077812 */ /* 0x000fe200078ec0ff */
[----:B------:R-:W-:Y:S01]  /*cd50*/  IMAD.IADD R12, R9, 0x1, -R12 ;  /* 0x00000001090c7824 */ /* 0x000fe200078e0a0c */
[----:B------:R-:W-:Y:S01]  /*cd60*/  LEA.HI R3, R3, R66, RZ, 0x5 ;  /* 0x0000004203037211 */ /* 0x000fe200078f28ff */
[----:B------:R-:W-:Y:S01]  /*cd70*/  IMAD.WIDE.U32 R10, R217, c[0x0][0x218], R10 ;  /* 0x00008600d90a7a25 */ /* 0x000fe200078e000a */
[----:B------:R-:W-:Y:S01]  /*cd80*/  SHF.R.S32.HI R149, RZ, 0x1f, R16 ;  /* 0x0000001fff957819 */ /* 0x000fe20000011410 */
[----:B------:R-:W-:Y:S01]  /*cd90*/  UISETP.GE.AND UP0, UPT, UR11, 0x21, UPT ;  /* 0x000000210b00788c */ /* 0x000fe2000bf06270 */
[----:B------:R-:W-:Y:S01]  /*cda0*/  SHF.R.S32.HI R221, RZ, 0x1f, R150 ;  /* 0x0000001fffdd7819 */ /* 0x000fe20000011496 */
[----:B------:R-:W-:Y:S01]  /*cdb0*/  IMAD R213, R12, 0x200, R15 ;  /* 0x000002000cd57824 */ /* 0x000fe200078e020f */
[----:B------:R-:W-:Y:S01]  /*cdc0*/  LEA.HI R149, R149, R16, RZ, 0x3 ;  /* 0x0000001095957211 */ /* 0x000fe200078f18ff */
[----:B------:R-:W-:-:S02]  /*cdd0*/  IMAD R8, R217, c[0x0][0x21c], R8 ;  /* 0x00008700d9087a24 */ /* 0x000fc400078e0208 */
[----:B------:R-:W-:Y:S01]  /*cde0*/  IMAD.SHL.U32 R213, R213, 0x2, RZ ;  /* 0x00000002d5d57824 */ /* 0x000fe200078e00ff */
[----:B------:R-:W-:Y:S01]  /*cdf0*/  BAR.SYNC.DEFER_BLOCKING 0x0 ;  /* 0x0000000000007b1d */ /* 0x000fe20000010000 */
[----:B------:R-:W-:Y:S01]  /*ce00*/  IMAD.SHL.U32 R12, R12, 0x8, RZ ;  /* 0x000000080c0c7824 */ /* 0x000fe200078e00ff */
[----:B------:R-:W-:Y:S01]  /*ce10*/  LOP3.LUT R149, R149, 0xfffffff8, RZ, 0xc0, !PT ;  /* 0xfffffff895957812 */ /* 0x000fe200078ec0ff */
[----:B------:R-:W-:Y:S01]  /*ce20*/  IMAD.SHL.U32 R219, R18, 0x2, RZ ;  /* 0x0000000212db7824 */ /* 0x000fe200078e00ff */
[C---:B------:R-:W-:Y:S02]  /*ce30*/  IADD3 R9, R213.reuse, 0xc080, RZ ;  /* 0x0000c080d5097810 */ /* 0x040fe40007ffe0ff */
[----:B------:R-:W-:Y:S02]  /*ce40*/  IADD3 R212, R213, 0xc0a0, RZ ;  /* 0x0000c0a0d5d47810 */ /* 0x000fe40007ffe0ff */
[----:B------:R-:W-:Y:S02]  /*ce50*/  @P0 IADD3 R212, R9, -0x20, RZ ;  /* 0xffffffe009d40810 */ /* 0x000fe40007ffe0ff */
[----:B------:R-:W-:-:S02]  /*ce60*/  IADD3 R9, P0, R10, UR26, RZ ;  /* 0x0000001a0a097c10 */ /* 0x000fc4000ff1e0ff */
[----:B------:R-:W-:Y:S02]  /*ce70*/  LOP3.LUT R12, R7, 0x8, R12, 0xf8, !PT ;  /* 0x00000008070c7812 */ /* 0x000fe400078ef80c */
[----:B------:R-:W-:Y:S01]  /*ce80*/  IADD3.X R8, R11, UR5, R8, P0, !PT ;  /* 0x000000050b087c10 */ /* 0x000fe200087fe408 */
[----:B------:R-:W-:Y:S01]  /*ce90*/  IMAD.SHL.U32 R11, R4, 0x40, RZ ;  /* 0x00000040040b7824 */ /* 0x000fe200078e00ff */
[C---:B------:R-:W-:Y:S02]  /*cea0*/  LEA R10, P0, R9.reuse, c[0x0][0x1f8], 0x1 ;  /* 0x00007e00090a7a11 */ /* 0x040fe400078008ff */
[----:B------:R-:W-:Y:S02]  /*ceb0*/  SHF.R.U32.HI R7, RZ, 0x3, R7 ;  /* 0x00000003ff077819 */ /* 0x000fe40000011607 */
[----:B------:R-:W-:Y:S02]  /*cec0*/  LEA.HI.X R9, R9, c[0x0][0x1fc], R8, 0x1, P0 ;  /* 0x00007f0009097a11 */ /* 0x000fe400000f0c08 */
[----:B------:R-:W-:Y:S01]  /*ced0*/  LOP3.LUT P0, RZ, R2, 0x4, RZ, 0xc0, !PT ;  /* 0x0000000402ff7812 */ /* 0x000fe2000780c0ff */
[----:B------:R-:W-:Y:S01]  /*cee0*/  IMAD.SHL.U32 R2, R3, 0x20, RZ ;  /* 0x0000002003027824 */ /* 0x000fe200078e00ff */
[----:B------:R-:W-:Y:S01]  /*cef0*/  LOP3.LUT R4, R12, R7, RZ, 0x3c, !PT ;  /* 0x000000070c047212 */ /* 0x000fe200078e3cff */
[----:B------:R1:W-:Y:S01]  /*cf00*/  SHFL.IDX PT, R8, R10, RZ, 0x181f ;  /* 0x00181fff0a087589 */ /* 0x0003e200000e0000 */
[----:B------:R-:W-:Y:S01]  /*cf10*/  LOP3.LUT R7, R11, 0xfffffe00, RZ, 0xc0, !PT ;  /* 0xfffffe000b077812 */ /* 0x000fe200078ec0ff */
[----:B------:R-:W-:Y:S01]  /*cf20*/  IMAD.MOV.U32 R12, RZ, RZ, 0x40 ;  /* 0x00000040ff0c7424 */ /* 0x000fe200078e00ff */
[----:B------:R-:W-:Y:S01]  /*cf30*/  LOP3.LUT R214, R2, 0x7ffffc00, RZ, 0xc0, !PT ;  /* 0x7ffffc0002d67812 */ /* 0x000fe200078ec0ff */
[----:B------:R-:W2:Y:S01]  /*cf40*/  SHFL.IDX PT, R9, R9, RZ, 0x181f ;  /* 0x00181fff09097589 */ /* 0x000ea200000e0000 */
[----:B------:R-:W-:-:S02]  /*cf50*/  SHF.R.S32.HI R11, RZ, 0x1f, R6 ;  /* 0x0000001fff0b7819 */ /* 0x000fc40000011406 */
[-C--:B------:R-:W-:Y:S01]  /*cf60*/  IADD3 R214, R4, R7.reuse, R214 ;  /* 0x0000000704d67210 */ /* 0x080fe20007ffe0d6 */
[----:B------:R-:W-:Y:S01]  /*cf70*/  LDSM.16.M88.4 R28, [R213+0xc080] ;  /* 0x00c08000d51c783b */ /* 0x000fe20000000200 */
[----:B------:R-:W-:Y:S02]  /*cf80*/  SEL R2, R12, 0xffffffc0, !P0 ;  /* 0xffffffc00c027807 */ /* 0x000fe40004000000 */
[----:B------:R-:W-:Y:S01]  /*cf90*/  ISETP.LT.AND P0, PT, R19, UR8, PT ;  /* 0x0000000813007c0c */ /* 0x000fe2000bf01270 */
[----:B------:R-:W-:Y:S01]  /*cfa0*/  IMAD.SHL.U32 R214, R214, 0x2, RZ ;  /* 0x00000002d6d67824 */ /* 0x000fe200078e00ff */
[----:B------:R-:W-:Y:S01]  /*cfb0*/  LDSM.16.M88.4 R44, [R213+0xc880] ;  /* 0x00c88000d52c783b */ /* 0x000fe20000000200 */
[----:B------:R-:W-:Y:S01]  /*cfc0*/  LEA.HI R220, R11, R6, RZ, 0x3 ;  /* 0x000000060bdc7211 */ /* 0x000fe200078f18ff */
[----:B------:R-:W-:Y:S01]  /*cfd0*/  IMAD.IADD R208, R213, 0x1, R2 ;  /* 0x00000001d5d07824 */ /* 0x000fe200078e0202 */
[----:B------:R-:W-:Y:S01]  /*cfe0*/  ISETP.GE.OR P6, PT, R150, c[0x0][0x1d4], !P0 ;  /* 0x0000750096007a0c */ /* 0x000fe200047c6670 */
[----:B------:R-:W3:Y:S01]  /*cff0*/  LDSM.16.M88.4 R24, [R214+0x10080] ;  /* 0x01008000d618783b */ /* 0x000ee20000000200 */
[--C-:B------:R-:W-:Y:S01]  /*d000*/  IMAD R210, R0, 0x2, R214.reuse ;  /* 0x0000000200d27824 */ /* 0x100fe200078e02d6 */
[----:B------:R-:W-:Y:S01]  /*d010*/  LOP3.LUT R220, R220, 0xfffffff8, RZ, 0xc0, !PT ;  /* 0xfffffff8dcdc7812 */ /* 0x000fe200078ec0ff */
[C---:B------:R-:W-:Y:S01]  /*d020*/  IMAD R209, R5.reuse, 0x2, R214 ;  /* 0x0000000205d17824 */ /* 0x040fe200078e02d6 */
[----:B------:R-:W-:Y:S01]  /*d030*/  LDSM.16.M88.4 R20, [R212] ;  /* 0x00000000d414783b */ /* 0x000fe20000000200 */
[----:B------:R-:W-:Y:S01]  /*d040*/  IMAD R207, R5, 0x2, R210 ;  /* 0x0000000205cf7824 */ /* 0x000fe200078e02d2 */
[----:B-1----:R-:W-:Y:S01]  /*d050*/  SHF.R.S32.HI R10, RZ, 0x1f, R17 ;  /* 0x0000001fff0a7819 */ /* 0x002fe20000011411 */
[----:B------:R-:W-:Y:S01]  /*d060*/  IMAD.IADD R202, R2, 0x1, R212 ;  /* 0x0000000102ca7824 */ /* 0x000fe200078e02d4 */
[----:B------:R-:W-:Y:S01]  /*d070*/  LDSM.16.M88.4 R48, [R212+0x800] ;  /* 0x00080000d430783b */ /* 0x000fe20000000200 */
[----:B------:R-:W-:Y:S01]  /*d080*/  LOP3.LUT R211, R4, R7, RZ, 0xfc, !PT ;  /* 0x0000000704d37212 */ /* 0x000fe200078efcff */
[----:B--2---:R-:W-:-:S02]  /*d090*/  IMAD.WIDE R34, R150, 0x2, R8 ;  /* 0x0000000296227825 */ /* 0x004fc400078e0208 */
[----:B------:R-:W1:Y:S01]  /*d0a0*/  LDSM.16.M88.4 R12, [R210+0x10080] ;  /* 0x01008000d20c783b */ /* 0x000e620000000200 */
[----:B------:R-:W-:Y:S01]  /*d0b0*/  LEA.HI R151, R10, R17, RZ, 0x3 ;  /* 0x000000110a977211 */ /* 0x000fe200078f18ff */
[--C-:B------:R-:W-:Y:S02]  /*d0c0*/  IMAD.WIDE R32, R149, 0x2, R8.reuse ;  /* 0x0000000295207825 */ /* 0x100fe400078e0208 */
[----:B------:R-:W-:Y:S01]  /*d0d0*/  @!PT LDS RZ, [RZ] ;  /* 0x00000000fffff984 */ /* 0x000fe20000000800 */
[----:B------:R-:W-:Y:S01]  /*d0e0*/  @!PT LDS RZ, [RZ] ;  /* 0x00000000fffff984 */ /* 0x000fe20000000800 */
[----:B------:R-:W-:Y:S01]  /*d0f0*/  @!PT LDS RZ, [RZ] ;  /* 0x00000000fffff984 */ /* 0x000fe20000000800 */
[----:B------:R2:W-:Y:S01]  /*d100*/  LDGSTS.E.BYPASS.LTC128B.128 [R219+0x8080], [R34.64], !P6 ;  /* 0x0808000022db7fae */ /* 0x0005e2000f101d56 */
[----:B------:R-:W-:Y:S02]  /*d110*/  ISETP.GE.OR P6, PT, R17, c[0x0][0x1d4], !P0 ;  /* 0x0000750011007a0c */ /* 0x000fe400047c6670 */
[----:B------:R-:W-:Y:S01]  /*d120*/  LOP3.LUT R151, R151, 0xfffffff8, RZ, 0xc0, !PT ;  /* 0xfffffff897977812 */ /* 0x000fe200078ec0ff */
[----:B------:R-:W-:Y:S01]  /*d130*/  IMAD.WIDE R56, R220, 0x2, R8 ;  /* 0x00000002dc387825 */ /* 0x000fe200078e0208 */
[----:B------:R-:W-:Y:S02]  /*d140*/  SHF.R.S32.HI R2, RZ, 0x1f, R149 ;  /* 0x0000001fff027819 */ /* 0x000fe40000011495 */
[----:B------:R-:W-:Y:S01]  /*d150*/  SHF.R.S32.HI R224, RZ, 0x1f, R151 ;  /* 0x0000001fffe07819 */ /* 0x000fe20000011497 */
[----:B------:R-:W-:Y:S01]  /*d160*/  IMAD.WIDE R18, R151, 0x2, R8 ;  /* 0x0000000297127825 */ /* 0x000fe200078e0208 */
[----:B------:R-:W-:-:S02]  /*d170*/  SHF.R.S32.HI R7, RZ, 0x1f, R220 ;  /* 0x0000001fff077819 */ /* 0x000fc400000114dc */
[C---:B------:R-:W-:Y:S02]  /*d180*/  IADD3 R203, R212.reuse, 0x800, RZ ;  /* 0x00000800d4cb7810 */ /* 0x040fe40007ffe0ff */
[----:B------:R-:W-:Y:S01]  /*d190*/  IADD3 R201, R212, 0x1000, RZ ;  /* 0x00001000d4c97810 */ /* 0x000fe20007ffe0ff */
[----:B------:R4:W-:Y:S01]  /*d1a0*/  LDGSTS.E.BYPASS.LTC128B.128 [R219+0x9080], [R18.64], !P6 ;  /* 0x0908000012db7fae */ /* 0x0009e2000f101d56 */
[----:B------:R-:W-:Y:S02]  /*d1b0*/  ISETP.GE.OR P6, PT, R16, c[0x0][0x1d4], !P0 ;  /* 0x0000750010007a0c */ /* 0x000fe400047c6670 */
[----:B------:R-:W-:Y:S02]  /*d1c0*/  ISETP.GE.OR P0, PT, R6, c[0x0][0x1d4], !P0 ;  /* 0x0000750006007a0c */ /* 0x000fe40004706670 */
[C---:B------:R-:W-:Y:S02]  /*d1d0*/  IADD3 R200, R212.reuse, 0x1800, RZ ;  /* 0x00001800d4c87810 */ /* 0x040fe40007ffe0ff */
[----:B------:R-:W-:-:S02]  /*d1e0*/  IADD3 R199, R212, 0x2000, RZ ;  /* 0x00002000d4c77810 */ /* 0x000fc40007ffe0ff */
[C---:B------:R-:W-:Y:S01]  /*d1f0*/  IADD3 R198, R212.reuse, 0x2800, RZ ;  /* 0x00002800d4c67810 */ /* 0x040fe20007ffe0ff */
[----:B---3--:R-:W-:Y:S01]  /*d200*/  HMMA.16816.F32.BF16 R40, R24, R44, RZ ;  /* 0x0000002c1828723c */ /* 0x008fe200000418ff */
[C---:B------:R-:W-:Y:S02]  /*d210*/  IADD3 R197, R212.reuse, 0x3000, RZ ;  /* 0x00003000d4c57810 */ /* 0x040fe40007ffe0ff */
[----:B------:R-:W-:Y:S01]  /*d220*/  IADD3 R196, R212, 0x3800, RZ ;  /* 0x00003800d4c47810 */ /* 0x000fe20007ffe0ff */
[----:B------:R2:W-:Y:S04]  /*d230*/  LDGSTS.E.BYPASS.LTC128B.128 [R219+0xa080], [R32.64], !P6 ;  /* 0x0a08000020db7fae */ /* 0x0005e8000f101d56 */
[----:B------:R3:W-:Y:S01]  /*d240*/  LDGSTS.E.BYPASS.LTC128B.128 [R219+0xb080], [R56.64], !P0 ;  /* 0x0b08000038db7fae */ /* 0x0007e2000c101d56 */
[----:B------:R-:W-:-:S03]  /*d250*/  PLOP3.LUT P0, PT, PT, PT, UP0, 0x40, 0x0 ;  /* 0x000000000000781c */ /* 0x000fc60003f0e808 */
[----:B------:R-:W-:Y:S04]  /*d260*/  LDSM.16.M88.4 R52, [R209+0x10080] ;  /* 0x01008000d134783b */ /* 0x000fe80000000200 */
[----:B------:R-:W5:Y:S01]  /*d270*/  LDSM.16.M88.4 R8, [R208+0xc080] ;  /* 0x00c08000d008783b */ /* 0x000f620000000200 */
[C---:B----4-:R-:W-:Y:S03]  /*d280*/  HMMA.16816.F32.BF16 R16, R24.reuse, R28, RZ ;  /* 0x0000001c1810723c */ /* 0x050fe600000418ff */
[----:B------:R-:W4:Y:S04]  /*d290*/  LDSM.16.M88.4 R68, [R208+0xc880] ;  /* 0x00c88000d044783b */ /* 0x000f280000000200 */
[----:B------:R-:W-:Y:S01]  /*d2a0*/  LDSM.16.M88.4 R36, [R207+0x10080] ;  /* 0x01008000cf24783b */ /* 0x000fe20000000200 */
[C---:B------:R-:W-:Y:S03]  /*d2b0*/  HMMA.16816.F32.BF16 R28, R24.reuse, R30, RZ ;  /* 0x0000001e181c723c */ /* 0x040fe600000418ff */
[----:B------:R-:W-:Y:S04]  /*d2c0*/  LDSM.16.M88.4 R60, [R213+0xd080] ;  /* 0x00d08000d53c783b */ /* 0x000fe80000000200 */
[----:B--2---:R-:W2:Y:S01]  /*d2d0*/  LDSM.16.M88.4 R32, [R202] ;  /* 0x00000000ca20783b */ /* 0x004ea20000000200 */
[----:B------:R-:W-:Y:S03]  /*d2e0*/  HMMA.16816.F32.BF16 R24, R24, R46, RZ ;  /* 0x0000002e1818723c */ /* 0x000fe600000418ff */
[----:B---3--:R-:W3:Y:S04]  /*d2f0*/  LDSM.16.M88.4 R56, [R202+0x800] ;  /* 0x00080000ca38783b */ /* 0x008ee80000000200 */
[----:B------:R-:W-:Y:S01]  /*d300*/  LDSM.16.M88.4 R44, [R212+0x1000] ;  /* 0x00100000d42c783b */ /* 0x000fe20000000200 */
[C---:B-1----:R-:W-:Y:S03]  /*d310*/  HMMA.16816.F32.BF16 R16, R12.reuse, R20, R16 ;  /* 0x000000140c10723c */ /* 0x042fe60000041810 */
[----:B------:R-:W0:Y:S05]  /*d320*/  LDGDEPBAR ;  /* 0x00000000000079af */ /* 0x000e2a0000000000 */
[C---:B------:R-:W-:Y:S01]  /*d330*/  HMMA.16816.F32.BF16 R28, R12.reuse, R22, R28 ;  /* 0x000000160c1c723c */ /* 0x040fe2000004181c */
[----:B------:R-:W1:Y:S07]  /*d340*/  LDSM.16.M88.4 R20, [R214+0x14080] ;  /* 0x01408000d614783b */ /* 0x000e6e0000000200 */
[C---:B------:R-:W-:Y:S08]  /*d350*/  HMMA.16816.F32.BF16 R40, R12.reuse, R48, R40 ;  /* 0x000000300c28723c */ /* 0x040ff00000041828 */
[----:B------:R-:W-:Y:S01]  /*d360*/  HMMA.16816.F32.BF16 R12, R12, R50, R24 ;  /* 0x000000320c0c723c */ /* 0x000fe20000041818 */
[----:B------:R-:W1:Y:S04]  /*d370*/  LDSM.16.M88.4 R48, [R213+0xd880] ;  /* 0x00d88000d530783b */ /* 0x000e680000000200 */
[----:B------:R-:W-:Y:S03]  /*d380*/  LDSM.16.M88.4 R24, [R209+0x14080] ;  /* 0x01408000d118783b */ /* 0x000fe60000000200 */
[C---:B-----5:R-:W-:Y:S08]  /*d390*/  HMMA.16816.F32.BF16 R16, R52.reuse, R8, R16 ;  /* 0x000000083410723c */ /* 0x060ff00000041810 */
[C---:B------:R-:W-:Y:S01]  /*d3a0*/  HMMA.16816.F32.BF16 R28, R52.reuse, R10, R28 ;  /* 0x0000000a341c723c */ /* 0x040fe2000004181c */
[----:B------:R-:W5:Y:S07]  /*d3b0*/  LDSM.16.M88.4 R8, [R210+0x14080] ;  /* 0x01408000d208783b */ /* 0x000f6e0000000200 */
[C---:B----4-:R-:W-:Y:S08]  /*d3c0*/  HMMA.16816.F32.BF16 R40, R52.reuse, R68, R40 ;  /* 0x000000443428723c */ /* 0x050ff00000041828 */
[----:B------:R-:W-:Y:S01]  /*d3d0*/  HMMA.16816.F32.BF16 R52, R52, R70, R12 ;  /* 0x000000463434723c */ /* 0x000fe2000004180c */
[----:B------:R-:W4:Y:S04]  /*d3e0*/  LDSM.16.M88.4 R68, [R212+0x1800] ;  /* 0x00180000d444783b */ /* 0x000f280000000200 */
[----:B------:R-:W-:Y:S03]  /*d3f0*/  LDSM.16.M88.4 R12, [R207+0x14080] ;  /* 0x01408000cf0c783b */ /* 0x000fe60000000200 */
[C---:B--2---:R-:W-:Y:S08]  /*d400*/  HMMA.16816.F32.BF16 R16, R36.reuse, R32, R16 ;  /* 0x000000202410723c */ /* 0x044ff00000041810 */
[C---:B------:R-:W-:Y:S01]  /*d410*/  HMMA.16816.F32.BF16 R28, R36.reuse, R34, R28 ;  /* 0x00000022241c723c */ /* 0x040fe2000004181c */
[----:B------:R-:W2:Y:S07]  /*d420*/  LDSM.16.M88.4 R32, [R208+0xd080] ;  /* 0x00d08000d020783b */ /* 0x000eae0000000200 */
[C---:B---3--:R-:W-:Y:S08]  /*d430*/  HMMA.16816.F32.BF16 R40, R36.reuse, R56, R40 ;  /* 0x000000382428723c */ /* 0x048ff00000041828 */
[----:B------:R-:W-:Y:S01]  /*d440*/  HMMA.16816.F32.BF16 R52, R36, R58, R52 ;  /* 0x0000003a2434723c */ /* 0x000fe20000041834 */
[----:B------:R-:W3:Y:S04]  /*d450*/  LDSM.16.M88.4 R56, [R208+0xd880] ;  /* 0x00d88000d038783b */ /* 0x000ee80000000200 */
[----:B------:R-:W-:Y:S03]  /*d460*/  LDSM.16.M88.4 R36, [R214+0x18080] ;  /* 0x01808000d624783b */ /* 0x000fe60000000200 */
[C---:B-1----:R-:W-:Y:S08]  /*d470*/  HMMA.16816.F32.BF16 R16, R20.reuse, R60, R16 ;  /* 0x0000003c1410723c */ /* 0x042ff00000041810 */
        /* <DEDUP_REMOVED lines=18> */
[----:B------:R-:W-:Y:S04]  /*d5a0*/  LDSM.16.M88.4 R56, [R207+0x18080] ;  /* 0x01808000cf38783b */ /* 0x000fe80000000200 */
[----:B------:R-:W-:Y:S03]  /*d5b0*/  LDSM.16.M88.4 R24, [R202+0x2000] ;  /* 0x00200000ca18783b */ /* 0x000fe60000000200 */
[C---:B-1----:R-:W-:Y:S08]  /*d5c0*/  HMMA.16816.F32.BF16 R16, R12.reuse, R60, R16 ;  /* 0x0000003c0c10723c */ /* 0x042ff00000041810 */
[C---:B------:R-:W-:Y:S01]  /*d5d0*/  HMMA.16816.F32.BF16 R28, R12.reuse, R62, R28 ;  /* 0x0000003e0c1c723c */ /* 0x040fe2000004181c */
[----:B------:R-:W-:Y:S07]  /*d5e0*/  LDSM.16.M88.4 R60, [R208+0xe080] ;  /* 0x00e08000d03c783b */ /* 0x000fee0000000200 */
[C---:B------:R-:W-:Y:S08]  /*d5f0*/  HMMA.16816.F32.BF16 R40, R12.reuse, R48, R40 ;  /* 0x000000300c28723c */ /* 0x040ff00000041828 */
[----:B------:R-:W-:Y:S01]  /*d600*/  HMMA.16816.F32.BF16 R52, R12, R50, R52 ;  /* 0x000000320c34723c */ /* 0x000fe20000041834 */
[----:B------:R-:W-:Y:S04]  /*d610*/  LDSM.16.M88.4 R48, [R214+0x1c080] ;  /* 0x01c08000d630783b */ /* 0x000fe80000000200 */
[----:B------:R-:W-:Y:S03]  /*d620*/  LDSM.16.M88.4 R12, [R213+0xf080] ;  /* 0x00f08000d50c783b */ /* 0x000fe60000000200 */
[C---:B-----5:R-:W-:Y:S08]  /*d630*/  HMMA.16816.F32.BF16 R16, R36.reuse, R44, R16 ;  /* 0x0000002c2410723c */ /* 0x060ff00000041810 */
[C---:B------:R-:W-:Y:S01]  /*d640*/  HMMA.16816.F32.BF16 R28, R36.reuse, R46, R28 ;  /* 0x0000002e241c723c */ /* 0x040fe2000004181c */
[----:B------:R-:W1:Y:S07]  /*d650*/  LDSM.16.M88.4 R44, [R212+0x2800] ;  /* 0x00280000d42c783b */ /* 0x000e6e0000000200 */
[C---:B----4-:R-:W-:Y:S08]  /*d660*/  HMMA.16816.F32.BF16 R40, R36.reuse, R68, R40 ;  /* 0x000000442428723c */ /* 0x050ff00000041828 */
[----:B------:R-:W-:Y:S01]  /*d670*/  HMMA.16816.F32.BF16 R52, R36, R70, R52 ;  /* 0x000000462434723c */ /* 0x000fe20000041834 */
[----:B------:R-:W-:Y:S04]  /*d680*/  LDSM.16.M88.4 R68, [R202+0x2800] ;  /* 0x00280000ca44783b */ /* 0x000fe80000000200 */
[----:B------:R-:W-:Y:S03]  /*d690*/  LDSM.16.M88.4 R36, [R210+0x1c080] ;  /* 0x01c08000d224783b */ /* 0x000fe60000000200 */
[C---:B--2---:R-:W-:Y:S08]  /*d6a0*/  HMMA.16816.F32.BF16 R16, R20.reuse, R32, R16 ;  /* 0x000000201410723c */ /* 0x044ff00000041810 */
[C---:B------:R-:W-:Y:S01]  /*d6b0*/  HMMA.16816.F32.BF16 R28, R20.reuse, R34, R28 ;  /* 0x00000022141c723c */ /* 0x040fe2000004181c */
[----:B------:R-:W2:Y:S07]  /*d6c0*/  LDSM.16.M88.4 R32, [R208+0xe880] ;  /* 0x00e88000d020783b */ /* 0x000eae0000000200 */
[C---:B-1----:R-:W-:Y:S08]  /*d6d0*/  HMMA.16816.F32.BF16 R40, R20.reuse, R44, R40 ;  /* 0x0000002c1428723c */ /* 0x042ff00000041828 */
[----:B------:R-:W-:Y:S01]  /*d6e0*/  HMMA.16816.F32.BF16 R52, R20, R46, R52 ;  /* 0x0000002e1434723c */ /* 0x000fe20000041834 */
[----:B------:R-:W1:Y:S04]  /*d6f0*/  LDSM.16.M88.4 R44, [R213+0xf880] ;  /* 0x00f88000d52c783b */ /* 0x000e680000000200 */
[----:B------:R-:W-:Y:S03]  /*d700*/  LDSM.16.M88.4 R20, [R208+0xf080] ;  /* 0x00f08000d014783b */ /* 0x000fe60000000200 */
[C---:B------:R-:W-:Y:S08]  /*d710*/  HMMA.16816.F32.BF16 R16, R8.reuse, R60, R16 ;  /* 0x0000003c0810723c */ /* 0x040ff00000041810 */
[C---:B------:R-:W-:Y:S01]  /*d720*/  HMMA.16816.F32.BF16 R28, R8.reuse, R62, R28 ;  /* 0x0000003e081c723c */ /* 0x040fe2000004181c */
[----:B------:R-:W3:Y:S07]  /*d730*/  LDSM.16.M88.4 R60, [R212+0x3000] ;  /* 0x00300000d43c783b */ /* 0x000eee0000000200 */
[C---:B--2---:R-:W-:Y:S08]  /*d740*/  HMMA.16816.F32.BF16 R40, R8.reuse, R32, R40 ;  /* 0x000000200828723c */ /* 0x044ff00000041828 */
[----:B------:R-:W-:Y:S01]  /*d750*/  HMMA.16816.F32.BF16 R52, R8, R34, R52 ;  /* 0x000000220834723c */ /* 0x000fe20000041834 */
[----:B------:R-:W2:Y:S04]  /*d760*/  LDSM.16.M88.4 R32, [R212+0x3800] ;  /* 0x00380000d420783b */ /* 0x000ea80000000200 */
[----:B------:R-:W-:Y:S03]  /*d770*/  LDSM.16.M88.4 R8, [R202+0x3000] ;  /* 0x00300000ca08783b */ /* 0x000fe60000000200 */
[C---:B------:R-:W-:Y:S08]  /*d780*/  HMMA.16816.F32.BF16 R16, R56.reuse, R24, R16 ;  /* 0x000000183810723c */ /* 0x040ff00000041810 */
[C---:B------:R-:W-:Y:S01]  /*d790*/  HMMA.16816.F32.BF16 R28, R56.reuse, R26, R28 ;  /* 0x0000001a381c723c */ /* 0x040fe2000004181c */
[----:B------:R-:W4:Y:S07]  /*d7a0*/  LDSM.16.M88.4 R24, [R209+0x1c080] ;  /* 0x01c08000d118783b */ /* 0x000f2e0000000200 */
[C---:B------:R-:W-:Y:S08]  /*d7b0*/  HMMA.16816.F32.BF16 R40, R56.reuse, R68, R40 ;  /* 0x000000443828723c */ /* 0x040ff00000041828 */
[----:B------:R-:W-:Y:S01]  /*d7c0*/  HMMA.16816.F32.BF16 R52, R56, R70, R52 ;  /* 0x000000463834723c */ /* 0x000fe20000041834 */
[----:B------:R-:W5:Y:S07]  /*d7d0*/  LDSM.16.M88.4 R56, [R208+0xf880] ;  /* 0x00f88000d038783b */ /* 0x000f6e0000000200 */
[C---:B------:R-:W-:Y:S08]  /*d7e0*/  HMMA.16816.F32.BF16 R16, R48.reuse, R12, R16 ;  /* 0x0000000c3010723c */ /* 0x040ff00000041810 */
[C---:B------:R-:W-:Y:S01]  /*d7f0*/  HMMA.16816.F32.BF16 R28, R48.reuse, R14, R28 ;  /* 0x0000000e301c723c */ /* 0x040fe2000004181c */
[----:B------:R-:W4:Y:S07]  /*d800*/  LDSM.16.M88.4 R12, [R207+0x1c080] ;  /* 0x01c08000cf0c783b */ /* 0x000f2e0000000200 */
[C---:B-1----:R-:W-:Y:S08]  /*d810*/  HMMA.16816.F32.BF16 R40, R48.reuse, R44, R40 ;  /* 0x0000002c3028723c */ /* 0x042ff00000041828 */
[----:B------:R-:W-:Y:S08]  /*d820*/  HMMA.16816.F32.BF16 R52, R48, R46, R52 ;  /* 0x0000002e3034723c */ /* 0x000ff00000041834 */
[C---:B---3--:R-:W-:Y:S08]  /*d830*/  HMMA.16816.F32.BF16 R16, R36.reuse, R60, R16 ;  /* 0x0000003c2410723c */ /* 0x048ff00000041810 */
[C---:B------:R-:W-:Y:S08]  /*d840*/  HMMA.16816.F32.BF16 R28, R36.reuse, R62, R28 ;  /* 0x0000003e241c723c */ /* 0x040ff0000004181c */
[C---:B--2---:R-:W-:Y:S08]  /*d850*/  HMMA.16816.F32.BF16 R40, R36.reuse, R32, R40 ;  /* 0x000000202428723c */ /* 0x044ff00000041828 */
[----:B------:R-:W-:Y:S08]  /*d860*/  HMMA.16816.F32.BF16 R52, R36, R34, R52 ;  /* 0x000000222434723c */ /* 0x000ff00000041834 */
[C---:B----4-:R-:W-:Y:S08]  /*d870*/  HMMA.16816.F32.BF16 R16, R24.reuse, R20, R16 ;  /* 0x000000141810723c */ /* 0x050ff00000041810 */
[----:B------:R-:W-:Y:S01]  /*d880*/  HMMA.16816.F32.BF16 R28, R24, R22, R28 ;  /* 0x00000016181c723c */ /* 0x000fe2000004181c */
[----:B------:R-:W1:Y:S01]  /*d890*/  LDSM.16.M88.4 R20, [R202+0x3800] ;  /* 0x00380000ca14783b */ /* 0x000e620000000200 */
[----:B------:R-:W-:-:S06]  /*d8a0*/  DEPBAR.LE SB0, 0x0 ;  /* 0x000080000000791a */ /* 0x000fcc0000000000 */
[C---:B-----5:R-:W-:Y:S08]  /*d8b0*/  HMMA.16816.F32.BF16 R40, R24.reuse, R56, R40 ;  /* 0x000000381828723c */ /* 0x060ff00000041828 */
[----:B------:R-:W-:Y:S08]  /*d8c0*/  HMMA.16816.F32.BF16 R52, R24, R58, R52 ;  /* 0x0000003a1834723c */ /* 0x000ff00000041834 */
[C---:B------:R-:W-:Y:S08]  /*d8d0*/  HMMA.16816.F32.BF16 R16, R12.reuse, R8, R16 ;  /* 0x000000080c10723c */ /* 0x040ff00000041810 */
[C---:B------:R-:W-:Y:S08]  /*d8e0*/  HMMA.16816.F32.BF16 R28, R12.reuse, R10, R28 ;  /* 0x0000000a0c1c723c */ /* 0x040ff0000004181c */
[C---:B-1----:R-:W-:Y:S08]  /*d8f0*/  HMMA.16816.F32.BF16 R40, R12.reuse, R20, R40 ;  /* 0x000000140c28723c */ /* 0x042ff00000041828 */
[----:B------:R-:W-:Y:S01]  /*d900*/  FMUL.FTZ R6, R16, c[0x0][0x320] ;  /* 0x0000c80010067a20 */ /* 0x000fe20000410000 */
[----:B------:R-:W-:Y:S01]  /*d910*/  HMMA.16816.F32.BF16 R52, R12, R22, R52 ;  /* 0x000000160c34723c */ /* 0x000fe20000041834 */
[----:B------:R-:W-:-:S02]  /*d920*/  FMUL.FTZ R8, R17, c[0x0][0x320] ;  /* 0x0000c80011087a20 */ /* 0x000fc40000410000 */
[----:B------:R-:W-:Y:S02]  /*d930*/  FMUL.FTZ R9, R18, c[0x0][0x320] ;  /* 0x0000c80012097a20 */ /* 0x000fe40000410000 */
[----:B------:R-:W-:Y:S01]  /*d940*/  FMUL.FTZ R10, R19, c[0x0][0x320] ;  /* 0x0000c800130a7a20 */ /* 0x000fe20000410000 */
[----:B------:R-:W1:Y:S01]  /*d950*/  MUFU.TANH R6, R6 ;  /* 0x0000000600067308 */ /* 0x000e620000002400 */
[----:B------:R-:W-:Y:S02]  /*d960*/  FMUL.FTZ R16, R28, c[0x0][0x320] ;  /* 0x0000c8001c107a20 */ /* 0x000fe40000410000 */
[----:B------:R-:W-:Y:S02]  /*d970*/  FMUL.FTZ R11, R29, c[0x0][0x320] ;  /* 0x0000c8001d0b7a20 */ /* 0x000fe40000410000 */
[----:B------:R-:W-:Y:S02]  /*d980*/  FMUL.FTZ R18, R30, c[0x0][0x320] ;  /* 0x0000c8001e127a20 */ /* 0x000fe40000410000 */
[----:B------:R-:W-:Y:S01]  /*d990*/  FMUL.FTZ R17, R31, c[0x0][0x320] ;  /* 0x0000c8001f117a20 */ /* 0x000fe20000410000 */
[----:B------:R-:W2:Y:S01]  /*d9a0*/  MUFU.TANH R8, R8 ;  /* 0x0000000800087308 */ /* 0x000ea20000002400 */
[----:B------:R-:W-:-:S02]  /*d9b0*/  FMUL.FTZ R15, R40, c[0x0][0x320] ;  /* 0x0000c800280f7a20 */ /* 0x000fc40000410000 */
[----:B------:R-:W-:Y:S02]  /*d9c0*/  FMUL.FTZ R13, R41, c[0x0][0x320] ;  /* 0x0000c800290d7a20 */ /* 0x000fe40000410000 */
[----:B------:R-:W-:Y:S02]  /*d9d0*/  FMUL.FTZ R12, R42, c[0x0][0x320] ;  /* 0x0000c8002a0c7a20 */ /* 0x000fe40000410000 */
[----:B------:R-:W-:Y:S01]  /*d9e0*/  FMUL.FTZ R21, R43, c[0x0][0x320] ;  /* 0x0000c8002b157a20 */ /* 0x000fe20000410000 */
[----:B------:R-:W3:Y:S02]  /*d9f0*/  MUFU.TANH R9, R9 ;  /* 0x0000000900097308 */ /* 0x000ee40000002400 */
[----:B------:R-:W-:Y:S02]  /*da00*/  FMUL.FTZ R20, R52, c[0x0][0x320] ;  /* 0x0000c80034147a20 */ /* 0x000fe40000410000 */
[----:B------:R-:W-:Y:S02]  /*da10*/  FMUL.FTZ R14, R53, c[0x0][0x320] ;  /* 0x0000c800350e7a20 */ /* 0x000fe40000410000 */
[----:B------:R-:W-:-:S02]  /*da20*/  FMUL.FTZ R23, R54, c[0x0][0x320] ;  /* 0x0000c80036177a20 */ /* 0x000fc40000410000 */
[----:B------:R-:W-:Y:S01]  /*da30*/  FMUL.FTZ R22, R55, c[0x0][0x320] ;  /* 0x0000c80037167a20 */ /* 0x000fe20000410000 */
[----:B------:R-:W4:Y:S08]  /*da40*/  MUFU.TANH R10, R10 ;  /* 0x0000000a000a7308 */ /* 0x000f300000002400 */
[----:B------:R-:W1:Y:S08]  /*da50*/  MUFU.TANH R16, R16 ;  /* 0x0000001000107308 */ /* 0x000e700000002400 */
        /* <DEDUP_REMOVED lines=10> */
[----:B------:R-:W1:Y:S01]  /*db00*/  MUFU.TANH R22, R22 ;  /* 0x0000001600167308 */ /* 0x000e620000002400 */
[----:B------:R-:W-:Y:S06]  /*db10*/  BAR.SYNC.DEFER_BLOCKING 0x0 ;  /* 0x0000000000007b1d */ /* 0x000fec0000010000 */
[----:B------:R-:W-:Y:S05]  /*db20*/  @P0 BRA `(.L_x_140) ;  /* 0x000002b000000947 */ /* 0x000fea0003800000 */
[----:B--234-:R-:W-:Y:S01]  /*db30*/  IMAD.U32 R19, RZ, RZ, UR9 ;  /* 0x00000009ff137e24 */ /* 0x01cfe2000f8e00ff */
[----:B------:R-:W-:Y:S01]  /*db40*/  ISETP.NE.AND P6, PT, R215, 0x1, PT ;  /* 0x00000001d700780c */ /* 0x000fe20003fc5270 */
[----:B------:R-:W-:-:S03]  /*db50*/  IMAD.MOV.U32 R217, RZ, RZ, RZ ;  /* 0x000000ffffd97224 */ /* 0x000fc600078e00ff */
[----:B------:R-:W-:-:S04]  /*db60*/  IADD3 R19, R216, UR15, R19 ;  /* 0x0000000fd8137c10 */ /* 0x000fc8000fffe013 */
[----:B------:R-:W-:-:S05]  /*db70*/  IADD3 R218, R19, -0x40, RZ ;  /* 0xffffffc013da7810 */ /* 0x000fca0007ffe0ff */
[----:B------:R-:W-:-:S04]  /*db80*/  @P6 IMAD.HI.U32 R19, R218, c[0x0][0x2bc], RZ ;  /* 0x0000af00da136a27 */ /* 0x000fc800078e00ff */
[----:B------:R-:W-:Y:S01]  /*db90*/  IMAD.MOV.U32 R4, RZ, RZ, R218 ;  /* 0x000000ffff047224 */ /* 0x000fe200078e00da */
[----:B------:R-:W-:-:S04]  /*dba0*/  @P6 SHF.R.U32.HI R4, RZ, c[0x0][0x2c0], R19 ;  /* 0x0000b000ff046a19 */ /* 0x000fc80000011613 */
[----:B------:R-:W-:-:S04]  /*dbb0*/  @!P1 IADD3 R26, P0, R4, UR16, RZ ;  /* 0x00000010041a9c10 */ /* 0x000fc8000ff1e0ff */
[----:B------:R-:W-:Y:S02]  /*dbc0*/  @!P1 LEA.HI.X.SX32 R19, R4, UR7, 0x1, P0 ;  /* 0x0000000704139c11 */ /* 0x000fe400080f0eff */
[----:B------:R-:W-:-:S04]  /*dbd0*/  @!P1 LEA R24, P0, R26, c[0x0][0x2a0], 0x2 ;  /* 0x0000a8001a189a11 */ /* 0x000fc800078010ff */
[----:B------:R-:W-:-:S05]  /*dbe0*/  @!P1 LEA.HI.X R25, R26, c[0x0][0x2a4], R19, 0x2, P0 ;  /* 0x0000a9001a199a11 */ /* 0x000fca00000f1413 */
[----:B------:R-:W2:Y:S01]  /*dbf0*/  @!P1 LDG.E R217, [R24.64] ;  /* 0x0000001618d99981 */ /* 0x000ea2000c1e1900 */
[----:B------:R-:W-:-:S04]  /*dc00*/  IMAD.MOV R19, RZ, RZ, -R4 ;  /* 0x000000ffff137224 */ /* 0x000fc800078e0a04 */
[----:B------:R-:W-:-:S04]  /*dc10*/  IMAD R218, R19, c[0x0][0x2b8], R218 ;  /* 0x0000ae0013da7a24 */ /* 0x000fc800078e02da */
[----:B------:R-:W-:Y:S01]  /*dc20*/  IMAD.WIDE.U32 R26, R218, c[0x0][0x1e0], RZ ;  /* 0x00007800da1a7a25 */ /* 0x000fe200078e00ff */
[----:B------:R-:W-:-:S05]  /*dc30*/  SHF.R.S32.HI R19, RZ, 0x1f, R218 ;  /* 0x0000001fff137819 */ /* 0x000fca00000114da */
[----:B------:R-:W-:-:S04]  /*dc40*/  IMAD R19, R19, c[0x0][0x1e0], RZ ;  /* 0x0000780013137a24 */ /* 0x000fc800078e02ff */
[----:B------:R-:W-:-:S04]  /*dc50*/  IMAD R19, R218, c[0x0][0x1e4], R19 ;  /* 0x00007900da137a24 */ /* 0x000fc800078e0213 */
[----:B------:R-:W-:Y:S01]  /*dc60*/  IMAD.IADD R27, R27, 0x1, R19 ;  /* 0x000000011b1b7824 */ /* 0x000fe200078e0213 */
[----:B--2---:R-:W-:-:S03]  /*dc70*/  SHF.R.S32.HI R4, RZ, 0x1f, R217 ;  /* 0x0000001fff047819 */ /* 0x004fc600000114d9 */
[----:B------:R-:W-:-:S04]  /*dc80*/  IMAD.WIDE.U32 R24, R217, c[0x0][0x1f0], R26 ;  /* 0x00007c00d9187a25 */ /* 0x000fc800078e001a */
[----:B------:R-:W-:Y:S01]  /*dc90*/  IMAD R4, R4, c[0x0][0x1f0], RZ ;  /* 0x00007c0004047a24 */ /* 0x000fe200078e02ff */
[----:B------:R-:W-:-:S03]  /*dca0*/  IADD3 R19, P0, R24, UR24, RZ ;  /* 0x0000001818137c10 */ /* 0x000fc6000ff1e0ff */
[----:B------:R-:W-:-:S05]  /*dcb0*/  IMAD R4, R217, c[0x0][0x1f4], R4 ;  /* 0x00007d00d9047a24 */ /* 0x000fca00078e0204 */
[----:B------:R-:W-:Y:S02]  /*dcc0*/  IADD3.X R24, R25, UR6, R4, P0, !PT ;  /* 0x0000000619187c10 */ /* 0x000fe400087fe404 */
[----:B------:R-:W-:-:S04]  /*dcd0*/  LEA R4, P0, R19, c[0x0][0x1c8], 0x1 ;  /* 0x0000720013047a11 */ /* 0x000fc800078008ff */
[----:B------:R-:W-:Y:S02]  /*dce0*/  LEA.HI.X R19, R19, c[0x0][0x1cc], R24, 0x1, P0 ;  /* 0x0000730013137a11 */ /* 0x000fe400000f0c18 */
[----:B------:R-:W2:Y:S04]  /*dcf0*/  SHFL.IDX PT, R4, R4, RZ, 0x181f ;  /* 0x00181fff04047589 */ /* 0x000ea800000e0000 */
[----:B------:R-:W3:Y:S01]  /*dd00*/  SHFL.IDX PT, R19, R19, RZ, 0x181f ;  /* 0x00181fff13137589 */ /* 0x000ee200000e0000 */
[----:B--2---:R-:W-:-:S04]  /*dd10*/  LEA R28, P0, R150, R4, 0x1 ;  /* 0x00000004961c7211 */ /* 0x004fc800078008ff */
[----:B---3--:R-:W-:Y:S02]  /*dd20*/  LEA.HI.X R29, R150, R19, R221, 0x1, P0 ;  /* 0x00000013961d7211 */ /* 0x008fe400000f0cdd */
[----:B------:R-:W-:-:S03]  /*dd30*/  LEA R26, P0, R151, R4, 0x1 ;  /* 0x00000004971a7211 */ /* 0x000fc600078008ff */
[----:B------:R-:W-:Y:S01]  /*dd40*/  @!PT LDS RZ, [RZ] ;  /* 0x00000000fffff984 */ /* 0x000fe20000000800 */
[----:B------:R2:W-:Y:S01]  /*dd50*/  LDGSTS.E.BYPASS.LTC128B.128 [R219+0xc080], [R28.64], !P4 ;  /* 0x0c0800001cdb7fae */ /* 0x0005e2000e101d56 */
[----:B------:R-:W-:Y:S02]  /*dd60*/  LEA.HI.X R27, R151, R19, R224, 0x1, P0 ;  /* 0x00000013971b7211 */ /* 0x000fe400000f0ce0 */
[----:B------:R-:W-:-:S03]  /*dd70*/  LEA R24, P0, R149, R4, 0x1 ;  /* 0x0000000495187211 */ /* 0x000fc600078008ff */
[----:B------:R2:W-:Y:S01]  /*dd80*/  LDGSTS.E.BYPASS.LTC128B.128 [R219+0xd080], [R26.64], !P5 ;  /* 0x0d0800001adb7fae */ /* 0x0005e2000e901d56 */
[----:B------:R-:W-:Y:S02]  /*dd90*/  LEA.HI.X R25, R149, R19, R2, 0x1, P0 ;  /* 0x0000001395197211 */ /* 0x000fe400000f0c02 */
[----:B------:R-:W-:-:S03]  /*dda0*/  LEA R30, P0, R220, R4, 0x1 ;  /* 0x00000004dc1e7211 */ /* 0x000fc600078008ff */
[----:B------:R2:W-:Y:S01]  /*ddb0*/  LDGSTS.E.BYPASS.LTC128B.128 [R219+0xe080], [R24.64], !P3 ;  /* 0x0e08000018db7fae */ /* 0x0005e2000d901d56 */
[----:B------:R-:W-:-:S05]  /*ddc0*/  LEA.HI.X R31, R220, R19, R7, 0x1, P0 ;  /* 0x00000013dc1f7211 */ /* 0x000fca00000f0c07 */
[----:B------:R2:W-:Y:S04]  /*ddd0*/  LDGSTS.E.BYPASS.LTC128B.128 [R219+0xf080], [R30.64], !P2 ;  /* 0x0f0800001edb7fae */ /* 0x0005e8000d101d56 */
.L_x_140:
[----:B--234-:R-:W-:Y:S01]  /*dde0*/  LOP3.LUT R3, R3, 0xffffffe0, RZ, 0xc0, !PT ;  /* 0xffffffe003037812 */ /* 0x01cfe200078ec0ff */
[----:B------:R-:W-:Y:S01]  /*ddf0*/  IMAD.U32 R25, RZ, RZ, UR8 ;  /* 0x00000008ff197e24 */ /* 0x000fe2000f8e00ff */
[----:B------:R-:W0:Y:S01]  /*de00*/  LDGDEPBAR ;  /* 0x00000000000079af */ /* 0x000e220000000000 */
[----:B------:R-:W-:Y:S02]  /*de10*/  IMAD.SHL.U32 R211, R211, 0x2, RZ ;  /* 0x00000002d3d37824 */ /* 0x000fe400078e00ff */
[----:B------:R-:W-:Y:S02]  /*de20*/  IMAD.IADD R66, R66, 0x1, -R3 ;  /* 0x0000000142427824 */ /* 0x000fe400078e0a03 */
[--C-:B------:R-:W-:Y:S01]  /*de30*/  IMAD R206, R0, 0x2, R211.reuse ;  /* 0x0000000200ce7824 */ /* 0x100fe200078e02d3 */
[----:B------:R-:W-:Y:S01]  /*de40*/  LDSM.16.MT88.4 R140, [R211+0x8080] ;  /* 0x00808000d38c783b */ /* 0x000fe20000004200 */
[C---:B------:R-:W-:Y:S01]  /*de50*/  IMAD R205, R5.reuse, 0x2, R211 ;  /* 0x0000000205cd7824 */ /* 0x040fe200078e02d3 */
[----:B------:R-:W-:Y:S01]  /*de60*/  SHF.R.S32.HI R3, RZ, 0x1f, R66 ;  /* 0x0000001fff037819 */ /* 0x000fe20000011442 */
[----:B------:R-:W-:Y:S01]  /*de70*/  IMAD R204, R5, 0x2, R206 ;  /* 0x0000000205cc7824 */ /* 0x000fe200078e02ce */
[----:B------:R-:W-:Y:S02]  /*de80*/  LDSM.16.MT88.4 R132, [R206+0x8080] ;  /* 0x00808000ce84783b */ /* 0x000fe40000004200 */
[----:B------:R-:W-:-:S02]  /*de90*/  LEA.HI R3, R3, R66, RZ, 0x2 ;  /* 0x0000004203037211 */ /* 0x000fc400078f10ff */
[----:B------:R-:W-:Y:S02]  /*dea0*/  LDSM.16.MT88.4 R32, [R204+0x8080] ;  /* 0x00808000cc20783b */ /* 0x000fe40000004200 */
[----:B------:R-:W-:Y:S02]  /*deb0*/  LOP3.LUT R3, R3, 0x7ffffffc, RZ, 0xc0, !PT ;  /* 0x7ffffffc03037812 */ /* 0x000fe400078ec0ff */
[----:B------:R-:W-:Y:S03]  /*dec0*/  LDSM.16.MT88.4 R40, [R211+0x9080] ;  /* 0x00908000d328783b */ /* 0x000fe60000004200 */
[----:B------:R-:W-:Y:S01]  /*ded0*/  IMAD.IADD R66, R66, 0x1, -R3 ;  /* 0x0000000142427824 */ /* 0x000fe200078e0a03 */
[----:B------:R-:W-:Y:S03]  /*dee0*/  LDSM.16.MT88.4 R48, [R206+0x9080] ;  /* 0x00908000ce30783b */ /* 0x000fe60000004200 */
[----:B------:R-:W-:Y:S01]  /*def0*/  IMAD R25, R66, -0x2, R25 ;  /* 0xfffffffe42197824 */ /* 0x000fe200078e0219 */
[----:B------:R-:W-:Y:S04]  /*df00*/  LDSM.16.MT88.4 R56, [R205+0x9080] ;  /* 0x00908000cd38783b */ /* 0x000fe80000004200 */
[----:B------:R-:W-:Y:S01]  /*df10*/  ISETP.GT.AND P0, PT, R25, RZ, PT ;  /* 0x000000ff1900720c */ /* 0x000fe20003f04270 */
[----:B------:R-:W-:Y:S03]  /*df20*/  LDSM.16.MT88.4 R72, [R211+0xa080] ;  /* 0x00a08000d348783b */ /* 0x000fe60000004200 */
[----:B------:R-:W-:Y:S01]  /*df30*/  FSEL R19, R9, -INF , P0 ;  /* 0xff80000009137808 */ /* 0x000fe20000000000 */
[----:B------:R-:W-:Y:S01]  /*df40*/  LDSM.16.MT88.4 R64, [R204+0x9080] ;  /* 0x00908000cc40783b */ /* 0x000fe20000004200 */
[----:B-1----:R-:W-:-:S02]  /*df50*/  FSEL R3, R6, -INF , P0 ;  /* 0xff80000006037808 */ /* 0x002fc40000000000 */
[C---:B------:R-:W-:Y:S01]  /*df60*/  ISETP.GT.AND P0, PT, R25.reuse, 0x1, PT ;  /* 0x000000011900780c */ /* 0x040fe20003f04270 */
[----:B------:R-:W-:Y:S03]  /*df70*/  LDSM.16.MT88.4 R80, [R206+0xa080] ;  /* 0x00a08000ce50783b */ /* 0x000fe60000004200 */
[----:B------:R-:W-:Y:S01]  /*df80*/  FSEL R228, R10, -INF , P0 ;  /* 0xff8000000ae47808 */ /* 0x000fe20000000000 */
[----:B------:R-:W-:Y:S01]  /*df90*/  LDSM.16.MT88.4 R88, [R205+0xa080] ;  /* 0x00a08000cd58783b */ /* 0x000fe20000004200 */
[----:B------:R-:W-:Y:S02]  /*dfa0*/  FSEL R24, R8, -INF , P0 ;  /* 0xff80000008187808 */ /* 0x000fe40000000000 */
[----:B------:R-:W-:Y:S01]  /*dfb0*/  ISETP.GT.AND P0, PT, R25, 0x8, PT ;  /* 0x000000081900780c */ /* 0x000fe20003f04270 */
[----:B------:R-:W-:Y:S01]  /*dfc0*/  LDSM.16.MT88.4 R96, [R204+0xa080] ;  /* 0x00a08000cc60783b */ /* 0x000fe20000004200 */
[----:B------:R-:W-:-:S02]  /*dfd0*/  FMNMX.FTZ R8, R3, R24, !PT ;  /* 0x0000001803087209 */ /* 0x000fc40007810000 */
[----:B------:R-:W-:Y:S01]  /*dfe0*/  FSEL R6, R18, -INF , P0 ;  /* 0xff80000012067808 */ /* 0x000fe20000000000 */
[----:B------:R-:W-:Y:S01]  /*dff0*/  LDSM.16.MT88.4 R104, [R211+0xb080] ;  /* 0x00b08000d368783b */ /* 0x000fe20000004200 */
[----:B------:R-:W-:Y:S02]  /*e000*/  FSEL R9, R16, -INF , P0 ;  /* 0xff80000010097808 */ /* 0x000fe40000000000 */
[----:B------:R-:W-:Y:S01]  /*e010*/  ISETP.GT.AND P0, PT, R25, 0x9, PT ;  /* 0x000000091900780c */ /* 0x000fe20003f04270 */
[----:B------:R-:W-:Y:S01]  /*e020*/  LDSM.16.MT88.4 R112, [R206+0xb080] ;  /* 0x00b08000ce70783b */ /* 0x000fe20000004200 */
[----:B------:R-:W-:Y:S02]  /*e030*/  FMNMX.FTZ R8, R9, R8, !PT ;  /* 0x0000000809087209 */ /* 0x000fe40007810000 */
[----:B------:R-:W-:Y:S01]  /*e040*/  FSEL R4, R17, -INF , P0 ;  /* 0xff80000011047808 */ /* 0x000fe20000000000 */
[----:B------:R-:W-:Y:S01]  /*e050*/  LDSM.16.MT88.4 R120, [R205+0xb080] ;  /* 0x00b08000cd78783b */ /* 0x000fe20000004200 */
[----:B------:R-:W-:-:S02]  /*e060*/  FSEL R17, R11, -INF , P0 ;  /* 0xff8000000b117808 */ /* 0x000fc40000000000 */
[----:B------:R-:W-:Y:S01]  /*e070*/  ISETP.GT.AND P0, PT, R25, 0x10, PT ;  /* 0x000000101900780c */ /* 0x000fe20003f04270 */
[----:B------:R-:W-:Y:S01]  /*e080*/  LDSM.16.MT88.4 R192, [R205+0x8880] ;  /* 0x00888000cdc0783b */ /* 0x000fe20000004200 */
[----:B------:R-:W-:Y:S02]  /*e090*/  FMNMX.FTZ R8, R17, R8, !PT ;  /* 0x0000000811087209 */ /* 0x000fe40007810000 */
        /* <DEDUP_REMOVED lines=20> */
[----:B------:R-:W-:Y:S02]  /*e1e0*/  FMNMX.FTZ R14, R7, R8, !PT ;  /* 0x00000008070e7209 */ /* 0x000fe40007810000 */
[----:B------:R-:W-:Y:S01]  /*e1f0*/  FMNMX.FTZ R21, R6, R21, !PT ;  /* 0x0000001506157209 */ /* 0x000fe20007810000 */
[----:B------:R-:W-:Y:S01]  /*e200*/  LDSM.16.MT88.4 R160, [R205+0xa880] ;  /* 0x00a88000cda0783b */ /* 0x000fe20000004200 */
[----:B------:R-:W-:-:S02]  /*e210*/  FMNMX.FTZ R14, R11, R14, !PT ;  /* 0x0000000e0b0e7209 */ /* 0x000fc40007810000 */
[----:B------:R-:W-:Y:S01]  /*e220*/  FMNMX.FTZ R21, R4, R21, !PT ;  /* 0x0000001504157209 */ /* 0x000fe20007810000 */
[----:B------:R-:W-:Y:S01]  /*e230*/  LDSM.16.MT88.4 R156, [R204+0xa880] ;  /* 0x00a88000cc9c783b */ /* 0x000fe20000004200 */
[----:B------:R-:W-:Y:S02]  /*e240*/  FSEL R8, R22, -INF , P0 ;  /* 0xff80000016087808 */ /* 0x000fe40000000000 */
[----:B------:R-:W-:Y:S01]  /*e250*/  FMNMX.FTZ R21, R12, R21, !PT ;  /* 0x000000150c157209 */ /* 0x000fe20007810000 */
[----:B------:R-:W1:Y:S03]  /*e260*/  SHFL.BFLY PT, R23, R14, 0x2, 0x1f ;  /* 0x0c401f000e177f89 */ /* 0x000e6600000e0000 */
[----:B------:R-:W-:Y:S01]  /*e270*/  FMNMX.FTZ R21, R16, R21, !PT ;  /* 0x0000001510157209 */ /* 0x000fe20007810000 */
[----:B------:R-:W-:Y:S03]  /*e280*/  LDSM.16.MT88.4 R152, [R211+0xb880] ;  /* 0x00b88000d398783b */ /* 0x000fe60000004200 */
[----:B------:R-:W-:-:S04]  /*e290*/  FMNMX.FTZ R21, R10, R21, !PT ;  /* 0x000000150a157209 */ /* 0x000fc80007810000 */
[----:B------:R-:W-:-:S05]  /*e2a0*/  FMNMX.FTZ R20, R8, R21, !PT ;  /* 0x0000001508147209 */ /* 0x000fca0007810000 */
[----:B------:R-:W2:Y:S01]  /*e2b0*/  SHFL.BFLY PT, R21, R20, 0x2, 0x1f ;  /* 0x0c401f0014157f89 */ /* 0x000ea200000e0000 */
[----:B-1----:R-:W-:-:S05]  /*e2c0*/  FMNMX.FTZ R23, R14, R23, !PT ;  /* 0x000000170e177209 */ /* 0x002fca0007810000 */
[----:B------:R-:W1:Y:S01]  /*e2d0*/  SHFL.BFLY PT, R148, R23, 0x1, 0x1f ;  /* 0x0c201f0017947f89 */ /* 0x000e6200000e0000 */
[----:B--2---:R-:W-:-:S05]  /*e2e0*/  FMNMX.FTZ R21, R20, R21, !PT ;  /* 0x0000001514157209 */ /* 0x004fca0007810000 */
[----:B------:R-:W2:Y:S01]  /*e2f0*/  SHFL.BFLY PT, R18, R21, 0x1, 0x1f ;  /* 0x0c201f0015127f89 */ /* 0x000ea200000e0000 */
[----:B-1----:R-:W-:-:S04]  /*e300*/  FMNMX.FTZ R148, R23, R148, !PT ;  /* 0x0000009417947209 */ /* 0x002fc80007810000 */
[C---:B------:R-:W-:Y:S01]  /*e310*/  FSETP.NEU.FTZ.AND P0, PT, R148.reuse, -INF , PT ;  /* 0xff8000009400780b */ /* 0x040fe20003f1d000 */
[----:B------:R-:W-:-:S05]  /*e320*/  FMUL.FTZ R14, R148, c[0x0][0x2d0] ;  /* 0x0000b400940e7a20 */ /* 0x000fca0000410000 */
[----:B------:R-:W-:-:S05]  /*e330*/  FSEL R14, R14, RZ, P0 ;  /* 0x000000ff0e0e7208 */ /* 0x000fca0000000000 */
[--C-:B------:R-:W-:Y:S01]  /*e340*/  FFMA.FTZ R226, R3, c[0x0][0x2d0], -R14.reuse ;  /* 0x0000b40003e27a23 */ /* 0x100fe2000001080e */
[----:B--2---:R-:W-:Y:S01]  /*e350*/  FMNMX.FTZ R3, R18, R21, !PT ;  /* 0x0000001512037209 */ /* 0x004fe20007810000 */
[--C-:B------:R-:W-:Y:S02]  /*e360*/  FFMA.FTZ R223, R9, c[0x0][0x2d0], -R14.reuse ;  /* 0x0000b40009df7a23 */ /* 0x100fe4000001080e */
[--C-:B------:R-:W-:Y:S01]  /*e370*/  FFMA.FTZ R225, R24, c[0x0][0x2d0], -R14.reuse ;  /* 0x0000b40018e17a23 */ /* 0x100fe2000001080e */
[C---:B------:R-:W-:Y:S01]  /*e380*/  FSETP.NEU.FTZ.AND P0, PT, R3.reuse, -INF , PT ;  /* 0xff8000000300780b */ /* 0x040fe20003f1d000 */
[----:B------:R-:W-:Y:S01]  /*e390*/  FMUL.FTZ R9, R3, c[0x0][0x2d0] ;  /* 0x0000b40003097a20 */ /* 0x000fe20000410000 */
[----:B------:R-:W1:Y:S01]  /*e3a0*/  LDSM.16.MT88.4 R24, [R205+0x8080] ;  /* 0x00808000cd18783b */ /* 0x000e620000004200 */
[--C-:B------:R-:W-:Y:S01]  /*e3b0*/  FFMA.FTZ R222, R17, c[0x0][0x2d0], -R14.reuse ;  /* 0x0000b40011de7a23 */ /* 0x100fe2000001080e */
[----:B------:R-:W-:Y:S01]  /*e3c0*/  MUFU.EX2 R226, R226 ;  /* 0x000000e200e27308 */ /* 0x000fe20000000800 */
[--C-:B------:R-:W-:Y:S01]  /*e3d0*/  FFMA.FTZ R232, R7, c[0x0][0x2d0], -R14.reuse ;  /* 0x0000b40007e87a23 */ /* 0x100fe2000001080e */
[----:B------:R-:W-:Y:S01]  /*e3e0*/  FSEL R9, R9, RZ, P0 ;  /* 0x000000ff09097208 */ /* 0x000fe20000000000 */
[--C-:B------:R-:W-:Y:S01]  /*e3f0*/  FFMA.FTZ R230, R15, c[0x0][0x2d0], -R14.reuse ;  /* 0x0000b4000fe67a23 */ /* 0x100fe2000001080e */
[----:B------:R-:W-:Y:S01]  /*e400*/  PLOP3.LUT P0, PT, PT, PT, UP0, 0x40, 0x0 ;  /* 0x000000000000781c */ /* 0x000fe20003f0e808 */
[----:B------:R-:W-:-:S02]  /*e410*/  FFMA.FTZ R231, R13, c[0x0][0x2d0], -R14 ;  /* 0x0000b4000de77a23 */ /* 0x000fc4000001080e */
[--C-:B------:R-:W-:Y:S01]  /*e420*/  FFMA.FTZ R227, R19, c[0x0][0x2d0], -R9.reuse ;  /* 0x0000b40013e37a23 */ /* 0x100fe20000010809 */
[----:B------:R-:W2:Y:S01]  /*e430*/  MUFU.EX2 R225, R225 ;  /* 0x000000e100e17308 */ /* 0x000ea20000000800 */
[--C-:B------:R-:W-:Y:S02]  /*e440*/  FFMA.FTZ R228, R228, c[0x0][0x2d0], -R9.reuse ;  /* 0x0000b400e4e47a23 */ /* 0x100fe40000010809 */
[--C-:B------:R-:W-:Y:S02]  /*e450*/  FFMA.FTZ R229, R6, c[0x0][0x2d0], -R9.reuse ;  /* 0x0000b40006e57a23 */ /* 0x100fe40000010809 */
[----:B------:R-:W-:Y:S02]  /*e460*/  FFMA.FTZ R0, R4, c[0x0][0x2d0], -R9 ;  /* 0x0000b40004007a23 */ /* 0x000fe40000010809 */
[----:B------:R-:W3:Y:S01]  /*e470*/  LDSM.16.MT88.4 R4, [R204+0xb080] ;  /* 0x00b08000cc04783b */ /* 0x000ee20000004200 */
[----:B------:R-:W-:Y:S01]  /*e480*/  MUFU.EX2 R223, R223 ;  /* 0x000000df00df7308 */ /* 0x000fe20000000800 */
[----:B------:R-:W-:-:S02]  /*e490*/  FFMA.FTZ R233, R11, c[0x0][0x2d0], -R14 ;  /* 0x0000b4000be97a23 */ /* 0x000fc4000001080e */
[--C-:B------:R-:W-:Y:S02]  /*e4a0*/  FFMA.FTZ R234, R12, c[0x0][0x2d0], -R9.reuse ;  /* 0x0000b4000cea7a23 */ /* 0x100fe40000010809 */
[--C-:B------:R-:W-:Y:S01]  /*e4b0*/  FFMA.FTZ R235, R16, c[0x0][0x2d0], -R9.reuse ;  /* 0x0000b40010eb7a23 */ /* 0x100fe20000010809 */
[----:B------:R-:W4:Y:S01]  /*e4c0*/  LDSM.16.MT88.4 R12, [R211+0x8880] ;  /* 0x00888000d30c783b */ /* 0x000f220000004200 */
[--C-:B------:R-:W-:Y:S01]  /*e4d0*/  FFMA.FTZ R236, R10, c[0x0][0x2d0], -R9.reuse ;  /* 0x0000b4000aec7a23 */ /* 0x100fe20000010809 */
[----:B------:R-:W5:Y:S01]  /*e4e0*/  MUFU.EX2 R222, R222 ;  /* 0x000000de00de7308 */ /* 0x000f620000000800 */
[----:B------:R-:W-:Y:S01]  /*e4f0*/  FFMA.FTZ R237, R8, c[0x0][0x2d0], -R9 ;  /* 0x0000b40008ed7a23 */ /* 0x000fe20000010809 */
[----:B--2---:R-:W-:Y:S01]  /*e500*/  F2FP.BF16.PACK_AB R128, R225, R226 ;  /* 0x000000e2e180723e */ /* 0x004fe200000010ff */
[----:B------:R-:W2:Y:S01]  /*e510*/  LDSM.16.MT88.4 R8, [R206+0x8880] ;  /* 0x00888000ce08783b */ /* 0x000ea20000004200 */
[----:B------:R-:W-:-:S03]  /*e520*/  FADD.FTZ R226, R226, R225 ;  /* 0x000000e1e2e27221 */ /* 0x000fc60000010000 */
[----:B------:R-:W1:Y:S01]  /*e530*/  LDSM.16.MT88.4 R16, [R206+0xb880] ;  /* 0x00b88000ce10783b */ /* 0x000e620000004200 */
[----:B------:R-:W-:Y:S08]  /*e540*/  MUFU.EX2 R227, R227 ;  /* 0x000000e300e37308 */ /* 0x000ff00000000800 */
[----:B------:R-:W3:Y:S01]  /*e550*/  MUFU.EX2 R228, R228 ;  /* 0x000000e400e47308 */ /* 0x000ee20000000800 */
[----:B-----5:R-:W-:Y:S01]  /*e560*/  F2FP.BF16.PACK_AB R130, R222, R223 ;  /* 0x000000dfde82723e */ /* 0x020fe200000010ff */
[----:B------:R-:W-:-:S04]  /*e570*/  FADD.FTZ R223, R223, R226 ;  /* 0x000000e2dfdf7221 */ /* 0x000fc80000010000 */
[----:B------:R-:W-:Y:S02]  /*e580*/  FADD.FTZ R223, R222, R223 ;  /* 0x000000dfdedf7221 */ /* 0x000fe40000010000 */
[----:B------:R-:W-:Y:S08]  /*e590*/  MUFU.EX2 R229, R229 ;  /* 0x000000e500e57308 */ /* 0x000ff00000000800 */
[----:B------:R-:W5:Y:S01]  /*e5a0*/  MUFU.EX2 R0, R0 ;  /* 0x0000000000007308 */ /* 0x000f620000000800 */
[----:B---3--:R-:W-:Y:S01]  /*e5b0*/  F2FP.BF16.PACK_AB R129, R228, R227 ;  /* 0x000000e3e481723e */ /* 0x008fe200000010ff */
[----:B------:R-:W-:-:S06]  /*e5c0*/  FADD.FTZ R228, R227, R228 ;  /* 0x000000e4e3e47221 */ /* 0x000fcc0000010000 */
[----:B------:R-:W-:Y:S01]  /*e5d0*/  MUFU.EX2 R230, R230 ;  /* 0x000000e600e67308 */ /* 0x000fe20000000800 */
[----:B-----5:R-:W-:-:S07]  /*e5e0*/  F2FP.BF16.PACK_AB R131, R0, R229 ;  /* 0x000000e50083723e */ /* 0x020fce00000010ff */
[----:B------:R-:W3:Y:S01]  /*e5f0*/  MUFU.EX2 R231, R231 ;  /* 0x000000e700e77308 */ /* 0x000ee20000000800 */
[----:B------:R-:W-:-:S04]  /*e600*/  FADD.FTZ R229, R229, R228 ;  /* 0x000000e4e5e57221 */ /* 0x000fc80000010000 */
[----:B------:R-:W-:Y:S01]  /*e610*/  FADD.FTZ R229, R0, R229 ;  /* 0x000000e500e57221 */ /* 0x000fe20000010000 */
[C---:B------:R-:W-:Y:S02]  /*e620*/  HMMA.16816.F32.BF16 R144, R128.reuse, R140, RZ ;  /* 0x0000008c8090723c */ /* 0x040fe400000418ff */
[----:B------:R-:W-:Y:S06]  /*e630*/  MUFU.EX2 R232, R232 ;  /* 0x000000e800e87308 */ /* 0x000fec0000000800 */
[C---:B------:R-:W-:Y:S02]  /*e640*/  HMMA.16816.F32.BF16 R136, R128.reuse, R132, RZ ;  /* 0x000000848088723c */ /* 0x040fe400000418ff */
[----:B------:R-:W-:Y:S06]  /*e650*/  MUFU.EX2 R233, R233 ;  /* 0x000000e900e97308 */ /* 0x000fec0000000800 */
[C---:B------:R-:W-:Y:S02]  /*e660*/  HMMA.16816.F32.BF16 R140, R128.reuse, R142, RZ ;  /* 0x0000008e808c723c */ /* 0x040fe400000418ff */
[----:B------:R-:W-:Y:S06]  /*e670*/  MUFU.EX2 R234, R234 ;  /* 0x000000ea00ea7308 */ /* 0x000fec0000000800 */
[C---:B------:R-:W-:Y:S02]  /*e680*/  HMMA.16816.F32.BF16 R132, R128.reuse, R134, RZ ;  /* 0x000000868084723c */ /* 0x040fe400000418ff */
[----:B------:R-:W5:Y:S06]  /*e690*/  MUFU.EX2 R235, R235 ;  /* 0x000000eb00eb7308 */ /* 0x000f6c0000000800 */
[C---:B-1----:R-:W-:Y:S02]  /*e6a0*/  HMMA.16816.F32.BF16 R20, R128.reuse, R24, RZ ;  /* 0x000000188014723c */ /* 0x042fe400000418ff */
[----:B------:R-:W-:Y:S06]  /*e6b0*/  MUFU.EX2 R236, R236 ;  /* 0x000000ec00ec7308 */ /* 0x000fec0000000800 */
[C---:B------:R-:W-:Y:S02]  /*e6c0*/  HMMA.16816.F32.BF16 R28, R128.reuse, R32, RZ ;  /* 0x00000020801c723c */ /* 0x040fe400000418ff */
[----:B------:R-:W1:Y:S06]  /*e6d0*/  MUFU.EX2 R237, R237 ;  /* 0x000000ed00ed7308 */ /* 0x000e6c0000000800 */
[C---:B------:R-:W-:Y:S08]  /*e6e0*/  HMMA.16816.F32.BF16 R36, R128.reuse, R40, RZ ;  /* 0x000000288024723c */ /* 0x040ff000000418ff */
        /* <DEDUP_REMOVED lines=23> */
[C---:B------:R-:W-:Y:S07]  /*e860*/  HMMA.16816.F32.BF16 R124, R128.reuse, R4, RZ ;  /* 0x00000004807c723c */ /* 0x040fee00000418ff */
[----:B---3--:R-:W-:Y:S01]  /*e870*/  F2FP.BF16.PACK_AB R4, R231, R230 ;  /* 0x000000e6e704723e */ /* 0x008fe200000010ff */
[----:B------:R-:W-:Y:S01]  /*e880*/  HMMA.16816.F32.BF16 R128, R128, R6, RZ ;  /* 0x000000068080723c */ /* 0x000fe200000418ff */
[----:B-----5:R-:W-:Y:S01]  /*e890*/  F2FP.BF16.PACK_AB R5, R235, R234 ;  /* 0x000000eaeb05723e */ /* 0x020fe200000010ff */
[----:B------:R-:W-:-:S02]  /*e8a0*/  FADD.FTZ R230, R230, R223 ;  /* 0x000000dfe6e67221 */ /* 0x000fc40000010000 */
[----:B------:R-:W-:Y:S02]  /*e8b0*/  FADD.FTZ R234, R234, R229 ;  /* 0x000000e5eaea7221 */ /* 0x000fe40000010000 */
[----:B------:R-:W-:Y:S01]  /*e8c0*/  FADD.FTZ R231, R231, R230 ;  /* 0x000000e6e7e77221 */ /* 0x000fe20000010000 */
[----:B------:R-:W-:Y:S01]  /*e8d0*/  F2FP.BF16.PACK_AB R6, R233, R232 ;  /* 0x000000e8e906723e */ /* 0x000fe200000010ff */
[----:B------:R-:W-:Y:S01]  /*e8e0*/  FADD.FTZ R235, R235, R234 ;  /* 0x000000eaebeb7221 */ /* 0x000fe20000010000 */
[----:B-1----:R-:W-:Y:S01]  /*e8f0*/  F2FP.BF16.PACK_AB R7, R237, R236 ;  /* 0x000000eced07723e */ /* 0x002fe200000010ff */
[----:B------:R-:W-:Y:S02]  /*e900*/  FADD.FTZ R232, R232, R231 ;  /* 0x000000e7e8e87221 */ /* 0x000fe40000010000 */
[----:B------:R-:W-:Y:S02]  /*e910*/  FADD.FTZ R236, R236, R235 ;  /* 0x000000ebecec7221 */ /* 0x000fe40000010000 */
[----:B------:R-:W-:-:S02]  /*e920*/  FADD.FTZ R231, R233, R232 ;  /* 0x000000e8e9e77221 */ /* 0x000fc40000010000 */
[----:B----4-:R-:W-:Y:S01]  /*e930*/  HMMA.16816.F32.BF16 R144, R4, R12, R144 ;  /* 0x0000000c0490723c */ /* 0x010fe20000041890 */
[----:B------:R-:W-:-:S07]  /*e940*/  FADD.FTZ R229, R237, R236 ;  /* 0x000000ecede57221 */ /* 0x000fce0000010000 */
[C---:B------:R-:W-:Y:S01]  /*e950*/  HMMA.16816.F32.BF16 R140, R4.reuse, R14, R140 ;  /* 0x0000000e048c723c */ /* 0x040fe2000004188c */
[----:B------:R-:W1:Y:S07]  /*e960*/  LDSM.16.MT88.4 R12, [R205+0xb880] ;  /* 0x00b88000cd0c783b */ /* 0x000e6e0000004200 */
[C---:B--2---:R-:W-:Y:S08]  /*e970*/  HMMA.16816.F32.BF16 R136, R4.reuse, R8, R136 ;  /* 0x000000080488723c */ /* 0x044ff00000041888 */
[C---:B------:R-:W-:Y:S01]  /*e980*/  HMMA.16816.F32.BF16 R132, R4.reuse, R10, R132 ;  /* 0x0000000a0484723c */ /* 0x040fe20000041884 */
[----:B------:R-:W2:Y:S07]  /*e990*/  LDSM.16.MT88.4 R8, [R204+0xb880] ;  /* 0x00b88000cc08783b */ /* 0x000eae0000004200 */
[C---:B------:R-:W-:Y:S08]  /*e9a0*/  HMMA.16816.F32.BF16 R20, R4.reuse, R192, R20 ;  /* 0x000000c00414723c */ /* 0x040ff00000041814 */
        /* <DEDUP_REMOVED lines=23> */
[C---:B-1----:R-:W-:Y:S08]  /*eb20*/  HMMA.16816.F32.BF16 R116, R4.reuse, R12, R116 ;  /* 0x0000000c0474723c */ /* 0x042ff00000041874 */
[C---:B------:R-:W-:Y:S08]  /*eb30*/  HMMA.16816.F32.BF16 R120, R4.reuse, R14, R120 ;  /* 0x0000000e0478723c */ /* 0x040ff00000041878 */
[C---:B--2---:R-:W-:Y:S08]  /*eb40*/  HMMA.16816.F32.BF16 R124, R4.reuse, R8, R124 ;  /* 0x00000008047c723c */ /* 0x044ff0000004187c */
[----:B------:R-:W-:Y:S01]  /*eb50*/  HMMA.16816.F32.BF16 R128, R4, R10, R128 ;  /* 0x0000000a0480723c */ /* 0x000fe20000041880 */
[----:B------:R-:W-:Y:S07]  /*eb60*/  @P0 BRA `(.L_x_141) ;  /* 0x0000231000000947 */ /* 0x000fee0003800000 */
[C---:B------:R-:W-:Y:S01]  /*eb70*/  SHF.L.U64.HI R222, R150.reuse, 0x1, R221 ;  /* 0x0000000196de7819 */ /* 0x040fe200000102dd */
[----:B------:R-:W-:Y:S01]  /*eb80*/  IMAD.SHL.U32 R223, R150, 0x2, RZ ;  /* 0x0000000296df7824 */ /* 0x000fe200078e00ff */
[----:B------:R-:W-:Y:S01]  /*eb90*/  SHF.L.U64.HI R226, R149, 0x1, R2 ;  /* 0x0000000195e27819 */ /* 0x000fe20000010202 */
[----:B------:R-:W-:Y:S01]  /*eba0*/  IMAD.SHL.U32 R225, R151, 0x2, RZ ;  /* 0x0000000297e17824 */ /* 0x000fe200078e00ff */
[----:B------:R-:W-:Y:S01]  /*ebb0*/  SHF.L.U32 R227, R149, 0x1, RZ ;  /* 0x0000000195e37819 */ /* 0x000fe200000006ff */
[----:B------:R-:W-:Y:S01]  /*ebc0*/  IMAD.MOV.U32 R0, RZ, RZ, R3 ;  /* 0x000000ffff007224 */ /* 0x000fe200078e0003 */
[----:B------:R-:W-:Y:S01]  /*ebd0*/  SHF.L.U64.HI R224, R151, 0x1, R224 ;  /* 0x0000000197e07819 */ /* 0x000fe200000102e0 */
[----:B------:R-:W-:Y:S01]  /*ebe0*/  ULDC UR8, c[0x0][0x210] ;  /* 0x0000840000087ab9 */ /* 0x000fe20000000800 */
[----:B------:R-:W-:Y:S01]  /*ebf0*/  MOV R149, R148 ;  /* 0x0000009400957202 */ /* 0x000fe20000000f00 */
[----:B------:R-:W-:Y:S01]  /*ec00*/  ULDC UR4, c[0x0][0x1e8] ;  /* 0x00007a0000047ab9 */ /* 0x000fe20000000800 */
[----:B------:R-:W-:Y:S01]  /*ec10*/  SHF.R.S32.HI R221, RZ, 0x1f, R220 ;  /* 0x0000001fffdd7819 */ /* 0x000fe200000114dc */
[----:B------:R-:W-:-:S02]  /*ec20*/  ULEA.HI.SX32 UR10, UR10, 0xfffffffe, 0x1b ;  /* 0xfffffffe0a0a7891 */ /* 0x000fc4000f8fda3f */
[----:B------:R-:W-:Y:S02]  /*ec30*/  UIMAD UR8, UR13, UR8, URZ ;  /* 0x000000080d0872a4 */ /* 0x000fe4000f8e023f */
[----:B------:R-:W-:Y:S02]  /*ec40*/  UIMAD UR4, UR13, UR4, URZ ;  /* 0x000000040d0472a4 */ /* 0x000fe4000f8e023f */
[----:B------:R-:W-:Y:S01]  /*ec50*/  ULDC.64 UR18, c[0x0][0x118] ;  /* 0x0000460000127ab9 */ /* 0x000fe20000000a00 */
[----:B------:R-:W-:Y:S05]  /*ec60*/  BRA `(.L_x_142) ;  /* 0x000002c000007947 */ /* 0x000fea0003800000 */
.L_x_144:
[----:B------:R-:W-:Y:S01]  /*ec70*/  IMAD.MOV.U32 R217, RZ, RZ, RZ ;  /* 0x000000ffffd97224 */ /* 0x000fe200078e00ff */
[----:B------:R-:W-:Y:S01]  /*ec80*/  ISETP.NE.AND P6, PT, R215, 0x1, PT ;  /* 0x00000001d700780c */ /* 0x000fe20003fc5270 */
[----:B------:R-:W-:Y:S06]  /*ec90*/  ULEA UR9, UR10, UR15, 0x5 ;  /* 0x0000000f0a097291 */ /* 0x000fec000f8e283f */
[----:B------:R-:W-:Y:S05]  /*eca0*/  IMAD.U32 R3, RZ, RZ, UR9 ;  /* 0x00000009ff037e24 */ /* 0x000fea000f8e00ff */
[----:B------:R-:W-:Y:S05]  /*ecb0*/  IADD3 R218, R3, -0x20, R216 ;  /* 0xffffffe003da7810 */ /* 0x000fea0007ffe0d8 */
[----:B------:R-:W-:Y:S04]  /*ecc0*/  @P6 IMAD.HI.U32 R3, R218, c[0x0][0x2bc], RZ ;  /* 0x0000af00da036a27 */ /* 0x000fe800078e00ff */
[----:B------:R-:W-:Y:S01]  /*ecd0*/  IMAD.MOV.U32 R2, RZ, RZ, R218 ;  /* 0x000000ffff027224 */ /* 0x000fe200078e00da */
[----:B------:R-:W-:Y:S04]  /*ece0*/  @P6 SHF.R.U32.HI R2, RZ, c[0x0][0x2c0], R3 ;  /* 0x0000b000ff026a19 */ /* 0x000fe80000011603 */
[C---:B------:R-:W-:Y:S04]  /*ecf0*/  @!P1 IADD3 R6, P0, R2.reuse, UR16, RZ ;  /* 0x0000001002069c10 */ /* 0x040fe8000ff1e0ff */
[----:B------:R-:W-:Y:S02]  /*ed00*/  @!P1 LEA.HI.X.SX32 R3, R2, UR7, 0x1, P0 ;  /* 0x0000000702039c11 */ /* 0x000fe400080f0eff */
[C---:B------:R-:W-:Y:S04]  /*ed10*/  @!P1 LEA R4, P0, R6.reuse, c[0x0][0x2a0], 0x2 ;  /* 0x0000a80006049a11 */ /* 0x040fe800078010ff */
[----:B------:R-:W-:Y:S01]  /*ed20*/  @!P1 LEA.HI.X R5, R6, c[0x0][0x2a4], R3, 0x2, P0 ;  /* 0x0000a90006059a11 */ /* 0x000fe200000f1403 */
[----:B------:R-:W-:Y:S04]  /*ed30*/  IMAD.MOV R3, RZ, RZ, -R2 ;  /* 0x000000ffff037224 */ /* 0x000fe800078e0a02 */
[----:B------:R1:W2:Y:S01]  /*ed40*/  @!P1 LDG.E R217, [R4.64] ;  /* 0x0000001204d99981 */ /* 0x0002a2000c1e1900 */
[----:B------:R-:W-:Y:S05]  /*ed50*/  IMAD R218, R3, c[0x0][0x2b8], R218 ;  /* 0x0000ae0003da7a24 */ /* 0x000fea00078e02da */
[----:B------:R-:W-:Y:S05]  /*ed60*/  SHF.R.S32.HI R3, RZ, 0x1f, R218 ;  /* 0x0000001fff037819 */ /* 0x000fea00000114da */
[----:B------:R-:W-:Y:S04]  /*ed70*/  IMAD R3, R3, c[0x0][0x1e0], RZ ;  /* 0x0000780003037a24 */ /* 0x000fe800078e02ff */
[C---:B------:R-:W-:Y:S02]  /*ed80*/  IMAD R3, R218.reuse, c[0x0][0x1e4], R3 ;  /* 0x00007900da037a24 */ /* 0x040fe400078e0203 */
[----:B-1----:R-:W-:Y:S04]  /*ed90*/  IMAD.WIDE.U32 R4, R218, c[0x0][0x1e0], RZ ;  /* 0x00007800da047a25 */ /* 0x002fe800078e00ff */
[----:B------:R-:W-:Y:S01]  /*eda0*/  IMAD.IADD R5, R5, 0x1, R3 ;  /* 0x0000000105057824 */ /* 0x000fe200078e0203 */
[----:B--2---:R-:W-:Y:S03]  /*edb0*/  SHF.R.S32.HI R2, RZ, 0x1f, R217 ;  /* 0x0000001fff027819 */ /* 0x004fe600000114d9 */
[C---:B------:R-:W-:Y:S04]  /*edc0*/  IMAD.WIDE.U32 R4, R217.reuse, c[0x0][0x1f0], R4 ;  /* 0x00007c00d9047a25 */ /* 0x040fe800078e0004 */
[----:B------:R-:W-:Y:S01]  /*edd0*/  IMAD R2, R2, c[0x0][0x1f0], RZ ;  /* 0x00007c0002027a24 */ /* 0x000fe200078e02ff */
[----:B------:R-:W-:Y:S03]  /*ede0*/  IADD3 R3, P0, R4, UR4, RZ ;  /* 0x0000000404037c10 */ /* 0x000fe6000ff1e0ff */
[----:B------:R-:W-:Y:S05]  /*edf0*/  IMAD R2, R217, c[0x0][0x1f4], R2 ;  /* 0x00007d00d9027a24 */ /* 0x000fea00078e0202 */
[----:B------:R-:W-:Y:S02]  /*ee00*/  IADD3.X R2, R5, UR6, R2, P0, !PT ;  /* 0x0000000605027c10 */ /* 0x000fe400087fe402 */
[C---:B------:R-:W-:Y:S04]  /*ee10*/  LEA R11, P0, R3.reuse, c[0x0][0x1c8], 0x1 ;  /* 0x00007200030b7a11 */ /* 0x040fe800078008ff */
[----:B------:R-:W-:Y:S02]  /*ee20*/  LEA.HI.X R10, R3, c[0x0][0x1cc], R2, 0x1, P0 ;  /* 0x00007300030a7a11 */ /* 0x000fe400000f0c02 */
[----:B------:R-:W1:Y:S04]  /*ee30*/  SHFL.IDX PT, R2, R11, RZ, 0x181f ;  /* 0x00181fff0b027589 */ /* 0x000e6800000e0000 */
[----:B------:R-:W2:Y:S01]  /*ee40*/  SHFL.IDX PT, R3, R10, RZ, 0x181f ;  /* 0x00181fff0a037589 */ /* 0x000ea200000e0000 */
[C---:B-1----:R-:W-:Y:S05]  /*ee50*/  IADD3 R8, P0, R2.reuse, R223, RZ ;  /* 0x000000df02087210 */ /* 0x042fea0007f1e0ff */
[C---:B--2---:R-:W-:Y:S01]  /*ee60*/  IMAD.X R9, R3.reuse, 0x1, R222, P0 ;  /* 0x0000000103097824 */ /* 0x044fe200000e06de */
[C---:B------:R-:W-:Y:S04]  /*ee70*/  IADD3 R6, P0, R2.reuse, R225, RZ ;  /* 0x000000e102067210 */ /* 0x040fe80007f1e0ff */
[----:B------:R-:W-:Y:S01]  /*ee80*/  @!PT LDS RZ, [RZ] ;  /* 0x00000000fffff984 */ /* 0x000fe20000000800 */
[----:B------:R1:W-:Y:S01]  /*ee90*/  LDGSTS.E.BYPASS.LTC128B.128 [R219+0xc080], [R8.64], !P4 ;  /* 0x0c08000008db7fae */ /* 0x0003e2000e101d52 */
[C---:B------:R-:W-:Y:S01]  /*eea0*/  IMAD.X R7, R3.reuse, 0x1, R224, P0 ;  /* 0x0000000103077824 */ /* 0x040fe200000e06e0 */
[----:B------:R-:W-:Y:S04]  /*eeb0*/  IADD3 R4, P0, R2, R227, RZ ;  /* 0x000000e302047210 */ /* 0x000fe80007f1e0ff */
[----:B------:R1:W-:Y:S01]  /*eec0*/  LDGSTS.E.BYPASS.LTC128B.128 [R219+0xd080], [R6.64], !P5 ;  /* 0x0d08000006db7fae */ /* 0x0003e2000e901d52 */
[----:B------:R-:W-:Y:S01]  /*eed0*/  IMAD.X R5, R3, 0x1, R226, P0 ;  /* 0x0000000103057824 */ /* 0x000fe200000e06e2 */
[C---:B------:R-:W-:Y:S04]  /*eee0*/  LEA R2, P0, R220.reuse, R2, 0x1 ;  /* 0x00000002dc027211 */ /* 0x040fe800078008ff */
[----:B------:R1:W-:Y:S01]  /*eef0*/  LDGSTS.E.BYPASS.LTC128B.128 [R219+0xe080], [R4.64], !P3 ;  /* 0x0e08000004db7fae */ /* 0x0003e2000d901d52 */
[----:B------:R-:W-:Y:S05]  /*ef00*/  LEA.HI.X R3, R220, R3, R221, 0x1, P0 ;  /* 0x00000003dc037211 */ /* 0x000fea00000f0cdd */
[----:B------:R1:W-:Y:S01]  /*ef10*/  LDGSTS.E.BYPASS.LTC128B.128 [R219+0xf080], [R2.64], !P2 ;  /* 0x0f08000002db7fae */ /* 0x0003e2000d101d52 */
[----:B------:R-:W-:-:S05]  /*ef20*/  BRA `(.L_x_143) ;  /* 0x00000b7000007947 */ /* 0x000fca0003800000 */
.L_x_142:
[----:B------:R-:W-:Y:S04]  /*ef30*/  DEPBAR.LE SB0, 0x0 ;  /* 0x000080000000791a */ /* 0x000fe80000000000 */
[----:B------:R-:W-:Y:S01]  /*ef40*/  BAR.SYNC.DEFER_BLOCKING 0x0 ;  /* 0x0000000000007b1d */ /* 0x000fe20000010000 */
[----:B------:R-:W-:Y:S01]  /*ef50*/  SHF.R.S32.HI R3, RZ, 0x1f, R218 ;  /* 0x0000001fff037819 */ /* 0x000fe200000114da */
[----:B------:R-:W-:Y:S01]  /*ef60*/  IMAD.WIDE.U32 R150, R218, c[0x0][0x208], RZ ;  /* 0x00008200da967a25 */ /* 0x000fe200078e00ff */
[----:B------:R-:W-:Y:S01]  /*ef70*/  SHF.R.S32.HI R2, RZ, 0x1f, R217 ;  /* 0x0000001fff027819 */ /* 0x000fe200000114d9 */
[----:B------:R-:W-:Y:S02]  /*ef80*/  UISETP.GE.AND UP0, UPT, UR10, 0x1, UPT ;  /* 0x000000010a00788c */ /* 0x000fe4000bf06270 */
[----:B------:R-:W-:Y:S02]  /*ef90*/  IMAD R3, R3, c[0x0][0x208], RZ ;  /* 0x0000820003037a24 */ /* 0x000fe400078e02ff */
[----:B------:R-:W-:Y:S02]  /*efa0*/  IMAD R2, R2, c[0x0][0x218], RZ ;  /* 0x0000860002027a24 */ /* 0x000fe400078e02ff */
[----:B------:R-:W-:Y:S02]  /*efb0*/  IMAD R3, R218, c[0x0][0x20c], R3 ;  /* 0x00008300da037a24 */ /* 0x000fe400078e0203 */
[----:B------:R-:W-:Y:S03]  /*efc0*/  IMAD R2, R217, c[0x0][0x21c], R2 ;  /* 0x00008700d9027a24 */ /* 0x000fe600078e0202 */
[----:B------:R-:W-:Y:S05]  /*efd0*/  IADD3 R151, R151, R3, RZ ;  /* 0x0000000397977210 */ /* 0x000fea0007ffe0ff */
[----:B------:R-:W-:Y:S01]  /*efe0*/  IMAD.WIDE.U32 R150, R217, c[0x0][0x218], R150 ;  /* 0x00008600d9967a25 */ /* 0x000fe200078e0096 */
[----:B------:R-:W-:Y:S04]  /*eff0*/  LDSM.16.M88.4 R152, [R214+0x10080] ;  /* 0x01008000d698783b */ /* 0x000fe80000000200 */
[----:B------:R-:W-:Y:S01]  /*f000*/  IADD3 R3, P0, R150, UR8, RZ ;  /* 0x0000000896037c10 */ /* 0x000fe2000ff1e0ff */
[----:B------:R-:W1:Y:S03]  /*f010*/  LDSM.16.M88.4 R156, [R213+0xc080] ;  /* 0x00c08000d59c783b */ /* 0x000e660000000200 */
[----:B------:R-:W-:Y:S02]  /*f020*/  IADD3.X R2, R151, UR5, R2, P0, !PT ;  /* 0x0000000597027c10 */ /* 0x000fe400087fe402 */
[C---:B------:R-:W-:Y:S01]  /*f030*/  LEA R188, P0, R3.reuse, c[0x0][0x1f8], 0x1 ;  /* 0x00007e0003bc7a11 */ /* 0x040fe200078008ff */
[----:B------:R-:W-:Y:S03]  /*f040*/  LDSM.16.M88.4 R160, [R213+0xc880] ;  /* 0x00c88000d5a0783b */ /* 0x000fe60000000200 */
[----:B------:R-:W-:Y:S02]  /*f050*/  LEA.HI.X R148, R3, c[0x0][0x1fc], R2, 0x1, P0 ;  /* 0x00007f0003947a11 */ /* 0x000fe400000f0c02 */
[----:B------:R-:W2:Y:S05]  /*f060*/  SHFL.IDX PT, R2, R188, RZ, 0x181f ;  /* 0x00181fffbc027589 */ /* 0x000eaa00000e0000 */
[----:B------:R-:W3:Y:S05]  /*f070*/  SHFL.IDX PT, R3, R148, RZ, 0x181f ;  /* 0x00181fff94037589 */ /* 0x000eea00000e0000 */
[----:B------:R-:W-:Y:S05]  /*f080*/  LDSM.16.M88.4 R164, [R210+0x10080] ;  /* 0x01008000d2a4783b */ /* 0x000fea0000000200 */
[----:B------:R-:W4:Y:S05]  /*f090*/  LDSM.16.M88.4 R168, [R212] ;  /* 0x00000000d4a8783b */ /* 0x000f2a0000000200 */
[----:B------:R-:W5:Y:S01]  /*f0a0*/  LDSM.16.M88.4 R172, [R203] ;  /* 0x00000000cbac783b */ /* 0x000f620000000200 */
[C---:B-1----:R-:W-:Y:S03]  /*f0b0*/  HMMA.16816.F32.BF16 R4, R152.reuse, R156, RZ ;  /* 0x0000009c9804723c */ /* 0x042fe600000418ff */
[C---:B--2---:R-:W-:Y:S04]  /*f0c0*/  IADD3 R186, P0, R2.reuse, R223, RZ ;  /* 0x000000df02ba7210 */ /* 0x044fe80007f1e0ff */
[C---:B---3--:R-:W-:Y:S01]  /*f0d0*/  IADD3.X R187, R3.reuse, R222, RZ, P0, !PT ;  /* 0x000000de03bb7210 */ /* 0x048fe200007fe4ff */
[C---:B------:R-:W-:Y:S01]  /*f0e0*/  HMMA.16816.F32.BF16 R8, R152.reuse, R158, RZ ;  /* 0x0000009e9808723c */ /* 0x040fe200000418ff */
[C---:B------:R-:W-:Y:S03]  /*f0f0*/  IADD3 R184, P0, R2.reuse, R225, RZ ;  /* 0x000000e102b87210 */ /* 0x040fe60007f1e0ff */
[----:B------:R-:W-:Y:S01]  /*f100*/  @!PT LDS RZ, [RZ] ;  /* 0x00000000fffff984 */ /* 0x000fe20000000800 */
[----:B------:R-:W-:Y:S01]  /*f110*/  @!PT LDS RZ, [RZ] ;  /* 0x00000000fffff984 */ /* 0x000fe20000000800 */
[----:B------:R-:W-:Y:S01]  /*f120*/  @!PT LDS RZ, [RZ] ;  /* 0x00000000fffff984 */ /* 0x000fe20000000800 */
[----:B------:R1:W-:Y:S01]  /*f130*/  LDGSTS.E.BYPASS.LTC128B.128 [R219+0x8080], [R186.64], !P4 ;  /* 0x08080000badb7fae */ /* 0x0003e2000e101d52 */
[C---:B------:R-:W-:Y:S02]  /*f140*/  IADD3.X R185, R3.reuse, R224, RZ, P0, !PT ;  /* 0x000000e003b97210 */ /* 0x040fe400007fe4ff */
[----:B------:R-:W-:Y:S01]  /*f150*/  IADD3 R150, P0, R2, R227, RZ ;  /* 0x000000e302967210 */ /* 0x000fe20007f1e0ff */
[C---:B------:R-:W-:Y:S02]  /*f160*/  HMMA.16816.F32.BF16 R12, R152.reuse, R160, RZ ;  /* 0x000000a0980c723c */ /* 0x040fe400000418ff */
[----:B------:R2:W-:Y:S02]  /*f170*/  LDGSTS.E.BYPASS.LTC128B.128 [R219+0x9080], [R184.64], !P5 ;  /* 0x09080000b8db7fae */ /* 0x0005e4000e901d52 */
[----:B------:R-:W-:Y:S02]  /*f180*/  IADD3.X R151, R3, R226, RZ, P0, !PT ;  /* 0x000000e203977210 */ /* 0x000fe400007fe4ff */
[C---:B------:R-:W-:Y:S02]  /*f190*/  LEA R2, P0, R220.reuse, R2, 0x1 ;  /* 0x00000002dc027211 */ /* 0x040fe400078008ff */
[----:B------:R-:W-:Y:S01]  /*f1a0*/  HMMA.16816.F32.BF16 R16, R152, R162, RZ ;  /* 0x000000a29810723c */ /* 0x000fe200000418ff */
[----:B------:R3:W-:Y:S03]  /*f1b0*/  LDGSTS.E.BYPASS.LTC128B.128 [R219+0xa080], [R150.64], !P3 ;  /* 0x0a08000096db7fae */ /* 0x0007e6000d901d52 */
[----:B------:R-:W-:Y:S02]  /*f1c0*/  LEA.HI.X R3, R220, R3, R221, 0x1, P0 ;  /* 0x00000003dc037211 */ /* 0x000fe400000f0cdd */
[----:B------:R-:W-:Y:S02]  /*f1d0*/  PLOP3.LUT P0, PT, PT, PT, UP0, 0x80, 0x0 ;  /* 0x000000000000781c */ /* 0x000fe40003f0f008 */
[C---:B----4-:R-:W-:Y:S01]  /*f1e0*/  HMMA.16816.F32.BF16 R4, R164.reuse, R168, R4 ;  /* 0x000000a8a404723c */ /* 0x050fe20000041804 */
[----:B------:R4:W-:Y:S05]  /*f1f0*/  LDGSTS.E.BYPASS.LTC128B.128 [R219+0xb080], [R2.64], !P2 ;  /* 0x0b08000002db7fae */ /* 0x0009ea000d101d52 */
[----:B------:R-:W-:Y:S02]  /*f200*/  LDSM.16.M88.4 R176, [R209+0x10080] ;  /* 0x01008000d1b0783b */ /* 0x000fe40000000200 */
[C---:B------:R-:W-:Y:S03]  /*f210*/  HMMA.16816.F32.BF16 R8, R164.reuse, R170, R8 ;  /* 0x000000aaa408723c */ /* 0x040fe60000041808 */
[----:B------:R-:W1:Y:S05]  /*f220*/  LDSM.16.M88.4 R180, [R208+0xc080] ;  /* 0x00c08000d0b4783b */ /* 0x000e6a0000000200 */
[C---:B-----5:R-:W-:Y:S01]  /*f230*/  HMMA.16816.F32.BF16 R12, R164.reuse, R172, R12 ;  /* 0x000000aca40c723c */ /* 0x060fe2000004180c */
[----:B------:R-:W5:Y:S05]  /*f240*/  LDSM.16.M88.4 R152, [R208+0xc880] ;  /* 0x00c88000d098783b */ /* 0x000f6a0000000200 */
[----:B------:R-:W0:Y:S02]  /*f250*/  LDGDEPBAR ;  /* 0x00000000000079af */ /* 0x000e240000000000 */
[----:B------:R-:W-:Y:S03]  /*f260*/  HMMA.16816.F32.BF16 R16, R164, R174, R16 ;  /* 0x000000aea410723c */ /* 0x000fe60000041810 */
[----:B------:R-:W-:Y:S05]  /*f270*/  LDSM.16.M88.4 R156, [R207+0x10080] ;  /* 0x01008000cf9c783b */ /* 0x000fea0000000200 */
[----:B------:R-:W2:Y:S05]  /*f280*/  LDSM.16.M88.4 R160, [R202] ;  /* 0x00000000caa0783b */ /* 0x000eaa0000000200 */
[----:B------:R-:W2:Y:S05]  /*f290*/  LDSM.16.M88.4 R164, [R202+0x800] ;  /* 0x00080000caa4783b */ /* 0x000eaa0000000200 */
[----:B------:R-:W-:Y:S05]  /*f2a0*/  LDSM.16.M88.4 R168, [R214+0x14080] ;  /* 0x01408000d6a8783b */ /* 0x000fea0000000200 */
[----:B------:R-:W3:Y:S01]  /*f2b0*/  LDSM.16.M88.4 R172, [R213+0xd080] ;  /* 0x00d08000d5ac783b */ /* 0x000ee20000000200 */
[C---:B-1----:R-:W-:Y:S08]  /*f2c0*/  HMMA.16816.F32.BF16 R4, R176.reuse, R180, R4 ;  /* 0x000000b4b004723c */ /* 0x042ff00000041804 */
[C---:B------:R-:W-:Y:S01]  /*f2d0*/  HMMA.16816.F32.BF16 R8, R176.reuse, R182, R8 ;  /* 0x000000b6b008723c */ /* 0x040fe20000041808 */
[----:B------:R-:W-:Y:S07]  /*f2e0*/  LDSM.16.M88.4 R180, [R201] ;  /* 0x00000000c9b4783b */ /* 0x000fee0000000200 */
[C---:B-----5:R-:W-:Y:S08]  /*f2f0*/  HMMA.16816.F32.BF16 R12, R176.reuse, R152, R12 ;  /* 0x00000098b00c723c */ /* 0x060ff0000004180c */
[----:B------:R-:W-:Y:S01]  /*f300*/  HMMA.16816.F32.BF16 R16, R176, R154, R16 ;  /* 0x0000009ab010723c */ /* 0x000fe20000041810 */
[----:B------:R-:W1:Y:S05]  /*f310*/  LDSM.16.M88.4 R152, [R213+0xd880] ;  /* 0x00d88000d598783b */ /* 0x000e6a0000000200 */
[----:B------:R-:W5:Y:S02]  /*f320*/  LDSM.16.M88.4 R176, [R210+0x14080] ;  /* 0x01408000d2b0783b */ /* 0x000f640000000200 */
[C---:B--2---:R-:W-:Y:S08]  /*f330*/  HMMA.16816.F32.BF16 R4, R156.reuse, R160, R4 ;  /* 0x000000a09c04723c */ /* 0x044ff00000041804 */
[C---:B------:R-:W-:Y:S01]  /*f340*/  HMMA.16816.F32.BF16 R8, R156.reuse, R162, R8 ;  /* 0x000000a29c08723c */ /* 0x040fe20000041808 */
[----:B------:R-:W-:Y:S07]  /*f350*/  LDSM.16.M88.4 R160, [R209+0x14080] ;  /* 0x01408000d1a0783b */ /* 0x000fee0000000200 */
[C---:B------:R-:W-:Y:S08]  /*f360*/  HMMA.16816.F32.BF16 R12, R156.reuse, R164, R12 ;  /* 0x000000a49c0c723c */ /* 0x040ff0000004180c */
[----:B------:R-:W-:Y:S01]  /*f370*/  HMMA.16816.F32.BF16 R16, R156, R166, R16 ;  /* 0x000000a69c10723c */ /* 0x000fe20000041810 */
[----:B------:R-:W2:Y:S05]  /*f380*/  LDSM.16.M88.4 R156, [R200] ;  /* 0x00000000c89c783b */ /* 0x000eaa0000000200 */
[----:B------:R-:W2:Y:S02]  /*f390*/  LDSM.16.M88.4 R164, [R208+0xd080] ;  /* 0x00d08000d0a4783b */ /* 0x000ea40000000200 */
[C---:B---3--:R-:W-:Y:S08]  /*f3a0*/  HMMA.16816.F32.BF16 R4, R168.reuse, R172, R4 ;  /* 0x000000aca804723c */ /* 0x048ff00000041804 */
[C---:B------:R-:W-:Y:S01]  /*f3b0*/  HMMA.16816.F32.BF16 R8, R168.reuse, R174, R8 ;  /* 0x000000aea808723c */ /* 0x040fe20000041808 */
[----:B------:R-:W-:Y:S07]  /*f3c0*/  LDSM.16.M88.4 R172, [R202+0x1000] ;  /* 0x00100000caac783b */ /* 0x000fee0000000200 */
[C---:B-1----:R-:W-:Y:S08]  /*f3d0*/  HMMA.16816.F32.BF16 R12, R168.reuse, R152, R12 ;  /* 0x00000098a80c723c */ /* 0x042ff0000004180c */
[----:B------:R-:W-:Y:S01]  /*f3e0*/  HMMA.16816.F32.BF16 R16, R168, R154, R16 ;  /* 0x0000009aa810723c */ /* 0x000fe20000041810 */
[----:B------:R-:W1:Y:S05]  /*f3f0*/  LDSM.16.M88.4 R152, [R208+0xd880] ;  /* 0x00d88000d098783b */ /* 0x000e6a0000000200 */
[----:B------:R-:W3:Y:S02]  /*f400*/  LDSM.16.M88.4 R168, [R207+0x14080] ;  /* 0x01408000cfa8783b */ /* 0x000ee40000000200 */
[C---:B-----5:R-:W-:Y:S08]  /*f410*/  HMMA.16816.F32.BF16 R4, R176.reuse, R180, R4 ;  /* 0x000000b4b004723c */ /* 0x060ff00000041804 */
[C---:B------:R-:W-:Y:S01]  /*f420*/  HMMA.16816.F32.BF16 R8, R176.reuse, R182, R8 ;  /* 0x000000b6b008723c */ /* 0x040fe20000041808 */
[----:B------:R-:W-:Y:S07]  /*f430*/  LDSM.16.M88.4 R180, [R213+0xe080] ;  /* 0x00e08000d5b4783b */ /* 0x000fee0000000200 */
[C---:B--2---:R-:W-:Y:S08]  /*f440*/  HMMA.16816.F32.BF16 R12, R176.reuse, R156, R12 ;  /* 0x0000009cb00c723c */ /* 0x044ff0000004180c */
[----:B------:R-:W-:Y:S01]  /*f450*/  HMMA.16816.F32.BF16 R16, R176, R158, R16 ;  /* 0x0000009eb010723c */ /* 0x000fe20000041810 */
[----:B------:R-:W2:Y:S05]  /*f460*/  LDSM.16.M88.4 R156, [R202+0x1800] ;  /* 0x00180000ca9c783b */ /* 0x000eaa0000000200 */
[----:B------:R-:W5:Y:S02]  /*f470*/  LDSM.16.M88.4 R176, [R214+0x18080] ;  /* 0x01808000d6b0783b */ /* 0x000f640000000200 */
[C---:B------:R-:W-:Y:S08]  /*f480*/  HMMA.16816.F32.BF16 R4, R160.reuse, R164, R4 ;  /* 0x000000a4a004723c */ /* 0x040ff00000041804 */
[C---:B------:R-:W-:Y:S01]  /*f490*/  HMMA.16816.F32.BF16 R8, R160.reuse, R166, R8 ;  /* 0x000000a6a008723c */ /* 0x040fe20000041808 */
[----:B------:R-:W-:Y:S07]  /*f4a0*/  LDSM.16.M88.4 R164, [R199] ;  /* 0x00000000c7a4783b */ /* 0x000fee0000000200 */
[C---:B-1----:R-:W-:Y:S08]  /*f4b0*/  HMMA.16816.F32.BF16 R12, R160.reuse, R152, R12 ;  /* 0x00000098a00c723c */ /* 0x042ff0000004180c */
[----:B------:R-:W-:Y:S01]  /*f4c0*/  HMMA.16816.F32.BF16 R16, R160, R154, R16 ;  /* 0x0000009aa010723c */ /* 0x000fe20000041810 */
[----:B------:R-:W1:Y:S05]  /*f4d0*/  LDSM.16.M88.4 R152, [R213+0xe880] ;  /* 0x00e88000d598783b */ /* 0x000e6a0000000200 */
[----:B------:R-:W1:Y:S02]  /*f4e0*/  LDSM.16.M88.4 R160, [R210+0x18080] ;  /* 0x01808000d2a0783b */ /* 0x000e640000000200 */
[C---:B---3--:R-:W-:Y:S08]  /*f4f0*/  HMMA.16816.F32.BF16 R4, R168.reuse, R172, R4 ;  /* 0x000000aca804723c */ /* 0x048ff00000041804 */
[C---:B------:R-:W-:Y:S01]  /*f500*/  HMMA.16816.F32.BF16 R8, R168.reuse, R174, R8 ;  /* 0x000000aea808723c */ /* 0x040fe20000041808 */
[----:B------:R-:W-:Y:S07]  /*f510*/  LDSM.16.M88.4 R172, [R208+0xe080] ;  /* 0x00e08000d0ac783b */ /* 0x000fee0000000200 */
[C---:B--2---:R-:W-:Y:S08]  /*f520*/  HMMA.16816.F32.BF16 R12, R168.reuse, R156, R12 ;  /* 0x0000009ca80c723c */ /* 0x044ff0000004180c */
[----:B------:R-:W-:Y:S01]  /*f530*/  HMMA.16816.F32.BF16 R16, R168, R158, R16 ;  /* 0x0000009ea810723c */ /* 0x000fe20000041810 */
[----:B------:R-:W2:Y:S05]  /*f540*/  LDSM.16.M88.4 R156, [R198] ;  /* 0x00000000c69c783b */ /* 0x000eaa0000000200 */
[----:B------:R-:W3:Y:S02]  /*f550*/  LDSM.16.M88.4 R168, [R209+0x18080] ;  /* 0x01808000d1a8783b */ /* 0x000ee40000000200 */
[C---:B-----5:R-:W-:Y:S08]  /*f560*/  HMMA.16816.F32.BF16 R4, R176.reuse, R180, R4 ;  /* 0x000000b4b004723c */ /* 0x060ff00000041804 */
[C---:B------:R-:W-:Y:S01]  /*f570*/  HMMA.16816.F32.BF16 R8, R176.reuse, R182, R8 ;  /* 0x000000b6b008723c */ /* 0x040fe20000041808 */
[----:B------:R-:W-:Y:S07]  /*f580*/  LDSM.16.M88.4 R180, [R202+0x2000] ;  /* 0x00200000cab4783b */ /* 0x000fee0000000200 */
[C---:B-1----:R-:W-:Y:S08]  /*f590*/  HMMA.16816.F32.BF16 R12, R176.reuse, R152, R12 ;  /* 0x00000098b00c723c */ /* 0x042ff0000004180c */
[----:B------:R-:W-:Y:S01]  /*f5a0*/  HMMA.16816.F32.BF16 R16, R176, R154, R16 ;  /* 0x0000009ab010723c */ /* 0x000fe20000041810 */
[----:B------:R-:W1:Y:S05]  /*f5b0*/  LDSM.16.M88.4 R152, [R208+0xe880] ;  /* 0x00e88000d098783b */ /* 0x000e6a0000000200 */
[----:B------:R-:W5:Y:S02]  /*f5c0*/  LDSM.16.M88.4 R176, [R207+0x18080] ;  /* 0x01808000cfb0783b */ /* 0x000f640000000200 */
[C---:B------:R-:W-:Y:S08]  /*f5d0*/  HMMA.16816.F32.BF16 R4, R160.reuse, R164, R4 ;  /* 0x000000a4a004723c */ /* 0x040ff00000041804 */
[C---:B------:R-:W-:Y:S01]  /*f5e0*/  HMMA.16816.F32.BF16 R8, R160.reuse, R166, R8 ;  /* 0x000000a6a008723c */ /* 0x040fe20000041808 */
[----:B------:R-:W-:Y:S07]  /*f5f0*/  LDSM.16.M88.4 R164, [R213+0xf080] ;  /* 0x00f08000d5a4783b */ /* 0x000fee0000000200 */
[C---:B--2---:R-:W-:Y:S08]  /*f600*/  HMMA.16816.F32.BF16 R12, R160.reuse, R156, R12 ;  /* 0x0000009ca00c723c */ /* 0x044ff0000004180c */
[----:B------:R-:W-:Y:S01]  /*f610*/  HMMA.16816.F32.BF16 R16, R160, R158, R16 ;  /* 0x0000009ea010723c */ /* 0x000fe20000041810 */
[----:B------:R-:W2:Y:S05]  /*f620*/  LDSM.16.M88.4 R156, [R202+0x2800] ;  /* 0x00280000ca9c783b */ /* 0x000eaa0000000200 */
[----:B------:R-:W2:Y:S02]  /*f630*/  LDSM.16.M88.4 R160, [R214+0x1c080] ;  /* 0x01c08000d6a0783b */ /* 0x000ea40000000200 */
[C---:B---3--:R-:W-:Y:S08]  /*f640*/  HMMA.16816.F32.BF16 R4, R168.reuse, R172, R4 ;  /* 0x000000aca804723c */ /* 0x048ff00000041804 */
[C---:B------:R-:W-:Y:S01]  /*f650*/  HMMA.16816.F32.BF16 R8, R168.reuse, R174, R8 ;  /* 0x000000aea808723c */ /* 0x040fe20000041808 */
[----:B------:R-:W-:Y:S07]  /*f660*/  LDSM.16.M88.4 R172, [R197] ;  /* 0x00000000c5ac783b */ /* 0x000fee0000000200 */
        /* <DEDUP_REMOVED lines=9> */
[----:B------:R-:W2:Y:S05]  /*f700*/  LDSM.16.M88.4 R156, [R196] ;  /* 0x00000000c49c783b */ /* 0x000eaa0000000200 */
[----:B------:R-:W5:Y:S02]  /*f710*/  LDSM.16.M88.4 R176, [R209+0x1c080] ;  /* 0x01c08000d1b0783b */ /* 0x000f640000000200 */
[C---:B------:R-:W-:Y:S08]  /*f720*/  HMMA.16816.F32.BF16 R4, R160.reuse, R164, R4 ;  /* 0x000000a4a004723c */ /* 0x040ff00000041804 */
[C---:B------:R-:W-:Y:S01]  /*f730*/  HMMA.16816.F32.BF16 R8, R160.reuse, R166, R8 ;  /* 0x000000a6a008723c */ /* 0x040fe20000041808 */
[----:B------:R-:W-:Y:S07]  /*f740*/  LDSM.16.M88.4 R164, [R202+0x3000] ;  /* 0x00300000caa4783b */ /* 0x000fee0000000200 */
[C---:B-1----:R-:W-:Y:S08]  /*f750*/  HMMA.16816.F32.BF16 R12, R160.reuse, R152, R12 ;  /* 0x00000098a00c723c */ /* 0x042ff0000004180c */
[----:B------:R-:W-:Y:S01]  /*f760*/  HMMA.16816.F32.BF16 R16, R160, R154, R16 ;  /* 0x0000009aa010723c */ /* 0x000fe20000041810 */
[----:B------:R-:W1:Y:S05]  /*f770*/  LDSM.16.M88.4 R152, [R208+0xf880] ;  /* 0x00f88000d098783b */ /* 0x000e6a0000000200 */
[----:B------:R-:W1:Y:S02]  /*f780*/  LDSM.16.M88.4 R160, [R207+0x1c080] ;  /* 0x01c08000cfa0783b */ /* 0x000e640000000200 */
[C---:B---3--:R-:W-:Y:S08]  /*f790*/  HMMA.16816.F32.BF16 R4, R168.reuse, R172, R4 ;  /* 0x000000aca804723c */ /* 0x048ff00000041804 */
[C---:B------:R-:W-:Y:S08]  /*f7a0*/  HMMA.16816.F32.BF16 R8, R168.reuse, R174, R8 ;  /* 0x000000aea808723c */ /* 0x040ff00000041808 */
[C---:B--2---:R-:W-:Y:S08]  /*f7b0*/  HMMA.16816.F32.BF16 R12, R168.reuse, R156, R12 ;  /* 0x0000009ca80c723c */ /* 0x044ff0000004180c */
[----:B------:R-:W-:Y:S08]  /*f7c0*/  HMMA.16816.F32.BF16 R16, R168, R158, R16 ;  /* 0x0000009ea810723c */ /* 0x000ff00000041810 */
[C---:B-----5:R-:W-:Y:S08]  /*f7d0*/  HMMA.16816.F32.BF16 R4, R176.reuse, R180, R4 ;  /* 0x000000b4b004723c */ /* 0x060ff00000041804 */
[C---:B------:R-:W-:Y:S08]  /*f7e0*/  HMMA.16816.F32.BF16 R8, R176.reuse, R182, R8 ;  /* 0x000000b6b008723c */ /* 0x040ff00000041808 */
[C---:B-1----:R-:W-:Y:S08]  /*f7f0*/  HMMA.16816.F32.BF16 R12, R176.reuse, R152, R12 ;  /* 0x00000098b00c723c */ /* 0x042ff0000004180c */
[----:B------:R-:W-:Y:S01]  /*f800*/  HMMA.16816.F32.BF16 R16, R176, R154, R16 ;  /* 0x0000009ab010723c */ /* 0x000fe20000041810 */
[----:B------:R-:W1:Y:S01]  /*f810*/  LDSM.16.M88.4 R152, [R202+0x3800] ;  /* 0x00380000ca98783b */ /* 0x000e620000000200 */
[----:B------:R-:W-:Y:S04]  /*f820*/  DEPBAR.LE SB0, 0x0 ;  /* 0x000080000000791a */ /* 0x000fe80000000000 */
[----:B------:R-:W-:Y:S02]  /*f830*/  BAR.SYNC.DEFER_BLOCKING 0x0 ;  /* 0x0000000000007b1d */ /* 0x000fe40000010000 */
[C---:B------:R-:W-:Y:S08]  /*f840*/  HMMA.16816.F32.BF16 R4, R160.reuse, R164, R4 ;  /* 0x000000a4a004723c */ /* 0x040ff00000041804 */
[C---:B------:R-:W-:Y:S11]  /*f850*/  HMMA.16816.F32.BF16 R8, R160.reuse, R166, R8 ;  /* 0x000000a6a008723c */ /* 0x040ff60000041808 */
[----:B------:R-:W-:Y:S05]  /*f860*/  @!UPT UIADD3 URZ, URZ, URZ, URZ ;  /* 0x0000003f3f3ff290 */ /* 0x000fea000fffe03f */
[----:B------:R-:W-:Y:S02]  /*f870*/  FMUL.FTZ R190, R4, c[0x0][0x320] ;  /* 0x0000c80004be7a20 */ /* 0x000fe40000410000 */
[----:B------:R-:W-:Y:S02]  /*f880*/  FMUL.FTZ R192, R5, c[0x0][0x320] ;  /* 0x0000c80005c07a20 */ /* 0x000fe40000410000 */
[----:B------:R-:W-:Y:S02]  /*f890*/  FMUL.FTZ R193, R6, c[0x0][0x320] ;  /* 0x0000c80006c17a20 */ /* 0x000fe40000410000 */
[----:B------:R-:W2:Y:S01]  /*f8a0*/  MUFU.TANH R190, R190 ;  /* 0x000000be00be7308 */ /* 0x000ea20000002400 */
[----:B------:R-:W-:Y:S01]  /*f8b0*/  FMUL.FTZ R191, R7, c[0x0][0x320] ;  /* 0x0000c80007bf7a20 */ /* 0x000fe20000410000 */
[C---:B-1----:R-:W-:Y:S03]  /*f8c0*/  HMMA.16816.F32.BF16 R12, R160.reuse, R152, R12 ;  /* 0x00000098a00c723c */ /* 0x042fe6000004180c */
[----:B------:R-:W-:Y:S02]  /*f8d0*/  FMUL.FTZ R228, R8, c[0x0][0x320] ;  /* 0x0000c80008e47a20 */ /* 0x000fe40000410000 */
[----:B------:R-:W-:Y:S03]  /*f8e0*/  FMUL.FTZ R194, R9, c[0x0][0x320] ;  /* 0x0000c80009c27a20 */ /* 0x000fe60000410000 */
[----:B------:R-:W1:Y:S01]  /*f8f0*/  MUFU.TANH R192, R192 ;  /* 0x000000c000c07308 */ /* 0x000e620000002400 */
[----:B------:R-:W-:Y:S03]  /*f900*/  HMMA.16816.F32.BF16 R16, R160, R154, R16 ;  /* 0x0000009aa010723c */ /* 0x000fe60000041810 */
[----:B------:R-:W-:Y:S02]  /*f910*/  FMUL.FTZ R233, R10, c[0x0][0x320] ;  /* 0x0000c8000ae97a20 */ /* 0x000fe40000410000 */
[----:B------:R-:W-:Y:S04]  /*f920*/  FMUL.FTZ R195, R11, c[0x0][0x320] ;  /* 0x0000c8000bc37a20 */ /* 0x000fe80000410000 */
[----:B------:R-:W3:Y:S06]  /*f930*/  MUFU.TANH R193, R193 ;  /* 0x000000c100c17308 */ /* 0x000eec0000002400 */
[----:B------:R-:W-:Y:S02]  /*f940*/  FMUL.FTZ R188, R12, c[0x0][0x320] ;  /* 0x0000c8000cbc7a20 */ /* 0x000fe40000410000 */
[----:B------:R-:W-:Y:S02]  /*f950*/  FMUL.FTZ R186, R13, c[0x0][0x320] ;  /* 0x0000c8000dba7a20 */ /* 0x000fe40000410000 */
[----:B------:R-:W1:Y:S01]  /*f960*/  MUFU.TANH R191, R191 ;  /* 0x000000bf00bf7308 */ /* 0x000e620000002400 */
[----:B------:R-:W-:Y:S02]  /*f970*/  FMUL.FTZ R189, R14, c[0x0][0x320] ;  /* 0x0000c8000ebd7a20 */ /* 0x000fe40000410000 */
[----:B------:R-:W-:Y:S02]  /*f980*/  FMUL.FTZ R187, R15, c[0x0][0x320] ;  /* 0x0000c8000fbb7a20 */ /* 0x000fe40000410000 */
[----:B------:R-:W-:Y:S02]  /*f990*/  FMUL.FTZ R185, R16, c[0x0][0x320] ;  /* 0x0000c80010b97a20 */ /* 0x000fe40000410000 */
[----:B------:R-:W-:Y:S02]  /*f9a0*/  FMUL.FTZ R184, R17, c[0x0][0x320] ;  /* 0x0000c80011b87a20 */ /* 0x000fe40000410000 */
[----:B------:R-:W-:Y:S01]  /*f9b0*/  FMUL.FTZ R151, R18, c[0x0][0x320] ;  /* 0x0000c80012977a20 */ /* 0x000fe20000410000 */
[----:B------:R-:W1:Y:S01]  /*f9c0*/  MUFU.TANH R228, R228 ;  /* 0x000000e400e47308 */ /* 0x000e620000002400 */
[----:B------:R-:W-:Y:S09]  /*f9d0*/  FMUL.FTZ R19, R19, c[0x0][0x320] ;  /* 0x0000c80013137a20 */ /* 0x000ff20000410000 */
        /* <DEDUP_REMOVED lines=12> */
.L_x_143:
[----:B-1----:R-:W-:Y:S01]  /*faa0*/  FMNMX.FTZ R3, R190, R149, !PT ;  /* 0x00000095be037209 */ /* 0x002fe20007810000 */
[----:B------:R-:W-:Y:S01]  /*fab0*/  LDSM.16.MT88.4 R12, [R211+0x8080] ;  /* 0x00808000d30c783b */ /* 0x000fe20000004200 */
[----:B------:R-:W-:Y:S02]  /*fac0*/  FMNMX.FTZ R2, R193, R0, !PT ;  /* 0x00000000c1027209 */ /* 0x000fe40007810000 */
[----:B------:R-:W-:Y:S02]  /*fad0*/  FMNMX.FTZ R3, R192, R3, !PT ;  /* 0x00000003c0037209 */ /* 0x000fe40007810000 */
[----:B------:R-:W-:Y:S02]  /*fae0*/  FMNMX.FTZ R2, R191, R2, !PT ;  /* 0x00000002bf027209 */ /* 0x000fe40007810000 */
[----:B------:R-:W-:Y:S01]  /*faf0*/  FMNMX.FTZ R3, R228, R3, !PT ;  /* 0x00000003e4037209 */ /* 0x000fe20007810000 */
        /* <DEDUP_REMOVED lines=11> */
[----:B------:R-:W-:Y:S01]  /*fbb0*/  ISETP.LT.AND P0, PT, RZ, UR10, PT ;  /* 0x0000000aff007c0c */ /* 0x000fe2000bf01270 */
[----:B------:R-:W-:Y:S01]  /*fbc0*/  UIADD3 UR10, UR10, -0x1, URZ ;  /* 0xffffffff0a0a7890 */ /* 0x000fe2000fffe03f */
[----:B------:R-:W-:Y:S02]  /*fbd0*/  FMNMX.FTZ R5, R184, R3, !PT ;  /* 0x00000003b8057209 */ /* 0x000fe40007810000 */
[----:B------:R-:W-:Y:S03]  /*fbe0*/  FMNMX.FTZ R3, R151, R2, !PT ;  /* 0x0000000297037209 */ /* 0x000fe60007810000 */
[----:B------:R-:W1:Y:S01]  /*fbf0*/  SHFL.BFLY PT, R6, R5, 0x2, 0x1f ;  /* 0x0c401f0005067f89 */ /* 0x000e6200000e0000 */
[----:B------:R-:W-:Y:S07]  /*fc00*/  FMNMX.FTZ R7, R150, R3, !PT ;  /* 0x0000000396077209 */ /* 0x000fee0007810000 */
[----:B------:R-:W2:Y:S08]  /*fc10*/  SHFL.BFLY PT, R2, R7, 0x2, 0x1f ;  /* 0x0c401f0007027f89 */ /* 0x000eb000000e0000 */
[----:B------:R-:W-:Y:S08]  /*fc20*/  LDSM.16.MT88.4 R168, [R206+0x9880] ;  /* 0x00988000cea8783b */ /* 0x000ff00000004200 */
[----:B------:R-:W-:Y:S08]  /*fc30*/  LDSM.16.MT88.4 R172, [R204+0x9880] ;  /* 0x00988000ccac783b */ /* 0x000ff00000004200 */
[----:B------:R-:W-:Y:S08]  /*fc40*/  LDSM.16.MT88.4 R176, [R211+0xa880] ;  /* 0x00a88000d3b0783b */ /* 0x000ff00000004200 */
[----:B------:R-:W-:Y:S08]  /*fc50*/  LDSM.16.MT88.4 R180, [R206+0xa880] ;  /* 0x00a88000ceb4783b */ /* 0x000ff00000004200 */
[----:B------:R-:W0:Y:S01]  /*fc60*/  LDGDEPBAR ;  /* 0x00000000000079af */ /* 0x000e220000000000 */
[----:B-1----:R-:W-:Y:S02]  /*fc70*/  FMNMX.FTZ R9, R5, R6, !PT ;  /* 0x0000000605097209 */ /* 0x002fe40007810000 */
[----:B--2---:R-:W-:Y:S05]  /*fc80*/  FMNMX.FTZ R4, R7, R2, !PT ;  /* 0x0000000207047209 */ /* 0x004fea0007810000 */
[----:B------:R-:W1:Y:S08]  /*fc90*/  SHFL.BFLY PT, R148, R9, 0x1, 0x1f ;  /* 0x0c201f0009947f89 */ /* 0x000e7000000e0000 */
[----:B------:R-:W2:Y:S01]  /*fca0*/  SHFL.BFLY PT, R3, R4, 0x1, 0x1f ;  /* 0x0c201f0004037f89 */ /* 0x000ea200000e0000 */
[----:B-1----:R-:W-:Y:S05]  /*fcb0*/  FMNMX.FTZ R148, R9, R148, !PT ;  /* 0x0000009409947209 */ /* 0x002fea0007810000 */
[C---:B------:R-:W-:Y:S02]  /*fcc0*/  FMUL.FTZ R161, R148.reuse, c[0x0][0x2d0] ;  /* 0x0000b40094a17a20 */ /* 0x040fe40000410000 */
[----:B------:R-:W-:Y:S01]  /*fcd0*/  FADD.FTZ R2, -R148, R149 ;  /* 0x0000009594027221 */ /* 0x000fe20000010100 */
[----:B--2---:R-:W-:Y:S01]  /*fce0*/  FMNMX.FTZ R3, R3, R4, !PT ;  /* 0x0000000403037209 */ /* 0x004fe20007810000 */
[--C-:B------:R-:W-:Y:S01]  /*fcf0*/  FFMA.FTZ R239, R190, c[0x0][0x2d0], -R161.reuse ;  /* 0x0000b400beef7a23 */ /* 0x100fe200000108a1 */
[----:B------:R-:W-:Y:S01]  /*fd00*/  MOV R149, R148 ;  /* 0x0000009400957202 */ /* 0x000fe20000000f00 */
[--C-:B------:R-:W-:Y:S02]  /*fd10*/  FFMA.FTZ R234, R192, c[0x0][0x2d0], -R161.reuse ;  /* 0x0000b400c0ea7a23 */ /* 0x100fe400000108a1 */
[C---:B------:R-:W-:Y:S02]  /*fd20*/  FMUL.FTZ R160, R3.reuse, c[0x0][0x2d0] ;  /* 0x0000b40003a07a20 */ /* 0x040fe40000410000 */
[----:B------:R-:W-:Y:S01]  /*fd30*/  FADD.FTZ R5, -R3, R0 ;  /* 0x0000000003057221 */ /* 0x000fe20000010100 */
[----:B------:R-:W-:Y:S01]  /*fd40*/  MUFU.EX2 R239, R239 ;  /* 0x000000ef00ef7308 */ /* 0x000fe20000000800 */
[--C-:B------:R-:W-:Y:S02]  /*fd50*/  FFMA.FTZ R232, R194, c[0x0][0x2d0], -R161.reuse ;  /* 0x0000b400c2e87a23 */ /* 0x100fe400000108a1 */
[--C-:B------:R-:W-:Y:S02]  /*fd60*/  FFMA.FTZ R235, R193, c[0x0][0x2d0], -R160.reuse ;  /* 0x0000b400c1eb7a23 */ /* 0x100fe400000108a0 */
[--C-:B------:R-:W-:Y:S02]  /*fd70*/  FFMA.FTZ R230, R191, c[0x0][0x2d0], -R160.reuse ;  /* 0x0000b400bfe67a23 */ /* 0x100fe400000108a0 */
[--C-:B------:R-:W-:Y:S02]  /*fd80*/  FFMA.FTZ R237, R228, c[0x0][0x2d0], -R161.reuse ;  /* 0x0000b400e4ed7a23 */ /* 0x100fe400000108a1 */
[--C-:B------:R-:W-:Y:S01]  /*fd90*/  FFMA.FTZ R228, R195, c[0x0][0x2d0], -R160.reuse ;  /* 0x0000b400c3e47a23 */ /* 0x100fe200000108a0 */
[----:B------:R-:W-:Y:S01]  /*fda0*/  MUFU.EX2 R234, R234 ;  /* 0x000000ea00ea7308 */ /* 0x000fe20000000800 */
[--C-:B------:R-:W-:Y:S01]  /*fdb0*/  FFMA.FTZ R233, R233, c[0x0][0x2d0], -R160.reuse ;  /* 0x0000b400e9e97a23 */ /* 0x100fe200000108a0 */
[----:B------:R-:W-:Y:S01]  /*fdc0*/  LDSM.16.MT88.4 R192, [R206+0xb880] ;  /* 0x00b88000cec0783b */ /* 0x000fe20000004200 */
[----:B------:R-:W-:Y:S02]  /*fdd0*/  FMUL.FTZ R0, R5, c[0x0][0x2d0] ;  /* 0x0000b40005007a20 */ /* 0x000fe40000410000 */
[----:B------:R-:W-:Y:S02]  /*fde0*/  FMUL.FTZ R6, R2, c[0x0][0x2d0] ;  /* 0x0000b40002067a20 */ /* 0x000fe40000410000 */
[--C-:B------:R-:W-:Y:S02]  /*fdf0*/  FFMA.FTZ R236, R188, c[0x0][0x2d0], -R161.reuse ;  /* 0x0000b400bcec7a23 */ /* 0x100fe400000108a1 */
[--C-:B------:R-:W-:Y:S01]  /*fe00*/  FFMA.FTZ R241, R186, c[0x0][0x2d0], -R161.reuse ;  /* 0x0000b400baf17a23 */ /* 0x100fe200000108a1 */
[----:B------:R-:W1:Y:S01]  /*fe10*/  MUFU.EX2 R2, R6 ;  /* 0x0000000600027308 */ /* 0x000e620000000800 */
[--C-:B------:R-:W-:Y:S02]  /*fe20*/  FFMA.FTZ R238, R189, c[0x0][0x2d0], -R160.reuse ;  /* 0x0000b400bdee7a23 */ /* 0x100fe400000108a0 */
[----:B------:R-:W-:Y:S01]  /*fe30*/  LDSM.16.MT88.4 R188, [R211+0xb880] ;  /* 0x00b88000d3bc783b */ /* 0x000fe20000004200 */
[--C-:B------:R-:W-:Y:S02]  /*fe40*/  FFMA.FTZ R243, R187, c[0x0][0x2d0], -R160.reuse ;  /* 0x0000b400bbf37a23 */ /* 0x100fe400000108a0 */
[--C-:B------:R-:W-:Y:S02]  /*fe50*/  FFMA.FTZ R240, R185, c[0x0][0x2d0], -R161.reuse ;  /* 0x0000b400b9f07a23 */ /* 0x100fe400000108a1 */
[----:B------:R-:W-:Y:S02]  /*fe60*/  FFMA.FTZ R161, R184, c[0x0][0x2d0], -R161 ;  /* 0x0000b400b8a17a23 */ /* 0x000fe400000108a1 */
[----:B------:R-:W2:Y:S01]  /*fe70*/  MUFU.EX2 R0, R0 ;  /* 0x0000000000007308 */ /* 0x000ea20000000800 */
[----:B------:R-:W-:Y:S01]  /*fe80*/  LDSM.16.MT88.4 R184, [R204+0xa880] ;  /* 0x00a88000ccb8783b */ /* 0x000fe20000004200 */
[--C-:B------:R-:W-:Y:S02]  /*fe90*/  FFMA.FTZ R151, R151, c[0x0][0x2d0], -R160.reuse ;  /* 0x0000b40097977a23 */ /* 0x100fe400000108a0 */
[----:B------:R-:W-:Y:S06]  /*fea0*/  FFMA.FTZ R160, R150, c[0x0][0x2d0], -R160 ;  /* 0x0000b40096a07a23 */ /* 0x000fec00000108a0 */
[----:B------:R-:W-:Y:S01]  /*feb0*/  MUFU.EX2 R237, R237 ;  /* 0x000000ed00ed7308 */ /* 0x000fe20000000800 */
[----:B-1----:R-:W-:Y:S01]  /*fec0*/  FMUL.FTZ R4, R2, R144 ;  /* 0x0000009002047220 */ /* 0x002fe20000410000 */
[----:B------:R-:W-:Y:S01]  /*fed0*/  F2FP.BF16.PACK_AB R144, R234, R239 ;  /* 0x000000efea90723e */ /* 0x000fe200000010ff */
[C---:B------:R-:W-:Y:S02]  /*fee0*/  FMUL.FTZ R5, R2.reuse, R145 ;  /* 0x0000009102057220 */ /* 0x040fe40000410000 */
[C---:B------:R-:W-:Y:S05]  /*fef0*/  FMUL.FTZ R8, R2.reuse, R140 ;  /* 0x0000008c02087220 */ /* 0x040fea0000410000 */
[----:B------:R-:W1:Y:S01]  /*ff00*/  MUFU.EX2 R232, R232 ;  /* 0x000000e800e87308 */ /* 0x000e620000000800 */
[C---:B------:R-:W-:Y:S02]  /*ff10*/  FMUL.FTZ R9, R2.reuse, R141 ;  /* 0x0000008d02097220 */ /* 0x040fe40000410000 */
[----:B------:R-:W-:Y:S02]  /*ff20*/  FMUL.FTZ R16, R2, R132 ;  /* 0x0000008402107220 */ /* 0x000fe40000410000 */
[C---:B--2---:R-:W-:Y:S02]  /*ff30*/  FMUL.FTZ R6, R0.reuse, R146 ;  /* 0x0000009200067220 */ /* 0x044fe40000410000 */
[C---:B------:R-:W-:Y:S02]  /*ff40*/  FMUL.FTZ R7, R0.reuse, R147 ;  /* 0x0000009300077220 */ /* 0x040fe40000410000 */
[C---:B------:R-:W-:Y:S01]  /*ff50*/  FMUL.FTZ R10, R0.reuse, R142 ;  /* 0x0000008e000a7220 */ /* 0x040fe20000410000 */
[----:B------:R-:W-:Y:S01]  /*ff60*/  MUFU.EX2 R235, R235 ;  /* 0x000000eb00eb7308 */ /* 0x000fe20000000800 */
[----:B------:R-:W-:Y:S02]  /*ff70*/  FMUL.FTZ R11, R0, R143 ;  /* 0x0000008f000b7220 */ /* 0x000fe40000410000 */
[----:B------:R-:W-:Y:S01]  /*ff80*/  LDSM.16.MT88.4 R140, [R206+0x9080] ;  /* 0x00908000ce8c783b */ /* 0x000fe20000004200 */
[----:B------:R-:W-:Y:S02]  /*ff90*/  FMUL.FTZ R17, R2, R133 ;  /* 0x0000008502117220 */ /* 0x000fe40000410000 */
[C---:B------:R-:W-:Y:S02]  /*ffa0*/  FMUL.FTZ R18, R0.reuse, R134 ;  /* 0x0000008600127220 */ /* 0x040fe40000410000 */
[----:B------:R-:W-:Y:S02]  /*ffb0*/  FMUL.FTZ R19, R0, R135 ;  /* 0x0000008700137220 */ /* 0x000fe40000410000 */
[----:B------:R-:W2:Y:S01]  /*ffc0*/  MUFU.EX2 R230, R230 ;  /* 0x000000e600e67308 */ /* 0x000ea20000000800 */
[----:B------:R-:W-:Y:S01]  /*ffd0*/  LDSM.16.MT88.4 R132, [R211+0x9080] ;  /* 0x00908000d384783b */ /* 0x000fe20000004200 */
[----:B------:R-:W-:Y:S01]  /*ffe0*/  FMUL.FTZ R20, R2, R20 ;  /* 0x0000001402147220 */ /* 0x000fe20000410000 */
[----:B-1----:R-:W-:Y:S01]  /*fff0*/  F2FP.BF16.PACK_AB R146, R232, R237 ;  /* 0x000000ede892723e */ /* 0x002fe200000010ff */
[----:B------:R-:W-:Y:S02]  /*10000*/  FMUL.FTZ R21, R2, R21 ;  /* 0x0000001502157220 */ /* 0x000fe40000410000 */
[C---:B------:R-:W-:Y:S02]  /*10010*/  FMUL.FTZ R22, R0.reuse, R22 ;  /* 0x0000001600167220 */ /* 0x040fe40000410000 */
[----:B------:R-:W-:Y:S02]  /*10020*/  FMUL.FTZ R23, R0, R23 ;  /* 0x0000001700177220 */ /* 0x000fe40000410000 */
[----:B------:R-:W-:Y:S01]  /*10030*/  MUFU.EX2 R233, R233 ;  /* 0x000000e900e97308 */ /* 0x000fe20000000800 */
[C---:B------:R-:W-:Y:S02]  /*10040*/  FMUL.FTZ R24, R2.reuse, R24 ;  /* 0x0000001802187220 */ /* 0x040fe40000410000 */
[----:B------:R-:W-:Y:S02]  /*10050*/  FMUL.FTZ R25, R2, R25 ;  /* 0x0000001902197220 */ /* 0x000fe40000410000 */
[C---:B------:R-:W-:Y:S02]  /*10060*/  FMUL.FTZ R26, R0.reuse, R26 ;  /* 0x0000001a001a7220 */ /* 0x040fe40000410000 */
[----:B------:R-:W-:Y:S02]  /*10070*/  FMUL.FTZ R27, R0, R27 ;  /* 0x0000001b001b7220 */ /* 0x000fe40000410000 */
[C---:B------:R-:W-:Y:S01]  /*10080*/  FMUL.FTZ R28, R2.reuse, R28 ;  /* 0x0000001c021c7220 */ /* 0x040fe20000410000 */
[----:B------:R-:W1:Y:S01]  /*10090*/  MUFU.EX2 R228, R228 ;  /* 0x000000e400e47308 */ /* 0x000e620000000800 */
[----:B------:R-:W-:Y:S02]  /*100a0*/  FMUL.FTZ R29, R2, R29 ;  /* 0x0000001d021d7220 */ /* 0x000fe40000410000 */
[----:B------:R-:W-:Y:S01]  /*100b0*/  FMUL.FTZ R30, R0, R30 ;  /* 0x0000001e001e7220 */ /* 0x000fe20000410000 */
[----:B--2---:R-:W-:Y:S01]  /*100c0*/  F2FP.BF16.PACK_AB R145, R230, R235 ;  /* 0x000000ebe691723e */ /* 0x004fe200000010ff */
[----:B------:R-:W-:Y:S02]  /*100d0*/  FMUL.FTZ R31, R0, R31 ;  /* 0x0000001f001f7220 */ /* 0x000fe40000410000 */
[C---:B------:R-:W-:Y:S02]  /*100e0*/  FMUL.FTZ R32, R2.reuse, R32 ;  /* 0x0000002002207220 */ /* 0x040fe40000410000 */
[----:B------:R-:W-:Y:S01]  /*100f0*/  FMUL.FTZ R33, R2, R33 ;  /* 0x0000002102217220 */ /* 0x000fe20000410000 */
[----:B------:R-:W-:Y:S01]  /*10100*/  MUFU.EX2 R245, R161 ;  /* 0x000000a100f57308 */ /* 0x000fe20000000800 */
[C---:B------:R-:W-:Y:S02]  /*10110*/  FMUL.FTZ R34, R0.reuse, R34 ;  /* 0x0000002200227220 */ /* 0x040fe40000410000 */
[----:B------:R-:W-:Y:S02]  /*10120*/  FMUL.FTZ R35, R0, R35 ;  /* 0x0000002300237220 */ /* 0x000fe40000410000 */
[C---:B------:R-:W-:Y:S02]  /*10130*/  FMUL.FTZ R36, R2.reuse, R36 ;  /* 0x0000002402247220 */ /* 0x040fe40000410000 */
[----:B------:R-:W-:Y:S02]  /*10140*/  FMUL.FTZ R37, R2, R37 ;  /* 0x0000002502257220 */ /* 0x000fe40000410000 */
[C---:B------:R-:W-:Y:S01]  /*10150*/  FMUL.FTZ R38, R0.reuse, R38 ;  /* 0x0000002600267220 */ /* 0x040fe20000410000 */
[----:B------:R2:W-:Y:S01]  /*10160*/  MUFU.EX2 R150, R160 ;  /* 0x000000a000967308 */ /* 0x0005e20000000800 */
[----:B------:R-:W-:Y:S02]  /*10170*/  FMUL.FTZ R39, R0, R39 ;  /* 0x0000002700277220 */ /* 0x000fe40000410000 */
[----:B------:R-:W-:Y:S01]  /*10180*/  FMUL.FTZ R40, R2, R40 ;  /* 0x0000002802287220 */ /* 0x000fe20000410000 */
[----:B-1----:R-:W-:Y:S01]  /*10190*/  F2FP.BF16.PACK_AB R147, R228, R233 ;  /* 0x000000e9e493723e */ /* 0x002fe200000010ff */
[----:B------:R-:W-:Y:S02]  /*101a0*/  FMUL.FTZ R41, R2, R41 ;  /* 0x0000002902297220 */ /* 0x000fe40000410000 */
[C---:B------:R-:W-:Y:S02]  /*101b0*/  FMUL.FTZ R42, R0.reuse, R42 ;  /* 0x0000002a002a7220 */ /* 0x040fe40000410000 */
[----:B------:R-:W-:Y:S01]  /*101c0*/  FMUL.FTZ R43, R0, R43 ;  /* 0x0000002b002b7220 */ /* 0x000fe20000410000 */
[----:B------:R-:W-:Y:S01]  /*101d0*/  MUFU.EX2 R236, R236 ;  /* 0x000000ec00ec7308 */ /* 0x000fe20000000800 */
[C---:B------:R-:W-:Y:S05]  /*101e0*/  HMMA.16816.F32.BF16 R4, R144.reuse, R12, R4 ;  /* 0x0000000c9004723c */ /* 0x040fea0000041804 */
[C---:B------:R-:W-:Y:S02]  /*101f0*/  FMUL.FTZ R44, R2.reuse, R44 ;  /* 0x0000002c022c7220 */ /* 0x040fe40000410000 */
[C---:B------:R-:W-:Y:S01]  /*10200*/  FMUL.FTZ R12, R2.reuse, R136 ;  /* 0x00000088020c7220 */ /* 0x040fe20000410000 */
[C---:B------:R-:W-:Y:S01]  /*10210*/  HMMA.16816.F32.BF16 R8, R144.reuse, R14, R8 ;  /* 0x0000000e9008723c */ /* 0x040fe20000041808 */
[----:B------:R-:W1:Y:S03]  /*10220*/  MUFU.EX2 R241, R241 ;  /* 0x000000f100f17308 */ /* 0x000e660000000800 */
[C---:B------:R-:W-:Y:S01]  /*10230*/  FMUL.FTZ R13, R2.reuse, R137 ;  /* 0x00000089020d7220 */ /* 0x040fe20000410000 */
[----:B--2---:R-:W-:Y:S01]  /*10240*/  LDSM.16.MT88.4 R160, [R205+0x8880] ;  /* 0x00888000cda0783b */ /* 0x004fe20000004200 */
[----:B------:R-:W-:Y:S02]  /*10250*/  FMUL.FTZ R45, R2, R45 ;  /* 0x0000002d022d7220 */ /* 0x000fe40000410000 */
[C---:B------:R-:W-:Y:S03]  /*10260*/  FMUL.FTZ R14, R0.reuse, R138 ;  /* 0x0000008a000e7220 */ /* 0x040fe60000410000 */
[----:B------:R-:W-:Y:S01]  /*10270*/  MUFU.EX2 R238, R238 ;  /* 0x000000ee00ee7308 */ /* 0x000fe20000000800 */
[C---:B------:R-:W-:Y:S02]  /*10280*/  FMUL.FTZ R15, R0.reuse, R139 ;  /* 0x0000008b000f7220 */ /* 0x040fe40000410000 */
[----:B------:R-:W2:Y:S01]  /*10290*/  LDSM.16.MT88.4 R136, [R204+0x8080] ;  /* 0x00808000cc88783b */ /* 0x000ea20000004200 */
[C---:B------:R-:W-:Y:S02]  /*102a0*/  FMUL.FTZ R46, R0.reuse, R46 ;  /* 0x0000002e002e7220 */ /* 0x040fe40000410000 */
[----:B------:R-:W-:Y:S02]  /*102b0*/  FMUL.FTZ R47, R0, R47 ;  /* 0x0000002f002f7220 */ /* 0x000fe40000410000 */
[C---:B------:R-:W-:Y:S02]  /*102c0*/  HMMA.16816.F32.BF16 R12, R144.reuse, R152, R12 ;  /* 0x00000098900c723c */ /* 0x040fe4000004180c */
[----:B------:R-:W3:Y:S01]  /*102d0*/  MUFU.EX2 R243, R243 ;  /* 0x000000f300f37308 */ /* 0x000ee20000000800 */
[C---:B------:R-:W-:Y:S02]  /*102e0*/  FMUL.FTZ R48, R2.reuse, R48 ;  /* 0x0000003002307220 */ /* 0x040fe40000410000 */
[----:B------:R-:W-:Y:S02]  /*102f0*/  FMUL.FTZ R49, R2, R49 ;  /* 0x0000003102317220 */ /* 0x000fe40000410000 */
[C---:B------:R-:W-:Y:S01]  /*10300*/  FMUL.FTZ R50, R0.reuse, R50 ;  /* 0x0000003200327220 */ /* 0x040fe20000410000 */
[C---:B------:R-:W-:Y:S04]  /*10310*/  HMMA.16816.F32.BF16 R16, R144.reuse, R154, R16 ;  /* 0x0000009a9010723c */ /* 0x040fe80000041810 */
[----:B------:R-:W-:Y:S01]  /*10320*/  FMUL.FTZ R51, R0, R51 ;  /* 0x0000003300337220 */ /* 0x000fe20000410000 */
[----:B-1----:R-:W-:Y:S01]  /*10330*/  F2FP.BF16.PACK_AB R152, R241, R236 ;  /* 0x000000ecf198723e */ /* 0x002fe200000010ff */
[C---:B------:R-:W-:Y:S01]  /*10340*/  FMUL.FTZ R52, R2.reuse, R52 ;  /* 0x0000003402347220 */ /* 0x040fe20000410000 */
[----:B------:R-:W1:Y:S01]  /*10350*/  MUFU.EX2 R240, R240 ;  /* 0x000000f000f07308 */ /* 0x000e620000000800 */
[C---:B------:R-:W-:Y:S04]  /*10360*/  HMMA.16816.F32.BF16 R20, R144.reuse, R156, R20 ;  /* 0x0000009c9014723c */ /* 0x040fe80000041814 */
[----:B------:R-:W-:Y:S02]  /*10370*/  FMUL.FTZ R53, R2, R53 ;  /* 0x0000003502357220 */ /* 0x000fe40000410000 */
[C---:B------:R-:W-:Y:S02]  /*10380*/  FMUL.FTZ R54, R0.reuse, R54 ;  /* 0x0000003600367220 */ /* 0x040fe40000410000 */
[C---:B------:R-:W-:Y:S01]  /*10390*/  HMMA.16816.F32.BF16 R24, R144.reuse, R158, R24 ;  /* 0x0000009e9018723c */ /* 0x040fe20000041818 */
[----:B------:R-:W-:Y:S01]  /*103a0*/  LDSM.16.MT88.4 R156, [R206+0x8880] ;  /* 0x00888000ce9c783b */ /* 0x000fe20000004200 */
[----:B------:R-:W4:Y:S02]  /*103b0*/  MUFU.EX2 R151, R151 ;  /* 0x0000009700977308 */ /* 0x000f240000000800 */
[----:B------:R-:W-:Y:S01]  /*103c0*/  FMUL.FTZ R55, R0, R55 ;  /* 0x0000003700377220 */ /* 0x000fe20000410000 */
[----:B---3--:R-:W-:Y:S01]  /*103d0*/  F2FP.BF16.PACK_AB R153, R243, R238 ;  /* 0x000000eef399723e */ /* 0x008fe200000010ff */
[C---:B------:R-:W-:Y:S02]  /*103e0*/  FMUL.FTZ R56, R2.reuse, R56 ;  /* 0x0000003802387220 */ /* 0x040fe40000410000 */
[----:B------:R-:W-:Y:S01]  /*103f0*/  FMUL.FTZ R57, R2, R57 ;  /* 0x0000003902397220 */ /* 0x000fe20000410000 */
[C---:B--2---:R-:W-:Y:S03]  /*10400*/  HMMA.16816.F32.BF16 R28, R144.reuse, R136, R28 ;  /* 0x00000088901c723c */ /* 0x044fe6000004181c */
[C---:B------:R-:W-:Y:S01]  /*10410*/  FMUL.FTZ R58, R0.reuse, R58 ;  /* 0x0000003a003a7220 */ /* 0x040fe20000410000 */
[----:B-1----:R-:W-:Y:S01]  /*10420*/  F2FP.BF16.PACK_AB R154, R245, R240 ;  /* 0x000000f0f59a723e */ /* 0x002fe200000010ff */
[----:B------:R-:W-:Y:S02]  /*10430*/  FMUL.FTZ R59, R0, R59 ;  /* 0x0000003b003b7220 */ /* 0x000fe40000410000 */
[C---:B------:R-:W-:Y:S01]  /*10440*/  FMUL.FTZ R60, R2.reuse, R60 ;  /* 0x0000003c023c7220 */ /* 0x040fe20000410000 */
[C---:B------:R-:W-:Y:S01]  /*10450*/  HMMA.16816.F32.BF16 R32, R144.reuse, R138, R32 ;  /* 0x0000008a9020723c */ /* 0x040fe20000041820 */
[----:B------:R-:W1:Y:S03]  /*10460*/  LDSM.16.MT88.4 R136, [R205+0x9080] ;  /* 0x00908000cd88783b */ /* 0x000e660000004200 */
[----:B------:R-:W-:Y:S02]  /*10470*/  FMUL.FTZ R61, R2, R61 ;  /* 0x0000003d023d7220 */ /* 0x000fe40000410000 */
[----:B------:R-:W-:Y:S01]  /*10480*/  FMUL.FTZ R62, R0, R62 ;  /* 0x0000003e003e7220 */ /* 0x000fe20000410000 */
[----:B----4-:R-:W-:Y:S01]  /*10490*/  F2FP.BF16.PACK_AB R155, R150, R151 ;  /* 0x00000097969b723e */ /* 0x010fe200000010ff */
[C---:B------:R-:W-:Y:S04]  /*104a0*/  HMMA.16816.F32.BF16 R36, R144.reuse, R132, R36 ;  /* 0x000000849024723c */ /* 0x040fe80000041824 */
[----:B------:R-:W-:Y:S02]  /*104b0*/  FMUL.FTZ R63, R0, R63 ;  /* 0x0000003f003f7220 */ /* 0x000fe40000410000 */
[C---:B------:R-:W-:Y:S02]  /*104c0*/  FMUL.FTZ R64, R2.reuse, R64 ;  /* 0x0000004002407220 */ /* 0x040fe40000410000 */
[C---:B------:R-:W-:Y:S01]  /*104d0*/  HMMA.16816.F32.BF16 R40, R144.reuse, R134, R40 ;  /* 0x000000869028723c */ /* 0x040fe20000041828 */
[----:B------:R-:W2:Y:S03]  /*104e0*/  LDSM.16.MT88.4 R132, [R204+0x9080] ;  /* 0x00908000cc84783b */ /* 0x000ea60000004200 */
[----:B------:R-:W-:Y:S02]  /*104f0*/  FMUL.FTZ R65, R2, R65 ;  /* 0x0000004102417220 */ /* 0x000fe40000410000 */
[C---:B------:R-:W-:Y:S02]  /*10500*/  FMUL.FTZ R66, R0.reuse, R66 ;  /* 0x0000004200427220 */ /* 0x040fe40000410000 */
[C---:B------:R-:W-:Y:S04]  /*10510*/  HMMA.16816.F32.BF16 R44, R144.reuse, R140, R44 ;  /* 0x0000008c902c723c */ /* 0x040fe8000004182c */
[----:B------:R-:W-:Y:S02]  /*10520*/  FMUL.FTZ R67, R0, R67 ;  /* 0x0000004300437220 */ /* 0x000fe40000410000 */
[C---:B------:R-:W-:Y:S02]  /*10530*/  FMUL.FTZ R68, R2.reuse, R68 ;  /* 0x0000004402447220 */ /* 0x040fe40000410000 */
[C---:B------:R-:W-:Y:S01]  /*10540*/  HMMA.16816.F32.BF16 R48, R144.reuse, R142, R48 ;  /* 0x0000008e9030723c */ /* 0x040fe20000041830 */
[----:B------:R-:W3:Y:S03]  /*10550*/  LDSM.16.MT88.4 R140, [R211+0xa080] ;  /* 0x00a08000d38c783b */ /* 0x000ee60000004200 */
[----:B------:R-:W-:Y:S02]  /*10560*/  FMUL.FTZ R69, R2, R69 ;  /* 0x0000004502457220 */ /* 0x000fe40000410000 */
[C---:B------:R-:W-:Y:S02]  /*10570*/  FMUL.FTZ R70, R0.reuse, R70 ;  /* 0x0000004600467220 */ /* 0x040fe40000410000 */
[----:B------:R-:W-:Y:S01]  /*10580*/  FMUL.FTZ R71, R0, R71 ;  /* 0x0000004700477220 */ /* 0x000fe20000410000 */
[C---:B-1----:R-:W-:Y:S03]  /*10590*/  HMMA.16816.F32.BF16 R52, R144.reuse, R136, R52 ;  /* 0x000000889034723c */ /* 0x042fe60000041834 */
[C---:B------:R-:W-:Y:S02]  /*105a0*/  FMUL.FTZ R72, R2.reuse, R72 ;  /* 0x0000004802487220 */ /* 0x040fe40000410000 */
[----:B------:R-:W-:Y:S02]  /*105b0*/  FMUL.FTZ R73, R2, R73 ;  /* 0x0000004902497220 */ /* 0x000fe40000410000 */
[C---:B------:R-:W-:Y:S01]  /*105c0*/  FMUL.FTZ R74, R0.reuse, R74 ;  /* 0x0000004a004a7220 */ /* 0x040fe20000410000 */
[C---:B------:R-:W-:Y:S01]  /*105d0*/  HMMA.16816.F32.BF16 R56, R144.reuse, R138, R56 ;  /* 0x0000008a9038723c */ /* 0x040fe20000041838 */
[----:B------:R-:W1:Y:S03]  /*105e0*/  LDSM.16.MT88.4 R136, [R206+0xa080] ;  /* 0x00a08000ce88783b */ /* 0x000e660000004200 */
[----:B------:R-:W-:Y:S02]  /*105f0*/  FMUL.FTZ R75, R0, R75 ;  /* 0x0000004b004b7220 */ /* 0x000fe40000410000 */
[C---:B------:R-:W-:Y:S02]  /*10600*/  FMUL.FTZ R76, R2.reuse, R76 ;  /* 0x0000004c024c7220 */ /* 0x040fe40000410000 */
[C---:B--2---:R-:W-:Y:S04]  /*10610*/  HMMA.16816.F32.BF16 R60, R144.reuse, R132, R60 ;  /* 0x00000084903c723c */ /* 0x044fe8000004183c */
[----:B------:R-:W-:Y:S02]  /*10620*/  FMUL.FTZ R77, R2, R77 ;  /* 0x0000004d024d7220 */ /* 0x000fe40000410000 */
[C---:B------:R-:W-:Y:S02]  /*10630*/  FMUL.FTZ R78, R0.reuse, R78 ;  /* 0x0000004e004e7220 */ /* 0x040fe40000410000 */
[C---:B------:R-:W-:Y:S01]  /*10640*/  HMMA.16816.F32.BF16 R64, R144.reuse, R134, R64 ;  /* 0x000000869040723c */ /* 0x040fe20000041840 */
[----:B------:R-:W2:Y:S03]  /*10650*/  LDSM.16.MT88.4 R132, [R205+0xa080] ;  /* 0x00a08000cd84783b */ /* 0x000ea60000004200 */
[----:B------:R-:W-:Y:S02]  /*10660*/  FMUL.FTZ R79, R0, R79 ;  /* 0x0000004f004f7220 */ /* 0x000fe40000410000 */
[C---:B------:R-:W-:Y:S02]  /*10670*/  FMUL.FTZ R80, R2.reuse, R80 ;  /* 0x0000005002507220 */ /* 0x040fe40000410000 */
[C---:B---3--:R-:W-:Y:S04]  /*10680*/  HMMA.16816.F32.BF16 R68, R144.reuse, R140, R68 ;  /* 0x0000008c9044723c */ /* 0x048fe80000041844 */
        /* <DEDUP_REMOVED lines=18> */
[----:B------:R-:W-:Y:S03]  /*107b0*/  FMUL.FTZ R93, R2, R93 ;  /* 0x0000005d025d7220 */ /* 0x000fe60000410000 */
[C---:B------:R-:W-:Y:S01]  /*107c0*/  HMMA.16816.F32.BF16 R88, R144.reuse, R134, R88 ;  /* 0x000000869058723c */ /* 0x040fe20000041858 */
[----:B------:R-:W2:Y:S02]  /*107d0*/  LDSM.16.MT88.4 R132, [R206+0xb080] ;  /* 0x00b08000ce84783b */ /* 0x000ea40000004200 */
[C---:B------:R-:W-:Y:S02]  /*107e0*/  FMUL.FTZ R94, R0.reuse, R94 ;  /* 0x0000005e005e7220 */ /* 0x040fe40000410000 */
[----:B------:R-:W-:Y:S02]  /*107f0*/  FMUL.FTZ R95, R0, R95 ;  /* 0x0000005f005f7220 */ /* 0x000fe40000410000 */
[C---:B------:R-:W-:Y:S02]  /*10800*/  FMUL.FTZ R96, R2.reuse, R96 ;  /* 0x0000006002607220 */ /* 0x040fe40000410000 */
[----:B------:R-:W-:Y:S03]  /*10810*/  FMUL.FTZ R97, R2, R97 ;  /* 0x0000006102617220 */ /* 0x000fe60000410000 */
[C---:B---3--:R-:W-:Y:S03]  /*10820*/  HMMA.16816.F32.BF16 R92, R144.reuse, R140, R92 ;  /* 0x0000008c905c723c */ /* 0x048fe6000004185c */
[C---:B------:R-:W-:Y:S02]  /*10830*/  FMUL.FTZ R98, R0.reuse, R98 ;  /* 0x0000006200627220 */ /* 0x040fe40000410000 */
[----:B------:R-:W-:Y:S02]  /*10840*/  FMUL.FTZ R99, R0, R99 ;  /* 0x0000006300637220 */ /* 0x000fe40000410000 */
[C---:B------:R-:W-:Y:S02]  /*10850*/  FMUL.FTZ R100, R2.reuse, R100 ;  /* 0x0000006402647220 */ /* 0x040fe40000410000 */
[----:B------:R-:W-:Y:S03]  /*10860*/  FMUL.FTZ R101, R2, R101 ;  /* 0x0000006502657220 */ /* 0x000fe60000410000 */
[C---:B------:R-:W-:Y:S01]  /*10870*/  HMMA.16816.F32.BF16 R96, R144.reuse, R142, R96 ;  /* 0x0000008e9060723c */ /* 0x040fe20000041860 */
[----:B------:R-:W3:Y:S02]  /*10880*/  LDSM.16.MT88.4 R140, [R205+0xb080] ;  /* 0x00b08000cd8c783b */ /* 0x000ee40000004200 */
[C---:B------:R-:W-:Y:S02]  /*10890*/  FMUL.FTZ R102, R0.reuse, R102 ;  /* 0x0000006600667220 */ /* 0x040fe40000410000 */
[----:B------:R-:W-:Y:S02]  /*108a0*/  FMUL.FTZ R103, R0, R103 ;  /* 0x0000006700677220 */ /* 0x000fe40000410000 */
[C---:B------:R-:W-:Y:S02]  /*108b0*/  FMUL.FTZ R104, R2.reuse, R104 ;  /* 0x0000006802687220 */ /* 0x040fe40000410000 */
[----:B------:R-:W-:Y:S03]  /*108c0*/  FMUL.FTZ R105, R2, R105 ;  /* 0x0000006902697220 */ /* 0x000fe60000410000 */
[C---:B-1----:R-:W-:Y:S03]  /*108d0*/  HMMA.16816.F32.BF16 R100, R144.reuse, R136, R100 ;  /* 0x000000889064723c */ /* 0x042fe60000041864 */
[C---:B------:R-:W-:Y:S02]  /*108e0*/  FMUL.FTZ R106, R0.reuse, R106 ;  /* 0x0000006a006a7220 */ /* 0x040fe40000410000 */
[----:B------:R-:W-:Y:S02]  /*108f0*/  FMUL.FTZ R107, R0, R107 ;  /* 0x0000006b006b7220 */ /* 0x000fe40000410000 */
[C---:B------:R-:W-:Y:S02]  /*10900*/  FMUL.FTZ R108, R2.reuse, R108 ;  /* 0x0000006c026c7220 */ /* 0x040fe40000410000 */
[----:B------:R-:W-:Y:S03]  /*10910*/  FMUL.FTZ R109, R2, R109 ;  /* 0x0000006d026d7220 */ /* 0x000fe60000410000 */
[C---:B------:R-:W-:Y:S01]  /*10920*/  HMMA.16816.F32.BF16 R104, R144.reuse, R138, R104 ;  /* 0x0000008a9068723c */ /* 0x040fe20000041868 */
[----:B------:R-:W1:Y:S02]  /*10930*/  LDSM.16.MT88.4 R136, [R204+0xb080] ;  /* 0x00b08000cc88783b */ /* 0x000e640000004200 */
[C---:B------:R-:W-:Y:S02]  /*10940*/  FMUL.FTZ R110, R0.reuse, R110 ;  /* 0x0000006e006e7220 */ /* 0x040fe40000410000 */
[----:B------:R-:W-:Y:S02]  /*10950*/  FMUL.FTZ R111, R0, R111 ;  /* 0x0000006f006f7220 */ /* 0x000fe40000410000 */
[C---:B------:R-:W-:Y:S02]  /*10960*/  FMUL.FTZ R112, R2.reuse, R112 ;  /* 0x0000007002707220 */ /* 0x040fe40000410000 */
[----:B------:R-:W-:Y:S03]  /*10970*/  FMUL.FTZ R113, R2, R113 ;  /* 0x0000007102717220 */ /* 0x000fe60000410000 */
[C---:B--2---:R-:W-:Y:S03]  /*10980*/  HMMA.16816.F32.BF16 R108, R144.reuse, R132, R108 ;  /* 0x00000084906c723c */ /* 0x044fe6000004186c */
[C---:B------:R-:W-:Y:S02]  /*10990*/  FMUL.FTZ R114, R0.reuse, R114 ;  /* 0x0000007200727220 */ /* 0x040fe40000410000 */
        /* <DEDUP_REMOVED lines=14> */
[C---:B------:R-:W-:Y:S03]  /*10a80*/  HMMA.16816.F32.BF16 R120, R144.reuse, R142, R120 ;  /* 0x0000008e9078723c */ /* 0x040fe60000041878 */
[C---:B------:R-:W-:Y:S02]  /*10a90*/  FMUL.FTZ R126, R0.reuse, R126 ;  /* 0x0000007e007e7220 */ /* 0x040fe40000410000 */
[----:B------:R-:W-:Y:S02]  /*10aa0*/  FMUL.FTZ R127, R0, R127 ;  /* 0x0000007f007f7220 */ /* 0x000fe40000410000 */
[C---:B------:R-:W-:Y:S02]  /*10ab0*/  FMUL.FTZ R128, R2.reuse, R128 ;  /* 0x0000008002807220 */ /* 0x040fe40000410000 */
[----:B------:R-:W-:Y:S03]  /*10ac0*/  FMUL.FTZ R129, R2, R129 ;  /* 0x0000008102817220 */ /* 0x000fe60000410000 */
[C---:B-1----:R-:W-:Y:S03]  /*10ad0*/  HMMA.16816.F32.BF16 R124, R144.reuse, R136, R124 ;  /* 0x00000088907c723c */ /* 0x042fe6000004187c */
[C---:B------:R-:W-:Y:S02]  /*10ae0*/  FMUL.FTZ R130, R0.reuse, R130 ;  /* 0x0000008200827220 */ /* 0x040fe40000410000 */
[----:B------:R-:W-:Y:S02]  /*10af0*/  FMUL.FTZ R131, R0, R131 ;  /* 0x0000008300837220 */ /* 0x000fe40000410000 */
[----:B------:R-:W-:Y:S02]  /*10b00*/  FFMA.FTZ R239, R2, R231, R239 ;  /* 0x000000e702ef7223 */ /* 0x000fe400000100ef */
[----:B------:R-:W-:Y:S03]  /*10b10*/  FFMA.FTZ R235, R0, R229, R235 ;  /* 0x000000e500eb7223 */ /* 0x000fe600000100eb */
[----:B------:R-:W-:Y:S03]  /*10b20*/  HMMA.16816.F32.BF16 R128, R144, R138, R128 ;  /* 0x0000008a9080723c */ /* 0x000fe60000041880 */
[----:B------:R-:W-:Y:S01]  /*10b30*/  MOV R0, R3 ;  /* 0x0000000300007202 */ /* 0x000fe20000000f00 */
[----:B------:R-:W-:Y:S02]  /*10b40*/  FADD.FTZ R234, R234, R239 ;  /* 0x000000efeaea7221 */ /* 0x000fe40000010000 */
[----:B------:R-:W-:Y:S02]  /*10b50*/  FADD.FTZ R230, R230, R235 ;  /* 0x000000ebe6e67221 */ /* 0x000fe40000010000 */
[C---:B--2---:R-:W-:Y:S01]  /*10b60*/  HMMA.16816.F32.BF16 R144, R152.reuse, R132, R4 ;  /* 0x000000849890723c */ /* 0x044fe20000041804 */
[----:B------:R-:W1:Y:S07]  /*10b70*/  LDSM.16.MT88.4 R4, [R204+0x8880] ;  /* 0x00888000cc04783b */ /* 0x000e6e0000004200 */
[C---:B------:R-:W-:Y:S01]  /*10b80*/  HMMA.16816.F32.BF16 R140, R152.reuse, R134, R8 ;  /* 0x00000086988c723c */ /* 0x040fe20000041808 */
[----:B------:R-:W2:Y:S07]  /*10b90*/  LDSM.16.MT88.4 R8, [R205+0x9880] ;  /* 0x00988000cd08783b */ /* 0x000eae0000004200 */
[C---:B------:R-:W-:Y:S01]  /*10ba0*/  HMMA.16816.F32.BF16 R136, R152.reuse, R156, R12 ;  /* 0x0000009c9888723c */ /* 0x040fe2000004180c */
[----:B------:R-:W3:Y:S07]  /*10bb0*/  LDSM.16.MT88.4 R12, [R205+0xa880] ;  /* 0x00a88000cd0c783b */ /* 0x000eee0000004200 */
[C---:B------:R-:W-:Y:S01]  /*10bc0*/  HMMA.16816.F32.BF16 R132, R152.reuse, R158, R16 ;  /* 0x0000009e9884723c */ /* 0x040fe20000041810 */
[----:B------:R-:W4:Y:S07]  /*10bd0*/  LDSM.16.MT88.4 R16, [R205+0xb880] ;  /* 0x00b88000cd10783b */ /* 0x000f2e0000004200 */
[C---:B------:R-:W-:Y:S01]  /*10be0*/  HMMA.16816.F32.BF16 R20, R152.reuse, R160, R20 ;  /* 0x000000a09814723c */ /* 0x040fe20000041814 */
[----:B------:R-:W5:Y:S07]  /*10bf0*/  LDSM.16.MT88.4 R156, [R204+0xb880] ;  /* 0x00b88000cc9c783b */ /* 0x000f6e0000004200 */
[C---:B------:R-:W-:Y:S08]  /*10c00*/  HMMA.16816.F32.BF16 R24, R152.reuse, R162, R24 ;  /* 0x000000a29818723c */ /* 0x040ff00000041818 */
[C---:B-1----:R-:W-:Y:S07]  /*10c10*/  HMMA.16816.F32.BF16 R28, R152.reuse, R4, R28 ;  /* 0x00000004981c723c */ /* 0x042fee000004181c */
[----:B------:R-:W-:Y:S01]  /*10c20*/  FADD.FTZ R5, R237, R234 ;  /* 0x000000eaed057221 */ /* 0x000fe20000010000 */
[C---:B------:R-:W-:Y:S04]  /*10c30*/  HMMA.16816.F32.BF16 R32, R152.reuse, R6, R32 ;  /* 0x000000069820723c */ /* 0x040fe80000041820 */
[----:B------:R-:W-:Y:S03]  /*10c40*/  FADD.FTZ R5, R232, R5 ;  /* 0x00000005e8057221 */ /* 0x000fe60000010000 */
[----:B------:R-:W-:Y:S01]  /*10c50*/  FADD.FTZ R7, R233, R230 ;  /* 0x000000e6e9077221 */ /* 0x000fe20000010000 */
[C---:B------:R-:W-:Y:S04]  /*10c60*/  HMMA.16816.F32.BF16 R36, R152.reuse, R164, R36 ;  /* 0x000000a49824723c */ /* 0x040fe80000041824 */
[----:B------:R-:W-:Y:S02]  /*10c70*/  FADD.FTZ R7, R228, R7 ;  /* 0x00000007e4077221 */ /* 0x000fe40000010000 */
[----:B------:R-:W-:Y:S02]  /*10c80*/  FADD.FTZ R236, R236, R5 ;  /* 0x00000005ecec7221 */ /* 0x000fe40000010000 */
        /* <DEDUP_REMOVED lines=9> */
[C---:B--2---:R-:W-:Y:S04]  /*10d20*/  HMMA.16816.F32.BF16 R52, R152.reuse, R8, R52 ;  /* 0x000000089834723c */ /* 0x044fe80000041834 */
[----:B------:R-:W-:Y:S04]  /*10d30*/  FADD.FTZ R229, R150, R151 ;  /* 0x0000009796e57221 */ /* 0x000fe80000010000 */
[C---:B------:R-:W-:Y:S08]  /*10d40*/  HMMA.16816.F32.BF16 R56, R152.reuse, R10, R56 ;  /* 0x0000000a9838723c */ /* 0x040ff00000041838 */
[C---:B------:R-:W-:Y:S08]  /*10d50*/  HMMA.16816.F32.BF16 R60, R152.reuse, R172, R60 ;  /* 0x000000ac983c723c */ /* 0x040ff0000004183c */
[C---:B------:R-:W-:Y:S08]  /*10d60*/  HMMA.16816.F32.BF16 R64, R152.reuse, R174, R64 ;  /* 0x000000ae9840723c */ /* 0x040ff00000041840 */
[C---:B------:R-:W-:Y:S08]  /*10d70*/  HMMA.16816.F32.BF16 R68, R152.reuse, R176, R68 ;  /* 0x000000b09844723c */ /* 0x040ff00000041844 */
[C---:B------:R-:W-:Y:S08]  /*10d80*/  HMMA.16816.F32.BF16 R72, R152.reuse, R178, R72 ;  /* 0x000000b29848723c */ /* 0x040ff00000041848 */
[C---:B------:R-:W-:Y:S08]  /*10d90*/  HMMA.16816.F32.BF16 R76, R152.reuse, R180, R76 ;  /* 0x000000b4984c723c */ /* 0x040ff0000004184c */
[C---:B------:R-:W-:Y:S08]  /*10da0*/  HMMA.16816.F32.BF16 R80, R152.reuse, R182, R80 ;  /* 0x000000b69850723c */ /* 0x040ff00000041850 */
[C---:B---3--:R-:W-:Y:S08]  /*10db0*/  HMMA.16816.F32.BF16 R84, R152.reuse, R12, R84 ;  /* 0x0000000c9854723c */ /* 0x048ff00000041854 */
[C---:B------:R-:W-:Y:S08]  /*10dc0*/  HMMA.16816.F32.BF16 R88, R152.reuse, R14, R88 ;  /* 0x0000000e9858723c */ /* 0x040ff00000041858 */
[C---:B------:R-:W-:Y:S08]  /*10dd0*/  HMMA.16816.F32.BF16 R92, R152.reuse, R184, R92 ;  /* 0x000000b8985c723c */ /* 0x040ff0000004185c */
[C---:B------:R-:W-:Y:S08]  /*10de0*/  HMMA.16816.F32.BF16 R96, R152.reuse, R186, R96 ;  /* 0x000000ba9860723c */ /* 0x040ff00000041860 */
[C---:B------:R-:W-:Y:S08]  /*10df0*/  HMMA.16816.F32.BF16 R100, R152.reuse, R188, R100 ;  /* 0x000000bc9864723c */ /* 0x040ff00000041864 */
[C---:B------:R-:W-:Y:S08]  /*10e00*/  HMMA.16816.F32.BF16 R104, R152.reuse, R190, R104 ;  /* 0x000000be9868723c */ /* 0x040ff00000041868 */
[C---:B------:R-:W-:Y:S08]  /*10e10*/  HMMA.16816.F32.BF16 R108, R152.reuse, R192, R108 ;  /* 0x000000c0986c723c */ /* 0x040ff0000004186c */
[C---:B------:R-:W-:Y:S08]  /*10e20*/  HMMA.16816.F32.BF16 R112, R152.reuse, R194, R112 ;  /* 0x000000c29870723c */ /* 0x040ff00000041870 */
[C---:B----4-:R-:W-:Y:S08]  /*10e30*/  HMMA.16816.F32.BF16 R116, R152.reuse, R16, R116 ;  /* 0x000000109874723c */ /* 0x050ff00000041874 */
[C---:B------:R-:W-:Y:S08]  /*10e40*/  HMMA.16816.F32.BF16 R120, R152.reuse, R18, R120 ;  /* 0x000000129878723c */ /* 0x040ff00000041878 */
[C---:B-----5:R-:W-:Y:S08]  /*10e50*/  HMMA.16816.F32.BF16 R124, R152.reuse, R156, R124 ;  /* 0x0000009c987c723c */ /* 0x060ff0000004187c */
[----:B------:R-:W-:Y:S01]  /*10e60*/  HMMA.16816.F32.BF16 R128, R152, R158, R128 ;  /* 0x0000009e9880723c */ /* 0x000fe20000041880 */
[----:B------:R-:W-:-:S07]  /*10e70*/  @P0 BRA `(.L_x_142) ;  /* 0xffffe0b000000947 */ /* 0x000fce000383ffff */
.L_x_141:
[----:B------:R-:W1:Y:S01]  /*10e80*/  SHFL.BFLY PT, R6, R231, 0x2, 0x1f ;  /* 0x0c401f00e7067f89 */ /* 0x000e6200000e0000 */
[----:B------:R-:W-:-:S02]  /*10e90*/  MOV R4, RZ ;  /* 0x000000ff00047202 */ /* 0x000fc40000000f00 */
[----:B------:R-:W-:Y:S01]  /*10ea0*/  MOV R2, RZ ;  /* 0x000000ff00027202 */ /* 0x000fe20000000f00 */
[----:B------:R-:W2:Y:S01]  /*10eb0*/  SHFL.BFLY PT, R0, R229, 0x2, 0x1f ;  /* 0x0c401f00e5007f89 */ /* 0x000ea200000e0000 */
[----:B------:R-:W-:Y:S02]  /*10ec0*/  MOV R8, 0xff800000 ;  /* 0xff80000000087802 */ /* 0x000fe40000000f00 */
[----:B------:R-:W-:Y:S01]  /*10ed0*/  PLOP3.LUT P2, PT, PT, PT, PT, 0x8, 0x0 ;  /* 0x000000000000781c */ /* 0x000fe20003f4e170 */
[----:B-1----:R-:W-:Y:S02]  /*10ee0*/  FADD.FTZ R6, R6, R231 ;  /* 0x000000e706067221 */ /* 0x002fe40000010000 */
[----:B--2---:R-:W-:-:S03]  /*10ef0*/  FADD.FTZ R7, R0, R229 ;  /* 0x000000e500077221 */ /* 0x004fc60000010000 */
[----:B------:R-:W1:Y:S04]  /*10f00*/  SHFL.BFLY PT, R5, R6, 0x1, 0x1f ;  /* 0x0c201f0006057f89 */ /* 0x000e6800000e0000 */
[----:B------:R-:W2:Y:S01]  /*10f10*/  SHFL.BFLY PT, R0, R7, 0x1, 0x1f ;  /* 0x0c201f0007007f89 */ /* 0x000ea200000e0000 */
[----:B-1----:R-:W-:Y:S01]  /*10f20*/  FADD.FTZ R5, R6, R5 ;  /* 0x0000000506057221 */ /* 0x002fe20000010000 */
[----:B------:R-:W-:Y:S01]  /*10f30*/  MOV R6, 0xff800000 ;  /* 0xff80000000067802 */ /* 0x000fe20000000f00 */
[----:B--2---:R-:W-:-:S03]  /*10f40*/  FADD.FTZ R0, R0, R7 ;  /* 0x0000000700007221 */ /* 0x004fc60000010000 */
[----:B------:R-:W-:Y:S02]  /*10f50*/  FSETP.NE.FTZ.AND P1, PT, R5, RZ, PT ;  /* 0x000000ff0500720b */ /* 0x000fe40003f35000 */
[----:B------:R-:W-:-:S11]  /*10f60*/  FSETP.NE.FTZ.AND P0, PT, R0, RZ, PT ;  /* 0x000000ff0000720b */ /* 0x000fd60003f15000 */
[----:B------:R-:W1:Y:S01]  /*10f70*/  @P1 MUFU.RCP R4, R5 ;  /* 0x0000000500041308 */ /* 0x000e620000001000 */
[----:B------:R-:W-:Y:S02]  /*10f80*/  @P1 MOV R10, 0x3f317218 ;  /* 0x3f317218000a1802 */ /* 0x000fe40000000f00 */
[----:B------:R-:W-:-:S03]  /*10f90*/  @P0 MOV R9, 0x3f317218 ;  /* 0x3f31721800090802 */ /* 0x000fc60000000f00 */
[----:B------:R-:W-:Y:S02]  /*10fa0*/  @P1 FMUL.FTZ R10, R10, c[0x0][0x2d0] ;  /* 0x0000b4000a0a1a20 */ /* 0x000fe40000410000 */
[----:B------:R-:W-:Y:S01]  /*10fb0*/  @P0 MUFU.RCP R2, R0 ;  /* 0x0000000000020308 */ /* 0x000fe20000001000 */
[----:B------:R-:W-:-:S07]  /*10fc0*/  @P0 FMUL.FTZ R9, R9, c[0x0][0x2d0] ;  /* 0x0000b40009090a20 */ /* 0x000fce0000410000 */
[----:B------:R-:W2:Y:S01]  /*10fd0*/  @P1 MUFU.LG2 R5, R5 ;  /* 0x0000000500051308 */ /* 0x000ea20000000c00 */
[C---:B-1----:R-:W-:Y:S02]  /*10fe0*/  FMUL.FTZ R144, R4.reuse, R144 ;  /* 0x0000009004907220 */ /* 0x042fe40000410000 */
[C---:B------:R-:W-:Y:S02]  /*10ff0*/  FMUL.FTZ R145, R4.reuse, R145 ;  /* 0x0000009104917220 */ /* 0x040fe40000410000 */
[C---:B------:R-:W-:Y:S02]  /*11000*/  FMUL.FTZ R140, R4.reuse, R140 ;  /* 0x0000008c048c7220 */ /* 0x040fe40000410000 */
[C---:B------:R-:W-:Y:S01]  /*11010*/  FMUL.FTZ R141, R4.reuse, R141 ;  /* 0x0000008d048d7220 */ /* 0x040fe20000410000 */
[----:B------:R-:W1:Y:S01]  /*11020*/  @P0 MUFU.LG2 R0, R0 ;  /* 0x0000000000000308 */ /* 0x000e620000000c00 */
[C---:B------:R-:W-:Y:S02]  /*11030*/  FMUL.FTZ R136, R4.reuse, R136 ;  /* 0x0000008804887220 */ /* 0x040fe40000410000 */
[----:B------:R-:W-:-:S02]  /*11040*/  FMUL.FTZ R137, R4, R137 ;  /* 0x0000008904897220 */ /* 0x000fc40000410000 */
[C---:B------:R-:W-:Y:S02]  /*11050*/  FMUL.FTZ R132, R4.reuse, R132 ;  /* 0x0000008404847220 */ /* 0x040fe40000410000 */
[C---:B------:R-:W-:Y:S02]  /*11060*/  FMUL.FTZ R133, R4.reuse, R133 ;  /* 0x0000008504857220 */ /* 0x040fe40000410000 */
[----:B--2---:R-:W-:Y:S02]  /*11070*/  @P1 FMUL.FTZ R5, R5, 0.69314718246459960938 ;  /* 0x3f31721805051820 */ /* 0x004fe40000410000 */
[C---:B------:R-:W-:Y:S02]  /*11080*/  FMUL.FTZ R20, R4.reuse, R20 ;  /* 0x0000001404147220 */ /* 0x040fe40000410000 */
[C---:B------:R-:W-:Y:S02]  /*11090*/  FMUL.FTZ R21, R4.reuse, R21 ;  /* 0x0000001504157220 */ /* 0x040fe40000410000 */
[----:B------:R-:W-:-:S02]  /*110a0*/  FMUL.FTZ R24, R4, R24 ;  /* 0x0000001804187220 */ /* 0x000fc40000410000 */
[----:B-1----:R-:W-:Y:S02]  /*110b0*/  @P0 FMUL.FTZ R0, R0, 0.69314718246459960938 ;  /* 0x3f31721800000820 */ /* 0x002fe40000410000 */
        /* <DEDUP_REMOVED lines=116> */
[----:B------:R-:W-:Y:S02]  /*11800*/  FMUL.FTZ R131, R2, R131 ;  /* 0x0000008302837220 */ /* 0x000fe40000410000 */
[----:B------:R-:W-:Y:S02]  /*11810*/  @P1 FFMA.FTZ R6, R10, R148, R5 ;  /* 0x000000940a061223 */ /* 0x000fe40000010005 */
[----:B------:R-:W-:-:S02]  /*11820*/  @P0 FFMA.FTZ R8, R9, R3, R0 ;  /* 0x0000000309080223 */ /* 0x000fc40000010000 */
.L_x_81:
[----:B------:R-:W-:Y:S02]  /*11830*/  USHF.R.S32.HI UR8, URZ, 0x1f, UR13 ;  /* 0x0000001f3f087899 */ /* 0x000fe4000801140d */
[----:B------:R-:W-:Y:S01]  /*11840*/  ULDC.64 UR10, c[0x0][0x118] ;  /* 0x00004600000a7ab9 */ /* 0x000fe20000000a00 */
        /* <DEDUP_REMOVED lines=22> */
[----:B------:R-:W-:Y:S02]  /*119b0*/  LEA.HI R2, R3, R0, RZ, 0x2 ;  /* 0x0000000003027211 */ /* 0x000fe400078f10ff */
[----:B------:R-:W-:Y:S02]  /*119c0*/  F2FP.BF16.PACK_AB R28, R29, R28 ;  /* 0x0000001c1d1c723e */ /* 0x000fe400000010ff */
[----:B------:R-:W-:-:S02]  /*119d0*/  SHF.R.S32.HI R10, RZ, 0x2, R2 ;  /* 0x00000002ff0a7819 */ /* 0x000fc40000011402 */
[----:B------:R-:W-:Y:S02]  /*119e0*/  SHF.R.S32.HI R5, RZ, 0x1f, R2 ;  /* 0x0000001fff057819 */ /* 0x000fe40000011402 */
[----:B------:R-:W-:Y:S02]  /*119f0*/  LOP3.LUT R7, R2, 0xfffffffc, RZ, 0xc0, !PT ;  /* 0xfffffffc02077812 */ /* 0x000fe400078ec0ff */
[----:B------:R-:W-:Y:S02]  /*11a00*/  LEA.HI R5, R5, R10, RZ, 0x3 ;  /* 0x0000000a05057211 */ /* 0x000fe400078f18ff */
[----:B------:R-:W-:Y:S01]  /*11a10*/  F2FP.BF16.PACK_AB R30, R31, R30 ;  /* 0x0000001e1f1e723e */ /* 0x000fe200000010ff */
[----:B------:R-:W-:Y:S01]  /*11a20*/  IMAD.IADD R7, R0, 0x1, -R7 ;  /* 0x0000000100077824 */ /* 0x000fe200078e0a07 */
[----:B------:R-:W-:Y:S02]  /*11a30*/  LOP3.LUT R5, R5, 0xfffffff8, RZ, 0xc0, !PT ;  /* 0xfffffff805057812 */ /* 0x000fe400078ec0ff */
[----:B------:R-:W-:-:S02]  /*11a40*/  F2FP.BF16.PACK_AB R32, R33, R32 ;  /* 0x000000202120723e */ /* 0x000fc400000010ff */
[----:B------:R-:W-:Y:S01]  /*11a50*/  F2FP.BF16.PACK_AB R34, R35, R34 ;  /* 0x000000222322723e */ /* 0x000fe200000010ff */
[----:B------:R-:W-:Y:S01]  /*11a60*/  IMAD.IADD R10, R10, 0x1, -R5 ;  /* 0x000000010a0a7824 */ /* 0x000fe200078e0a05 */
[----:B------:R-:W-:Y:S02]  /*11a70*/  LEA.HI R5, R3, R0, RZ, 0x5 ;  /* 0x0000000003057211 */ /* 0x000fe400078f28ff */
[----:B------:R-:W-:Y:S01]  /*11a80*/  F2FP.BF16.PACK_AB R36, R37, R36 ;  /* 0x000000242524723e */ /* 0x000fe200000010ff */
[C---:B------:R-:W-:Y:S01]  /*11a90*/  IMAD.SHL.U32 R9, R10.reuse, 0x40, RZ ;  /* 0x000000400a097824 */ /* 0x040fe200078e00ff */
[----:B------:R-:W-:Y:S02]  /*11aa0*/  SHF.R.S32.HI R2, RZ, 0x5, R5 ;  /* 0x00000005ff027819 */ /* 0x000fe40000011405 */
[----:B------:R-:W-:Y:S02]  /*11ab0*/  LOP3.LUT R12, R10, 0x1, RZ, 0xc0, !PT ;  /* 0x000000010a0c7812 */ /* 0x000fe400078ec0ff */
        /* <DEDUP_REMOVED lines=13> */
[C---:B------:R-:W-:Y:S01]  /*11b90*/  IMAD.IADD R13, R11.reuse, 0x1, R10 ;  /* 0x000000010b0d7824 */ /* 0x040fe200078e020a */
[C---:B------:R-:W-:Y:S02]  /*11ba0*/  IADD3 R12, R11.reuse, 0x80, RZ ;  /* 0x000000800b0c7810 */ /* 0x040fe40007ffe0ff */
[----:B------:R-:W-:Y:S02]  /*11bb0*/  IADD3 R9, R11, 0x70, RZ ;  /* 0x000000700b097810 */ /* 0x000fe40007ffe0ff */
[----:B------:R-:W-:Y:S01]  /*11bc0*/  @P0 IADD3 R9, R12, 0x10, RZ ;  /* 0x000000100c090810 */ /* 0x000fe20007ffe0ff */
[----:B------:R-:W-:Y:S01]  /*11bd0*/  IMAD.MOV.U32 R12, RZ, RZ, 0x40 ;  /* 0x00000040ff0c7424 */ /* 0x000fe200078e00ff */
[----:B------:R-:W-:Y:S02]  /*11be0*/  F2FP.BF16.PACK_AB R44, R45, R44 ;  /* 0x0000002c2d2c723e */ /* 0x000fe400000010ff */
[----:B------:R-:W-:Y:S01]  /*11bf0*/  F2FP.BF16.PACK_AB R46, R47, R46 ;  /* 0x0000002e2f2e723e */ /* 0x000fe200000010ff */
[----:B------:R-:W-:Y:S01]  /*11c00*/  IMAD.IADD R15, R10, 0x1, R9 ;  /* 0x000000010a0f7824 */ /* 0x000fe200078e0209 */
[----:B------:R-:W-:Y:S01]  /*11c10*/  SEL R12, R12, 0xffffffc0, !P2 ;  /* 0xffffffc00c0c7807 */ /* 0x000fe20005000000 */
[----:B------:R-:W-:Y:S01]  /*11c20*/  IMAD.U32 R10, RZ, RZ, UR4 ;  /* 0x00000004ff0a7e24 */ /* 0x000fe2000f8e00ff */
[----:B------:R-:W-:-:S02]  /*11c30*/  F2FP.BF16.PACK_AB R48, R49, R48 ;  /* 0x000000303130723e */ /* 0x000fc400000010ff */
[----:B------:R-:W-:Y:S01]  /*11c40*/  F2FP.BF16.PACK_AB R50, R51, R50 ;  /* 0x000000323332723e */ /* 0x000fe200000010ff */
[--C-:B------:R-:W-:Y:S01]  /*11c50*/  IMAD.IADD R17, R11, 0x1, R12.reuse ;  /* 0x000000010b117824 */ /* 0x100fe200078e020c */
[----:B------:R-:W-:Y:S01]  /*11c60*/  F2FP.BF16.PACK_AB R52, R53, R52 ;  /* 0x000000343534723e */ /* 0x000fe200000010ff */
[C---:B------:R-:W-:Y:S01]  /*11c70*/  IMAD.IADD R19, R12.reuse, 0x1, R9 ;  /* 0x000000010c137824 */ /* 0x040fe200078e0209 */
[----:B------:R-:W-:Y:S01]  /*11c80*/  F2FP.BF16.PACK_AB R54, R55, R54 ;  /* 0x000000363736723e */ /* 0x000fe200000010ff */
[----:B------:R-:W-:Y:S01]  /*11c90*/  IMAD.IADD R21, R12, 0x1, R13 ;  /* 0x000000010c157824 */ /* 0x000fe200078e020d */
[----:B------:R-:W-:Y:S01]  /*11ca0*/  STS [R11+0x80], R144 ;  /* 0x000080900b007388 */ /* 0x000fe20000000800 */
[----:B------:R-:W-:Y:S01]  /*11cb0*/  IMAD.IADD R23, R15, 0x1, R12 ;  /* 0x000000010f177824 */ /* 0x000fe200078e020c */
[----:B------:R-:W-:Y:S02]  /*11cc0*/  F2FP.BF16.PACK_AB R56, R57, R56 ;  /* 0x000000383938723e */ /* 0x000fe400000010ff */
[----:B------:R-:W-:Y:S01]  /*11cd0*/  STS [R11+0x480], R146 ;  /* 0x000480920b007388 */ /* 0x000fe20000000800 */
[----:B------:R-:W-:-:S02]  /*11ce0*/  F2FP.BF16.PACK_AB R58, R59, R58 ;  /* 0x0000003a3b3a723e */ /* 0x000fc400000010ff */
[----:B------:R-:W-:Y:S01]  /*11cf0*/  F2FP.BF16.PACK_AB R60, R61, R60 ;  /* 0x0000003c3d3c723e */ /* 0x000fe200000010ff */
[----:B------:R-:W-:Y:S01]  /*11d00*/  STS [R9], R140 ;  /* 0x0000008c09007388 */ /* 0x000fe20000000800 */
[----:B------:R-:W-:Y:S02]  /*11d10*/  F2FP.BF16.PACK_AB R62, R63, R62 ;  /* 0x0000003e3f3e723e */ /* 0x000fe400000010ff */
[----:B------:R-:W-:Y:S01]  /*11d20*/  F2FP.BF16.PACK_AB R64, R65, R64 ;  /* 0x000000404140723e */ /* 0x000fe200000010ff */
[----:B------:R-:W-:Y:S01]  /*11d30*/  STS [R9+0x400], R142 ;  /* 0x0004008e09007388 */ /* 0x000fe20000000800 */
[----:B------:R-:W-:Y:S02]  /*11d40*/  F2FP.BF16.PACK_AB R68, R69, R68 ;  /* 0x000000444544723e */ /* 0x000fe400000010ff */
[----:B------:R-:W-:Y:S01]  /*11d50*/  F2FP.BF16.PACK_AB R70, R71, R70 ;  /* 0x000000464746723e */ /* 0x000fe200000010ff */
[----:B------:R-:W-:Y:S01]  /*11d60*/  STS [R13+0x80], R136 ;  /* 0x000080880d007388 */ /* 0x000fe20000000800 */
[----:B------:R-:W-:-:S02]  /*11d70*/  F2FP.BF16.PACK_AB R72, R73, R72 ;  /* 0x000000484948723e */ /* 0x000fc400000010ff */
[----:B------:R-:W-:Y:S01]  /*11d80*/  F2FP.BF16.PACK_AB R74, R75, R74 ;  /* 0x0000004a4b4a723e */ /* 0x000fe200000010ff */
[----:B------:R-:W-:Y:S01]  /*11d90*/  STS [R13+0x480], R138 ;  /* 0x0004808a0d007388 */ /* 0x000fe20000000800 */
[----:B------:R-:W-:Y:S02]  /*11da0*/  F2FP.BF16.PACK_AB R76, R77, R76 ;  /* 0x0000004c4d4c723e */ /* 0x000fe400000010ff */
[----:B------:R-:W-:Y:S01]  /*11db0*/  F2FP.BF16.PACK_AB R78, R79, R78 ;  /* 0x0000004e4f4e723e */ /* 0x000fe200000010ff */
[----:B------:R-:W-:Y:S01]  /*11dc0*/  STS [R15], R132 ;  /* 0x000000840f007388 */ /* 0x000fe20000000800 */
        /* <DEDUP_REMOVED lines=71> */
[----:B------:R3:W-:Y:S04]  /*12240*/  STS [R9+0xc400], R106 ;  /* 0x00c4006a09007388 */ /* 0x0007e80000000800 */
[----:B------:R-:W-:Y:S04]  /*12250*/  STS [R13+0xc080], R108 ;  /* 0x00c0806c0d007388 */ /* 0x000fe80000000800 */
[----:B------:R4:W-:Y:S04]  /*12260*/  STS [R13+0xc480], R110 ;  /* 0x00c4806e0d007388 */ /* 0x0009e80000000800 */
[----:B------:R2:W-:Y:S04]  /*12270*/  STS [R15+0xc000], R112 ;  /* 0x00c000700f007388 */ /* 0x0005e80000000800 */
[----:B------:R2:W-:Y:S01]  /*12280*/  STS [R15+0xc400], R114 ;  /* 0x00c400720f007388 */ /* 0x0005e20000000800 */
[----:B-1----:R-:W-:Y:S01]  /*12290*/  IMAD.U32 R11, RZ, RZ, UR5 ;  /* 0x00000005ff0b7e24 */ /* 0x002fe2000f8e00ff */
[----:B------:R-:W-:-:S02]  /*122a0*/  ULDC.64 UR4, c[0x0][0x508] ;  /* 0x0001420000047ab9 */ /* 0x000fc40000000a00 */
[----:B------:R2:W-:Y:S04]  /*122b0*/  STS [R17+0xc080], R116 ;  /* 0x00c0807411007388 */ /* 0x0005e80000000800 */
[----:B------:R2:W-:Y:S04]  /*122c0*/  STS [R17+0xc480], R118 ;  /* 0x00c4807611007388 */ /* 0x0005e80000000800 */
[----:B------:R2:W-:Y:S04]  /*122d0*/  STS [R19+0xc000], R120 ;  /* 0x00c0007813007388 */ /* 0x0005e80000000800 */
[----:B------:R2:W-:Y:S04]  /*122e0*/  STS [R19+0xc400], R122 ;  /* 0x00c4007a13007388 */ /* 0x0005e80000000800 */
[----:B------:R2:W-:Y:S04]  /*122f0*/  STS [R21+0xc080], R124 ;  /* 0x00c0807c15007388 */ /* 0x0005e80000000800 */
[----:B------:R2:W-:Y:S04]  /*12300*/  STS [R21+0xc480], R126 ;  /* 0x00c4807e15007388 */ /* 0x0005e80000000800 */
[----:B------:R2:W-:Y:S04]  /*12310*/  STS [R23+0xc000], R128 ;  /* 0x00c0008017007388 */ /* 0x0005e80000000800 */
[----:B------:R2:W-:Y:S04]  /*12320*/  STS [R23+0xc400], R130 ;  /* 0x00c4008217007388 */ /* 0x0005e80000000800 */
[----:B------:R-:W-:Y:S01]  /*12330*/  BAR.SYNC.DEFER_BLOCKING 0x1, 0x100 ;  /* 0x0044000000007b1d */ /* 0x000fe20000010000 */
[----:B------:R-:W-:-:S04]  /*12340*/  UISETP.NE.U32.AND UP0, UPT, URZ, UR4, UPT ;  /* 0x000000043f00728c */ /* 0x000fc8000bf05070 */
[----:B------:R-:W-:Y:S01]  /*12350*/  UISETP.NE.AND.EX UP0, UPT, URZ, UR5, UPT, UP0 ;  /* 0x000000053f00728c */ /* 0x000fe2000bf05300 */
[----:B---3--:R-:W3:Y:S02]  /*12360*/  @P0 LDG.E R9, [R10.64] ;  /* 0x0000000a0a090981 */ /* 0x008ee4000c1e1900 */
[----:B------:R-:W-:-:S03]  /*12370*/  ULDC.64 UR4, c[0x0][0x508] ;  /* 0x0001420000047ab9 */ /* 0x000fc60000000a00 */
[----:B------:R-:W-:-:S05]  /*12380*/  PLOP3.LUT P1, PT, PT, PT, UP0, 0x80, 0x0 ;  /* 0x000000000000781c */ /* 0x000fca0003f2f008 */
[----:B------:R-:W-:Y:S01]  /*12390*/  @UP0 UIMAD.WIDE UR4, UR20, UR6, UR4 ;  /* 0x00000006140402a5 */ /* 0x000fe2000f8e0204 */
[----:B------:R-:W-:-:S05]  /*123a0*/  IMAD.MOV.U32 R4, RZ, RZ, c[0x0][0x388] ;  /* 0x0000e200ff047624 */ /* 0x000fca00078e00ff */
[----:B------:R-:W-:Y:S02]  /*123b0*/  IMAD.U32 R12, RZ, RZ, UR4 ;  /* 0x00000004ff0c7e24 */ /* 0x000fe4000f8e00ff */
[----:B----4-:R-:W-:-:S05]  /*123c0*/  IMAD.U32 R13, RZ, RZ, UR5 ;  /* 0x00000005ff0d7e24 */ /* 0x010fca000f8e00ff */
[----:B------:R2:W5:Y:S01]  /*123d0*/  @P1 LDG.E R4, [R12.64] ;  /* 0x0000000a0c041981 */ /* 0x000562000c1e1900 */
[----:B------:R-:W-:Y:S02]  /*123e0*/  UMOV UR22, URZ ;  /* 0x0000003f00167c82 */ /* 0x000fe40008000000 */
[----:B------:R-:W-:Y:S01]  /*123f0*/  UMOV UR23, URZ ;  /* 0x0000003f00177c82 */ /* 0x000fe20008000000 */
[----:B---3--:R-:W1:Y:S02]  /*12400*/  @P0 R2UR UR5, R9 ;  /* 0x00000000090503c2 */ /* 0x008e6400000e0000 */
[----:B-1----:R-:W-:Y:S02]  /*12410*/  @UP1 USHF.R.S32.HI UR4, URZ, 0x1f, UR5 ;  /* 0x0000001f3f041899 */ /* 0x002fe40008011405 */
[----:B------:R-:W-:-:S05]  /*12420*/  @UP1 UMOV UR22, UR5 ;  /* 0x0000000500161c82 */ /* 0x000fca0008000000 */
[----:B------:R-:W-:Y:S01]  /*12430*/  @UP1 UMOV UR23, UR4 ;  /* 0x0000000400171c82 */ /* 0x000fe20008000000 */
[----:B------:R-:W-:Y:S05]  /*12440*/  @P1 BRA `(.L_x_146) ;  /* 0x0000004000001947 */ /* 0x000fea0003800000 */
[----:B--2---:R-:W-:Y:S05]  /*12450*/  @!P0 BRA `(.L_x_146) ;  /* 0x0000003000008947 */ /* 0x004fea0003800000 */
[----:B-----5:R-:W2:Y:S04]  /*12460*/  LDG.E R4, [R10.64] ;  /* 0x0000000a0a047981 */ /* 0x020ea8000c1e1900 */
[----:B------:R-:W2:Y:S02]  /*12470*/  LDG.E R9, [R10.64+0x4] ;  /* 0x0000040a0a097981 */ /* 0x000ea4000c1e1900 */
[----:B--2---:R-:W-:Y:S02]  /*12480*/  IADD3 R4, -R4, R9, RZ ;  /* 0x0000000904047210 */ /* 0x004fe40007ffe1ff */
.L_x_146:
[----:B--2---:R-:W-:Y:S01]  /*12490*/  SHF.R.S32.HI R11, RZ, 0x1f, R2 ;  /* 0x0000001fff0b7819 */ /* 0x004fe20000011402 */
[----:B------:R-:W1:Y:S01]  /*124a0*/  S2R R73, SR_CTAID.X ;  /* 0x0000000000497919 */ /* 0x000e620000002500 */
[----:B------:R-:W-:Y:S01]  /*124b0*/  LOP3.LUT R5, R5, 0xffffffe0, RZ, 0xc0, !PT ;  /* 0xffffffe005057812 */ /* 0x000fe200078ec0ff */
[----:B------:R-:W-:Y:S01]  /*124c0*/  IMAD.MOV.U32 R9, RZ, RZ, c[0x0][0x4e8] ;  /* 0x00013a00ff097624 */ /* 0x000fe200078e00ff */
[----:B------:R-:W-:Y:S01]  /*124d0*/  LEA.HI R11, R11, R2, RZ, 0x3 ;  /* 0x000000020b0b7211 */ /* 0x000fe200078f18ff */
[----:B------:R-:W-:Y:S01]  /*124e0*/  ULDC.64 UR6, c[0x0][0x490] ;  /* 0x0001240000067ab9 */ /* 0x000fe20000000a00 */
[-C--:B------:R-:W-:Y:S01]  /*124f0*/  LEA.HI R16, R3, R0.reuse, RZ, 0x3 ;  /* 0x0000000003107211 */ /* 0x080fe200078f18ff */
[----:B------:R-:W-:Y:S01]  /*12500*/  IMAD.IADD R5, R0, 0x1, -R5 ;  /* 0x0000000100057824 */ /* 0x000fe200078e0a05 */
[----:B------:R-:W-:Y:S01]  /*12510*/  LOP3.LUT R11, R11, 0xffffff8, RZ, 0xc0, !PT ;  /* 0x0ffffff80b0b7812 */ /* 0x000fe200078ec0ff */
[----:B------:R-:W-:Y:S01]  /*12520*/  USHF.R.S32.HI UR12, URZ, 0x1f, UR20 ;  /* 0x0000001f3f0c7899 */ /* 0x000fe20008011414 */
[----:B------:R-:W-:Y:S01]  /*12530*/  ISETP.NE.AND P1, PT, R9, 0x1, PT ;  /* 0x000000010900780c */ /* 0x000fe20003f25270 */
[----:B------:R-:W-:Y:S01]  /*12540*/  UIMAD UR9, UR8, UR6, URZ ;  /* 0x00000006080972a4 */ /* 0x000fe2000f8e023f */
[----:B------:R-:W-:Y:S01]  /*12550*/  LEA.HI R9, R7, R7, RZ, 0x1 ;  /* 0x0000000707097211 */ /* 0x000fe200078f08ff */
[----:B------:R-:W-:Y:S01]  /*12560*/  IMAD.IADD R11, R2, 0x1, -R11 ;  /* 0x00000001020b7824 */ /* 0x000fe200078e0a0b */
[----:B------:R-:W-:Y:S01]  /*12570*/  SHF.R.S32.HI R2, RZ, 0x1f, R5 ;  /* 0x0000001fff027819 */ /* 0x000fe20000011405 */
[----:B------:R-:W-:Y:S01]  /*12580*/  UMOV UR14, UR22 ;  /* 0x00000016000e7c82 */ /* 0x000fe20008000000 */
[----:B------:R-:W-:Y:S01]  /*12590*/  LOP3.LUT R10, R9, 0x1ffffffe, RZ, 0xc0, !PT ;  /* 0x1ffffffe090a7812 */ /* 0x000fe200078ec0ff */
[----:B------:R-:W-:Y:S01]  /*125a0*/  UMOV UR15, UR23 ;  /* 0x00000017000f7c82 */ /* 0x000fe20008000000 */
[----:B------:R-:W-:Y:S01]  /*125b0*/  LEA.HI R2, R2, R5, RZ, 0x2 ;  /* 0x0000000502027211 */ /* 0x000fe200078f10ff */
[----:B------:R-:W-:Y:S01]  /*125c0*/  USEL UR12, UR12, URZ, !UP1 ;  /* 0x0000003f0c0c7287 */ /* 0x000fe2000c800000 */
[----:B------:R-:W-:Y:S01]  /*125d0*/  LOP3.LUT P2, RZ, R5, 0x3, RZ, 0xc0, !PT ;  /* 0x0000000305ff7812 */ /* 0x000fe2000784c0ff */
[----:B------:R-:W-:Y:S01]  /*125e0*/  IMAD.IADD R7, R7, 0x1, -R10 ;  /* 0x0000000107077824 */ /* 0x000fe200078e0a0a */
[----:B------:R-:W-:Y:S01]  /*125f0*/  SHF.R.S32.HI R2, RZ, 0x2, R2 ;  /* 0x00000002ff027819 */ /* 0x000fe20000011402 */
[----:B------:R-:W-:Y:S01]  /*12600*/  UIMAD.WIDE.U32 UR14, UR13, UR6, UR14 ;  /* 0x000000060d0e72a5 */ /* 0x000fe2000f8e000e */
[----:B------:R-:W-:Y:S01]  /*12610*/  LEA.HI R3, R3, R0, RZ, 0x6 ;  /* 0x0000000003037211 */ /* 0x000fe200078f30ff */
[----:B------:R-:W-:Y:S01]  /*12620*/  UIMAD UR9, UR13, UR7, UR9 ;  /* 0x000000070d0972a4 */ /* 0x000fe2000f8e0209 */
[----:B------:R-:W-:Y:S01]  /*12630*/  BSSY B0, `(.L_x_147) ;  /* 0x0000083000007945 */ /* 0x000fe20003800000 */
[----:B------:R-:W-:Y:S01]  /*12640*/  IMAD R2, R11, 0x10, R2 ;  /* 0x000000100b027824 */ /* 0x000fe200078e0202 */
[----:B------:R-:W-:-:S02]  /*12650*/  ULDC.64 UR6, c[0x0][0x498] ;  /* 0x0001260000067ab9 */ /* 0x000fc40000000a00 */
[----:B------:R-:W-:Y:S01]  /*12660*/  USEL UR20, UR20, URZ, !UP1 ;  /* 0x0000003f14147287 */ /* 0x000fe2000c800000 */
[----:B------:R-:W-:Y:S01]  /*12670*/  IMAD R10, R7, 0x8, R2 ;  /* 0x00000008070a7824 */ /* 0x000fe200078e0202 */
[----:B------:R-:W-:Y:S02]  /*12680*/  UIMAD UR17, UR12, UR6, URZ ;  /* 0x000000060c1172a4 */ /* 0x000fe4000f8e023f */
[----:B------:R-:W-:Y:S02]  /*12690*/  UIADD3 UR15, UR15, UR9, URZ ;  /* 0x000000090f0f7290 */ /* 0x000fe4000fffe03f */
[----:B-1----:R-:W-:Y:S01]  /*126a0*/  LEA R7, R73, R10, 0x7 ;  /* 0x0000000a49077211 */ /* 0x002fe200078e38ff */
[----:B------:R-:W-:Y:S02]  /*126b0*/  UIMAD UR7, UR20, UR7, UR17 ;  /* 0x00000007140772a4 */ /* 0x000fe4000f8e0211 */
[----:B------:R-:W-:Y:S02]  /*126c0*/  UIMAD.WIDE.U32 UR14, UR20, UR6, UR14 ;  /* 0x00000006140e72a5 */ /* 0x000fe4000f8e000e */
[----:B------:R-:W-:Y:S01]  /*126d0*/  @P1 IMAD.HI.U32 R5, R7, c[0x0][0x4ec], RZ ;  /* 0x00013b0007051a27 */ /* 0x000fe200078e00ff */
[----:B------:R-:W-:-:S02]  /*126e0*/  ULDC.64 UR4, c[0x0][0x3a0] ;  /* 0x0000e80000047ab9 */ /* 0x000fc40000000a00 */
[----:B------:R-:W-:Y:S01]  /*126f0*/  UIMAD UR16, UR23, UR4, URZ ;  /* 0x00000004171072a4 */ /* 0x000fe2000f8e023f */
[----:B------:R-:W-:Y:S01]  /*12700*/  IMAD.MOV.U32 R12, RZ, RZ, R7 ;  /* 0x000000ffff0c7224 */ /* 0x000fe200078e0007 */
[----:B------:R-:W-:Y:S01]  /*12710*/  @P1 SHF.R.U32.HI R12, RZ, c[0x0][0x4f0], R5 ;  /* 0x00013c00ff0c1a19 */ /* 0x000fe20000011605 */
[----:B------:R-:W-:Y:S01]  /*12720*/  UIMAD.WIDE.U32 UR18, UR22, UR4, URZ ;  /* 0x00000004161272a5 */ /* 0x000fe2000f8e003f */
[----:B------:R-:W-:Y:S01]  /*12730*/  LOP3.LUT R5, R16, 0xfffffff8, RZ, 0xc0, !PT ;  /* 0xfffffff810057812 */ /* 0x000fe200078ec0ff */
[----:B------:R-:W-:Y:S01]  /*12740*/  UIMAD UR16, UR22, UR5, UR16 ;  /* 0x00000005161072a4 */ /* 0x000fe2000f8e0210 */
[----:B------:R-:W-:Y:S01]  /*12750*/  SHF.R.S32.HI R16, RZ, 0x3, R16 ;  /* 0x00000003ff107819 */ /* 0x000fe20000011410 */
[--C-:B------:R-:W-:Y:S01]  /*12760*/  IMAD.MOV R10, RZ, RZ, -R12.reuse ;  /* 0x000000ffff0a7224 */ /* 0x100fe200078e0a0c */
[----:B------:R-:W-:Y:S01]  /*12770*/  ULDC.64 UR4, c[0x0][0x3e8] ;  /* 0x0000fa0000047ab9 */ /* 0x000fe20000000a00 */
[----:B------:R-:W-:Y:S01]  /*12780*/  IMAD.IADD R5, R0, 0x1, -R5 ;  /* 0x0000000100057824 */ /* 0x000fe200078e0a05 */
[----:B------:R-:W-:Y:S01]  /*12790*/  UIMAD UR8, UR8, UR4, URZ ;  /* 0x00000004080872a4 */ /* 0x000fe2000f8e023f */
[----:B------:R-:W-:Y:S01]  /*127a0*/  IMAD R10, R10, c[0x0][0x4e8], R7 ;  /* 0x00013a000a0a7a24 */ /* 0x000fe200078e0207 */
[----:B------:R-:W-:Y:S01]  /*127b0*/  SHF.R.S32.HI R7, RZ, 0x1f, R12 ;  /* 0x0000001fff077819 */ /* 0x000fe2000001140c */
[----:B------:R-:W-:Y:S01]  /*127c0*/  IMAD.U32 R0, RZ, RZ, UR7 ;  /* 0x00000007ff007e24 */ /* 0x000fe2000f8e00ff */
[----:B------:R-:W-:Y:S01]  /*127d0*/  IADD3 R12, P0, R12, UR14, RZ ;  /* 0x0000000e0c0c7c10 */ /* 0x000fe2000ff1e0ff */
[----:B------:R-:W-:Y:S01]  /*127e0*/  IMAD.SHL.U32 R17, R16, 0x40, RZ ;  /* 0x0000004010117824 */ /* 0x000fe200078e00ff */
[----:B------:R-:W-:Y:S01]  /*127f0*/  SHF.R.S32.HI R15, RZ, 0x1f, R10 ;  /* 0x0000001fff0f7819 */ /* 0x000fe2000001140a */
[----:B------:R-:W-:Y:S01]  /*12800*/  UIADD3 UR19, UR19, UR16, URZ ;  /* 0x0000001013137290 */ /* 0x000fe2000fffe03f */
[----:B------:R-:W-:Y:S01]  /*12810*/  IADD3.X R13, R7, UR15, R0, P0, !PT ;  /* 0x0000000f070d7c10 */ /* 0x000fe200087fe400 */
[----:B------:R-:W-:Y:S01]  /*12820*/  UIMAD UR5, UR13, UR5, UR8 ;  /* 0x000000050d0572a4 */ /* 0x000fe2000f8e0208 */
[----:B------:R-:W-:Y:S01]  /*12830*/  LEA R0, R5, R16, 0x5 ;  /* 0x0000001005007211 */ /* 0x000fe200078e28ff */
[----:B------:R-:W-:Y:S01]  /*12840*/  IMAD R15, R15, c[0x0][0x488], RZ ;  /* 0x000122000f0f7a24 */ /* 0x000fe200078e02ff */
[----:B------:R-:W-:Y:S01]  /*12850*/  LOP3.LUT R17, R17, 0x1c0, RZ, 0xc0, !PT ;  /* 0x000001c011117812 */ /* 0x000fe200078ec0ff */
[----:B------:R-:W-:Y:S01]  /*12860*/  IMAD.WIDE.U32 R12, R10, c[0x0][0x488], R12 ;  /* 0x000122000a0c7a25 */ /* 0x000fe200078e000c */
[----:B------:R-:W-:-:S02]  /*12870*/  UIMAD.WIDE.U32 UR18, UR13, UR4, UR18 ;  /* 0x000000040d1272a5 */ /* 0x000fc4000f8e0012 */
[----:B------:R-:W-:Y:S01]  /*12880*/  ULDC.64 UR6, c[0x0][0x3f0] ;  /* 0x0000fc0000067ab9 */ /* 0x000fe20000000a00 */
[----:B------:R-:W-:Y:S01]  /*12890*/  IMAD R9, R73, 0x80, R0 ;  /* 0x0000008049097824 */ /* 0x000fe200078e0200 */
[----:B------:R-:W-:Y:S01]  /*128a0*/  UIMAD UR12, UR12, UR6, URZ ;  /* 0x000000060c0c72a4 */ /* 0x000fe2000f8e023f */
[----:B------:R-:W-:Y:S01]  /*128b0*/  IMAD.SHL.U32 R0, R5, 0x8, RZ ;  /* 0x0000000805007824 */ /* 0x000fe200078e00ff */
[----:B------:R-:W-:Y:S01]  /*128c0*/  SHF.R.U32.HI R5, RZ, 0x3, R17 ;  /* 0x00000003ff057819 */ /* 0x000fe20000011611 */
[----:B------:R-:W-:Y:S01]  /*128d0*/  IMAD R15, R10, c[0x0][0x48c], R15 ;  /* 0x000123000a0f7a24 */ /* 0x000fe200078e020f */
[----:B------:R-:W-:Y:S01]  /*128e0*/  UIADD3 UR19, UR19, UR5, URZ ;  /* 0x0000000513137290 */ /* 0x000fe2000fffe03f */
[----:B------:R-:W-:Y:S01]  /*128f0*/  @P1 IMAD.HI.U32 R11, R9, c[0x0][0x4ec], RZ ;  /* 0x00013b00090b1a27 */ /* 0x000fe200078e00ff */
[----:B------:R-:W-:Y:S01]  /*12900*/  LOP3.LUT R10, R17, 0x38, R0, 0xf8, !PT ;  /* 0x00000038110a7812 */ /* 0x000fe200078ef800 */
[----:B------:R-:W-:Y:S01]  /*12910*/  UIMAD UR7, UR20, UR7, UR12 ;  /* 0x00000007140772a4 */ /* 0x000fe2000f8e020c */
[----:B------:R-:W-:Y:S01]  /*12920*/  LEA R17, P0, R12, c[0x0][0x450], 0x2 ;  /* 0x000114000c117a11 */ /* 0x000fe200078010ff */
[----:B------:R-:W-:Y:S01]  /*12930*/  IMAD.IADD R14, R13, 0x1, R15 ;  /* 0x000000010d0e7824 */ /* 0x000fe200078e020f */
[----:B------:R-:W-:Y:S01]  /*12940*/  LOP3.LUT R5, R10, R5, RZ, 0x3c, !PT ;  /* 0x000000050a057212 */ /* 0x000fe200078e3cff */
[----:B------:R-:W-:Y:S01]  /*12950*/  IMAD.MOV.U32 R7, RZ, RZ, R9 ;  /* 0x000000ffff077224 */ /* 0x000fe200078e0009 */
[----:B------:R-:W-:Y:S01]  /*12960*/  @P1 SHF.R.U32.HI R7, RZ, c[0x0][0x4f0], R11 ;  /* 0x00013c00ff071a19 */ /* 0x000fe2000001160b */
[----:B------:R-:W-:Y:S01]  /*12970*/  UIMAD.WIDE.U32 UR18, UR20, UR6, UR18 ;  /* 0x00000006141272a5 */ /* 0x000fe2000f8e0012 */
[----:B------:R-:W-:Y:S01]  /*12980*/  LEA.HI.X R14, R12, c[0x0][0x454], R14, 0x2, P0 ;  /* 0x000115000c0e7a11 */ /* 0x000fe200000f140e */
[----:B------:R-:W-:Y:S01]  /*12990*/  SHFL.IDX PT, R10, R17, 0x1, 0x1c1f ;  /* 0x003c1f00110a7f89 */ /* 0x000fe200000e0000 */
[--C-:B------:R-:W-:Y:S01]  /*129a0*/  SHF.R.S32.HI R15, RZ, 0x1f, R7.reuse ;  /* 0x0000001fff0f7819 */ /* 0x100fe20000011407 */
[----:B------:R-:W-:Y:S01]  /*129b0*/  IMAD.MOV R18, RZ, RZ, -R7 ;  /* 0x000000ffff127224 */ /* 0x000fe200078e0a07 */
[----:B------:R-:W-:Y:S01]  /*129c0*/  UIADD3 UR7, UR19, UR7, URZ ;  /* 0x0000000713077290 */ /* 0x000fe2000fffe03f */
[----:B------:R-:W-:Y:S01]  /*129d0*/  SHFL.IDX PT, R12, R17, RZ, 0x1c1f ;  /* 0x001c1fff110c7589 */ /* 0x000fe200000e0000 */
[----:B------:R-:W-:Y:S01]  /*129e0*/  MOV R20, UR18 ;  /* 0x0000001200147c02 */ /* 0x000fe20008000f00 */
[----:B------:R-:W-:-:S02]  /*129f0*/  IMAD R18, R18, c[0x0][0x4e8], R9 ;  /* 0x00013a0012127a24 */ /* 0x000fc400078e0209 */
[----:B------:R-:W1:Y:S01]  /*12a00*/  SHFL.IDX PT, R13, R14, RZ, 0x1c1f ;  /* 0x001c1fff0e0d7589 */ /* 0x000e6200000e0000 */
[----:B------:R-:W-:Y:S02]  /*12a10*/  IMAD R9, R73, 0x80, R2 ;  /* 0x0000008049097824 */ /* 0x000fe400078e0202 */
[----:B-----5:R-:W-:Y:S01]  /*12a20*/  IMAD R2, R4, c[0x0][0x4e8], RZ ;  /* 0x00013a0004027a24 */ /* 0x020fe200078e02ff */
[----:B------:R2:W3:Y:S01]  /*12a30*/  SHFL.IDX PT, R11, R14, 0x1, 0x1c1f ;  /* 0x003c1f000e0b7f89 */ /* 0x0004e200000e0000 */
[----:B------:R-:W-:Y:S01]  /*12a40*/  IMAD R22, R15, c[0x0][0x3e0], RZ ;  /* 0x0000f8000f167a24 */ /* 0x000fe200078e02ff */
[C---:B------:R-:W-:Y:S01]  /*12a50*/  IADD3 R15, R9.reuse, 0x8, RZ ;  /* 0x00000008090f7810 */ /* 0x040fe20007ffe0ff */
[----:B------:R-:W-:Y:S01]  /*12a60*/  IMAD.U32 R21, RZ, RZ, UR19 ;  /* 0x00000013ff157e24 */ /* 0x000fe2000f8e00ff */
[-C--:B------:R-:W-:Y:S01]  /*12a70*/  ISETP.GE.OR P1, PT, R9, R2.reuse, P2 ;  /* 0x000000020900720c */ /* 0x080fe20001726670 */
[----:B------:R-:W-:Y:S01]  /*12a80*/  IMAD.U32 R21, RZ, RZ, UR7 ;  /* 0x00000007ff157e24 */ /* 0x000fe2000f8e00ff */
[----:B------:R-:W-:Y:S01]  /*12a90*/  ISETP.GE.OR P0, PT, R15, R2, P2 ;  /* 0x000000020f00720c */ /* 0x000fe20001706670 */
[C---:B------:R-:W-:Y:S01]  /*12aa0*/  IMAD R22, R7.reuse, c[0x0][0x3e4], R22 ;  /* 0x0000f90007167a24 */ /* 0x040fe200078e0216 */
[----:B------:R-:W-:Y:S01]  /*12ab0*/  SHF.R.S32.HI R4, RZ, 0x1f, R18 ;  /* 0x0000001fff047819 */ /* 0x000fe20000011412 */
[----:B------:R-:W-:-:S04]  /*12ac0*/  IMAD.WIDE.U32 R20, R7, c[0x0][0x3e0], R20 ;  /* 0x0000f80007147a25 */ /* 0x000fc800078e0014 */
[----:B------:R-:W-:Y:S01]  /*12ad0*/  IMAD R73, R73, 0x80, R16 ;  /* 0x0000008049497824 */ /* 0x000fe200078e0210 */
[----:B------:R-:W-:-:S05]  /*12ae0*/  IADD3 R21, R21, R22, RZ ;  /* 0x0000001615157210 */ /* 0x000fca0007ffe0ff */
[----:B------:R-:W-:Y:S01]  /*12af0*/  IMAD.WIDE.U32 R74, R18, c[0x0][0x3d8], R20 ;  /* 0x0000f600124a7a25 */ /* 0x000fe200078e0014 */
[----:B-1----:R1:W-:Y:S03]  /*12b00*/  @!P1 ST.E [R12.64], R6 ;  /* 0x000000060c009985 */ /* 0x0023e6000c10190a */
[----:B--2---:R-:W-:Y:S01]  /*12b10*/  IMAD.SHL.U32 R14, R3, 0x8, RZ ;  /* 0x00000008030e7824 */ /* 0x004fe200078e00ff */
[----:B---3--:R1:W-:Y:S01]  /*12b20*/  @!P0 ST.E [R10.64], R8 ;  /* 0x000000080a008985 */ /* 0x0083e2000c10190a */
[----:B------:R-:W-:-:S03]  /*12b30*/  IMAD R3, R4, c[0x0][0x3d8], RZ ;  /* 0x0000f60004037a24 */ /* 0x000fc600078e02ff */
[----:B------:R-:W-:Y:S01]  /*12b40*/  LOP3.LUT R5, R5, 0x7ffffe00, R14, 0xf8, !PT ;  /* 0x7ffffe0005057812 */ /* 0x000fe200078ef80e */
[----:B------:R-:W-:-:S04]  /*12b50*/  IMAD R3, R18, c[0x0][0x3dc], R3 ;  /* 0x0000f70012037a24 */ /* 0x000fc800078e0203 */
[----:B------:R-:W-:Y:S02]  /*12b60*/  IMAD.SHL.U32 R76, R5, 0x2, RZ ;  /* 0x00000002054c7824 */ /* 0x000fe400078e00ff */
[----:B------:R-:W-:Y:S01]  /*12b70*/  IMAD.IADD R3, R75, 0x1, R3 ;  /* 0x000000014b037824 */ /* 0x000fe200078e0203 */
[C---:B------:R-:W-:Y:S02]  /*12b80*/  LEA R75, P0, R74.reuse, c[0x0][0x380], 0x1 ;  /* 0x0000e0004a4b7a11 */ /* 0x040fe400078008ff */
[----:B------:R1:W2:Y:S02]  /*12b90*/  LDS.128 R60, [R76+0x1080] ;  /* 0x001080004c3c7984 */ /* 0x0002a40000000c00 */
[----:B------:R-:W-:Y:S02]  /*12ba0*/  LEA.HI.X R74, R74, c[0x0][0x384], R3, 0x1, P0 ;  /* 0x0000e1004a4a7a11 */ /* 0x000fe400000f0c03 */
[----:B------:R1:W3:Y:S01]  /*12bb0*/  LDS.128 R56, [R76+0x2080] ;  /* 0x002080004c387984 */ /* 0x0002e20000000c00 */
[----:B------:R-:W-:-:S03]  /*12bc0*/  ISETP.GE.AND P0, PT, R73, R2, PT ;  /* 0x000000024900720c */ /* 0x000fc60003f06270 */
        /* <DEDUP_REMOVED lines=22> */
[----:B------:R5:W1:Y:S01]  /*12d30*/  LDS.128 R16, [R76+0xc080] ;  /* 0x00c080004c107984 */ /* 0x000a620000000c00 */
[----:B------:R-:W-:-:S07]  /*12d40*/  ISETP.GE.AND P3, PT, R0, c[0x0][0x3c8], PT ;  /* 0x0000f20000007a0c */ /* 0x000fce0003f66270 */
[----:B------:R-:W-:Y:S02]  /*12d50*/  @!P2 SHF.R.S32.HI R71, RZ, 0x1f, R72 ;  /* 0x0000001fff47a819 */ /* 0x000fe40000011448 */
[----:B------:R-:W-:Y:S02]  /*12d60*/  @!P1 SHF.R.S32.HI R69, RZ, 0x1f, R70 ;  /* 0x0000001fff459819 */ /* 0x000fe40000011446 */
[----:B------:R-:W-:Y:S02]  /*12d70*/  @!P0 SHF.R.S32.HI R3, RZ, 0x1f, R68 ;  /* 0x0000001fff038819 */ /* 0x000fe40000011444 */
[----:B------:R-:W-:Y:S02]  /*12d80*/  @!P2 LEA.HI R71, R71, R72, RZ, 0x3 ;  /* 0x000000484747a211 */ /* 0x000fe400078f18ff */
[----:B------:R-:W-:Y:S02]  /*12d90*/  @!P1 LEA.HI R69, R69, R70, RZ, 0x3 ;  /* 0x0000004645459211 */ /* 0x000fe400078f18ff */
[----:B------:R-:W-:-:S02]  /*12da0*/  @!P0 LEA.HI R3, R3, R68, RZ, 0x3 ;  /* 0x0000004403038211 */ /* 0x000fc400078f18ff */
[----:B------:R-:W-:Y:S02]  /*12db0*/  @!P2 LOP3.LUT R71, R71, 0xfffffff8, RZ, 0xc0, !PT ;  /* 0xfffffff84747a812 */ /* 0x000fe400078ec0ff */
[----:B------:R-:W-:Y:S01]  /*12dc0*/  @!P1 LOP3.LUT R69, R69, 0xfffffff8, RZ, 0xc0, !PT ;  /* 0xfffffff845459812 */ /* 0x000fe200078ec0ff */
[----:B-1---5:R-:W-:Y:S01]  /*12dd0*/  @!P3 IMAD.WIDE R76, R0, 0x2, R78 ;  /* 0x00000002004cb825 */ /* 0x022fe200078e024e */
[----:B------:R-:W-:-:S03]  /*12de0*/  @!P0 LOP3.LUT R3, R3, 0xfffffff8, RZ, 0xc0, !PT ;  /* 0xfffffff803038812 */ /* 0x000fc600078ec0ff */
[--C-:B------:R-:W-:Y:S01]  /*12df0*/  @!P2 IMAD.WIDE R70, R71, 0x2, R78.reuse ;  /* 0x000000024746a825 */ /* 0x100fe200078e024e */
[----:B--2---:R1:W-:Y:S03]  /*12e00*/  @!P3 ST.E.128 [R76.64], R64 ;  /* 0x000000404c00b985 */ /* 0x0043e6000c101d0a */
[--C-:B------:R-:W-:Y:S01]  /*12e10*/  @!P1 IMAD.WIDE R68, R69, 0x2, R78.reuse ;  /* 0x0000000245449825 */ /* 0x100fe200078e024e */
[----:B---3--:R1:W-:Y:S03]  /*12e20*/  @!P2 ST.E.128 [R70.64], R48 ;  /* 0x000000304600a985 */ /* 0x0083e6000c101d0a */
[----:B------:R-:W-:Y:S01]  /*12e30*/  @!P0 IMAD.WIDE R78, R3, 0x2, R78 ;  /* 0x00000002034e8825 */ /* 0x000fe200078e024e */
[----:B----4-:R1:W-:Y:S04]  /*12e40*/  @!P1 ST.E.128 [R68.64], R32 ;  /* 0x0000002044009985 */ /* 0x0103e8000c101d0a */
[----:B------:R1:W-:Y:S02]  /*12e50*/  @!P0 ST.E.128 [R78.64], R16 ;  /* 0x000000104e008985 */ /* 0x0003e4000c101d0a */
.L_x_148:
[----:B--234-:R-:W-:Y:S05]  /*12e60*/  BSYNC B0 ;  /* 0x0000000000007941 */ /* 0x01cfea0003800000 */
.L_x_147:
[----:B------:R-:W-:Y:S01]  /*12e70*/  IADD3 R3, R73, 0x20, RZ ;  /* 0x0000002049037810 */ /* 0x000fe20007ffe0ff */
[----:B-1----:R1:W2:Y:S01]  /*12e80*/  SHFL.IDX PT, R35, R74, 0x1, 0x181f ;  /* 0x00381f004a237f89 */ /* 0x0022a200000e0000 */
        /* <DEDUP_REMOVED lines=28> */
.L_x_150:
[----:B------:R-:W-:Y:S05]  /*13050*/  BSYNC B0 ;  /* 0x0000000000007941 */ /* 0x000fea0003800000 */
.L_x_149:
[----:B------:R-:W-:Y:S01]  /*13060*/  IADD3 R3, R73, 0x40, RZ ;  /* 0x0000004049037810 */ /* 0x000fe20007ffe0ff */
[----:B--2---:R2:W4:Y:S01]  /*13070*/  SHFL.IDX PT, R19, R74, 0x2, 0x181f ;  /* 0x00581f004a137f89 */ /* 0x00452200000e0000 */
[----:B------:R-:W-:Y:S02]  /*13080*/  BSSY B0, `(.L_x_151) ;  /* 0x000001c000007945 */ /* 0x000fe40003800000 */
[----:B------:R-:W-:Y:S01]  /*13090*/  ISETP.GE.AND P0, PT, R3, R2, PT ;  /* 0x000000020300720c */ /* 0x000fe20003f06270 */
[----:B------:R2:W1:-:S12]  /*130a0*/  SHFL.IDX PT, R18, R75, 0x2, 0x181f ;  /* 0x00581f004b127f89 */ /* 0x00045800000e0000 */
        /* <DEDUP_REMOVED lines=25> */
.L_x_152:
[----:B------:R-:W-:Y:S05]  /*13240*/  BSYNC B0 ;  /* 0x0000000000007941 */ /* 0x000fea0003800000 */
.L_x_151:
[----:B------:R-:W-:Y:S01]  /*13250*/  IADD3 R73, R73, 0x60, RZ ;  /* 0x0000006049497810 */ /* 0x000fe20007ffe0ff */
[----:B-1----:R1:W2:Y:S03]  /*13260*/  SHFL.IDX PT, R11, R74, 0x3, 0x181f ;  /* 0x00781f004a0b7f89 */ /* 0x0022a600000e0000 */
[----:B------:R-:W-:Y:S01]  /*13270*/  ISETP.GE.AND P0, PT, R73, R2, PT ;  /* 0x000000024900720c */ /* 0x000fe20003f06270 */
[----:B------:R1:W4:-:S12]  /*13280*/  SHFL.IDX PT, R10, R75, 0x3, 0x181f ;  /* 0x00781f004b0a7f89 */ /* 0x00031800000e0000 */
[----:B------:R-:W-:Y:S05]  /*13290*/  @P0 EXIT ;  /* 0x000000000000094d */ /* 0x000fea0003800000 */
[C---:B------:R-:W-:Y:S02]  /*132a0*/  IADD3 R9, R0.reuse, 0x40, RZ ;  /* 0x0000004000097810 */ /* 0x040fe40007ffe0ff */
[C---:B------:R-:W-:Y:S02]  /*132b0*/  IADD3 R3, R0.reuse, 0x80, RZ ;  /* 0x0000008000037810 */ /* 0x040fe40007ffe0ff */
[----:B------:R-:W-:Y:S02]  /*132c0*/  ISETP.GE.AND P1, PT, R9, c[0x0][0x3c8], PT ;  /* 0x0000f20009007a0c */ /* 0x000fe40003f26270 */
[----:B------:R-:W-:Y:S02]  /*132d0*/  ISETP.GE.AND P0, PT, R3, c[0x0][0x3c8], PT ;  /* 0x0000f20003007a0c */ /* 0x000fe40003f06270 */
[C---:B------:R-:W-:Y:S02]  /*132e0*/  ISETP.GE.AND P2, PT, R0.reuse, c[0x0][0x3c8], PT ;  /* 0x0000f20000007a0c */ /* 0x040fe40003f46270 */
[----:B------:R-:W-:-:S07]  /*132f0*/  IADD3 R15, R0, 0xc0, RZ ;  /* 0x000000c0000f7810 */ /* 0x000fce0007ffe0ff */
[----:B------:R-:W-:Y:S02]  /*13300*/  @!P1 SHF.R.S32.HI R8, RZ, 0x1f, R9 ;  /* 0x0000001fff089819 */ /* 0x000fe40000011409 */
[----:B------:R-:W-:Y:S02]  /*13310*/  @!P0 SHF.R.S32.HI R2, RZ, 0x1f, R3 ;  /* 0x0000001fff028819 */ /* 0x000fe40000011403 */
[----:B------:R-:W-:Y:S01]  /*13320*/  @!P1 LEA.HI R8, R8, R9, RZ, 0x3 ;  /* 0x0000000908089211 */ /* 0x000fe200078f18ff */
[--C-:B--2-4-:R-:W-:Y:S01]  /*13330*/  @!P2 IMAD.WIDE R12, R0, 0x2, R10.reuse ;  /* 0x00000002000ca825 */ /* 0x114fe200078e020a */
[----:B------:R-:W-:Y:S02]  /*13340*/  @!P0 LEA.HI R2, R2, R3, RZ, 0x3 ;  /* 0x0000000302028211 */ /* 0x000fe400078f18ff */
[----:B------:R-:W-:Y:S02]  /*13350*/  @!P1 LOP3.LUT R8, R8, 0xfffffff8, RZ, 0xc0, !PT ;  /* 0xfffffff808089812 */ /* 0x000fe400078ec0ff */
[----:B------:R-:W-:Y:S01]  /*13360*/  @!P0 LOP3.LUT R2, R2, 0xfffffff8, RZ, 0xc0, !PT ;  /* 0xfffffff802028812 */ /* 0x000fe200078ec0ff */
[----:B------:R2:W-:Y:S02]  /*13370*/  @!P2 ST.E.128 [R12.64], R52 ;  /* 0x000000340c00a985 */ /* 0x0005e4000c101d0a */
[----:B------:R-:W-:-:S04]  /*13380*/  @!P1 IMAD.WIDE R8, R8, 0x2, R10 ;  /* 0x0000000208089825 */ /* 0x000fc800078e020a */
[----:B------:R-:W-:Y:S01]  /*13390*/  @!P0 IMAD.WIDE R2, R2, 0x2, R10 ;  /* 0x0000000202028825 */ /* 0x000fe200078e020a */
[----:B------:R2:W-:Y:S04]  /*133a0*/  @!P1 ST.E.128 [R8.64], R36 ;  /* 0x0000002408009985 */ /* 0x0005e8000c101d0a */
[----:B------:R2:W-:Y:S01]  /*133b0*/  @!P0 ST.E.128 [R2.64], R20 ;  /* 0x0000001402008985 */ /* 0x0005e2000c101d0a */
[----:B------:R-:W-:-:S13]  /*133c0*/  ISETP.GE.AND P0, PT, R15, c[0x0][0x3c8], PT ;  /* 0x0000f2000f007a0c */ /* 0x000fda0003f06270 */
[----:B------:R-:W-:Y:S05]  /*133d0*/  @P0 EXIT ;  /* 0x000000000000094d */ /* 0x000fea0003800000 */
[----:B------:R-:W-:-:S04]  /*133e0*/  SHF.R.S32.HI R0, RZ, 0x1f, R15 ;  /* 0x0000001fff007819 */ /* 0x000fc8000001140f */
[----:B------:R-:W-:-:S04]  /*133f0*/  LEA.HI R0, R0, R15, RZ, 0x3 ;  /* 0x0000000f00007211 */ /* 0x000fc800078f18ff */
[----:B--2---:R-:W-:-:S05]  /*13400*/  LOP3.LUT R3, R0, 0xfffffff8, RZ, 0xc0, !PT ;  /* 0xfffffff800037812 */ /* 0x004fca00078ec0ff */
[----:B------:R-:W-:-:S05]  /*13410*/  IMAD.WIDE R10, R3, 0x2, R10 ;  /* 0x00000002030a7825 */ /* 0x000fca00078e020a */
[----:B------:R-:W-:Y:S01]  /*13420*/  ST.E.128 [R10.64], R4 ;  /* 0x000000040a007985 */ /* 0x000fe2000c101d0a */
[----:B------:R-:W-:Y:S05]  /*13430*/  EXIT ;  /* 0x000000000000794d */ /* 0x000fea0003800000 */
.L_x_145:
        /* <DEDUP_REMOVED lines=10> */
[----:B------:R-:W3:Y:S01]  /*134e0*/  @P0 LDG.E R0, [R6.64] ;  /* 0x0000000a06000981 */ /* 0x000ee2000c1e1900 */
        /* <DEDUP_REMOVED lines=11> */
[----:B---3--:R-:W3:Y:S02]  /*135a0*/  @P0 R2UR UR5, R0 ;  /* 0x00000000000503c2 */ /* 0x008ee400000e0000 */
[----:B---3--:R-:W-:Y:S02]  /*135b0*/  @UP1 USHF.R.S32.HI UR4, URZ, 0x1f, UR5 ;  /* 0x0000001f3f041899 */ /* 0x008fe40008011405 */
[----:B------:R-:W-:-:S05]  /*135c0*/  @UP1 UMOV UR14, UR5 ;  /* 0x00000005000e1c82 */ /* 0x000fca0008000000 */
[----:B------:R-:W-:Y:S01]  /*135d0*/  @UP1 UMOV UR15, UR4 ;  /* 0x00000004000f1c82 */ /* 0x000fe20008000000 */
[----:B------:R-:W-:Y:S05]  /*135e0*/  @P1 BRA `(.L_x_153) ;  /* 0x0000004000001947 */ /* 0x000fea0003800000 */
[----:B-1----:R-:W-:Y:S05]  /*135f0*/  @!P0 BRA `(.L_x_153) ;  /* 0x0000003000008947 */ /* 0x002fea0003800000 */
[----:B-----5:R-:W3:Y:S04]  /*13600*/  LDG.E R5, [R6.64] ;  /* 0x0000000a06057981 */ /* 0x020ee8000c1e1900 */
[----:B------:R-:W3:Y:S02]  /*13610*/  LDG.E R0, [R6.64+0x4] ;  /* 0x0000040a06007981 */ /* 0x000ee4000c1e1900 */
[----:B---3--:R-:W-:Y:S02]  /*13620*/  IADD3 R5, -R5, R0, RZ ;  /* 0x0000000005057210 */ /* 0x008fe40007ffe1ff */
.L_x_153:
        /* <DEDUP_REMOVED lines=37> */
[----:B------:R-:W-:Y:S01]  /*13880*/  IMAD R0, R4, c[0x0][0x48c], R3 ;  /* 0x0001230004007a24 */ /* 0x000fe200078e0203 */
[----:B------:R-:W-:-:S04]  /*13890*/  LEA R2, P0, R6, c[0x0][0x450], 0x2 ;  /* 0x0001140006027a11 */ /* 0x000fc800078010ff */
[----:B------:R-:W-:Y:S01]  /*138a0*/  IADD3 R3, R7, R0, RZ ;  /* 0x0000000007037210 */ /* 0x000fe20007ffe0ff */
[----:B------:R-:W-:-:S03]  /*138b0*/  IMAD.MOV.U32 R7, RZ, RZ, -0x800000 ;  /* 0xff800000ff077424 */ /* 0x000fc600078e00ff */
[----:B------:R-:W-:-:S05]  /*138c0*/  LEA.HI.X R3, R6, c[0x0][0x454], R3, 0x2, P0 ;  /* 0x0001150006037a11 */ /* 0x000fca00000f1403 */
[----:B------:R1:W-:Y:S02]  /*138d0*/  STG.E [R2.64], R7 ;  /* 0x0000000702007986 */ /* 0x0003e4000c10190a */
.L_x_155:
[----:B------:R-:W-:Y:S05]  /*138e0*/  BSYNC B0 ;  /* 0x0000000000007941 */ /* 0x000fea0003800000 */
.L_x_154:
[----:B-1----:R-:W1:Y:S01]  /*138f0*/  S2R R3, SR_CTAID.X ;  /* 0x0000000000037919 */ /* 0x002e620000002500 */
[----:B------:R-:W-:Y:S01]  /*13900*/  SHF.R.S32.HI R4, RZ, 0x1f, R9 ;  /* 0x0000001fff047819 */ /* 0x000fe20000011409 */
        /* <DEDUP_REMOVED lines=15> */
[C---:B------:R-:W-:Y:S01]  /*13a00*/  LEA R2, R9.reuse, R4, 0x5 ;  /* 0x0000000409027211 */ /* 0x040fe200078e28ff */
[----:B------:R-:W-:Y:S01]  /*13a10*/  UIMAD.WIDE.U32 UR16, UR13, UR4, UR16 ;  /* 0x000000040d1072a5 */ /* 0x000fe2000f8e0010 */
[----:B------:R-:W-:Y:S01]  /*13a20*/  SHF.L.U32 R9, R9, 0x3, RZ ;  /* 0x0000000309097819 */ /* 0x000fe200000006ff */
[----:B------:R-:W-:Y:S02]  /*13a30*/  UIMAD UR7, UR13, UR5, UR7 ;  /* 0x000000050d0772a4 */ /* 0x000fe4000f8e0207 */
[C---:B-1----:R-:W-:Y:S01]  /*13a40*/  IMAD R2, R3.reuse, 0x80, R2 ;  /* 0x0000008003027824 */ /* 0x042fe200078e0202 */
[----:B------:R-:W-:Y:S01]  /*13a50*/  ULDC.64 UR4, c[0x0][0x3f0] ;  /* 0x0000fc0000047ab9 */ /* 0x000fe20000000a00 */
[----:B------:R-:W-:Y:S01]  /*13a60*/  IMAD R4, R3, 0x80, R4 ;  /* 0x0000008003047824 */ /* 0x000fe200078e0204 */
[----:B------:R-:W-:Y:S01]  /*13a70*/  UIMAD UR6, UR6, UR4, URZ ;  /* 0x00000004060672a4 */ /* 0x000fe2000f8e023f */
[----:B------:R-:W-:Y:S01]  /*13a80*/  @P0 IMAD.HI.U32 R0, R2, c[0x0][0x4ec], RZ ;  /* 0x00013b0002000a27 */ /* 0x000fe200078e00ff */
[----:B------:R-:W-:Y:S01]  /*13a90*/  UIADD3 UR17, UR7, UR17, URZ ;  /* 0x0000001107117290 */ /* 0x000fe2000fffe03f */
[----:B------:R-:W-:Y:S01]  /*13aa0*/  IADD3 R8, R9, 0x40, RZ ;  /* 0x0000004009087810 */ /* 0x000fe20007ffe0ff */
[----:B------:R-:W-:Y:S01]  /*13ab0*/  UIMAD UR5, UR20, UR5, UR6 ;  /* 0x00000005140572a4 */ /* 0x000fe2000f8e0206 */
[----:B------:R-:W-:Y:S01]  /*13ac0*/  IMAD.MOV.U32 R7, RZ, RZ, R2 ;  /* 0x000000ffff077224 */ /* 0x000fe200078e0002 */
[----:B------:R-:W-:Y:S01]  /*13ad0*/  @P0 SHF.R.U32.HI R7, RZ, c[0x0][0x4f0], R0 ;  /* 0x00013c00ff070a19 */ /* 0x000fe20000011600 */
[----:B------:R-:W-:-:S03]  /*13ae0*/  UIMAD.WIDE.U32 UR16, UR20, UR4, UR16 ;  /* 0x00000004141072a5 */ /* 0x000fc6000f8e0010 */
[----:B------:R-:W-:Y:S01]  /*13af0*/  IADD3 R11, -R7, RZ, RZ ;  /* 0x000000ff070b7210 */ /* 0x000fe20007ffe1ff */
[----:B------:R-:W-:Y:S01]  /*13b00*/  UIADD3 UR5, UR17, UR5, URZ ;  /* 0x0000000511057290 */ /* 0x000fe2000fffe03f */
[----:B------:R-:W-:Y:S01]  /*13b10*/  SHF.R.S32.HI R0, RZ, 0x1f, R7 ;  /* 0x0000001fff007819 */ /* 0x000fe20000011407 */
[----:B------:R-:W-:Y:S02]  /*13b20*/  IMAD.U32 R10, RZ, RZ, UR16 ;  /* 0x00000010ff0a7e24 */ /* 0x000fe4000f8e00ff */
[----:B------:R-:W-:Y:S02]  /*13b30*/  IMAD R6, R11, c[0x0][0x4e8], R2 ;  /* 0x00013a000b067a24 */ /* 0x000fe400078e0202 */
[----:B------:R-:W-:Y:S01]  /*13b40*/  IMAD.U32 R11, RZ, RZ, UR17 ;  /* 0x00000011ff0b7e24 */ /* 0x000fe2000f8e00ff */
[----:B------:R-:W-:Y:S01]  /*13b50*/  MOV R11, UR5 ;  /* 0x00000005000b7c02 */ /* 0x000fe20008000f00 */
[----:B------:R-:W-:Y:S01]  /*13b60*/  IMAD R0, R0, c[0x0][0x3e0], RZ ;  /* 0x0000f80000007a24 */ /* 0x000fe200078e02ff */
[----:B------:R-:W-:-:S03]  /*13b70*/  SHF.R.S32.HI R2, RZ, 0x1f, R6 ;  /* 0x0000001fff027819 */ /* 0x000fc60000011406 */
[C---:B------:R-:W-:Y:S02]  /*13b80*/  IMAD R0, R7.reuse, c[0x0][0x3e4], R0 ;  /* 0x0000f90007007a24 */ /* 0x040fe400078e0200 */
[----:B------:R-:W-:-:S04]  /*13b90*/  IMAD.WIDE.U32 R10, R7, c[0x0][0x3e0], R10 ;  /* 0x0000f800070a7a25 */ /* 0x000fc800078e000a */
[----:B------:R-:W-:Y:S02]  /*13ba0*/  IMAD R7, R2, c[0x0][0x3d8], RZ ;  /* 0x0000f60002077a24 */ /* 0x000fe400078e02ff */
[----:B------:R-:W-:Y:S02]  /*13bb0*/  IMAD.IADD R11, R11, 0x1, R0 ;  /* 0x000000010b0b7824 */ /* 0x000fe400078e0200 */
[C---:B------:R-:W-:Y:S02]  /*13bc0*/  IMAD R7, R6.reuse, c[0x0][0x3dc], R7 ;  /* 0x0000f70006077a24 */ /* 0x040fe400078e0207 */
[----:B------:R-:W-:Y:S01]  /*13bd0*/  IMAD.WIDE.U32 R10, R6, c[0x0][0x3d8], R10 ;  /* 0x0000f600060a7a25 */ /* 0x000fe200078e000a */
[----:B------:R-:W-:-:S04]  /*13be0*/  IADD3 R6, R9, 0xc0, RZ ;  /* 0x000000c009067810 */ /* 0x000fc80007ffe0ff */
[----:B------:R-:W-:Y:S02]  /*13bf0*/  IADD3 R7, R11, R7, RZ ;  /* 0x000000070b077210 */ /* 0x000fe40007ffe0ff */
[----:B------:R-:W-:-:S04]  /*13c00*/  LEA R11, P0, R10, c[0x0][0x380], 0x1 ;  /* 0x0000e0000a0b7a11 */ /* 0x000fc800078008ff */
[----:B------:R-:W-:Y:S01]  /*13c10*/  LEA.HI.X R10, R10, c[0x0][0x384], R7, 0x1, P0 ;  /* 0x0000e1000a0a7a11 */ /* 0x000fe200000f0c07 */
[----:B------:R1:W3:Y:S01]  /*13c20*/  SHFL.IDX PT, R12, R11, RZ, 0x181f ;  /* 0x00181fff0b0c7589 */ /* 0x0002e200000e0000 */
[----:B------:R-:W-:Y:S02]  /*13c30*/  ISETP.GE.AND P0, PT, R4, R5, PT ;  /* 0x000000050400720c */ /* 0x000fe40003f06270 */
[----:B------:R-:W-:Y:S01]  /*13c40*/  IADD3 R7, R9, 0x80, RZ ;  /* 0x0000008009077810 */ /* 0x000fe20007ffe0ff */
[----:B------:R1:W4:Y:S10]  /*13c50*/  SHFL.IDX PT, R13, R10, RZ, 0x181f ;  /* 0x00181fff0a0d7589 */ /* 0x00033400000e0000 */
[----:B------:R-:W-:Y:S05]  /*13c60*/  @P0 BRA `(.L_x_157) ;  /* 0x0000015000000947 */ /* 0x000fea0003800000 */
[----:B------:R-:W-:Y:S02]  /*13c70*/  ISETP.GE.AND P2, PT, R8, c[0x0][0x3c8], PT ;  /* 0x0000f20008007a0c */ /* 0x000fe40003f46270 */
[----:B------:R-:W-:-:S02]  /*13c80*/  ISETP.GE.AND P1, PT, R7, c[0x0][0x3c8], PT ;  /* 0x0000f20007007a0c */ /* 0x000fc40003f26270 */
[----:B------:R-:W-:Y:S02]  /*13c90*/  ISETP.GE.AND P0, PT, R6, c[0x0][0x3c8], PT ;  /* 0x0000f20006007a0c */ /* 0x000fe40003f06270 */
        /* <DEDUP_REMOVED lines=12> */
[----:B------:R3:W-:Y:S03]  /*13d60*/  @!P3 ST.E.128 [R14.64], RZ ;  /* 0x000000ff0e00b985 */ /* 0x0007e6000c101d0a */
[--C-:B------:R-:W-:Y:S01]  /*13d70*/  @!P1 IMAD.WIDE R2, R2, 0x2, R12.reuse ;  /* 0x0000000202029825 */ /* 0x100fe200078e020c */
[----:B------:R3:W-:Y:S03]  /*13d80*/  @!P2 ST.E.128 [R16.64], RZ ;  /* 0x000000ff1000a985 */ /* 0x0007e6000c101d0a */
[----:B------:R-:W-:Y:S01]  /*13d90*/  @!P0 IMAD.WIDE R12, R0, 0x2, R12 ;  /* 0x00000002000c8825 */ /* 0x000fe200078e020c */
[----:B------:R3:W-:Y:S04]  /*13da0*/  @!P1 ST.E.128 [R2.64], RZ ;  /* 0x000000ff02009985 */ /* 0x0007e8000c101d0a */
[----:B------:R3:W-:Y:S02]  /*13db0*/  @!P0 ST.E.128 [R12.64], RZ ;  /* 0x000000ff0c008985 */ /* 0x0007e4000c101d0a */
.L_x_157:
[----:B------:R-:W-:Y:S05]  /*13dc0*/  BSYNC B0 ;  /* 0x0000000000007941 */ /* 0x000fea0003800000 */
.L_x_156:
[----:B------:R-:W-:Y:S01]  /*13dd0*/  IADD3 R0, R4, 0x20, RZ ;  /* 0x0000002004007810 */ /* 0x000fe20007ffe0ff */
[----:B---34-:R3:W4:Y:S01]  /*13de0*/  SHFL.IDX PT, R13, R10, 0x1, 0x181f ;  /* 0x00381f000a0d7f89 */ /* 0x01872200000e0000 */
[----:B------:R-:W-:Y:S02]  /*13df0*/  BSSY B0, `(.L_x_158) ;  /* 0x0000019000007945 */ /* 0x000fe40003800000 */
[----:B------:R-:W-:Y:S01]  /*13e00*/  ISETP.GE.AND P0, PT, R0, R5, PT ;  /* 0x000000050000720c */ /* 0x000fe20003f06270 */
[----:B------:R3:W1:-:S12]  /*13e10*/  SHFL.IDX PT, R12, R11, 0x1, 0x181f ;  /* 0x00381f000b0c7f89 */ /* 0x00065800000e0000 */
        /* <DEDUP_REMOVED lines=11> */
[----:B-1--4-:R-:W-:Y:S01]  /*13ed0*/  @!P3 IMAD.WIDE R14, R9, 0x2, R12 ;  /* 0x00000002090eb825 */ /* 0x012fe200078e020c */
        /* <DEDUP_REMOVED lines=10> */
.L_x_159:
[----:B------:R-:W-:Y:S05]  /*13f80*/  BSYNC B0 ;  /* 0x0000000000007941 */ /* 0x000fea0003800000 */
.L_x_158:
[----:B------:R-:W-:Y:S01]  /*13f90*/  IADD3 R0, R4, 0x40, RZ ;  /* 0x0000004004007810 */ /* 0x000fe20007ffe0ff */
[----:B-1--4-:R1:W4:Y:S01]  /*13fa0*/  SHFL.IDX PT, R13, R10, 0x2, 0x181f ;  /* 0x00581f000a0d7f89 */ /* 0x01232200000e0000 */
[----:B------:R-:W-:Y:S02]  /*13fb0*/  BSSY B0, `(.L_x_160) ;  /* 0x0000019000007945 */ /* 0x000fe40003800000 */
[----:B------:R-:W-:Y:S01]  /*13fc0*/  ISETP.GE.AND P0, PT, R0, R5, PT ;  /* 0x000000050000720c */ /* 0x000fe20003f06270 */
[----:B------:R1:W3:-:S12]  /*13fd0*/  SHFL.IDX PT, R12, R11, 0x2, 0x181f ;  /* 0x00581f000b0c7f89 */ /* 0x0002d800000e0000 */
        /* <DEDUP_REMOVED lines=22> */
.L_x_161:
[----:B------:R-:W-:Y:S05]  /*14140*/  BSYNC B0 ;  /* 0x0000000000007941 */ /* 0x000fea0003800000 */
.L_x_160:
[----:B------:R-:W-:Y:S01]  /*14150*/  IADD3 R4, R4, 0x60, RZ ;  /* 0x0000006004047810 */ /* 0x000fe20007ffe0ff */
[----:B---3--:R3:W1:Y:S03]  /*14160*/  SHFL.IDX PT, R3, R10, 0x3, 0x181f ;  /* 0x00781f000a037f89 */ /* 0x00866600000e0000 */
[----:B------:R-:W-:Y:S01]  /*14170*/  ISETP.GE.AND P0, PT, R4, R5, PT ;  /* 0x000000050400720c */ /* 0x000fe20003f06270 */
[----:B------:R3:W4:-:S12]  /*14180*/  SHFL.IDX PT, R2, R11, 0x3, 0x181f ;  /* 0x00781f000b027f89 */ /* 0x00071800000e0000 */
[----:B------:R-:W-:Y:S05]  /*14190*/  @P0 EXIT ;  /* 0x000000000000094d */ /* 0x000fea0003800000 */
        /* <DEDUP_REMOVED lines=10> */
[----:B------:R1:W-:Y:S02]  /*14240*/  @!P2 ST.E.128 [R8.64], RZ ;  /* 0x000000ff0800a985 */ /* 0x0003e4000c101d0a */
[----:B------:R-:W-:-:S04]  /*14250*/  @!P1 IMAD.WIDE R4, R5, 0x2, R2 ;  /* 0x0000000205049825 */ /* 0x000fc800078e0202 */
[----:B---3--:R-:W-:Y:S01]  /*14260*/  @!P0 IMAD.WIDE R10, R7, 0x2, R2 ;  /* 0x00000002070a8825 */ /* 0x008fe200078e0202 */
[----:B------:R1:W-:Y:S04]  /*14270*/  @!P1 ST.E.128 [R4.64], RZ ;  /* 0x000000ff04009985 */ /* 0x0003e8000c101d0a */
[----:B------:R1:W-:Y:S01]  /*14280*/  @!P0 ST.E.128 [R10.64], RZ ;  /* 0x000000ff0a008985 */ /* 0x0003e2000c101d0a */
[----:B------:R-:W-:-:S13]  /*14290*/  ISETP.GE.AND P0, PT, R6, c[0x0][0x3c8], PT ;  /* 0x0000f20006007a0c */ /* 0x000fda0003f06270 */
[----:B------:R-:W-:Y:S05]  /*142a0*/  @P0 EXIT ;  /* 0x000000000000094d */ /* 0x000fea0003800000 */
[----:B-1----:R-:W-:-:S04]  /*142b0*/  SHF.R.S32.HI R5, RZ, 0x1f, R6 ;  /* 0x0000001fff057819 */ /* 0x002fc80000011406 */
[----:B------:R-:W-:-:S04]  /*142c0*/  LEA.HI R5, R5, R6, RZ, 0x3 ;  /* 0x0000000605057211 */ /* 0x000fc800078f18ff */
[----:B------:R-:W-:-:S05]  /*142d0*/  LOP3.LUT R5, R5, 0xfffffff8, RZ, 0xc0, !PT ;  /* 0xfffffff805057812 */ /* 0x000fca00078ec0ff */
[----:B------:R-:W-:-:S05]  /*142e0*/  IMAD.WIDE R2, R5, 0x2, R2 ;  /* 0x0000000205027825 */ /* 0x000fca00078e0202 */
[----:B------:R-:W-:Y:S01]  /*142f0*/  ST.E.128 [R2.64], RZ ;  /* 0x000000ff02007985 */ /* 0x000fe2000c101d0a */
[----:B------:R-:W-:Y:S05]  /*14300*/  EXIT ;  /* 0x000000000000794d */ /* 0x000fea0003800000 */
.L_x_162:
        /* <DEDUP_REMOVED lines=15> */
.L_x_1768:


//--------------------- .text._ZN7cutlass13device_kernelIN5flash19enable_sm80_to_sm89INS1_16FlashAttnFwdSm80INS1_25CollectiveMainloopFwdSm80ILi8ELi1ELb1EN4cute5tupleIJNS5_1CILi128EEENS7_ILi48EEENS7_ILi256EEEEEELi256ENS_10bfloat16_tEfNS_4arch4Sm80ELb0ELb1ELb1ELb0ELb1ELb0ELb1ELb0EEENS1_21CollectiveEpilogueFwdINS6_IJS8_SA_S9_EEENS6_IJNS7_ILi1EEESI_SI_EEESC_SE_Li256ELb0ELb1ELb0ELb0EEENS1_19SingleTileSchedulerILb0ELb0ELb1ELi128EEEEEEEEEvNT_6ParamsE --------------------------
	.section	.text._ZN7cutlass13device_kernelIN5flash19enable_sm80_to_sm89INS1_16FlashAttnFwdSm80INS1_25CollectiveMainloopFwdSm80ILi8ELi1ELb1EN4cute5tupleIJNS5_1CILi128EEENS7_ILi48EEENS7_ILi256EEEEEELi256ENS_10bfloat16_tEfNS_4arch4Sm80ELb0ELb1ELb1ELb0ELb1ELb0ELb1ELb0EEENS1_21CollectiveEpilogueFwdINS6_IJS8_SA_S9_EEENS6_IJNS7_ILi1EEESI_SI_EEESC_SE_Li256ELb0ELb1ELb0ELb0EEENS1_19SingleTileSchedulerILb0ELb0ELb1ELi128EEEEEEEEEvNT_6ParamsE,"ax",@progbits
	.sectioninfo	@"SHI_REGISTERS=255"
	.align	128
.text._ZN7cutlass13device_kernelIN5flash19enable_sm80_to_sm89INS1_16FlashAttnFwdSm80INS1_25CollectiveMainloopFwdSm80ILi8ELi1ELb1EN4cute5tupleIJNS5_1CILi128EEENS7_ILi48EEENS7_ILi256EEEEEELi256ENS_10bfloat16_tEfNS_4arch4Sm80ELb0ELb1ELb1ELb0ELb1ELb0ELb1ELb0EEENS1_21CollectiveEpilogueFwdINS6_IJS8_SA_S9_EEENS6_IJNS7_ILi1EEESI_SI_EEESC_SE_Li256ELb0ELb1ELb0ELb0EEENS1_19SingleTileSchedulerILb0ELb0ELb1ELi128EEEEEEEEEvNT_6ParamsE:
        .type           _ZN7cutlass13device_kernelIN5flash19enable_sm80_to_sm89INS1_16FlashAttnFwdSm80INS1_25CollectiveMainloopFwdSm80ILi8ELi1ELb1EN4cute5tupleIJNS5_1CILi128EEENS7_ILi48EEENS7_ILi256EEEEEELi256ENS_10bfloat16_tEfNS_4arch4Sm80ELb0ELb1ELb1ELb0ELb1ELb0ELb1ELb0EEENS1_21CollectiveEpilogueFwdINS6_IJS8_SA_S9_EEENS6_IJNS7_ILi1EEESI_SI_EEESC_SE_Li256ELb0ELb1ELb0ELb0EEENS1_19SingleTileSchedulerILb0ELb0ELb1ELi128EEEEEEEEEvNT_6ParamsE,@function
        .size           _ZN7cutlass13device_kernelIN5flash19enable_sm80_to_sm89INS1_16FlashAttnFwdSm80INS1_25CollectiveMainloopFwdSm80ILi8ELi1ELb1EN4cute5tupleIJNS5_1CILi128EEENS7_ILi48EEENS7_ILi256EEEEEELi256ENS_10bfloat16_tEfNS_4arch4Sm80ELb0ELb1ELb1ELb0ELb1ELb0ELb1ELb0EEENS1_21CollectiveEpilogueFwdINS6_IJS8_SA_S9_EEENS6_IJNS7_ILi1EEESI_SI_EEESC_SE_Li256ELb0ELb1ELb0ELb0EEENS1_19SingleTileSchedulerILb0ELb0ELb1ELi128EEEEEEEEEvNT_6ParamsE,(.L_x_1769 - _ZN7cutlass13device_kernelIN5flash19enable_sm80_to_sm89INS1_16FlashAttnFwdSm80INS1_25CollectiveMainloopFwdSm80ILi8ELi1ELb1EN4cute5tupleIJNS5_1CILi128EEENS7_ILi48EEENS7_ILi256EEEEEELi256ENS_10bfloat16_tEfNS_4arch4Sm80ELb0ELb1ELb1ELb0ELb1ELb0ELb1ELb0EEENS1_21CollectiveEpilogueFwdINS6_IJS8_SA_S9_EEENS6_IJNS7_ILi1EEESI_SI_EEESC_SE_Li256ELb0ELb1ELb0ELb0EEENS1_19SingleTileSchedulerILb0ELb0ELb1ELi128EEEEEEEEEvNT_6ParamsE)
        .other          _ZN7cutlass13device_kernelIN5flash19enable_sm80_to_sm89INS1_16FlashAttnFwdSm80INS1_25CollectiveMainloopFwdSm80ILi8ELi1ELb1EN4cute5tupleIJNS5_1CILi128EEENS7_ILi48EEENS7_ILi256EEEEEELi256ENS_10bfloat16_tEfNS_4arch4Sm80ELb0ELb1ELb1ELb0ELb1ELb0ELb1ELb0EEENS1_21CollectiveEpilogueFwdINS6_IJS8_SA_S9_EEENS6_IJNS7_ILi1EEESI_SI_EEESC_SE_Li256ELb0ELb1ELb0ELb0EEENS1_19SingleTileSchedulerILb0ELb0ELb1ELi128EEEEEEEEEvNT_6ParamsE,@"STO_CUDA_ENTRY STV_DEFAULT"
_ZN7cutlass13device_kernelIN5flash19enable_sm80_to_sm89INS1_16FlashAttnFwdSm80INS1_25CollectiveMainloopFwdSm80ILi8ELi1ELb1EN4cute5tupleIJNS5_1CILi128EEENS7_ILi48EEENS7_ILi256EEEEEELi256ENS_10bfloat16_tEfNS_4arch4Sm80ELb0ELb1ELb1ELb0ELb1ELb0ELb1ELb0EEENS1_21CollectiveEpilogueFwdINS6_IJS8_SA_S9_EEENS6_IJNS7_ILi1EEESI_SI_EEESC_SE_Li256ELb0ELb1ELb0ELb0EEENS1_19SingleTileSchedulerILb0ELb0ELb1ELi128EEEEEEEEEvNT_6ParamsE:
        /* <DEDUP_REMOVED lines=9> */
[----:B------:R-:W-:-:S04]  /*0090*/  ULDC.64 UR18, c[0x0][0x118] ;  /* 0x0000460000127ab9 */ /* 0x000fc80000000a00 */
[----:B------:R-:W-:-:S05]  /*00a0*/  PLOP3.LUT P0, PT, PT, PT, UP0, 0x80, 0x0 ;  /* 0x000000000000781c */ /* 0x000fca0003f0f008 */
[----:B------:R-:W-:Y:S02]  /*00b0*/  @UP0 UMOV UR4, 0x4 ;  /* 0x0000000400040882 */ /* 0x000fe40000000000 */
[----:B------:R-:W-:-:S06]  /*00c0*/  @UP0 UIMAD.WIDE UR4, UR15, UR4, UR6 ;  /* 0x000000040f0402a5 */ /* 0x000fcc000f8e0206 */
[----:B------:R-:W-:Y:S02]  /*00d0*/  IMAD.U32 R2, RZ, RZ, UR4 ;  /* 0x00000004ff027e24 */ /* 0x000fe4000f8e00ff */
[----:B------:R-:W-:Y:S01]  /*00e0*/  IMAD.U32 R3, RZ, RZ, UR5 ;  /* 0x00000005ff037e24 */ /* 0x000fe2000f8e00ff */
[----:B------:R-:W1:Y:S01]  /*00f0*/  S2UR UR27, SR_CTAID.X ;  /* 0x00000000001b79c3 */ /* 0x000e620000002500 */
[----:B------:R-:W-:Y:S02]  /*0100*/  ULDC UR8, c[0x0][0x2c4] ;  /* 0x0000b10000087ab9 */ /* 0x000fe40000000800 */
[----:B------:R-:W-:Y:S01]  /*0110*/  ULDC.64 UR4, c[0x0][0x2c8] ;  /* 0x0000b20000047ab9 */ /* 0x000fe20000000a00 */
[----:B------:R-:W2:Y:S01]  /*0120*/  @P0 LDG.E R2, [R2.64] ;  /* 0x0000001202020981 */ /* 0x000ea2000c1e1900 */
[----:B------:R-:W-:Y:S02]  /*0130*/  UISETP.NE.AND UP1, UPT, UR8, 0x1, UPT ;  /* 0x000000010800788c */ /* 0x000fe4000bf25270 */
[----:B------:R-:W-:Y:S01]  /*0140*/  ULDC UR10, c[0x0][0x1d0] ;  /* 0x00007400000a7ab9 */ /* 0x000fe20000000800 */
[----:B------:R-:W3:Y:S01]  /*0150*/  S2UR UR11, SR_CTAID.Y ;  /* 0x00000000000b79c3 */ /* 0x000ee20000002600 */
[----:B------:R-:W4:Y:S01]  /*0160*/  S2R R129, SR_TID.X ;  /* 0x0000000000817919 */ /* 0x000f220000002100 */
[----:B------:R-:W-:-:S02]  /*0170*/  ULDC UR9, c[0x0][0x168] ;  /* 0x00005a0000097ab9 */ /* 0x000fc40000000800 */
[----:B------:R-:W-:Y:S02]  /*0180*/  UP2UR UR14, UPR, URZ, 0x2 ;  /* 0x000000023f0e7883 */ /* 0x000fe40008000000 */
[----:B-1----:R-:W-:-:S04]  /*0190*/  USHF.L.U32 UR27, UR27, 0x7, URZ ;  /* 0x000000071b1b7899 */ /* 0x002fc8000800063f */
[----:B------:R-:W-:Y:S02]  /*01a0*/  @UP1 UIADD3 UR12, UR27, 0x7f, URZ ;  /* 0x0000007f1b0c1890 */ /* 0x000fe4000fffe03f */
[----:B------:R-:W-:Y:S02]  /*01b0*/  UIADD3 UR6, UR27, 0x7f, URZ ;  /* 0x0000007f1b067890 */ /* 0x000fe4000fffe03f */
[----:B------:R-:W-:-:S03]  /*01c0*/  UIMAD.WIDE.U32 UR12, UR12, UR4, URZ ;  /* 0x000000040c0c72a5 */ /* 0x000fc6000f8e003f */
[----:B------:R-:W-:Y:S02]  /*01d0*/  ULDC UR4, c[0x0][0x2ac] ;  /* 0x0000ab0000047ab9 */ /* 0x000fe40000000800 */
[----:B------:R-:W-:Y:S02]  /*01e0*/  UIMAD UR10, UR4, UR10, URZ ;  /* 0x0000000a040a72a4 */ /* 0x000fe4000f8e023f */
[----:B------:R-:W-:Y:S02]  /*01f0*/  @UP1 UMOV UR7, UR13 ;  /* 0x0000000d00071c82 */ /* 0x000fe40008000000 */
[----:B------:R-:W-:Y:S02]  /*0200*/  @UP1 USHF.R.U32.HI UR6, URZ, UR5, UR7 ;  /* 0x000000053f061299 */ /* 0x000fe40008011607 */
[----:B------:R-:W-:Y:S02]  /*0210*/  UMOV UR12, URZ ;  /* 0x0000003f000c7c82 */ /* 0x000fe40008000000 */
[----:B------:R-:W-:-:S02]  /*0220*/  UMOV UR7, 0x1 ;  /* 0x0000000100077882 */ /* 0x000fc40000000000 */
[----:B------:R-:W-:Y:S02]  /*0230*/  ULDC.64 UR4, c[0x0][0x328] ;  /* 0x0000ca0000047ab9 */ /* 0x000fe40000000a00 */
[----:B------:R-:W-:Y:S02]  /*0240*/  UISETP.LE.AND UP0, UPT, UR7, UR5, UPT ;  /* 0x000000050700728c */ /* 0x000fe4000bf03270 */
[----:B------:R-:W-:Y:S02]  /*0250*/  UIADD3 UR9, UR10, -UR9, UR7 ;  /* 0x800000090a097290 */ /* 0x000fe4000fffe007 */
[----:B------:R-:W-:Y:S02]  /*0260*/  UP2UR UR13, UPR, URZ, 0x1 ;  /* 0x000000013f0d7883 */ /* 0x000fe40008000000 */
[----:B------:R-:W-:Y:S02]  /*0270*/  UIADD3 UR5, UR9, UR6, URZ ;  /* 0x0000000609057290 */ /* 0x000fe4000fffe03f */
[----:B---3--:R-:W-:-:S02]  /*0280*/  USHF.R.S32.HI UR9, URZ, 0x1f, UR11 ;  /* 0x0000001f3f097899 */ /* 0x008fc4000801140b */
[----:B------:R-:W-:Y:S01]  /*0290*/  UIADD3 UR6, UR5, UR4, URZ ;  /* 0x0000000405067290 */ /* 0x000fe2000fffe03f */
[----:B--2---:R1:W2:Y:S01]  /*02a0*/  @P0 R2UR UR12, R2 ;  /* 0x00000000020c03c2 */ /* 0x0042a200000e0000 */
[----:B------:R-:W-:-:S13]  /*02b0*/  PLOP3.LUT P0, PT, PT, PT, UP0, 0x40, 0x0 ;  /* 0x000000000000781c */ /* 0x000fda0003f0e808 */
[----:B------:R-:W-:Y:S05]  /*02c0*/  @P0 BRA `(.L_x_163) ;  /* 0x0000016000000947 */ /* 0x000fea0003800000 */
[----:B----4-:R-:W-:Y:S01]  /*02d0*/  ISETP.LT.AND P0, PT, RZ, UR5, PT ;  /* 0x00000005ff007c0c */ /* 0x010fe2000bf01270 */
[----:B------:R-:W-:-:S12]  /*02e0*/  UIADD3 UR16, UR5, -0x1, URZ ;  /* 0xffffffff05107890 */ /* 0x000fd8000fffe03f */
[----:B------:R-:W-:Y:S05]  /*02f0*/  @P0 BRA `(.L_x_164) ;  /* 0x0000009000000947 */ /* 0x000fea0003800000 */
[----:B------:R-:W-:Y:S02]  /*0300*/  ULDC UR4, c[0x0][0x32c] ;  /* 0x0000cb0000047ab9 */ /* 0x000fe40000000800 */
[----:B------:R-:W-:Y:S02]  /*0310*/  UISETP.NE.AND UP0, UPT, UR7, UR4, UPT ;  /* 0x000000040700728c */ /* 0x000fe4000bf05270 */
[----:B------:R-:W-:-:S03]  /*0320*/  UIADD3 UR16, -UR5, URZ, URZ ;  /* 0x0000003f05107290 */ /* 0x000fc6000fffe13f */
[----:B------:R-:W-:Y:S02]  /*0330*/  ULDC.64 UR4, c[0x0][0x330] ;  /* 0x0000cc0000047ab9 */ /* 0x000fe40000000a00 */
[----:B------:R-:W-:-:S07]  /*0340*/  UIMAD.WIDE.U32 UR20, UR16, UR4, URZ ;  /* 0x00000004101472a5 */ /* 0x000fce000f8e003f */
[----:B------:R-:W-:Y:S02]  /*0350*/  @UP0 UMOV UR7, UR21 ;  /* 0x0000001500070c82 */ /* 0x000fe40008000000 */
[----:B------:R-:W-:-:S04]  /*0360*/  @UP0 USHF.R.U32.HI UR16, URZ, UR5, UR7 ;  /* 0x000000053f100299 */ /* 0x000fc80008011607 */
[----:B------:R-:W-:Y:S01]  /*0370*/  ULOP3.LUT UR16, URZ, UR16, URZ, 0x33, !UPT ;  /* 0x000000103f107292 */ /* 0x000fe2000f8e333f */
[----:B------:R-:W-:Y:S05]  /*0380*/  BRA `(.L_x_165) ;  /* 0x0000006000007947 */ /* 0x000fea0003800000 */
.L_x_164:
[----:B------:R-:W-:Y:S02]  /*0390*/  ULDC UR4, c[0x0][0x32c] ;  /* 0x0000cb0000047ab9 */ /* 0x000fe40000000800 */
[----:B------:R-:W-:-:S03]  /*03a0*/  UISETP.NE.AND UP0, UPT, UR7, UR4, UPT ;  /* 0x000000040700728c */ /* 0x000fc6000bf05270 */
[----:B------:R-:W-:Y:S02]  /*03b0*/  ULDC.64 UR4, c[0x0][0x330] ;  /* 0x0000cc0000047ab9 */ /* 0x000fe40000000a00 */
[----:B------:R-:W-:-:S07]  /*03c0*/  UIMAD.WIDE.U32 UR20, UR16, UR4, URZ ;  /* 0x00000004101472a5 */ /* 0x000fce000f8e003f */
[----:B------:R-:W-:Y:S02]  /*03d0*/  @UP0 UMOV UR7, UR21 ;  /* 0x0000001500070c82 */ /* 0x000fe40008000000 */
[----:B------:R-:W-:Y:S02]  /*03e0*/  @UP0 USHF.R.U32.HI UR16, URZ, UR5, UR7 ;  /* 0x000000053f100299 */ /* 0x000fe40008011607 */
.L_x_165:
[----:B------:R-:W-:Y:S02]  /*03f0*/  ULDC UR4, c[0x0][0x32c] ;  /* 0x0000cb0000047ab9 */ /* 0x000fe40000000800 */
[----:B------:R-:W-:-:S04]  /*0400*/  UIMAD UR4, UR16, UR4, UR4 ;  /* 0x00000004100472a4 */ /* 0x000fc8000f8e0204 */
[----:B------:R-:W-:-:S04]  /*0410*/  UISETP.LT.AND UP0, UPT, UR6, UR4, UPT ;  /* 0x000000040600728c */ /* 0x000fc8000bf01270 */
[----:B------:R-:W-:Y:S02]  /*0420*/  USEL UR6, UR6, UR4, UP0 ;  /* 0x0000000406067287 */ /* 0x000fe40008000000 */
.L_x_163:
[----:B----4-:R-:W-:Y:S02]  /*0430*/  UISETP.NE.AND UP0, UPT, UR8, 0x1, UPT ;  /* 0x000000010800788c */ /* 0x010fe4000bf05270 */
[----:B------:R-:W-:Y:S02]  /*0440*/  UIADD3 UR7, UR10, 0x2f, URZ ;  /* 0x0000002f0a077890 */ /* 0x000fe4000fffe03f */
[----:B------:R-:W-:Y:S02]  /*0450*/  ULDC.64 UR4, c[0x0][0x2c8] ;  /* 0x0000b20000047ab9 */ /* 0x000fe40000000a00 */
[----:B------:R-:W-:Y:S02]  /*0460*/  UIMAD.WIDE.U32 UR16, UR27, UR4, URZ ;  /* 0x000000041b1072a5 */ /* 0x000fe4000f8e003f */
[----:B------:R-:W-:Y:S02]  /*0470*/  UIMAD.WIDE UR20, UR7, 0x2aaaaaab, URZ ;  /* 0x2aaaaaab071478a5 */ /* 0x000fe4000f8e023f */
[----:B------:R-:W-:-:S02]  /*0480*/  UIADD3 UR6, UR6, 0x2f, URZ ;  /* 0x0000002f06067890 */ /* 0x000fc4000fffe03f */
[----:B------:R-:W-:Y:S02]  /*0490*/  UISETP.NE.AND UP1, UPT, UR13, URZ, UPT ;  /* 0x0000003f0d00728c */ /* 0x000fe4000bf25270 */
[----:B------:R-:W-:Y:S02]  /*04a0*/  UMOV UR4, UR27 ;  /* 0x0000001b00047c82 */ /* 0x000fe40008000000 */
[----:B------:R-:W-:Y:S02]  /*04b0*/  UIMAD.WIDE UR6, UR6, 0x2aaaaaab, URZ ;  /* 0x2aaaaaab060678a5 */ /* 0x000fe4000f8e023f */
[----:B------:R-:W-:Y:S01]  /*04c0*/  @UP0 USHF.R.U32.HI UR4, URZ, UR5, UR17 ;  /* 0x000000053f040299 */ /* 0x000fe20008011611 */
[----:B------:R-:W-:Y:S01]  /*04d0*/  PLOP3.LUT P0, PT, PT, PT, UP1, 0x40, 0x0 ;  /* 0x000000000000781c */ /* 0x000fe20003f0e818 */
[----:B------:R-:W-:Y:S02]  /*04e0*/  USHF.R.U32.HI UR6, URZ, 0x1f, UR7 ;  /* 0x0000001f3f067899 */ /* 0x000fe40008011607 */
[----:B------:R-:W-:-:S02]  /*04f0*/  UMOV UR17, UR21 ;  /* 0x0000001500117c82 */ /* 0x000fc40008000000 */
[----:B------:R-:W-:Y:S02]  /*0500*/  USHF.R.U32.HI UR16, URZ, 0x1f, UR17 ;  /* 0x0000001f3f107899 */ /* 0x000fe40008011611 */
[----:B------:R-:W-:Y:S02]  /*0510*/  ULDC UR26, c[0x0][0x168] ;  /* 0x00005a00001a7ab9 */ /* 0x000fe40000000800 */
[----:B------:R-:W-:Y:S02]  /*0520*/  UIADD3 UR26, UR10, -UR26, URZ ;  /* 0x8000001a0a1a7290 */ /* 0x000fe4000fffe03f */
[----:B------:R-:W-:Y:S02]  /*0530*/  ULEA.HI.SX32 UR16, UR17, UR16, 0x1d ;  /* 0x0000001011107291 */ /* 0x000fe4000f8fea3f */
[----:B------:R-:W-:Y:S02]  /*0540*/  ULEA.HI.SX32 UR7, UR7, UR6, 0x1d ;  /* 0x0000000607077291 */ /* 0x000fe4000f8fea3f */
[----:B------:R-:W-:-:S02]  /*0550*/  UIADD3 UR4, UR26, UR4, URZ ;  /* 0x000000041a047290 */ /* 0x000fc4000fffe03f */
[----:B------:R-:W-:Y:S02]  /*0560*/  UISETP.LT.AND UP0, UPT, UR16, UR7, UPT ;  /* 0x000000071000728c */ /* 0x000fe4000bf01270 */
[----:B------:R-:W-:Y:S02]  /*0570*/  ULDC UR5, c[0x0][0x324] ;  /* 0x0000c90000057ab9 */ /* 0x000fe40000000800 */
[----:B------:R-:W-:Y:S02]  /*0580*/  UIADD3 UR6, UR4, -UR5, URZ ;  /* 0x8000000504067290 */ /* 0x000fe4000fffe03f */
[----:B------:R-:W-:Y:S01]  /*0590*/  USEL UR23, UR16, UR7, UP0 ;  /* 0x0000000710177287 */ /* 0x000fe20008000000 */
[----:B------:R-:W-:Y:S05]  /*05a0*/  @P0 BRA `(.L_x_166) ;  /* 0x0000015000000947 */ /* 0x000fea0003800000 */
[----:B------:R-:W-:Y:S02]  /*05b0*/  UMOV UR7, UR4 ;  /* 0x0000000400077c82 */ /* 0x000fe40008000000 */
[----:B------:R-:W-:-:S06]  /*05c0*/  UISETP.GT.AND UP0, UPT, UR7, -0x1, UPT ;  /* 0xffffffff0700788c */ /* 0x000fcc000bf04270 */
[----:B------:R-:W-:-:S13]  /*05d0*/  PLOP3.LUT P0, PT, PT, PT, UP0, 0x80, 0x0 ;  /* 0x000000000000781c */ /* 0x000fda0003f0f008 */
[----:B------:R-:W-:Y:S05]  /*05e0*/  @P0 BRA `(.L_x_167) ;  /* 0x0000008000000947 */ /* 0x000fea0003800000 */
[----:B------:R-:W-:Y:S02]  /*05f0*/  ULDC UR4, c[0x0][0x32c] ;  /* 0x0000cb0000047ab9 */ /* 0x000fe40000000800 */
[----:B------:R-:W-:Y:S02]  /*0600*/  UISETP.NE.AND UP0, UPT, UR4, 0x1, UPT ;  /* 0x000000010400788c */ /* 0x000fe4000bf05270 */
[----:B------:R-:W-:Y:S02]  /*0610*/  ULOP3.LUT UR7, URZ, UR7, URZ, 0x33, !UPT ;  /* 0x000000073f077292 */ /* 0x000fe4000f8e333f */
[----:B------:R-:W-:Y:S02]  /*0620*/  ULDC.64 UR4, c[0x0][0x330] ;  /* 0x0000cc0000047ab9 */ /* 0x000fe40000000a00 */
[----:B------:R-:W-:-:S05]  /*0630*/  UIMAD.WIDE.U32 UR16, UR7, UR4, URZ ;  /* 0x00000004071072a5 */ /* 0x000fca000f8e003f */
[----:B------:R-:W-:-:S04]  /*0640*/  @UP0 USHF.R.U32.HI UR7, URZ, UR5, UR17 ;  /* 0x000000053f070299 */ /* 0x000fc80008011611 */
[----:B------:R-:W-:Y:S01]  /*0650*/  ULOP3.LUT UR7, URZ, UR7, URZ, 0x33, !UPT ;  /* 0x000000073f077292 */ /* 0x000fe2000f8e333f */
[----:B------:R-:W-:Y:S05]  /*0660*/  BRA `(.L_x_168) ;  /* 0x0000005000007947 */ /* 0x000fea0003800000 */
.L_x_167:
[----:B------:R-:W-:Y:S02]  /*0670*/  ULDC UR4, c[0x0][0x32c] ;  /* 0x0000cb0000047ab9 */ /* 0x000fe40000000800 */
[----:B------:R-:W-:-:S03]  /*0680*/  UISETP.NE.AND UP0, UPT, UR4, 0x1, UPT ;  /* 0x000000010400788c */ /* 0x000fc6000bf05270 */
[----:B------:R-:W-:Y:S02]  /*0690*/  ULDC.64 UR4, c[0x0][0x330] ;  /* 0x0000cc0000047ab9 */ /* 0x000fe40000000a00 */
[----:B------:R-:W-:-:S06]  /*06a0*/  UIMAD.WIDE.U32 UR16, UR7, UR4, URZ ;  /* 0x00000004071072a5 */ /* 0x000fcc000f8e003f */
[----:B------:R-:W-:Y:S02]  /*06b0*/  @UP0 USHF.R.U32.HI UR7, URZ, UR5, UR17 ;  /* 0x000000053f070299 */ /* 0x000fe40008011611 */
.L_x_168:
[----:B------:R-:W-:Y:S02]  /*06c0*/  ULDC UR4, c[0x0][0x32c] ;  /* 0x0000cb0000047ab9 */ /* 0x000fe40000000800 */
[----:B------:R-:W-:-:S04]  /*06d0*/  UIMAD UR4, UR7, UR4, URZ ;  /* 0x00000004070472a4 */ /* 0x000fc8000f8e023f */
[----:B------:R-:W-:-:S04]  /*06e0*/  UISETP.LT.AND UP0, UPT, UR6, UR4, UPT ;  /* 0x000000040600728c */ /* 0x000fc8000bf01270 */
[----:B------:R-:W-:-:S04]  /*06f0*/  USEL UR6, UR6, UR4, !UP0 ;  /* 0x0000000406067287 */ /* 0x000fc8000c000000 */
.L_x_166:
[----:B------:R-:W-:Y:S01]  /*0700*/  UIMAD.WIDE UR4, UR6, 0x2aaaaaab, URZ ;  /* 0x2aaaaaab060478a5 */ /* 0x000fe2000f8e023f */
[----:B------:R-:W-:Y:S01]  /*0710*/  PLOP3.LUT P2, PT, PT, PT, PT, 0x80, 0x0 ;  /* 0x000000000000781c */ /* 0x000fe20003f4f070 */
[----:B------:R-:W-:Y:S01]  /*0720*/  IMAD.MOV.U32 R5, RZ, RZ, RZ ;  /* 0x000000ffff057224 */ /* 0x000fe200078e00ff */
[----:B------:R-:W-:Y:S01]  /*0730*/  CS2R R6, SRZ ;  /* 0x0000000000067805 */ /* 0x000fe2000001ff00 */
[----:B------:R-:W-:Y:S01]  /*0740*/  USHF.R.U32.HI UR4, URZ, 0x1f, UR5 ;  /* 0x0000001f3f047899 */ /* 0x000fe20008011605 */
[----:B------:R-:W-:Y:S01]  /*0750*/  IMAD.MOV.U32 R130, RZ, RZ, RZ ;  /* 0x000000ffff827224 */ /* 0x000fe200078e00ff */
[----:B------:R-:W-:Y:S01]  /*0760*/  MOV R128, RZ ;  /* 0x000000ff00807202 */ /* 0x000fe20000000f00 */
[----:B------:R-:W-:Y:S01]  /*0770*/  CS2R R126, SRZ ;  /* 0x00000000007e7805 */ /* 0x000fe2000001ff00 */
[----:B------:R-:W-:Y:S01]  /*0780*/  ULEA.HI.SX32 UR4, UR5, UR4, 0x1d ;  /* 0x0000000405047291 */ /* 0x000fe2000f8fea3f */
[----:B------:R-:W-:Y:S01]  /*0790*/  CS2R R124, SRZ ;  /* 0x00000000007c7805 */ /* 0x000fe2000001ff00 */
[----:B------:R-:W-:Y:S01]  /*07a0*/  CS2R R122, SRZ ;  /* 0x00000000007a7805 */ /* 0x000fe2000001ff00 */
[----:B------:R-:W-:Y:S01]  /*07b0*/  CS2R R120, SRZ ;  /* 0x0000000000787805 */ /* 0x000fe2000001ff00 */
[----:B------:R-:W-:Y:S01]  /*07c0*/  UISETP.LT.AND UP0, UPT, URZ, UR4, UPT ;  /* 0x000000043f00728c */ /* 0x000fe2000bf01270 */
[----:B------:R-:W-:Y:S01]  /*07d0*/  CS2R R118, SRZ ;  /* 0x0000000000767805 */ /* 0x000fe2000001ff00 */
[----:B------:R-:W-:Y:S01]  /*07e0*/  CS2R R116, SRZ ;  /* 0x0000000000747805 */ /* 0x000fe2000001ff00 */
[----:B------:R-:W-:Y:S01]  /*07f0*/  CS2R R114, SRZ ;  /* 0x0000000000727805 */ /* 0x000fe2000001ff00 */
[----:B------:R-:W-:Y:S01]  /*0800*/  USEL UR7, URZ, UR4, !UP0 ;  /* 0x000000043f077287 */ /* 0x000fe2000c000000 */
[----:B------:R-:W-:Y:S01]  /*0810*/  CS2R R112, SRZ ;  /* 0x0000000000707805 */ /* 0x000fe2000001ff00 */
[----:B------:R-:W-:Y:S01]  /*0820*/  CS2R R110, SRZ ;  /* 0x00000000006e7805 */ /* 0x000fe2000001ff00 */
[----:B------:R-:W-:Y:S01]  /*0830*/  CS2R R108, SRZ ;  /* 0x00000000006c7805 */ /* 0x000fe2000001ff00 */
[----:B------:R-:W-:Y:S01]  /*0840*/  UISETP.GT.AND UP0, UPT, UR23, UR7, UPT ;  /* 0x000000071700728c */ /* 0x000fe2000bf04270 */
[----:B------:R-:W-:Y:S01]  /*0850*/  CS2R R106, SRZ ;  /* 0x00000000006a7805 */ /* 0x000fe2000001ff00 */
[----:B------:R-:W-:Y:S01]  /*0860*/  CS2R R104, SRZ ;  /* 0x0000000000687805 */ /* 0x000fe2000001ff00 */
[----:B------:R-:W-:Y:S01]  /*0870*/  CS2R R102, SRZ ;  /* 0x0000000000667805 */ /* 0x000fe2000001ff00 */
[----:B------:R-:W-:Y:S01]  /*0880*/  CS2R R100, SRZ ;  /* 0x0000000000647805 */ /* 0x000fe2000001ff00 */
        /* <DEDUP_REMOVED lines=54> */
[----:B------:R-:W-:Y:S02]  /*0bf0*/  UISETP.NE.AND.EX UP0, UPT, URZ, UR5, UPT, UP0 ;  /* 0x000000053f00728c */ /* 0x000fe4000bf05300 */
[----:B------:R-:W-:-:S04]  /*0c00*/  UISETP.NE.AND UP1, UPT, UR14, URZ, UPT ;  /* 0x0000003f0e00728c */ /* 0x000fc8000bf25270 */
[----:B------:R-:W-:-:S05]  /*0c10*/  PLOP3.LUT P0, PT, PT, PT, UP0, 0x80, 0x0 ;  /* 0x000000000000781c */ /* 0x000fca0003f0f008 */
[----:B------:R-:W-:Y:S02]  /*0c20*/  @UP0 UMOV UR4, 0x4 ;  /* 0x0000000400040882 */ /* 0x000fe40000000000 */
[----:B------:R-:W-:-:S06]  /*0c30*/  @UP0 UIMAD.WIDE UR4, UR15, UR4, UR16 ;  /* 0x000000040f0402a5 */ /* 0x000fcc000f8e0210 */
[----:B-1----:R-:W-:Y:S02]  /*0c40*/  IMAD.U32 R2, RZ, RZ, UR4 ;  /* 0x00000004ff027e24 */ /* 0x002fe4000f8e00ff */
[----:B------:R-:W-:Y:S01]  /*0c50*/  IMAD.U32 R3, RZ, RZ, UR5 ;  /* 0x00000005ff037e24 */ /* 0x000fe2000f8e00ff */
[----:B------:R-:W-:Y:S02]  /*0c60*/  UMOV UR29, 0x30 ;  /* 0x00000030001d7882 */ /* 0x000fe40000000000 */
[----:B------:R-:W-:Y:S02]  /*0c70*/  UIMAD UR22, UR23, UR29, -0x30 ;  /* 0xffffffd0171674a4 */ /* 0x000fe4000f8e021d */
[----:B------:R-:W-:Y:S01]  /*0c80*/  UIMAD UR29, UR23, -0x30, UR29 ;  /* 0xffffffd0171d78a4 */ /* 0x000fe2000f8e021d */
[----:B------:R1:W3:Y:S01]  /*0c90*/  @P0 LDG.E R0, [R2.64] ;  /* 0x0000001202000981 */ /* 0x0002e2000c1e1900 */
[----:B------:R-:W-:Y:S01]  /*0ca0*/  IMAD.MOV.U32 R4, RZ, RZ, c[0x0][0x2b8] ;  /* 0x0000ae00ff047624 */ /* 0x000fe200078e00ff */
[----:B------:R-:W-:Y:S01]  /*0cb0*/  ULDC.64 UR4, c[0x0][0x2b0] ;  /* 0x0000ac0000047ab9 */ /* 0x000fe20000000a00 */
[----:B------:R-:W-:Y:S01]  /*0cc0*/  IMAD.MOV.U32 R31, RZ, RZ, RZ ;  /* 0x000000ffff1f7224 */ /* 0x000fe200078e00ff */
[----:B------:R-:W-:Y:S02]  /*0cd0*/  BAR.SYNC.DEFER_BLOCKING 0x0 ;  /* 0x0000000000007b1d */ /* 0x000fe40000010000 */
[----:B------:R-:W-:-:S02]  /*0ce0*/  ISETP.NE.AND P1, PT, R4, 0x1, PT ;  /* 0x000000010400780c */ /* 0x000fc40003f25270 */
[----:B-1----:R-:W-:Y:S01]  /*0cf0*/  SHF.R.S32.HI R2, RZ, 0x1f, R129 ;  /* 0x0000001fff027819 */ /* 0x002fe20000011481 */
[----:B------:R-:W-:Y:S01]  /*0d00*/  USHF.R.S32.HI UR21, URZ, 0x1f, UR15 ;  /* 0x0000001f3f157899 */ /* 0x000fe2000801140f */
[----:B---3--:R1:W3:Y:S02]  /*0d10*/  @P0 R2UR UR20, R0 ;  /* 0x00000000001403c2 */ /* 0x0082e400000e0000 */
[----:B---3--:R-:W-:Y:S02]  /*0d20*/  @!UP0 UMOV UR20, UR15 ;  /* 0x0000000f00148c82 */ /* 0x008fe40008000000 */
[----:B------:R-:W-:Y:S02]  /*0d30*/  USHF.R.S32.HI UR6, URZ, 0x1f, UR20 ;  /* 0x0000001f3f067899 */ /* 0x000fe40008011414 */
[----:B------:R-:W-:Y:S02]  /*0d40*/  UIMAD.WIDE.U32 UR16, UR20, UR4, URZ ;  /* 0x00000004141072a5 */ /* 0x000fe4000f8e003f */
[----:B------:R-:W-:-:S04]  /*0d50*/  UIMAD UR6, UR6, UR4, URZ ;  /* 0x00000004060672a4 */ /* 0x000fc8000f8e023f */
[----:B------:R-:W-:-:S03]  /*0d60*/  UIMAD UR6, UR20, UR5, UR6 ;  /* 0x00000005140672a4 */ /* 0x000fc6000f8e0206 */
[----:B------:R-:W-:Y:S02]  /*0d70*/  ULDC.64 UR4, c[0x0][0x1b8] ;  /* 0x00006e0000047ab9 */ /* 0x000fe40000000a00 */
[----:B------:R-:W-:Y:S01]  /*0d80*/  UIADD3 UR6, UR17, UR6, URZ ;  /* 0x0000000611067290 */ /* 0x000fe2000fffe03f */
[----:B-1----:R-:W-:-:S04]  /*0d90*/  LEA.HI R0, R2, R129, RZ, 0x3 ;  /* 0x0000008102007211 */ /* 0x002fc800078f18ff */
[----:B------:R-:W-:Y:S02]  /*0da0*/  LOP3.LUT R10, R0, 0xfffffff8, RZ, 0xc0, !PT ;  /* 0xfffffff8000a7812 */ /* 0x000fe400078ec0ff */
[----:B------:R-:W-:-:S03]  /*0db0*/  SHF.R.S32.HI R30, RZ, 0x3, R0 ;  /* 0x00000003ff1e7819 */ /* 0x000fc60000011400 */
[----:B------:R-:W-:-:S04]  /*0dc0*/  IMAD.IADD R10, R129, 0x1, -R10 ;  /* 0x00000001810a7824 */ /* 0x000fc800078e0a0a */
[----:B------:R-:W-:-:S05]  /*0dd0*/  IMAD R32, R10, 0x20, R30 ;  /* 0x000000200a207824 */ /* 0x000fca00078e021e */
[----:B------:R-:W-:Y:S01]  /*0de0*/  IADD3 R0, R32, UR22, RZ ;  /* 0x0000001620007c10 */ /* 0x000fe2000fffe0ff */
[----:B------:R-:W-:Y:S02]  /*0df0*/  UIMAD UR20, UR9, UR4, URZ ;  /* 0x00000004091472a4 */ /* 0x000fe4000f8e023f */
[----:B------:R-:W-:Y:S01]  /*0e00*/  UIMAD.WIDE.U32 UR24, UR11, UR4, URZ ;  /* 0x000000040b1872a5 */ /* 0x000fe2000f8e003f */
[----:B------:R-:W-:Y:S01]  /*0e10*/  ISETP.GE.AND P0, PT, R0, UR10, PT ;  /* 0x0000000a00007c0c */ /* 0x000fe2000bf06270 */
[----:B------:R-:W-:Y:S01]  /*0e20*/  IMAD.SHL.U32 R16, R30, 0x40, RZ ;  /* 0x000000401e107824 */ /* 0x000fe200078e00ff */
[----:B--2---:R-:W-:Y:S01]  /*0e30*/  IADD3 R0, R0, UR12, RZ ;  /* 0x0000000c00007c10 */ /* 0x004fe2000fffe0ff */
[----:B------:R-:W-:Y:S01]  /*0e40*/  IMAD.SHL.U32 R40, R10, 0x8, RZ ;  /* 0x000000080a287824 */ /* 0x000fe200078e00ff */
[----:B------:R-:W-:Y:S01]  /*0e50*/  ISETP.GT.OR P0, PT, R32, 0x2f, P0 ;  /* 0x0000002f2000780c */ /* 0x000fe20000704670 */
[----:B------:R-:W-:Y:S01]  /*0e60*/  UIADD3 UR28, UR29, UR10, URZ ;  /* 0x0000000a1d1c7290 */ /* 0x000fe2000fffe03f */
[----:B------:R-:W-:Y:S01]  /*0e70*/  STL [R1+0x20], R32 ;  /* 0x0000202001007387 */ /* 0x000fe20000100800 */
        /* <DEDUP_REMOVED lines=8> */
[----:B------:R-:W-:Y:S01]  /*0f00*/  PLOP3.LUT P1, PT, PT, PT, UP1, 0x80, 0x0 ;  /* 0x000000000000781c */ /* 0x000fe20003f2f018 */
[----:B------:R-:W-:Y:S01]  /*0f10*/  UIMAD UR20, UR11, UR5, UR20 ;  /* 0x000000050b1472a4 */ /* 0x000fe2000f8e0214 */
[----:B------:R-:W-:Y:S01]  /*0f20*/  PLOP3.LUT P0, PT, PT, PT, UP1, 0x80, 0x0 ;  /* 0x000000000000781c */ /* 0x000fe20003f0f018 */
[----:B------:R-:W-:Y:S01]  /*0f30*/  IMAD.MOV R5, RZ, RZ, -R5 ;  /* 0x000000ffff057224 */ /* 0x000fe200078e0a05 */
[----:B------:R-:W-:Y:S01]  /*0f40*/  IADD3 R3, R32, UR27, RZ ;  /* 0x0000001b20037c10 */ /* 0x000fe2000fffe0ff */
[----:B------:R-:W-:Y:S01]  /*0f50*/  ULDC.64 UR4, c[0x0][0x1c0] ;  /* 0x0000700000047ab9 */ /* 0x000fe20000000a00 */
[----:B------:R-:W-:Y:S01]  /*0f60*/  LOP3.LUT R16, R16, 0x1c0, RZ, 0xc0, !PT ;  /* 0x000001c010107812 */ /* 0x000fe200078ec0ff */
[----:B------:R-:W-:Y:S01]  /*0f70*/  UIADD3 UR25, UR25, UR20, URZ ;  /* 0x0000001419197290 */ /* 0x000fe2000fffe03f */
[C---:B------:R-:W-:Y:S01]  /*0f80*/  IADD3 R14, R40.reuse, 0x80, RZ ;  /* 0x00000080280e7810 */ /* 0x040fe20007ffe0ff */
[----:B------:R-:W-:Y:S01]  /*0f90*/  UIMAD UR21, UR21, UR4, URZ ;  /* 0x00000004151572a4 */ /* 0x000fe2000f8e023f */
[C---:B------:R-:W-:Y:S01]  /*0fa0*/  IADD3 R13, R40.reuse, 0xc0, RZ ;  /* 0x000000c0280d7810 */ /* 0x040fe20007ffe0ff */
[----:B------:R-:W-:Y:S01]  /*0fb0*/  UIMAD.WIDE.U32 UR24, UR15, UR4, UR24 ;  /* 0x000000040f1872a5 */ /* 0x000fe2000f8e0018 */
[----:B------:R-:W-:Y:S01]  /*0fc0*/  SHF.R.S32.HI R11, RZ, 0x1f, R14 ;  /* 0x0000001fff0b7819 */ /* 0x000fe2000001140e */
[----:B------:R-:W-:Y:S01]  /*0fd0*/  @P1 IMAD.HI.U32 R4, R3, c[0x0][0x2c8], RZ ;  /* 0x0000b20003041a27 */ /* 0x000fe200078e00ff */
[----:B------:R-:W-:Y:S01]  /*0fe0*/  UIMAD UR5, UR15, UR5, UR21 ;  /* 0x000000050f0572a4 */ /* 0x000fe2000f8e0215 */
[----:B------:R-:W-:Y:S01]  /*0ff0*/  ISETP.GE.AND P3, PT, R40, c[0x0][0x198], PT ;  /* 0x0000660028007a0c */ /* 0x000fe20003f66270 */
[----:B------:R-:W-:Y:S01]  /*1000*/  UISETP.LT.AND UP0, UPT, UR28, 0x30, UPT ;  /* 0x000000301c00788c */ /* 0x000fe2000bf01270 */
[----:B------:R-:W-:Y:S01]  /*1010*/  IMAD.U32 R9, RZ, RZ, UR25 ;  /* 0x00000019ff097e24 */ /* 0x000fe2000f8e00ff */
[----:B------:R-:W-:Y:S01]  /*1020*/  UIADD3 UR5, UR25, UR5, URZ ;  /* 0x0000000519057290 */ /* 0x000fe2000fffe03f */
[----:B------:R-:W-:Y:S01]  /*1030*/  IMAD.U32 R8, RZ, RZ, UR24 ;  /* 0x00000018ff087e24 */ /* 0x000fe2000f8e00ff */
[----:B------:R-:W-:Y:S01]  /*1040*/  ULDC UR15, c[0x0][0x168] ;  /* 0x00005a00000f7ab9 */ /* 0x000fe20000000800 */
[----:B------:R-:W-:Y:S01]  /*1050*/  LEA.HI R11, R11, R14, RZ, 0x3 ;  /* 0x0000000e0b0b7211 */ /* 0x000fe200078f18ff */
[----:B------:R-:W-:Y:S01]  /*1060*/  UIMAD UR15, UR8, UR15, URZ ;  /* 0x0000000f080f72a4 */ /* 0x000fe2000f8e023f */
[----:B------:R-:W-:Y:S01]  /*1070*/  ISETP.GE.AND P5, PT, R14, c[0x0][0x198], PT ;  /* 0x000066000e007a0c */ /* 0x000fe20003fa6270 */
[----:B-1----:R-:W-:Y:S01]  /*1080*/  IMAD.MOV.U32 R7, RZ, RZ, R3 ;  /* 0x000000ffff077224 */ /* 0x002fe200078e0003 */
[----:B------:R-:W-:Y:S01]  /*1090*/  @P0 SHF.R.U32.HI R7, RZ, c[0x0][0x2cc], R4 ;  /* 0x0000b300ff070a19 */ /* 0x000fe20000011604 */
[----:B------:R-:W-:Y:S01]  /*10a0*/  IMAD.U32 R9, RZ, RZ, UR5 ;  /* 0x00000005ff097e24 */ /* 0x000fe2000f8e00ff */
[----:B------:R-:W-:Y:S01]  /*10b0*/  ISETP.GE.AND P6, PT, R13, c[0x0][0x198], PT ;  /* 0x000066000d007a0c */ /* 0x000fe20003fc6270 */
[----:B------:R-:W-:Y:S01]  /*10c0*/  IMAD R36, R5, c[0x0][0x2b8], R0 ;  /* 0x0000ae0005247a24 */ /* 0x000fe200078e0200 */
[--C-:B------:R-:W-:Y:S01]  /*10d0*/  SHF.R.S32.HI R6, RZ, 0x1f, R7.reuse ;  /* 0x0000001fff067819 */ /* 0x100fe20000011407 */
[----:B------:R-:W-:Y:S01]  /*10e0*/  IMAD.MOV R4, RZ, RZ, -R7 ;  /* 0x000000ffff047224 */ /* 0x000fe200078e0a07 */
[----:B------:R-:W-:Y:S01]  /*10f0*/  LOP3.LUT R34, R11, 0xfffffff8, RZ, 0xc0, !PT ;  /* 0xfffffff80b227812 */ /* 0x000fe200078ec0ff */
[C---:B------:R-:W-:Y:S01]  /*1100*/  IMAD.WIDE.U32 R8, R7.reuse, c[0x0][0x1b0], R8 ;  /* 0x00006c0007087a25 */ /* 0x040fe200078e0008 */
[----:B------:R-:W-:Y:S01]  /*1110*/  ULDC.64 UR4, c[0x0][0x1e8] ;  /* 0x00007a0000047ab9 */ /* 0x000fe20000000a00 */
[----:B------:R-:W-:Y:S01]  /*1120*/  SHF.R.S32.HI R12, RZ, 0x1f, R40 ;  /* 0x0000001fff0c7819 */ /* 0x000fe20000011428 */
[----:B------:R-:W-:Y:S01]  /*1130*/  UIMAD UR8, UR9, UR4, URZ ;  /* 0x00000004090872a4 */ /* 0x000fe2000f8e023f */
[----:B------:R-:W-:Y:S01]  /*1140*/  IMAD R4, R4, c[0x0][0x2c4], R3 ;  /* 0x0000b10004047a24 */ /* 0x000fe200078e0203 */
[----:B------:R-:W-:Y:S01]  /*1150*/  UIMAD.WIDE.U32 UR20, UR11, UR4, URZ ;  /* 0x000000040b1472a5 */ /* 0x000fe2000f8e003f */
[----:B------:R-:W-:Y:S01]  /*1160*/  IMAD R6, R6, c[0x0][0x1b0], RZ ;  /* 0x00006c0006067a24 */ /* 0x000fe200078e02ff */
[----:B------:R-:W-:Y:S01]  /*1170*/  UIMAD UR8, UR11, UR5, UR8 ;  /* 0x000000050b0872a4 */ /* 0x000fe2000f8e0208 */
[----:B------:R-:W-:Y:S01]  /*1180*/  BSSY B0, `(.L_x_170) ;  /* 0x0000123000007945 */ /* 0x000fe20003800000 */
[----:B------:R-:W-:Y:S01]  /*1190*/  SHF.R.S32.HI R3, RZ, 0x1f, R4 ;  /* 0x0000001fff037819 */ /* 0x000fe20000011404 */
[----:B------:R-:W-:Y:S01]  /*11a0*/  IMAD R6, R7, c[0x0][0x1b4], R6 ;  /* 0x00006d0007067a24 */ /* 0x000fe200078e0206 */
[----:B------:R-:W-:-:S02]  /*11b0*/  UIADD3 UR8, UR21, UR8, URZ ;  /* 0x0000000815087290 */ /* 0x000fc4000fffe03f */
[----:B------:R-:W-:Y:S01]  /*11c0*/  USEL UR4, UR28, 0x30, UP0 ;  /* 0x000000301c047887 */ /* 0x000fe20008000000 */
[----:B------:R-:W-:Y:S01]  /*11d0*/  IMAD.IADD R7, R9, 0x1, R6 ;  /* 0x0000000109077824 */ /* 0x000fe200078e0206 */
[----:B------:R-:W-:Y:S01]  /*11e0*/  IADD3 R9, R40, 0x40, RZ ;  /* 0x0000004028097810 */ /* 0x000fe20007ffe0ff */
[----:B------:R-:W-:Y:S02]  /*11f0*/  IMAD R3, R3, c[0x0][0x1a8], RZ ;  /* 0x00006a0003037a24 */ /* 0x000fe400078e02ff */
[----:B------:R-:W-:Y:S01]  /*1200*/  IMAD.MOV.U32 R6, RZ, RZ, R8 ;  /* 0x000000ffff067224 */ /* 0x000fe200078e0008 */
[----:B------:R-:W-:Y:S01]  /*1210*/  LEA.HI R8, R2, R129, RZ, 0x6 ;  /* 0x0000008102087211 */ /* 0x000fe200078f30ff */
[C---:B------:R-:W-:Y:S01]  /*1220*/  IMAD R3, R4.reuse, c[0x0][0x1ac], R3 ;  /* 0x00006b0004037a24 */ /* 0x040fe200078e0203 */
[----:B------:R-:W-:Y:S01]  /*1230*/  SHF.R.S32.HI R15, RZ, 0x1f, R9 ;  /* 0x0000001fff0f7819 */ /* 0x000fe20000011409 */
[----:B------:R-:W-:Y:S01]  /*1240*/  IMAD.WIDE.U32 R6, R4, c[0x0][0x1a8], R6 ;  /* 0x00006a0004067a25 */ /* 0x000fe200078e0006 */
[----:B------:R-:W-:-:S02]  /*1250*/  SHF.R.U32.HI R4, RZ, 0x3, R16 ;  /* 0x00000003ff047819 */ /* 0x000fc40000011610 */
[----:B------:R-:W-:Y:S01]  /*1260*/  LOP3.LUT R16, R16, 0x38, R40, 0xf8, !PT ;  /* 0x0000003810107812 */ /* 0x000fe200078ef828 */
[----:B------:R-:W-:Y:S01]  /*1270*/  IMAD.IADD R3, R7, 0x1, R3 ;  /* 0x0000000107037824 */ /* 0x000fe200078e0203 */
[----:B------:R-:W-:Y:S01]  /*1280*/  LEA R20, P0, R6, c[0x0][0x160], 0x1 ;  /* 0x0000580006147a11 */ /* 0x000fe200078008ff */
[----:B------:R-:W-:Y:S01]  /*1290*/  IMAD.SHL.U32 R8, R8, 0x8, RZ ;  /* 0x0000000808087824 */ /* 0x000fe200078e00ff */
[----:B------:R-:W-:Y:S02]  /*12a0*/  LOP3.LUT R16, R16, R4, RZ, 0x3c, !PT ;  /* 0x0000000410107212 */ /* 0x000fe400078e3cff */
[----:B------:R-:W-:Y:S01]  /*12b0*/  LEA.HI.X R3, R6, c[0x0][0x164], R3, 0x1, P0 ;  /* 0x0000590006037a11 */ /* 0x000fe200000f0c03 */
[----:B------:R-:W-:Y:S01]  /*12c0*/  SHFL.IDX PT, R22, R20, 0x1, 0x181f ;  /* 0x00381f0014167f89 */ /* 0x000fe200000e0000 */
[----:B------:R-:W-:Y:S02]  /*12d0*/  IADD3 R4, R30, UR27, RZ ;  /* 0x0000001b1e047c10 */ /* 0x000fe4000fffe0ff */
[----:B------:R-:W-:Y:S01]  /*12e0*/  LOP3.LUT R16, R16, 0xfffffe00, R8, 0xf8, !PT ;  /* 0xfffffe0010107812 */ /* 0x000fe200078ef808 */
[----:B------:R-:W-:Y:S01]  /*12f0*/  SHFL.IDX PT, R6, R20, RZ, 0x181f ;  /* 0x00181fff14067589 */ /* 0x000fe200000e0000 */
[----:B------:R-:W-:-:S02]  /*1300*/  ISETP.GE.AND P0, PT, R4, UR15, PT ;  /* 0x0000000f04007c0c */ /* 0x000fc4000bf06270 */
[----:B------:R-:W-:Y:S01]  /*1310*/  SHF.R.S32.HI R8, RZ, 0x1f, R13 ;  /* 0x0000001fff087819 */ /* 0x000fe2000001140d */
[----:B------:R-:W1:Y:S01]  /*1320*/  SHFL.IDX PT, R7, R3, RZ, 0x181f ;  /* 0x00181fff03077589 */ /* 0x000e6200000e0000 */
[----:B------:R-:W-:Y:S01]  /*1330*/  LEA.HI R15, R15, R9, RZ, 0x3 ;  /* 0x000000090f0f7211 */ /* 0x000fe200078f18ff */
[----:B------:R-:W-:Y:S01]  /*1340*/  IMAD.SHL.U32 R41, R16, 0x2, RZ ;  /* 0x0000000210297824 */ /* 0x000fe200078e00ff */
[----:B------:R-:W-:Y:S01]  /*1350*/  ISETP.GE.AND P4, PT, R9, c[0x0][0x198], PT ;  /* 0x0000660009007a0c */ /* 0x000fe20003f86270 */
[----:B------:R-:W3:Y:S01]  /*1360*/  SHFL.IDX PT, R23, R3, 0x1, 0x181f ;  /* 0x00381f0003177f89 */ /* 0x000ee200000e0000 */
[----:B------:R-:W-:Y:S02]  /*1370*/  LEA.HI R8, R8, R13, RZ, 0x3 ;  /* 0x0000000d08087211 */ /* 0x000fe400078f18ff */
[----:B------:R-:W-:Y:S01]  /*1380*/  LOP3.LUT R35, R15, 0xfffffff8, RZ, 0xc0, !PT ;  /* 0xfffffff80f237812 */ /* 0x000fe200078ec0ff */
[----:B------:R-:W-:Y:S01]  /*1390*/  SHFL.IDX PT, R21, R3, 0x3, 0x181f ;  /* 0x00781f0003157f89 */ /* 0x000fe200000e0000 */
[----:B------:R-:W-:-:S02]  /*13a0*/  LOP3.LUT R33, R8, 0xfffffff8, RZ, 0xc0, !PT ;  /* 0xfffffff808217812 */ /* 0x000fc400078ec0ff */
[----:B------:R-:W-:-:S04]  /*13b0*/  IADD3 R0, R4, 0x20, RZ ;  /* 0x0000002004007810 */ /* 0x000fc80007ffe0ff */
[----:B------:R-:W-:Y:S02]  /*13c0*/  ISETP.GE.AND P1, PT, R0, UR15, PT ;  /* 0x0000000f00007c0c */ /* 0x000fe4000bf26270 */
[C---:B------:R-:W-:Y:S02]  /*13d0*/  IADD3 R0, R4.reuse, 0x40, RZ ;  /* 0x0000004004007810 */ /* 0x040fe40007ffe0ff */
[----:B------:R-:W-:-:S04]  /*13e0*/  IADD3 R4, R4, 0x60, RZ ;  /* 0x0000006004047810 */ /* 0x000fc80007ffe0ff */
[----:B------:R-:W-:Y:S01]  /*13f0*/  ISETP.GE.AND P2, PT, R4, UR15, PT ;  /* 0x0000000f04007c0c */ /* 0x000fe2000bf46270 */
[----:B-1----:R-:W-:-:S04]  /*1400*/  @!P0 IMAD.WIDE R16, R40, 0x2, R6 ;  /* 0x0000000228108825 */ /* 0x002fc800078e0206 */
[--C-:B------:R-:W-:Y:S01]  /*1410*/  @!P0 IMAD.WIDE R18, R35, 0x2, R6.reuse ;  /* 0x0000000223128825 */ /* 0x100fe200078e0206 */
[----:B------:R1:W-:Y:S03]  /*1420*/  @!P0 LDGSTS.E.BYPASS.LTC128B.128 [R41+0x4080], [R16.64], !P3 ;  /* 0x0408000010298fae */ /* 0x0003e6000d901d52 */
[--C-:B------:R-:W-:Y:S01]  /*1430*/  @!P0 IMAD.WIDE R24, R34, 0x2, R6.reuse ;  /* 0x0000000222188825 */ /* 0x100fe200078e0206 */
[----:B------:R4:W-:Y:S03]  /*1440*/  @!P0 LDGSTS.E.BYPASS.LTC128B.128 [R41+0x8080], [R18.64], !P4 ;  /* 0x0808000012298fae */ /* 0x0009e6000e101d52 */
[----:B------:R-:W-:Y:S01]  /*1450*/  @!P0 IMAD.WIDE R6, R33, 0x2, R6 ;  /* 0x0000000221068825 */ /* 0x000fe200078e0206 */
[----:B------:R5:W-:Y:S03]  /*1460*/  @!P0 LDGSTS.E.BYPASS.LTC128B.128 [R41+0xc080], [R24.64], !P5 ;  /* 0x0c08000018298fae */ /* 0x000be6000e901d52 */
[----:B---3--:R-:W-:Y:S01]  /*1470*/  @!P1 IMAD.WIDE R26, R40, 0x2, R22 ;  /* 0x00000002281a9825 */ /* 0x008fe200078e0216 */
[----:B------:R3:W-:Y:S01]  /*1480*/  @!P0 LDGSTS.E.BYPASS.LTC128B.128 [R41+0x10080], [R6.64], !P6 ;  /* 0x1008000006298fae */ /* 0x0007e2000f101d52 */
[----:B------:R-:W-:-:S02]  /*1490*/  ISETP.GE.AND P0, PT, R0, UR15, PT ;  /* 0x0000000f00007c0c */ /* 0x000fc4000bf06270 */
[----:B------:R-:W-:Y:S01]  /*14a0*/  @!P1 IMAD.WIDE R28, R34, 0x2, R22 ;  /* 0x00000002221c9825 */ /* 0x000fe200078e0216 */
[----:B------:R3:W-:Y:S01]  /*14b0*/  @!P1 LDGSTS.E.BYPASS.LTC128B.128 [R41+0x5080], [R26.64], !P3 ;  /* 0x050800001a299fae */ /* 0x0007e2000d901d52 */
[----:B-1----:R-:W-:Y:S02]  /*14c0*/  SHF.R.S32.HI R16, RZ, 0x1f, R36 ;  /* 0x0000001fff107819 */ /* 0x002fe40000011424 */
[----:B----4-:R-:W-:-:S04]  /*14d0*/  IMAD.WIDE.U32 R18, R36, c[0x0][0x1e0], RZ ;  /* 0x0000780024127a25 */ /* 0x010fc800078e00ff */
[----:B-----5:R-:W-:-:S04]  /*14e0*/  @!P1 IMAD.WIDE R24, R35, 0x2, R22 ;  /* 0x0000000223189825 */ /* 0x020fc800078e0216 */
[----:B---3--:R-:W-:Y:S01]  /*14f0*/  IMAD R6, R16, c[0x0][0x1e0], RZ ;  /* 0x0000780010067a24 */ /* 0x008fe200078e02ff */
[----:B------:R1:W-:Y:S01]  /*1500*/  @!P1 LDGSTS.E.BYPASS.LTC128B.128 [R41+0x9080], [R24.64], !P4 ;  /* 0x0908000018299fae */ /* 0x0003e2000e101d52 */
[----:B------:R-:W-:-:S03]  /*1510*/  @!P1 IMAD.WIDE R22, R33, 0x2, R22 ;  /* 0x0000000221169825 */ /* 0x000fc600078e0216 */
[----:B------:R3:W-:Y:S01]  /*1520*/  @!P1 LDGSTS.E.BYPASS.LTC128B.128 [R41+0xd080], [R28.64], !P5 ;  /* 0x0d0800001c299fae */ /* 0x0007e2000e901d52 */
[----:B------:R-:W-:Y:S02]  /*1530*/  IMAD R6, R36, c[0x0][0x1e4], R6 ;  /* 0x0000790024067a24 */ /* 0x000fe400078e0206 */
[----:B------:R-:W-:Y:S01]  /*1540*/  IMAD R16, R16, c[0x0][0x208], RZ ;  /* 0x0000820010107a24 */ /* 0x000fe200078e02ff */
[----:B------:R4:W-:Y:S01]  /*1550*/  @!P1 LDGSTS.E.BYPASS.LTC128B.128 [R41+0x11080], [R22.64], !P6 ;  /* 0x1108000016299fae */ /* 0x0009e2000f101d52 */
[----:B------:R-:W-:Y:S02]  /*1560*/  IMAD.IADD R7, R19, 0x1, R6 ;  /* 0x0000000113077824 */ /* 0x000fe400078e0206 */
[----:B------:R-:W-:Y:S01]  /*1570*/  IMAD.MOV.U32 R6, RZ, RZ, R18 ;  /* 0x000000ffff067224 */ /* 0x000fe200078e0012 */
[----:B------:R-:W-:Y:S01]  /*1580*/  SHFL.IDX PT, R19, R3, 0x2, 0x181f ;  /* 0x00581f0003137f89 */ /* 0x000fe200000e0000 */
[----:B------:R-:W-:-:S03]  /*1590*/  IMAD R16, R36, c[0x0][0x20c], R16 ;  /* 0x0000830024107a24 */ /* 0x000fc600078e0210 */
[----:B------:R-:W4:Y:S04]  /*15a0*/  SHFL.IDX PT, R18, R20, 0x2, 0x181f ;  /* 0x00581f0014127f89 */ /* 0x000f2800000e0000 */
[----:B------:R-:W1:Y:S01]  /*15b0*/  SHFL.IDX PT, R20, R20, 0x3, 0x181f ;  /* 0x00781f0014147f89 */ /* 0x000e6200000e0000 */
[----:B----4-:R-:W-:-:S04]  /*15c0*/  @!P0 IMAD.WIDE R22, R35, 0x2, R18 ;  /* 0x0000000223168825 */ /* 0x010fc800078e0212 */
[----:B------:R-:W-:-:S04]  /*15d0*/  @!P0 IMAD.WIDE R26, R33, 0x2, R18 ;  /* 0x00000002211a8825 */ /* 0x000fc800078e0212 */
[----:B-1----:R-:W-:Y:S01]  /*15e0*/  @!P2 IMAD.WIDE R24, R40, 0x2, R20 ;  /* 0x000000022818a825 */ /* 0x002fe200078e0214 */
[----:B--2---:R-:W-:-:S03]  /*15f0*/  SHF.R.S32.HI R0, RZ, 0x1f, R31 ;  /* 0x0000001fff007819 */ /* 0x004fc6000001141f */
[C---:B------:R-:W-:Y:S01]  /*1600*/  IMAD.WIDE.U32 R6, R31.reuse, c[0x0][0x1f0], R6 ;  /* 0x00007c001f067a25 */ /* 0x040fe200078e0006 */
[----:B------:R-:W-:Y:S03]  /*1610*/  STL [R1+0x8], R31 ;  /* 0x0000081f01007387 */ /* 0x000fe60000100800 */
[C---:B------:R-:W-:Y:S01]  /*1620*/  IMAD R5, R0.reuse, c[0x0][0x1f0], RZ ;  /* 0x00007c0000057a24 */ /* 0x040fe200078e02ff */
[----:B------:R-:W-:Y:S01]  /*1630*/  STL [R1+0x24], R40 ;  /* 0x0000242801007387 */ /* 0x000fe20000100800 */
[----:B------:R-:W-:Y:S02]  /*1640*/  IMAD R11, R0, c[0x0][0x218], RZ ;  /* 0x00008600000b7a24 */ /* 0x000fe400078e02ff */
[C---:B------:R-:W-:Y:S01]  /*1650*/  IMAD R3, R31.reuse, c[0x0][0x1f4], R5 ;  /* 0x00007d001f037a24 */ /* 0x040fe200078e0205 */
[----:B------:R-:W-:Y:S01]  /*1660*/  IADD3 R5, P1, R6, UR20, RZ ;  /* 0x0000001406057c10 */ /* 0x000fe2000ff3e0ff */
[----:B------:R-:W-:Y:S01]  /*1670*/  IMAD R11, R31, c[0x0][0x21c], R11 ;  /* 0x000087001f0b7a24 */ /* 0x000fe200078e020b */
[----:B------:R-:W-:Y:S01]  /*1680*/  STL [R1+0x1c], R41 ;  /* 0x00001c2901007387 */ /* 0x000fe20000100800 */
[----:B------:R-:W-:Y:S01]  /*1690*/  IMAD.SHL.U32 R0, R30, 0x8, RZ ;  /* 0x000000081e007824 */ /* 0x000fe200078e00ff */
[----:B------:R-:W-:-:S02]  /*16a0*/  IADD3.X R3, R7, UR8, R3, P1, !PT ;  /* 0x0000000807037c10 */ /* 0x000fc40008ffe403 */
[C---:B------:R-:W-:Y:S01]  /*16b0*/  LEA R6, P1, R5.reuse, c[0x0][0x1c8], 0x1 ;  /* 0x0000720005067a11 */ /* 0x040fe200078208ff */
[----:B------:R-:W-:Y:S03]  /*16c0*/  STL [R1+0x18], R35 ;  /* 0x0000182301007387 */ /* 0x000fe60000100800 */
[----:B------:R-:W-:Y:S01]  /*16d0*/  LEA.HI.X R3, R5, c[0x0][0x1cc], R3, 0x1, P1 ;  /* 0x0000730005037a11 */ /* 0x000fe200008f0c03 */
[--C-:B------:R-:W-:Y:S01]  /*16e0*/  @!P0 IMAD.WIDE R4, R40, 0x2, R18.reuse ;  /* 0x0000000228048825 */ /* 0x100fe200078e0212 */
[----:B------:R-:W-:Y:S04]  /*16f0*/  STL [R1+0x14], R34 ;  /* 0x0000142201007387 */ /* 0x000fe80000100800 */
[----:B------:R1:W-:Y:S04]  /*1700*/  @!P0 LDGSTS.E.BYPASS.LTC128B.128 [R41+0x6080], [R4.64], !P3 ;  /* 0x0608000004298fae */ /* 0x0003e8000d901d52 */
[----:B------:R2:W-:Y:S04]  /*1710*/  @!P0 LDGSTS.E.BYPASS.LTC128B.128 [R41+0xa080], [R22.64], !P4 ;  /* 0x0a08000016298fae */ /* 0x0005e8000e101d52 */
[----:B------:R-:W-:Y:S04]  /*1720*/  SHFL.IDX PT, R7, R3, 0x1, 0x181f ;  /* 0x00381f0003077f89 */ /* 0x000fe800000e0000 */
[----:B------:R-:W-:Y:S04]  /*1730*/  STL [R1+0x10], R33 ;  /* 0x0000102101007387 */ /* 0x000fe80000100800 */
[----:B------:R-:W-:Y:S01]  /*1740*/  STL [R1+0xc], R36 ;  /* 0x00000c2401007387 */ /* 0x000fe20000100800 */
[----:B-1----:R-:W-:-:S03]  /*1750*/  @!P0 IMAD.WIDE R4, R34, 0x2, R18 ;  /* 0x0000000222048825 */ /* 0x002fc600078e0212 */
[----:B------:R-:W-:Y:S01]  /*1760*/  SHFL.IDX PT, R18, R6, RZ, 0x181f ;  /* 0x00181fff06127589 */ /* 0x000fe200000e0000 */
[----:B--2---:R-:W-:-:S03]  /*1770*/  IMAD.WIDE.U32 R22, R36, c[0x0][0x208], RZ ;  /* 0x0000820024167a25 */ /* 0x004fc600078e00ff */
[----:B------:R-:W1:Y:S01]  /*1780*/  SHFL.IDX PT, R19, R3, RZ, 0x181f ;  /* 0x00181fff03137589 */ /* 0x000e6200000e0000 */
[----:B------:R-:W-:-:S03]  /*1790*/  IMAD.IADD R17, R23, 0x1, R16 ;  /* 0x0000000117117824 */ /* 0x000fc600078e0210 */
[----:B------:R2:W-:Y:S01]  /*17a0*/  @!P0 LDGSTS.E.BYPASS.LTC128B.128 [R41+0xe080], [R4.64], !P5 ;  /* 0x0e08000004298fae */ /* 0x0005e2000e901d52 */
[----:B------:R-:W-:-:S03]  /*17b0*/  IMAD.MOV.U32 R16, RZ, RZ, R22 ;  /* 0x000000ffff107224 */ /* 0x000fc600078e0016 */
[----:B------:R4:W-:Y:S01]  /*17c0*/  @!P0 LDGSTS.E.BYPASS.LTC128B.128 [R41+0x12080], [R26.64], !P6 ;  /* 0x120800001a298fae */ /* 0x0009e2000f101d52 */
[----:B------:R-:W-:Y:S01]  /*17d0*/  ISETP.GE.AND P6, PT, R9, c[0x0][0x1d4], PT ;  /* 0x0000750009007a0c */ /* 0x000fe20003fc6270 */
[----:B------:R-:W-:Y:S02]  /*17e0*/  IMAD.WIDE.U32 R16, R31, c[0x0][0x218], R16 ;  /* 0x000086001f107a25 */ /* 0x000fe400078e0010 */
[----:B------:R5:W-:Y:S01]  /*17f0*/  @!P2 LDGSTS.E.BYPASS.LTC128B.128 [R41+0x7080], [R24.64], !P3 ;  /* 0x070800001829afae */ /* 0x000be2000d901d52 */
[----:B------:R-:W-:-:S03]  /*1800*/  ISETP.GE.AND P3, PT, R40, c[0x0][0x1d4], PT ;  /* 0x0000750028007a0c */ /* 0x000fc60003f66270 */
[----:B------:R-:W1:Y:S01]  /*1810*/  SHFL.IDX PT, R6, R6, 0x1, 0x181f ;  /* 0x00381f0006067f89 */ /* 0x000e6200000e0000 */
[----:B--2---:R-:W-:Y:S01]  /*1820*/  IADD3 R4, -R30, UR4, RZ ;  /* 0x000000041e047c10 */ /* 0x004fe2000fffe1ff */
[----:B------:R-:W-:Y:S02]  /*1830*/  ULDC.64 UR4, c[0x0][0x210] ;  /* 0x0000840000047ab9 */ /* 0x000fe40000000a00 */
[----:B------:R-:W-:Y:S01]  /*1840*/  UIMAD.WIDE.U32 UR24, UR11, UR4, URZ ;  /* 0x000000040b1872a5 */ /* 0x000fe2000f8e003f */
[--C-:B----4-:R-:W-:Y:S01]  /*1850*/  @!P2 IMAD.WIDE R26, R35, 0x2, R20.reuse ;  /* 0x00000002231aa825 */ /* 0x110fe200078e0214 */
[C---:B------:R-:W-:Y:S01]  /*1860*/  ISETP.GE.AND P1, PT, R4.reuse, 0x1, PT ;  /* 0x000000010400780c */ /* 0x040fe20003f26270 */
[----:B------:R-:W-:Y:S01]  /*1870*/  UIMAD UR4, UR9, UR4, URZ ;  /* 0x00000004090472a4 */ /* 0x000fe2000f8e023f */
[----:B------:R-:W-:Y:S01]  /*1880*/  ISETP.GT.AND P0, PT, R4, 0x20, PT ;  /* 0x000000200400780c */ /* 0x000fe20003f04270 */
[--C-:B-----5:R-:W-:Y:S01]  /*1890*/  @!P2 IMAD.WIDE R24, R34, 0x2, R20.reuse ;  /* 0x000000022218a825 */ /* 0x120fe200078e0214 */
[----:B------:R2:W-:Y:S01]  /*18a0*/  @!P2 LDGSTS.E.BYPASS.LTC128B.128 [R41+0xb080], [R26.64], !P4 ;  /* 0x0b0800001a29afae */ /* 0x0005e2000e101d52 */
[----:B------:R-:W-:Y:S01]  /*18b0*/  ISETP.GE.AND P4, PT, R13, c[0x0][0x198], PT ;  /* 0x000066000d007a0c */ /* 0x000fe20003f86270 */
[----:B------:R-:W-:Y:S01]  /*18c0*/  UIMAD UR4, UR11, UR5, UR4 ;  /* 0x000000050b0472a4 */ /* 0x000fe2000f8e0204 */
[----:B------:R-:W-:Y:S01]  /*18d0*/  @!P2 IMAD.WIDE R20, R33, 0x2, R20 ;  /* 0x000000022114a825 */ /* 0x000fe200078e0214 */
[----:B------:R4:W-:Y:S01]  /*18e0*/  @!P2 LDGSTS.E.BYPASS.LTC128B.128 [R41+0xf080], [R24.64], !P5 ;  /* 0x0f0800001829afae */ /* 0x0009e2000e901d52 */
[----:B------:R-:W-:Y:S01]  /*18f0*/  ISETP.GE.AND P5, PT, R14, c[0x0][0x1d4], PT ;  /* 0x000075000e007a0c */ /* 0x000fe20003fa6270 */
[----:B------:R-:W-:-:S02]  /*1900*/  UIADD3 UR15, UR25, UR4, URZ ;  /* 0x00000004190f7290 */ /* 0x000fc4000fffe03f */
[----:B------:R-:W-:Y:S01]  /*1910*/  UIADD3 UR4, UR23, -0x1, URZ ;  /* 0xffffffff17047890 */ /* 0x000fe2000fffe03f */
[----:B-1----:R-:W-:-:S05]  /*1920*/  @P1 IMAD.WIDE R4, R35, 0x2, R18 ;  /* 0x0000000223041825 */ /* 0x002fca00078e0212 */
[----:B------:R1:W-:Y:S01]  /*1930*/  @!P2 LDGSTS.E.BYPASS.LTC128B.128 [R41+0x13080], [R20.64], !P4 ;  /* 0x130800001429afae */ /* 0x0003e2000e101d52 */
[----:B------:R-:W-:-:S03]  /*1940*/  ISETP.GE.AND P4, PT, R13, c[0x0][0x1d4], PT ;  /* 0x000075000d007a0c */ /* 0x000fc60003f86270 */
[----:B------:R-:W0:Y:S01]  /*1950*/  LDGDEPBAR ;  /* 0x00000000000079af */ /* 0x000e220000000000 */
[----:B-1----:R-:W-:-:S05]  /*1960*/  @P1 IMAD.WIDE R20, R40, 0x2, R18 ;  /* 0x0000000228141825 */ /* 0x002fca00078e0212 */
[----:B------:R1:W-:Y:S04]  /*1970*/  @P1 LDGSTS.E.BYPASS.LTC128B.128 [R41+0x14080], [R20.64], !P3 ;  /* 0x1408000014291fae */ /* 0x0003e8000d901d52 */
[----:B------:R5:W-:Y:S01]  /*1980*/  @P1 LDGSTS.E.BYPASS.LTC128B.128 [R41+0x15880], [R4.64], !P6 ;  /* 0x1588000004291fae */ /* 0x000be2000f101d52 */
[----:B-1----:R-:W-:-:S04]  /*1990*/  @P1 IMAD.WIDE R20, R34, 0x2, R18 ;  /* 0x0000000222141825 */ /* 0x002fc800078e0212 */
[----:B------:R-:W-:Y:S01]  /*19a0*/  @P1 IMAD.WIDE R18, R33, 0x2, R18 ;  /* 0x0000000221121825 */ /* 0x000fe200078e0212 */
[----:B-----5:R-:W-:Y:S01]  /*19b0*/  LEA.HI R5, R2, R129, RZ, 0x4 ;  /* 0x0000008102057211 */ /* 0x020fe200078f20ff */
[----:B------:R1:W-:Y:S04]  /*19c0*/  @P1 LDGSTS.E.BYPASS.LTC128B.128 [R41+0x17080], [R20.64], !P5 ;  /* 0x1708000014291fae */ /* 0x0003e8000e901d52 */
[----:B------:R5:W-:Y:S01]  /*19d0*/  @P1 LDGSTS.E.BYPASS.LTC128B.128 [R41+0x18880], [R18.64], !P4 ;  /* 0x1888000012291fae */ /* 0x000be2000e101d52 */
[----:B------:R-:W-:-:S04]  /*19e0*/  IADD3 R15, P1, R16, UR24, RZ ;  /* 0x00000018100f7c10 */ /* 0x000fc8000ff3e0ff */
[----:B------:R-:W-:Y:S01]  /*19f0*/  IADD3.X R11, R17, UR15, R11, P1, !PT ;  /* 0x0000000f110b7c10 */ /* 0x000fe20008ffe40b */
[----:B------:R-:W-:Y:S01]  /*1a00*/  @P0 IMAD.WIDE R16, R40, 0x2, R6 ;  /* 0x0000000228100825 */ /* 0x000fe200078e0206 */
[----:B------:R-:W-:-:S04]  /*1a10*/  LEA R8, P1, R15, c[0x0][0x1f8], 0x1 ;  /* 0x00007e000f087a11 */ /* 0x000fc800078208ff */
[----:B------:R2:W-:Y:S01]  /*1a20*/  @P0 LDGSTS.E.BYPASS.LTC128B.128 [R41+0x15080], [R16.64], !P3 ;  /* 0x1508000010290fae */ /* 0x0005e2000d901d52 */
[----:B------:R-:W-:Y:S02]  /*1a30*/  LEA.HI.X R11, R15, c[0x0][0x1fc], R11, 0x1, P1 ;  /* 0x00007f000f0b7a11 */ /* 0x000fe400008f0c0b */
[----:B-1----:R-:W-:Y:S02]  /*1a40*/  SHF.R.S32.HI R20, RZ, 0x4, R5 ;  /* 0x00000004ff147819 */ /* 0x002fe40000011405 */
[C---:B-----5:R-:W-:Y:S01]  /*1a50*/  LOP3.LUT R18, R5.reuse, 0xfffffff0, RZ, 0xc0, !PT ;  /* 0xfffffff005127812 */ /* 0x060fe200078ec0ff */
[----:B------:R-:W-:Y:S01]  /*1a60*/  IMAD.SHL.U32 R19, R10, 0x40, RZ ;  /* 0x000000400a137824 */ /* 0x000fe200078e00ff */
[----:B------:R-:W-:-:S03]  /*1a70*/  LEA.HI R5, R5, R20, RZ, 0x1 ;  /* 0x0000001405057211 */ /* 0x000fc600078f08ff */
[----:B------:R-:W-:Y:S01]  /*1a80*/  IMAD.IADD R18, R129, 0x1, -R18 ;  /* 0x0000000181127824 */ /* 0x000fe200078e0a12 */
[----:B------:R-:W-:Y:S02]  /*1a90*/  LOP3.LUT R19, R19, 0x1c0, RZ, 0xc0, !PT ;  /* 0x000001c013137812 */ /* 0x000fe400078ec0ff */
[----:B------:R-:W-:Y:S02]  /*1aa0*/  LOP3.LUT R5, R5, 0xfffffffe, RZ, 0xc0, !PT ;  /* 0xfffffffe05057812 */ /* 0x000fe400078ec0ff */
[----:B------:R-:W-:Y:S01]  /*1ab0*/  SHF.R.S32.HI R4, RZ, 0x1f, R18 ;  /* 0x0000001fff047819 */ /* 0x000fe20000011412 */
[----:B--2---:R-:W-:Y:S01]  /*1ac0*/  @P0 IMAD.WIDE R16, R34, 0x2, R6 ;  /* 0x0000000222100825 */ /* 0x004fe200078e0206 */
[----:B------:R-:W-:Y:S02]  /*1ad0*/  LOP3.LUT R0, R19, 0x8, R0, 0xf8, !PT ;  /* 0x0000000813007812 */ /* 0x000fe400078ef800 */
[----:B------:R-:W-:Y:S01]  /*1ae0*/  LEA.HI R4, R4, R18, RZ, 0x3 ;  /* 0x0000001204047211 */ /* 0x000fe200078f18ff */
[----:B------:R-:W-:Y:S01]  /*1af0*/  IMAD.IADD R5, R20, 0x1, -R5 ;  /* 0x0000000114057824 */ /* 0x000fe200078e0a05 */
[----:B------:R-:W-:-:S02]  /*1b00*/  SHF.R.U32.HI R19, RZ, 0x3, R19 ;  /* 0x00000003ff137819 */ /* 0x000fc40000011613 */
[C---:B------:R-:W-:Y:S01]  /*1b10*/  LOP3.LUT R3, R4.reuse, 0xfffffff8, RZ, 0xc0, !PT ;  /* 0xfffffff804037812 */ /* 0x040fe200078ec0ff */
[----:B------:R-:W-:Y:S01]  /*1b20*/  IMAD.SHL.U32 R4, R4, 0x40, RZ ;  /* 0x0000004004047824 */ /* 0x000fe200078e00ff */
[----:B------:R-:W-:-:S03]  /*1b30*/  LOP3.LUT R0, R0, R19, RZ, 0x3c, !PT ;  /* 0x0000001300007212 */ /* 0x000fc600078e3cff */
[----:B------:R-:W-:Y:S02]  /*1b40*/  IMAD.IADD R3, R18, 0x1, -R3 ;  /* 0x0000000112037824 */ /* 0x000fe400078e0a03 */
[----:B------:R-:W-:-:S04]  /*1b50*/  @P0 IMAD.WIDE R18, R35, 0x2, R6 ;  /* 0x0000000223120825 */ /* 0x000fc800078e0206 */
[----:B------:R-:W-:Y:S01]  /*1b60*/  @P0 IMAD.WIDE R6, R33, 0x2, R6 ;  /* 0x0000000221060825 */ /* 0x000fe200078e0206 */
[----:B------:R1:W-:Y:S03]  /*1b70*/  @P0 LDGSTS.E.BYPASS.LTC128B.128 [R41+0x16880], [R18.64], !P6 ;  /* 0x1688000012290fae */ /* 0x0003e6000f101d52 */
[----:B------:R-:W-:Y:S01]  /*1b80*/  IMAD.SHL.U32 R15, R3, 0x40, RZ ;  /* 0x00000040030f7824 */ /* 0x000fe200078e00ff */
[----:B------:R2:W-:Y:S01]  /*1b90*/  @P0 LDGSTS.E.BYPASS.LTC128B.128 [R41+0x18080], [R16.64], !P5 ;  /* 0x1808000010290fae */ /* 0x0005e2000e901d52 */
[C---:B------:R-:W-:Y:S02]  /*1ba0*/  IMAD R0, R5.reuse, 0x200, R0 ;  /* 0x0000020005007824 */ /* 0x040fe400078e0200 */
[----:B------:R-:W-:Y:S01]  /*1bb0*/  IMAD.SHL.U32 R5, R5, 0x8, RZ ;  /* 0x0000000805057824 */ /* 0x000fe200078e00ff */
[----:B------:R5:W-:Y:S01]  /*1bc0*/  @P0 LDGSTS.E.BYPASS.LTC128B.128 [R41+0x19880], [R6.64], !P4 ;  /* 0x1988000006290fae */ /* 0x000be2000e101d52 */
[----:B------:R-:W-:Y:S01]  /*1bd0*/  LOP3.LUT R15, R15, 0x1c0, RZ, 0xc0, !PT ;  /* 0x000001c00f0f7812 */ /* 0x000fe200078ec0ff */
[----:B------:R-:W-:Y:S01]  /*1be0*/  IMAD.SHL.U32 R21, R0, 0x2, RZ ;  /* 0x0000000200157824 */ /* 0x000fe200078e00ff */
[----:B------:R-:W-:Y:S01]  /*1bf0*/  LOP3.LUT P0, RZ, R10, 0x2, RZ, 0xc0, !PT ;  /* 0x000000020aff7812 */ /* 0x000fe2000780c0ff */
[----:B------:R-:W0:Y:S01]  /*1c00*/  LDGDEPBAR ;  /* 0x00000000000079af */ /* 0x000e220000000000 */
[----:B------:R-:W-:-:S02]  /*1c10*/  LOP3.LUT R5, R15, 0x8, R5, 0xf8, !PT ;  /* 0x000000080f057812 */ /* 0x000fc400078ef805 */
[----:B------:R-:W-:Y:S01]  /*1c20*/  SHF.R.U32.HI R15, RZ, 0x3, R15 ;  /* 0x00000003ff0f7819 */ /* 0x000fe2000001160f */
[----:B------:R-:W-:Y:S01]  /*1c30*/  STL [R1+0x4], R21 ;  /* 0x0000041501007387 */ /* 0x000fe20000100800 */
[----:B------:R-:W-:Y:S01]  /*1c40*/  R2P PR, R3, 0x6 ;  /* 0x0000000603007804 */ /* 0x000fe20000000000 */
[----:B------:R-:W-:Y:S01]  /*1c50*/  IMAD.MOV.U32 R3, RZ, RZ, 0x20 ;  /* 0x00000020ff037424 */ /* 0x000fe200078e00ff */
[----:B------:R-:W-:Y:S02]  /*1c60*/  LOP3.LUT R5, R5, R15, RZ, 0x3c, !PT ;  /* 0x0000000f05057212 */ /* 0x000fe400078e3cff */
[----:B------:R-:W-:Y:S02]  /*1c70*/  IADD3 R0, R21, 0x14080, RZ ;  /* 0x0001408015007810 */ /* 0x000fe40007ffe0ff */
[----:B------:R-:W-:Y:S01]  /*1c80*/  LOP3.LUT R5, R5, 0xfffffe00, R4, 0xf8, !PT ;  /* 0xfffffe0005057812 */ /* 0x000fe200078ef804 */
[----:B------:R-:W-:Y:S01]  /*1c90*/  IMAD.MOV.U32 R4, RZ, RZ, 0x10 ;  /* 0x00000010ff047424 */ /* 0x000fe200078e00ff */
[----:B------:R-:W-:Y:S01]  /*1ca0*/  SEL R3, R3, 0xffffffe0, !P2 ;  /* 0xffffffe003037807 */ /* 0x000fe20005000000 */
[----:B-1----:R-:W-:Y:S01]  /*1cb0*/  SHFL.IDX PT, R18, R8, RZ, 0x181f ;  /* 0x00181fff08127589 */ /* 0x002fe200000e0000 */
[----:B----4-:R-:W-:-:S02]  /*1cc0*/  IADD3 R24, R21, 0x140a0, RZ ;  /* 0x000140a015187810 */ /* 0x010fc40007ffe0ff */
[----:B------:R-:W-:Y:S01]  /*1cd0*/  SEL R4, R4, 0xfffffff0, !P1 ;  /* 0xfffffff004047807 */ /* 0x000fe20004800000 */
[----:B------:R-:W2:Y:S01]  /*1ce0*/  SHFL.IDX PT, R19, R11, RZ, 0x181f ;  /* 0x00181fff0b137589 */ /* 0x000ea200000e0000 */
[----:B------:R-:W-:Y:S02]  /*1cf0*/  @P0 IADD3 R24, R0, -0x20, RZ ;  /* 0xffffffe000180810 */ /* 0x000fe40007ffe0ff */
[----:B------:R-:W-:Y:S02]  /*1d00*/  IADD3 R0, -R30, UR28, RZ ;  /* 0x0000001c1e007c10 */ /* 0x000fe4000fffe1ff */
[----:B-----5:R-:W-:Y:S01]  /*1d10*/  LEA.HI R7, R2, R129, RZ, 0x5 ;  /* 0x0000008102077211 */ /* 0x020fe200078f28ff */
[----:B------:R-:W-:-:S04]  /*1d20*/  DEPBAR.LE SB0, 0x1 ;  /* 0x000080400000791a */ /* 0x000fc80000000000 */
[----:B------:R-:W-:Y:S01]  /*1d30*/  SHF.R.S32.HI R6, RZ, 0x5, R7 ;  /* 0x00000005ff067819 */ /* 0x000fe20000011407 */
[----:B------:R-:W-:Y:S01]  /*1d40*/  STL [R1], R24 ;  /* 0x0000001801007387 */ /* 0x000fe20000100800 */
[----:B------:R-:W-:Y:S02]  /*1d50*/  ISETP.GE.AND P3, PT, R40, c[0x0][0x1d4], PT ;  /* 0x0000750028007a0c */ /* 0x000fe40003f66270 */
[----:B------:R-:W-:Y:S01]  /*1d60*/  ISETP.GE.AND P1, PT, R9, c[0x0][0x1d4], PT ;  /* 0x0000750009007a0c */ /* 0x000fe20003f26270 */
[----:B------:R-:W-:Y:S01]  /*1d70*/  IMAD R220, R6, 0x400, R5 ;  /* 0x0000040006dc7824 */ /* 0x000fe200078e0205 */
[----:B------:R-:W-:Y:S01]  /*1d80*/  BAR.SYNC.DEFER_BLOCKING 0x0 ;  /* 0x0000000000007b1d */ /* 0x000fe20000010000 */
[----:B------:R-:W-:Y:S02]  /*1d90*/  ISETP.LT.OR P0, PT, R0, 0x1, P3 ;  /* 0x000000010000780c */ /* 0x000fe40001f01670 */
[----:B------:R-:W-:Y:S02]  /*1da0*/  ISETP.GE.AND P2, PT, R14, c[0x0][0x1d4], PT ;  /* 0x000075000e007a0c */ /* 0x000fe40003f46270 */
[C---:B------:R-:W-:Y:S01]  /*1db0*/  LEA R228, R220.reuse, 0x4080, 0x1 ;  /* 0x00004080dce47811 */ /* 0x040fe200078e08ff */
[----:B------:R-:W-:Y:S01]  /*1dc0*/  IMAD.SHL.U32 R220, R220, 0x2, RZ ;  /* 0x00000002dcdc7824 */ /* 0x000fe200078e00ff */
[----:B------:R-:W-:Y:S01]  /*1dd0*/  SHF.R.S32.HI R14, RZ, 0x1f, R35 ;  /* 0x0000001fff0e7819 */ /* 0x000fe20000011423 */
[----:B--2---:R-:W-:Y:S01]  /*1de0*/  IMAD.WIDE R16, R40, 0x2, R18 ;  /* 0x0000000228107825 */ /* 0x004fe200078e0212 */
[----:B------:R1:W-:Y:S01]  /*1df0*/  STL [R1+0x3c], R12 ;  /* 0x00003c0c01007387 */ /* 0x0003e20000100800 */
[----:B------:R-:W-:-:S02]  /*1e00*/  IADD3 R247, R24, 0x800, RZ ;  /* 0x0000080018f77810 */ /* 0x000fc40007ffe0ff */
[--C-:B------:R-:W-:Y:S01]  /*1e10*/  IMAD R224, R4, 0x2, R228.reuse ;  /* 0x0000000204e07824 */ /* 0x100fe200078e02e4 */
[----:B------:R2:W-:Y:S01]  /*1e20*/  STL [R1+0x30], R14 ;  /* 0x0000300e01007387 */ /* 0x0005e20000100800 */
[C---:B------:R-:W-:Y:S01]  /*1e30*/  IMAD R228, R3.reuse, 0x2, R228 ;  /* 0x0000000203e47824 */ /* 0x040fe200078e02e4 */
[----:B------:R-:W-:Y:S01]  /*1e40*/  IADD3 R246, R24, 0x1000, RZ ;  /* 0x0000100018f67810 */ /* 0x000fe20007ffe0ff */
[----:B------:R-:W-:Y:S01]  /*1e50*/  IMAD R232, R3, 0x2, R224 ;  /* 0x0000000203e87824 */ /* 0x000fe200078e02e0 */
[----:B------:R-:W-:Y:S01]  /*1e60*/  ISETP.GT.AND P3, PT, R32, 0x2f, PT ;  /* 0x0000002f2000780c */ /* 0x000fe20003f64270 */
[----:B------:R2:W4:Y:S04]  /*1e70*/  LDSM.16.M88.4 R160, [R220+0x4080] ;  /* 0x00408000dca0783b */ /* 0x0005280000000200 */
[----:B------:R2:W2:Y:S04]  /*1e80*/  LDSM.16.M88.4 R188, [R220+0x8080] ;  /* 0x00808000dcbc783b */ /* 0x0004a80000000200 */
[----:B------:R2:W2:Y:S01]  /*1e90*/  LDSM.16.M88.4 R204, [R220+0xc080] ;  /* 0x00c08000dccc783b */ /* 0x0004a20000000200 */
[----:B-1----:R-:W-:-:S03]  /*1ea0*/  SHF.R.S32.HI R12, RZ, 0x1f, R33 ;  /* 0x0000001fff0c7819 */ /* 0x002fc60000011421 */
[----:B------:R1:W1:Y:S04]  /*1eb0*/  LDSM.16.M88.4 R164, [R224] ;  /* 0x00000000e0a4783b */ /* 0x0002680000000200 */
[----:B------:R1:W1:Y:S04]  /*1ec0*/  LDSM.16.M88.4 R192, [R224+0x4000] ;  /* 0x00400000e0c0783b */ /* 0x0002680000000200 */
[----:B------:R1:W1:Y:S04]  /*1ed0*/  LDSM.16.M88.4 R208, [R224+0x8000] ;  /* 0x00800000e0d0783b */ /* 0x0002680000000200 */
[----:B------:R1:W1:Y:S04]  /*1ee0*/  LDSM.16.M88.4 R180, [R228] ;  /* 0x00000000e4b4783b */ /* 0x0002680000000200 */
[----:B------:R1:W1:Y:S04]  /*1ef0*/  LDSM.16.M88.4 R196, [R228+0x4000] ;  /* 0x00400000e4c4783b */ /* 0x0002680000000200 */
[----:B------:R1:W1:Y:S04]  /*1f00*/  LDSM.16.M88.4 R212, [R228+0x8000] ;  /* 0x00800000e4d4783b */ /* 0x0002680000000200 */
[----:B------:R1:W1:Y:S04]  /*1f10*/  LDSM.16.M88.4 R184, [R232] ;  /* 0x00000000e8b8783b */ /* 0x0002680000000200 */
[----:B------:R1:W1:Y:S04]  /*1f20*/  LDSM.16.M88.4 R200, [R232+0x4000] ;  /* 0x00400000e8c8783b */ /* 0x0002680000000200 */
[----:B------:R1:W1:Y:S04]  /*1f30*/  LDSM.16.M88.4 R216, [R232+0x8000] ;  /* 0x00800000e8d8783b */ /* 0x0002680000000200 */
[----:B------:R-:W1:Y:S04]  /*1f40*/  LDSM.16.M88.4 R220, [R220+0x10080] ;  /* 0x01008000dcdc783b */ /* 0x000e680000000200 */
[----:B------:R-:W1:Y:S04]  /*1f50*/  LDSM.16.M88.4 R224, [R224+0xc000] ;  /* 0x00c00000e0e0783b */ /* 0x000e680000000200 */
[----:B------:R-:W1:Y:S04]  /*1f60*/  LDSM.16.M88.4 R228, [R228+0xc000] ;  /* 0x00c00000e4e4783b */ /* 0x000e680000000200 */
[----:B------:R-:W1:Y:S04]  /*1f70*/  LDSM.16.M88.4 R232, [R232+0xc000] ;  /* 0x00c00000e8e8783b */ /* 0x000e680000000200 */
[----:B------:R-:W-:Y:S06]  /*1f80*/  BAR.SYNC.DEFER_BLOCKING 0x0 ;  /* 0x0000000000007b1d */ /* 0x000fec0000010000 */
[----:B------:R-:W-:-:S04]  /*1f90*/  DEPBAR.LE SB0, 0x0 ;  /* 0x000080000000791a */ /* 0x000fc80000000000 */
[----:B------:R-:W-:Y:S06]  /*1fa0*/  BAR.SYNC.DEFER_BLOCKING 0x0 ;  /* 0x0000000000007b1d */ /* 0x000fec0000010000 */
[----:B------:R1:W1:Y:S04]  /*1fb0*/  LDSM.16.M88.4 R44, [R21+0x14080] ;  /* 0x01408000152c783b */ /* 0x0002680000000200 */
[----:B------:R1:W1:Y:S04]  /*1fc0*/  LDSM.16.M88.4 R36, [R21+0x14880] ;  /* 0x014880001524783b */ /* 0x0002680000000200 */
[----:B---3--:R3:W1:Y:S04]  /*1fd0*/  LDSM.16.M88.4 R28, [R21+0x15080] ;  /* 0x01508000151c783b */ /* 0x0086680000000200 */
[----:B------:R3:W1:Y:S04]  /*1fe0*/  LDSM.16.M88.4 R56, [R24] ;  /* 0x000000001838783b */ /* 0x0006680000000200 */
[----:B------:R3:W1:Y:S04]  /*1ff0*/  LDSM.16.M88.4 R20, [R24+0x800] ;  /* 0x000800001814783b */ /* 0x0006680000000200 */
[----:B------:R3:W1:Y:S04]  /*2000*/  LDSM.16.M88.4 R48, [R24+0x1000] ;  /* 0x001000001830783b */ /* 0x0006680000000200 */
[----:B------:R-:W-:Y:S01]  /*2010*/  @!PT LDS RZ, [RZ] ;  /* 0x00000000fffff984 */ /* 0x000fe20000000800 */
[----:B------:R-:W-:Y:S01]  /*2020*/  @!PT LDS RZ, [RZ] ;  /* 0x00000000fffff984 */ /* 0x000fe20000000800 */
[----:B------:R-:W-:Y:S01]  /*2030*/  @!PT LDS RZ, [RZ] ;  /* 0x00000000fffff984 */ /* 0x000fe20000000800 */
[----:B------:R5:W-:Y:S01]  /*2040*/  LDGSTS.E.BYPASS.LTC128B.128 [R41+0x4080], [R16.64], !P0 ;  /* 0x0408000010297fae */ /* 0x000be2000c101d52 */
[----:B------:R-:W-:-:S02]  /*2050*/  ISETP.LT.OR P0, PT, R0, 0x1, P1 ;  /* 0x000000010000780c */ /* 0x000fc40000f01670 */
[----:B------:R-:W-:Y:S02]  /*2060*/  ISETP.GE.AND P1, PT, R13, c[0x0][0x1d4], PT ;  /* 0x000075000d007a0c */ /* 0x000fe40003f26270 */
[----:B------:R-:W-:-:S05]  /*2070*/  SHF.R.S32.HI R13, RZ, 0x1f, R34 ;  /* 0x0000001fff0d7819 */ /* 0x000fca0000011422 */
[----:B------:R3:W-:Y:S04]  /*2080*/  STL [R1+0x2c], R13 ;  /* 0x00002c0d01007387 */ /* 0x0007e80000100800 */
[----:B------:R3:W-:Y:S01]  /*2090*/  STL [R1+0x28], R12 ;  /* 0x0000280c01007387 */ /* 0x0007e20000100800 */
[----:B-----5:R-:W-:-:S05]  /*20a0*/  IMAD.WIDE R16, R35, 0x2, R18 ;  /* 0x0000000223107825 */ /* 0x020fca00078e0212 */
[----:B------:R5:W-:Y:S01]  /*20b0*/  LDGSTS.E.BYPASS.LTC128B.128 [R41+0x5880], [R16.64], !P0 ;  /* 0x0588000010297fae */ /* 0x000be2000c101d52 */
[----:B------:R-:W-:Y:S01]  /*20c0*/  ISETP.LT.OR P0, PT, R0, 0x1, P2 ;  /* 0x000000010000780c */ /* 0x000fe20001701670 */
[----:B-----5:R-:W-:-:S04]  /*20d0*/  IMAD.WIDE R16, R34, 0x2, R18 ;  /* 0x0000000222107825 */ /* 0x020fc800078e0212 */
[----:B------:R-:W-:-:S08]  /*20e0*/  IMAD.WIDE R18, R33, 0x2, R18 ;  /* 0x0000000221127825 */ /* 0x000fd000078e0212 */
[----:B------:R3:W-:Y:S01]  /*20f0*/  LDGSTS.E.BYPASS.LTC128B.128 [R41+0x7080], [R16.64], !P0 ;  /* 0x0708000010297fae */ /* 0x0007e2000c101d52 */
[----:B------:R-:W-:-:S13]  /*2100*/  ISETP.LT.OR P0, PT, R0, 0x1, P1 ;  /* 0x000000010000780c */ /* 0x000fda0000f01670 */
[----:B------:R3:W-:Y:S01]  /*2110*/  LDGSTS.E.BYPASS.LTC128B.128 [R41+0x8880], [R18.64], !P0 ;  /* 0x0888000012297fae */ /* 0x0007e2000c101d52 */
[----:B------:R-:W-:-:S13]  /*2120*/  ISETP.GT.AND P0, PT, R129, 0x7f, PT ;  /* 0x0000007f8100780c */ /* 0x000fda0003f04270 */
[----:B------:R-:W-:Y:S05]  /*2130*/  @P0 BRA `(.L_x_171) ;  /* 0x0000027000000947 */ /* 0x000fea0003800000 */
[----:B-12-4-:R-:W-:Y:S05]  /*2140*/  BRA.DIV ~URZ, `(.L_x_172) ;  /* 0x000119927f007947 */ /* 0x016fea000b800000 */
[----:B------:R-:W1:Y:S04]  /*2150*/  SHFL.IDX PT, R11, R11, 0x1, 0x181f ;  /* 0x00381f000b0b7f89 */ /* 0x000e6800000e0000 */
[----:B------:R-:W2:Y:S02]  /*2160*/  SHFL.IDX PT, R8, R8, 0x1, 0x181f ;  /* 0x00381f0008087f89 */ /* 0x000ea400000e0000 */
.L_x_237:
[----:B---3--:R-:W3:Y:S04]  /*2170*/  LDL R16, [R1+0x14] ;  /* 0x0000140001107983 */ /* 0x008ee80000100800 */
[----:B------:R-:W4:Y:S04]  /*2180*/  LDL R17, [R1+0x2c] ;  /* 0x00002c0001117983 */ /* 0x000f280000100800 */
[----:B------:R-:W5:Y:S04]  /*2190*/  LDL R18, [R1+0x1c] ;  /* 0x00001c0001127983 */ /* 0x000f680000100800 */
[----:B--2---:R-:W2:Y:S04]  /*21a0*/  LDL R19, [R1+0x10] ;  /* 0x0000100001137983 */ /* 0x004ea80000100800 */
[----:B------:R-:W2:Y:S01]  /*21b0*/  LDL R24, [R1+0x28] ;  /* 0x0000280001187983 */ /* 0x000ea20000100800 */
[----:B------:R-:W-:-:S02]  /*21c0*/  SHF.R.S32.HI R12, RZ, 0x1f, R9 ;  /* 0x0000001fff0c7819 */ /* 0x000fc40000011409 */
[----:B------:R-:W-:Y:S02]  /*21d0*/  SHF.R.S32.HI R13, RZ, 0x1f, R9 ;  /* 0x0000001fff0d7819 */ /* 0x000fe40000011409 */
[-C--:B------:R-:W-:Y:S02]  /*21e0*/  LEA.HI R12, R12, R9.reuse, RZ, 0x3 ;  /* 0x000000090c0c7211 */ /* 0x080fe400078f18ff */
[----:B------:R-:W-:Y:S02]  /*21f0*/  LEA.HI R13, R13, R9, RZ, 0x3 ;  /* 0x000000090d0d7211 */ /* 0x000fe400078f18ff */
[----:B------:R-:W-:Y:S02]  /*2200*/  LOP3.LUT R12, R12, 0xfffffff8, RZ, 0xc0, !PT ;  /* 0xfffffff80c0c7812 */ /* 0x000fe400078ec0ff */
[----:B------:R-:W-:Y:S02]  /*2210*/  LOP3.LUT R13, R13, 0xfffffff8, RZ, 0xc0, !PT ;  /* 0xfffffff80d0d7812 */ /* 0x000fe400078ec0ff */
[----:B------:R-:W-:-:S02]  /*2220*/  LEA R14, P0, R12, R8, 0x1 ;  /* 0x000000080c0e7211 */ /* 0x000fc400078008ff */
[----:B------:R-:W-:Y:S01]  /*2230*/  SHF.R.S32.HI R13, RZ, 0x1f, R13 ;  /* 0x0000001fff0d7819 */ /* 0x000fe2000001140d */
[C---:B------:R-:W-:Y:S02]  /*2240*/  IMAD.SHL.U32 R25, R10.reuse, 0x8, RZ ;  /* 0x000000080a197824 */ /* 0x040fe400078e00ff */
[----:B------:R-:W-:Y:S01]  /*2250*/  IMAD.SHL.U32 R26, R10, 0x8, RZ ;  /* 0x000000080a1a7824 */ /* 0x000fe200078e00ff */
[----:B-1----:R-:W-:-:S04]  /*2260*/  LEA.HI.X R15, R12, R11, R13, 0x1, P0 ;  /* 0x0000000b0c0f7211 */ /* 0x002fc800000f0c0d */
[----:B------:R-:W-:Y:S02]  /*2270*/  SHF.R.S32.HI R26, RZ, 0x1f, R26 ;  /* 0x0000001fff1a7819 */ /* 0x000fe4000001141a */
[----:B---3--:R-:W-:-:S04]  /*2280*/  LEA R12, P0, R16, R8, 0x1 ;  /* 0x00000008100c7211 */ /* 0x008fc800078008ff */
[----:B----4-:R-:W-:Y:S02]  /*2290*/  LEA.HI.X R13, R16, R11, R17, 0x1, P0 ;  /* 0x0000000b100d7211 */ /* 0x010fe400000f0c11 */
[----:B------:R-:W-:-:S04]  /*22a0*/  LEA R16, P0, R25, R8, 0x1 ;  /* 0x0000000819107211 */ /* 0x000fc800078008ff */
[C---:B------:R-:W-:Y:S02]  /*22b0*/  LEA.HI.X R17, R25.reuse, R11, R26, 0x1, P0 ;  /* 0x0000000b19117211 */ /* 0x040fe400000f0c1a */
[----:B------:R-:W-:-:S04]  /*22c0*/  ISETP.GE.AND P0, PT, R25, c[0x0][0x1d4], PT ;  /* 0x0000750019007a0c */ /* 0x000fc80003f06270 */
[----:B------:R-:W-:-:S13]  /*22d0*/  ISETP.LT.OR P0, PT, R0, 0x21, P0 ;  /* 0x000000210000780c */ /* 0x000fda0000701670 */
[----:B------:R-:W-:Y:S01]  /*22e0*/  @!PT LDS RZ, [RZ] ;  /* 0x00000000fffff984 */ /* 0x000fe20000000800 */
[----:B------:R-:W-:Y:S01]  /*22f0*/  @!PT LDS RZ, [RZ] ;  /* 0x00000000fffff984 */ /* 0x000fe20000000800 */
[----:B------:R-:W-:Y:S01]  /*2300*/  @!PT LDS RZ, [RZ] ;  /* 0x00000000fffff984 */ /* 0x000fe20000000800 */
[----:B-----5:R2:W-:Y:S02]  /*2310*/  LDGSTS.E.BYPASS.LTC128B.128 [R18+0x5080], [R16.64], !P0 ;  /* 0x0508000010127fae */ /* 0x0205e4000c101d52 */
[----:B--2---:R-:W-:-:S04]  /*2320*/  LEA R16, P0, R19, R8, 0x1 ;  /* 0x0000000813107211 */ /* 0x004fc800078008ff */
[----:B------:R-:W-:Y:S02]  /*2330*/  LEA.HI.X R17, R19, R11, R24, 0x1, P0 ;  /* 0x0000000b13117211 */ /* 0x000fe400000f0c18 */
[----:B------:R-:W-:-:S04]  /*2340*/  ISETP.GE.AND P0, PT, R9, c[0x0][0x1d4], PT ;  /* 0x0000750009007a0c */ /* 0x000fc80003f06270 */
[----:B------:R-:W-:-:S13]  /*2350*/  ISETP.LT.OR P0, PT, R0, 0x21, P0 ;  /* 0x000000210000780c */ /* 0x000fda0000701670 */
[----:B------:R1:W-:Y:S01]  /*2360*/  LDGSTS.E.BYPASS.LTC128B.128 [R18+0x6880], [R14.64], !P0 ;  /* 0x068800000e127fae */ /* 0x0003e2000c101d52 */
[----:B------:R-:W-:-:S13]  /*2370*/  ISETP.LT.OR P0, PT, R0, 0x21, P2 ;  /* 0x000000210000780c */ /* 0x000fda0001701670 */
[----:B------:R1:W-:Y:S01]  /*2380*/  LDGSTS.E.BYPASS.LTC128B.128 [R18+0x8080], [R12.64], !P0 ;  /* 0x080800000c127fae */ /* 0x0003e2000c101d52 */
[----:B------:R-:W-:-:S13]  /*2390*/  ISETP.LT.OR P0, PT, R0, 0x21, P1 ;  /* 0x000000210000780c */ /* 0x000fda0000f01670 */
[----:B------:R1:W-:Y:S02]  /*23a0*/  LDGSTS.E.BYPASS.LTC128B.128 [R18+0x9880], [R16.64], !P0 ;  /* 0x0988000010127fae */ /* 0x0003e4000c101d52 */
.L_x_171:
[----:B-12-4-:R-:W-:Y:S05]  /*23b0*/  BSYNC B0 ;  /* 0x0000000000007941 */ /* 0x016fea0003800000 */
.L_x_170:
[----:B------:R-:W2:Y:S04]  /*23c0*/  LDL R61, [R1+0x4] ;  /* 0x00000400013d7983 */ /* 0x000ea80000100800 */
[----:B------:R-:W4:Y:S01]  /*23d0*/  LDL R60, [R1] ;  /* 0x00000000013c7983 */ /* 0x000f220000100800 */
[----:B------:R-:W-:Y:S01]  /*23e0*/  IMAD.MOV.U32 R0, RZ, RZ, 0x40 ;  /* 0x00000040ff007424 */ /* 0x000fe200078e00ff */
[----:B------:R-:W-:Y:S02]  /*23f0*/  LOP3.LUT P0, RZ, R10, 0x4, RZ, 0xc0, !PT ;  /* 0x000000040aff7812 */ /* 0x000fe4000780c0ff */
[----:B------:R-:W0:Y:S01]  /*2400*/  LDGDEPBAR ;  /* 0x00000000000079af */ /* 0x000e220000000000 */
[----:B------:R-:W-:Y:S01]  /*2410*/  WARPSYNC 0xffffffff ;  /* 0xffffffff00007948 */ /* 0x000fe20003800000 */
[----:B------:R-:W-:Y:S01]  /*2420*/  SEL R0, R0, 0xffffffc0, !P0 ;  /* 0xffffffc000007807 */ /* 0x000fe20004000000 */
[----:B---3--:R-:W-:Y:S01]  /*2430*/  HMMA.16816.F32.BF16 R12, R160, R44, RZ ;  /* 0x0000002ca00c723c */ /* 0x008fe200000418ff */
[----:B------:R-:W-:-:S06]  /*2440*/  UISETP.GT.AND UP0, UPT, UR4, UR7, UPT ;  /* 0x000000070400728c */ /* 0x000fcc000bf04270 */
[----:B------:R-:W-:Y:S01]  /*2450*/  PLOP3.LUT P0, PT, PT, PT, UP0, 0x40, 0x0 ;  /* 0x000000000000781c */ /* 0x000fe20003f0e808 */
[C---:B------:R-:W-:Y:S08]  /*2460*/  HMMA.16816.F32.BF16 R44, R160.reuse, R46, RZ ;  /* 0x0000002ea02c723c */ /* 0x040ff000000418ff */
[----:B------:R-:W-:Y:S08]  /*2470*/  HMMA.16816.F32.BF16 R40, R160, R36, RZ ;  /* 0x00000024a028723c */ /* 0x000ff000000418ff */
[C---:B------:R-:W-:Y:S08]  /*2480*/  HMMA.16816.F32.BF16 R12, R164.reuse, R56, R12 ;  /* 0x00000038a40c723c */ /* 0x040ff0000004180c */
[----:B------:R-:W-:Y:S08]  /*2490*/  HMMA.16816.F32.BF16 R44, R164, R58, R44 ;  /* 0x0000003aa42c723c */ /* 0x000ff0000004182c */
[C---:B------:R-:W-:Y:S08]  /*24a0*/  HMMA.16816.F32.BF16 R36, R160.reuse, R38, RZ ;  /* 0x00000026a024723c */ /* 0x040ff000000418ff */
[C---:B------:R-:W-:Y:S08]  /*24b0*/  HMMA.16816.F32.BF16 R32, R160.reuse, R28, RZ ;  /* 0x0000001ca020723c */ /* 0x040ff000000418ff */
[----:B------:R-:W-:Y:S08]  /*24c0*/  HMMA.16816.F32.BF16 R28, R160, R30, RZ ;  /* 0x0000001ea01c723c */ /* 0x000ff000000418ff */
[C---:B------:R-:W-:Y:S08]  /*24d0*/  HMMA.16816.F32.BF16 R40, R164.reuse, R20, R40 ;  /* 0x00000014a428723c */ /* 0x040ff00000041828 */
[C---:B------:R-:W-:Y:S08]  /*24e0*/  HMMA.16816.F32.BF16 R36, R164.reuse, R22, R36 ;  /* 0x00000016a424723c */ /* 0x040ff00000041824 */
[C---:B------:R-:W-:Y:S08]  /*24f0*/  HMMA.16816.F32.BF16 R32, R164.reuse, R48, R32 ;  /* 0x00000030a420723c */ /* 0x040ff00000041820 */
[----:B------:R-:W-:Y:S01]  /*2500*/  HMMA.16816.F32.BF16 R28, R164, R50, R28 ;  /* 0x00000032a41c723c */ /* 0x000fe2000004181c */
[--C-:B--2---:R-:W-:Y:S01]  /*2510*/  IMAD.IADD R251, R61, 0x1, R0.reuse ;  /* 0x000000013dfb7824 */ /* 0x104fe200078e0200 */
[----:B------:R-:W-:Y:S01]  /*2520*/  LDSM.16.M88.4 R56, [R61+0x15880] ;  /* 0x015880003d38783b */ /* 0x000fe20000000200 */
[----:B----4-:R-:W-:-:S03]  /*2530*/  IMAD.IADD R245, R60, 0x1, R0 ;  /* 0x000000013cf57824 */ /* 0x010fc600078e0200 */
[----:B------:R-:W1:Y:S01]  /*2540*/  LDSM.16.M88.4 R52, [R251+0x14080] ;  /* 0x01408000fb34783b */ /* 0x000e620000000200 */
[C---:B------:R-:W-:Y:S02]  /*2550*/  IADD3 R244, R60.reuse, 0x1800, RZ ;  /* 0x000018003cf47810 */ /* 0x040fe40007ffe0ff */
[C---:B------:R-:W-:Y:S01]  /*2560*/  IADD3 R243, R60.reuse, 0x2000, RZ ;  /* 0x000020003cf37810 */ /* 0x040fe20007ffe0ff */
[----:B------:R-:W-:Y:S01]  /*2570*/  LDSM.16.M88.4 R24, [R245] ;  /* 0x00000000f518783b */ /* 0x000fe20000000200 */
[C---:B------:R-:W-:Y:S02]  /*2580*/  IADD3 R242, R60.reuse, 0x2800, RZ ;  /* 0x000028003cf27810 */ /* 0x040fe40007ffe0ff */
[C---:B------:R-:W-:Y:S01]  /*2590*/  IADD3 R241, R60.reuse, 0x3000, RZ ;  /* 0x000030003cf17810 */ /* 0x040fe20007ffe0ff */
[----:B------:R-:W2:Y:S01]  /*25a0*/  LDSM.16.M88.4 R8, [R251+0x14880] ;  /* 0x01488000fb08783b */ /* 0x000ea20000000200 */
[C---:B------:R-:W-:Y:S02]  /*25b0*/  IADD3 R240, R60.reuse, 0x3800, RZ ;  /* 0x000038003cf07810 */ /* 0x040fe40007ffe0ff */
[C---:B------:R-:W-:Y:S01]  /*25c0*/  IADD3 R239, R60.reuse, 0x4000, RZ ;  /* 0x000040003cef7810 */ /* 0x040fe20007ffe0ff */
[----:B------:R-:W3:Y:S01]  /*25d0*/  LDSM.16.M88.4 R16, [R251+0x15080] ;  /* 0x01508000fb10783b */ /* 0x000ee20000000200 */
[----:B------:R-:W-:-:S02]  /*25e0*/  IADD3 R238, R60, 0x4800, RZ ;  /* 0x000048003cee7810 */ /* 0x000fc40007ffe0ff */
[C---:B------:R-:W-:Y:S01]  /*25f0*/  IADD3 R237, R60.reuse, 0x5000, RZ ;  /* 0x000050003ced7810 */ /* 0x040fe20007ffe0ff */
[----:B------:R-:W4:Y:S01]  /*2600*/  LDSM.16.M88.4 R20, [R245+0x800] ;  /* 0x00080000f514783b */ /* 0x000f220000000200 */
[----:B------:R-:W-:-:S03]  /*2610*/  IADD3 R236, R60, 0x5800, RZ ;  /* 0x000058003cec7810 */ /* 0x000fc60007ffe0ff */
[----:B------:R-:W5:Y:S01]  /*2620*/  LDSM.16.M88.4 R48, [R245+0x1000] ;  /* 0x00100000f530783b */ /* 0x000f620000000200 */
[C---:B-1----:R-:W-:Y:S08]  /*2630*/  HMMA.16816.F32.BF16 R12, R180.reuse, R52, R12 ;  /* 0x00000034b40c723c */ /* 0x042ff0000004180c */
[C---:B------:R-:W-:Y:S01]  /*2640*/  HMMA.16816.F32.BF16 R44, R180.reuse, R54, R44 ;  /* 0x00000036b42c723c */ /* 0x040fe2000004182c */
[----:B------:R-:W1:Y:S07]  /*2650*/  LDSM.16.M88.4 R52, [R60+0x1800] ;  /* 0x001800003c34783b */ /* 0x000e6e0000000200 */
[----:B--2---:R-:W-:Y:S08]  /*2660*/  HMMA.16816.F32.BF16 R40, R180, R8, R40 ;  /* 0x00000008b428723c */ /* 0x004ff00000041828 */
[C---:B------:R-:W-:Y:S08]  /*2670*/  HMMA.16816.F32.BF16 R12, R184.reuse, R24, R12 ;  /* 0x00000018b80c723c */ /* 0x040ff0000004180c */
[----:B------:R-:W-:Y:S01]  /*2680*/  HMMA.16816.F32.BF16 R44, R184, R26, R44 ;  /* 0x0000001ab82c723c */ /* 0x000fe2000004182c */
[----:B------:R-:W-:Y:S07]  /*2690*/  LDSM.16.M88.4 R24, [R251+0x15880] ;  /* 0x01588000fb18783b */ /* 0x000fee0000000200 */
[C---:B------:R-:W-:Y:S01]  /*26a0*/  HMMA.16816.F32.BF16 R36, R180.reuse, R10, R36 ;  /* 0x0000000ab424723c */ /* 0x040fe20000041824 */
[----:B------:R-:W2:Y:S07]  /*26b0*/  LDSM.16.M88.4 R8, [R61+0x16080] ;  /* 0x016080003d08783b */ /* 0x000eae0000000200 */
[C---:B---3--:R-:W-:Y:S08]  /*26c0*/  HMMA.16816.F32.BF16 R32, R180.reuse, R16, R32 ;  /* 0x00000010b420723c */ /* 0x048ff00000041820 */
[----:B------:R-:W-:Y:S01]  /*26d0*/  HMMA.16816.F32.BF16 R28, R180, R18, R28 ;  /* 0x00000012b41c723c */ /* 0x000fe2000004181c */
[----:B------:R-:W3:Y:S07]  /*26e0*/  LDSM.16.M88.4 R16, [R61+0x16880] ;  /* 0x016880003d10783b */ /* 0x000eee0000000200 */
[C---:B------:R-:W-:Y:S08]  /*26f0*/  HMMA.16816.F32.BF16 R12, R188.reuse, R56, R12 ;  /* 0x00000038bc0c723c */ /* 0x040ff0000004180c */
[----:B------:R-:W-:Y:S01]  /*2700*/  HMMA.16816.F32.BF16 R44, R188, R58, R44 ;  /* 0x0000003abc2c723c */ /* 0x000fe2000004182c */
[----:B------:R-:W-:Y:S07]  /*2710*/  LDSM.16.M88.4 R56, [R245+0x1800] ;  /* 0x00180000f538783b */ /* 0x000fee0000000200 */
[C---:B----4-:R-:W-:Y:S08]  /*2720*/  HMMA.16816.F32.BF16 R40, R184.reuse, R20, R40 ;  /* 0x00000014b828723c */ /* 0x050ff00000041828 */
[C---:B------:R-:W-:Y:S01]  /*2730*/  HMMA.16816.F32.BF16 R36, R184.reuse, R22, R36 ;  /* 0x00000016b824723c */ /* 0x040fe20000041824 */
[----:B------:R-:W4:Y:S07]  /*2740*/  LDSM.16.M88.4 R20, [R60+0x2000] ;  /* 0x002000003c14783b */ /* 0x000f2e0000000200 */
[C---:B-----5:R-:W-:Y:S08]  /*2750*/  HMMA.16816.F32.BF16 R32, R184.reuse, R48, R32 ;  /* 0x00000030b820723c */ /* 0x060ff00000041820 */
[----:B------:R-:W-:Y:S01]  /*2760*/  HMMA.16816.F32.BF16 R28, R184, R50, R28 ;  /* 0x00000032b81c723c */ /* 0x000fe2000004181c */
[----:B------:R-:W5:Y:S07]  /*2770*/  LDSM.16.M88.4 R48, [R60+0x2800] ;  /* 0x002800003c30783b */ /* 0x000f6e0000000200 */
[C---:B-1----:R-:W-:Y:S08]  /*2780*/  HMMA.16816.F32.BF16 R12, R192.reuse, R52, R12 ;  /* 0x00000034c00c723c */ /* 0x042ff0000004180c */
[----:B------:R-:W-:Y:S01]  /*2790*/  HMMA.16816.F32.BF16 R44, R192, R54, R44 ;  /* 0x00000036c02c723c */ /* 0x000fe2000004182c */
[----:B------:R-:W-:Y:S07]  /*27a0*/  LDSM.16.M88.4 R52, [R61+0x17080] ;  /* 0x017080003d34783b */ /* 0x000fee0000000200 */
[C---:B--2---:R-:W-:Y:S08]  /*27b0*/  HMMA.16816.F32.BF16 R40, R188.reuse, R8, R40 ;  /* 0x00000008bc28723c */ /* 0x044ff00000041828 */
[C---:B------:R-:W-:Y:S01]  /*27c0*/  HMMA.16816.F32.BF16 R36, R188.reuse, R10, R36 ;  /* 0x0000000abc24723c */ /* 0x040fe20000041824 */
[----:B------:R-:W1:Y:S07]  /*27d0*/  LDSM.16.M88.4 R8, [R251+0x16080] ;  /* 0x01608000fb08783b */ /* 0x000e6e0000000200 */
[C---:B---3--:R-:W-:Y:S08]  /*27e0*/  HMMA.16816.F32.BF16 R32, R188.reuse, R16, R32 ;  /* 0x00000010bc20723c */ /* 0x048ff00000041820 */
[----:B------:R-:W-:Y:S01]  /*27f0*/  HMMA.16816.F32.BF16 R28, R188, R18, R28 ;  /* 0x00000012bc1c723c */ /* 0x000fe2000004181c */
[----:B------:R-:W2:Y:S07]  /*2800*/  LDSM.16.M88.4 R16, [R251+0x16880] ;  /* 0x01688000fb10783b */ /* 0x000eae0000000200 */
[C---:B------:R-:W-:Y:S08]  /*2810*/  HMMA.16816.F32.BF16 R12, R196.reuse, R24, R12 ;  /* 0x00000018c40c723c */ /* 0x040ff0000004180c */
[----:B------:R-:W-:Y:S01]  /*2820*/  HMMA.16816.F32.BF16 R44, R196, R26, R44 ;  /* 0x0000001ac42c723c */ /* 0x000fe2000004182c */
[----:B------:R-:W-:Y:S07]  /*2830*/  LDSM.16.M88.4 R24, [R60+0x3000] ;  /* 0x003000003c18783b */ /* 0x000fee0000000200 */
[C---:B----4-:R-:W-:Y:S08]  /*2840*/  HMMA.16816.F32.BF16 R40, R192.reuse, R20, R40 ;  /* 0x00000014c028723c */ /* 0x050ff00000041828 */
[C---:B------:R-:W-:Y:S01]  /*2850*/  HMMA.16816.F32.BF16 R36, R192.reuse, R22, R36 ;  /* 0x00000016c024723c */ /* 0x040fe20000041824 */
[----:B------:R-:W3:Y:S07]  /*2860*/  LDSM.16.M88.4 R20, [R245+0x2000] ;  /* 0x00200000f514783b */ /* 0x000eee0000000200 */
[C---:B-----5:R-:W-:Y:S08]  /*2870*/  HMMA.16816.F32.BF16 R32, R192.reuse, R48, R32 ;  /* 0x00000030c020723c */ /* 0x060ff00000041820 */
[----:B------:R-:W-:Y:S01]  /*2880*/  HMMA.16816.F32.BF16 R28, R192, R50, R28 ;  /* 0x00000032c01c723c */ /* 0x000fe2000004181c */
[----:B------:R-:W4:Y:S07]  /*2890*/  LDSM.16.M88.4 R48, [R245+0x2800] ;  /* 0x00280000f530783b */ /* 0x000f2e0000000200 */
[C---:B------:R-:W-:Y:S08]  /*28a0*/  HMMA.16816.F32.BF16 R12, R200.reuse, R56, R12 ;  /* 0x00000038c80c723c */ /* 0x040ff0000004180c */
[----:B------:R-:W-:Y:S01]  /*28b0*/  HMMA.16816.F32.BF16 R44, R200, R58, R44 ;  /* 0x0000003ac82c723c */ /* 0x000fe2000004182c */
[----:B------:R-:W-:Y:S07]  /*28c0*/  LDSM.16.M88.4 R56, [R251+0x17080] ;  /* 0x01708000fb38783b */ /* 0x000fee0000000200 */
[C---:B-1----:R-:W-:Y:S08]  /*28d0*/  HMMA.16816.F32.BF16 R40, R196.reuse, R8, R40 ;  /* 0x00000008c428723c */ /* 0x042ff00000041828 */
[C---:B------:R-:W-:Y:S01]  /*28e0*/  HMMA.16816.F32.BF16 R36, R196.reuse, R10, R36 ;  /* 0x0000000ac424723c */ /* 0x040fe20000041824 */
[----:B------:R-:W1:Y:S07]  /*28f0*/  LDSM.16.M88.4 R8, [R61+0x17880] ;  /* 0x017880003d08783b */ /* 0x000e6e0000000200 */
[C---:B--2---:R-:W-:Y:S08]  /*2900*/  HMMA.16816.F32.BF16 R32, R196.reuse, R16, R32 ;  /* 0x00000010c420723c */ /* 0x044ff00000041820 */
[----:B------:R-:W-:Y:S01]  /*2910*/  HMMA.16816.F32.BF16 R28, R196, R18, R28 ;  /* 0x00000012c41c723c */ /* 0x000fe2000004181c */
[----:B------:R-:W2:Y:S07]  /*2920*/  LDSM.16.M88.4 R16, [R61+0x18080] ;  /* 0x018080003d10783b */ /* 0x000eae0000000200 */
[C---:B------:R-:W-:Y:S08]  /*2930*/  HMMA.16816.F32.BF16 R12, R204.reuse, R52, R12 ;  /* 0x00000034cc0c723c */ /* 0x040ff0000004180c */
[----:B------:R-:W-:Y:S01]  /*2940*/  HMMA.16816.F32.BF16 R44, R204, R54, R44 ;  /* 0x00000036cc2c723c */ /* 0x000fe2000004182c */
[----:B------:R-:W-:Y:S07]  /*2950*/  LDSM.16.M88.4 R52, [R245+0x3000] ;  /* 0x00300000f534783b */ /* 0x000fee0000000200 */
[C---:B---3--:R-:W-:Y:S08]  /*2960*/  HMMA.16816.F32.BF16 R40, R200.reuse, R20, R40 ;  /* 0x00000014c828723c */ /* 0x048ff00000041828 */
[C---:B------:R-:W-:Y:S01]  /*2970*/  HMMA.16816.F32.BF16 R36, R200.reuse, R22, R36 ;  /* 0x00000016c824723c */ /* 0x040fe20000041824 */
[----:B------:R-:W3:Y:S07]  /*2980*/  LDSM.16.M88.4 R20, [R60+0x3800] ;  /* 0x003800003c14783b */ /* 0x000eee0000000200 */
[C---:B----4-:R-:W-:Y:S08]  /*2990*/  HMMA.16816.F32.BF16 R32, R200.reuse, R48, R32 ;  /* 0x00000030c820723c */ /* 0x050ff00000041820 */
        /* <DEDUP_REMOVED lines=29> */
[C---:B---3--:R-:W-:Y:S08]  /*2b70*/  HMMA.16816.F32.BF16 R12, R220.reuse, R20, R12 ;  /* 0x00000014dc0c723c */ /* 0x048ff0000004180c */
[----:B------:R-:W-:Y:S01]  /*2b80*/  HMMA.16816.F32.BF16 R44, R220, R22, R44 ;  /* 0x00000016dc2c723c */ /* 0x000fe2000004182c */
[----:B------:R-:W-:Y:S07]  /*2b90*/  LDSM.16.M88.4 R20, [R251+0x19080] ;  /* 0x01908000fb14783b */ /* 0x000fee0000000200 */
[C---:B------:R-:W-:Y:S08]  /*2ba0*/  HMMA.16816.F32.BF16 R40, R216.reuse, R24, R40 ;  /* 0x00000018d828723c */ /* 0x040ff00000041828 */
[C---:B------:R-:W-:Y:S01]  /*2bb0*/  HMMA.16816.F32.BF16 R36, R216.reuse, R26, R36 ;  /* 0x0000001ad824723c */ /* 0x040fe20000041824 */
[----:B------:R-:W3:Y:S07]  /*2bc0*/  LDSM.16.M88.4 R24, [R251+0x18880] ;  /* 0x01888000fb18783b */ /* 0x000eee0000000200 */
[C---:B----4-:R-:W-:Y:S08]  /*2bd0*/  HMMA.16816.F32.BF16 R32, R216.reuse, R48, R32 ;  /* 0x00000030d820723c */ /* 0x050ff00000041820 */
[----:B------:R-:W-:Y:S01]  /*2be0*/  HMMA.16816.F32.BF16 R28, R216, R50, R28 ;  /* 0x00000032d81c723c */ /* 0x000fe2000004181c */
[----:B------:R-:W4:Y:S07]  /*2bf0*/  LDSM.16.M88.4 R48, [R60+0x5800] ;  /* 0x005800003c30783b */ /* 0x000f2e0000000200 */
[C---:B------:R-:W-:Y:S08]  /*2c00*/  HMMA.16816.F32.BF16 R12, R224.reuse, R56, R12 ;  /* 0x00000038e00c723c */ /* 0x040ff0000004180c */
[----:B------:R-:W-:Y:S08]  /*2c10*/  HMMA.16816.F32.BF16 R44, R224, R58, R44 ;  /* 0x0000003ae02c723c */ /* 0x000ff0000004182c */
[C---:B-1----:R-:W-:Y:S08]  /*2c20*/  HMMA.16816.F32.BF16 R40, R220.reuse, R8, R40 ;  /* 0x00000008dc28723c */ /* 0x042ff00000041828 */
[C---:B------:R-:W-:Y:S01]  /*2c30*/  HMMA.16816.F32.BF16 R36, R220.reuse, R10, R36 ;  /* 0x0000000adc24723c */ /* 0x040fe20000041824 */
[----:B------:R-:W1:Y:S07]  /*2c40*/  LDSM.16.M88.4 R8, [R245+0x4800] ;  /* 0x00480000f508783b */ /* 0x000e6e0000000200 */
[C---:B--2---:R-:W-:Y:S08]  /*2c50*/  HMMA.16816.F32.BF16 R32, R220.reuse, R16, R32 ;  /* 0x00000010dc20723c */ /* 0x044ff00000041820 */
[----:B------:R-:W-:Y:S01]  /*2c60*/  HMMA.16816.F32.BF16 R28, R220, R18, R28 ;  /* 0x00000012dc1c723c */ /* 0x000fe2000004181c */
[----:B------:R-:W2:Y:S07]  /*2c70*/  LDSM.16.M88.4 R16, [R251+0x19880] ;  /* 0x01988000fb10783b */ /* 0x000eae0000000200 */
[C---:B---3--:R-:W-:Y:S08]  /*2c80*/  HMMA.16816.F32.BF16 R12, R228.reuse, R24, R12 ;  /* 0x00000018e40c723c */ /* 0x048ff0000004180c */
[----:B------:R-:W-:Y:S08]  /*2c90*/  HMMA.16816.F32.BF16 R44, R228, R26, R44 ;  /* 0x0000001ae42c723c */ /* 0x000ff0000004182c */
[C---:B------:R-:W-:Y:S08]  /*2ca0*/  HMMA.16816.F32.BF16 R40, R224.reuse, R52, R40 ;  /* 0x00000034e028723c */ /* 0x040ff00000041828 */
[C---:B------:R-:W-:Y:S08]  /*2cb0*/  HMMA.16816.F32.BF16 R36, R224.reuse, R54, R36 ;  /* 0x00000036e024723c */ /* 0x040ff00000041824 */
[C---:B----4-:R-:W-:Y:S01]  /*2cc0*/  HMMA.16816.F32.BF16 R52, R224.reuse, R48, R32 ;  /* 0x00000030e034723c */ /* 0x050fe20000041820 */
[----:B------:R-:W3:Y:S07]  /*2cd0*/  LDSM.16.M88.4 R32, [R245+0x5000] ;  /* 0x00500000f520783b */ /* 0x000eee0000000200 */
[----:B------:R-:W-:Y:S01]  /*2ce0*/  HMMA.16816.F32.BF16 R48, R224, R50, R28 ;  /* 0x00000032e030723c */ /* 0x000fe2000004181c */
[----:B------:R-:W4:Y:S01]  /*2cf0*/  LDSM.16.M88.4 R28, [R245+0x5800] ;  /* 0x00580000f51c783b */ /* 0x000f220000000200 */
[----:B------:R-:W-:-:S06]  /*2d00*/  DEPBAR.LE SB0, 0x0 ;  /* 0x000080000000791a */ /* 0x000fcc0000000000 */
[C---:B-1----:R-:W-:Y:S08]  /*2d10*/  HMMA.16816.F32.BF16 R12, R232.reuse, R8, R12 ;  /* 0x00000008e80c723c */ /* 0x042ff0000004180c */
[----:B------:R-:W-:Y:S08]  /*2d20*/  HMMA.16816.F32.BF16 R44, R232, R10, R44 ;  /* 0x0000000ae82c723c */ /* 0x000ff0000004182c */
[C---:B------:R-:W-:Y:S08]  /*2d30*/  HMMA.16816.F32.BF16 R40, R228.reuse, R20, R40 ;  /* 0x00000014e428723c */ /* 0x040ff00000041828 */
[----:B------:R-:W-:Y:S01]  /*2d40*/  HMMA.16816.F32.BF16 R36, R228, R22, R36 ;  /* 0x00000016e424723c */ /* 0x000fe20000041824 */
[----:B------:R-:W-:-:S02]  /*2d50*/  FMUL.FTZ R0, R12, c[0x0][0x320] ;  /* 0x0000c8000c007a20 */ /* 0x000fc40000410000 */
[----:B------:R-:W-:Y:S02]  /*2d60*/  FMUL.FTZ R10, R14, c[0x0][0x320] ;  /* 0x0000c8000e0a7a20 */ /* 0x000fe40000410000 */
[----:B------:R-:W-:Y:S02]  /*2d70*/  FMUL.FTZ R12, R15, c[0x0][0x320] ;  /* 0x0000c8000f0c7a20 */ /* 0x000fe40000410000 */
[----:B------:R-:W-:Y:S01]  /*2d80*/  FMUL.FTZ R13, R13, c[0x0][0x320] ;  /* 0x0000c8000d0d7a20 */ /* 0x000fe20000410000 */
[----:B--2---:R-:W-:Y:S01]  /*2d90*/  HMMA.16816.F32.BF16 R52, R228, R16, R52 ;  /* 0x00000010e434723c */ /* 0x004fe20000041834 */
[----:B------:R-:W-:Y:S01]  /*2da0*/  FMUL.FTZ R15, R44, c[0x0][0x320] ;  /* 0x0000c8002c0f7a20 */ /* 0x000fe20000410000 */
[----:B------:R-:W1:Y:S01]  /*2db0*/  MUFU.TANH R0, R0 ;  /* 0x0000000000007308 */ /* 0x000e620000002400 */
[----:B------:R-:W-:-:S05]  /*2dc0*/  FMUL.FTZ R14, R45, c[0x0][0x320] ;  /* 0x0000c8002d0e7a20 */ /* 0x000fca0000410000 */
[----:B------:R-:W-:Y:S02]  /*2dd0*/  HMMA.16816.F32.BF16 R48, R228, R18, R48 ;  /* 0x00000012e430723c */ /* 0x000fe40000041830 */
[----:B------:R2:W1:Y:S06]  /*2de0*/  MUFU.TANH R16, R13 ;  /* 0x0000000d00107308 */ /* 0x00046c0000002400 */
[C---:B---3--:R-:W-:Y:S02]  /*2df0*/  HMMA.16816.F32.BF16 R40, R232.reuse, R32, R40 ;  /* 0x00000020e828723c */ /* 0x048fe40000041828 */
[----:B------:R-:W3:Y:S06]  /*2e00*/  MUFU.TANH R10, R10 ;  /* 0x0000000a000a7308 */ /* 0x000eec0000002400 */
[C---:B------:R-:W-:Y:S02]  /*2e10*/  HMMA.16816.F32.BF16 R36, R232.reuse, R34, R36 ;  /* 0x00000022e824723c */ /* 0x040fe40000041824 */
[----:B------:R-:W1:Y:S06]  /*2e20*/  MUFU.TANH R12, R12 ;  /* 0x0000000c000c7308 */ /* 0x000e6c0000002400 */
[C---:B----4-:R-:W-:Y:S02]  /*2e30*/  HMMA.16816.F32.BF16 R52, R232.reuse, R28, R52 ;  /* 0x0000001ce834723c */ /* 0x050fe40000041834 */
[----:B------:R-:W4:Y:S06]  /*2e40*/  MUFU.TANH R15, R15 ;  /* 0x0000000f000f7308 */ /* 0x000f2c0000002400 */
[----:B------:R-:W-:Y:S02]  /*2e50*/  HMMA.16816.F32.BF16 R48, R232, R30, R48 ;  /* 0x0000001ee830723c */ /* 0x000fe40000041830 */
[----:B------:R-:W1:Y:S01]  /*2e60*/  MUFU.TANH R14, R14 ;  /* 0x0000000e000e7308 */ /* 0x000e620000002400 */
[----:B------:R-:W-:Y:S06]  /*2e70*/  BAR.SYNC.DEFER_BLOCKING 0x0 ;  /* 0x0000000000007b1d */ /* 0x000fec0000010000 */
[----:B------:R-:W-:Y:S05]  /*2e80*/  @P0 BRA `(.L_x_173) ;  /* 0x0000056000000947 */ /* 0x000fea0003800000 */
[----:B--23--:R-:W2:Y:S01]  /*2e90*/  S2R R71, SR_TID.X ;  /* 0x0000000000477919 */ /* 0x00cea20000002100 */
[----:B------:R-:W-:-:S02]  /*2ea0*/  IMAD.MOV.U32 R70, RZ, RZ, c[0x0][0x2b8] ;  /* 0x0000ae00ff467624 */ /* 0x000fc400078e00ff */
[----:B------:R-:W-:Y:S01]  /*2eb0*/  IMAD.U32 R8, RZ, RZ, UR12 ;  /* 0x0000000cff087e24 */ /* 0x000fe2000f8e00ff */
[----:B------:R-:W3:Y:S02]  /*2ec0*/  LDL R65, [R1+0x3c] ;  /* 0x00003c0001417983 */ /* 0x000ee40000100800 */
[----:B------:R-:W-:Y:S02]  /*2ed0*/  ISETP.NE.AND P1, PT, R70, 0x1, PT ;  /* 0x000000014600780c */ /* 0x000fe40003f25270 */
[----:B------:R-:W5:Y:S04]  /*2ee0*/  LDL R66, [R1+0x18] ;  /* 0x0000180001427983 */ /* 0x000f680000100800 */
[----:B----4-:R-:W4:Y:S04]  /*2ef0*/  LDL R67, [R1+0x30] ;  /* 0x0000300001437983 */ /* 0x010f280000100800 */
[----:B------:R-:W4:Y:S04]  /*2f00*/  LDL R63, [R1+0x14] ;  /* 0x00001400013f7983 */ /* 0x000f280000100800 */
[----:B------:R-:W4:Y:S01]  /*2f10*/  LDL R64, [R1+0x2c] ;  /* 0x00002c0001407983 */ /* 0x000f220000100800 */
[----:B--2---:R-:W-:-:S03]  /*2f20*/  LEA.HI R68, R2, R71, RZ, 0x3 ;  /* 0x0000004702447211 */ /* 0x004fc600078f18ff */
[----:B------:R-:W2:Y:S01]  /*2f30*/  LDL R61, [R1+0x10] ;  /* 0x00001000013d7983 */ /* 0x000ea20000100800 */
[----:B------:R-:W-:Y:S02]  /*2f40*/  LEA.HI R69, R2, R71, RZ, 0x3 ;  /* 0x0000004702457211 */ /* 0x000fe400078f18ff */
[----:B------:R-:W-:Y:S01]  /*2f50*/  LOP3.LUT R68, R68, 0xfffffff8, RZ, 0xc0, !PT ;  /* 0xfffffff844447812 */ /* 0x000fe200078ec0ff */
[----:B------:R-:W2:Y:S01]  /*2f60*/  LDL R62, [R1+0x28] ;  /* 0x00002800013e7983 */ /* 0x000ea20000100800 */
[----:B------:R-:W-:-:S03]  /*2f70*/  SHF.R.S32.HI R69, RZ, 0x3, R69 ;  /* 0x00000003ff457819 */ /* 0x000fc60000011445 */
[----:B------:R-:W-:Y:S01]  /*2f80*/  IMAD.IADD R68, R71, 0x1, -R68 ;  /* 0x0000000147447824 */ /* 0x000fe200078e0a44 */
[----:B------:R-:W2:Y:S03]  /*2f90*/  LDL R60, [R1+0x1c] ;  /* 0x00001c00013c7983 */ /* 0x000ea60000100800 */
[----:B------:R-:W-:-:S05]  /*2fa0*/  IMAD R68, R68, 0x20, R69 ;  /* 0x0000002044447824 */ /* 0x000fca00078e0245 */
[----:B------:R-:W-:-:S04]  /*2fb0*/  IADD3 R8, R68, UR22, R8 ;  /* 0x0000001644087c10 */ /* 0x000fc8000fffe008 */
[----:B------:R-:W-:-:S05]  /*2fc0*/  IADD3 R8, R8, -0x30, RZ ;  /* 0xffffffd008087810 */ /* 0x000fca0007ffe0ff */
[----:B------:R-:W-:-:S04]  /*2fd0*/  @P1 IMAD.HI.U32 R11, R8, c[0x0][0x2bc], RZ ;  /* 0x0000af00080b1a27 */ /* 0x000fc800078e00ff */
[----:B------:R-:W-:Y:S01]  /*2fe0*/  IMAD.MOV.U32 R9, RZ, RZ, R8 ;  /* 0x000000ffff097224 */ /* 0x000fe200078e0008 */
[----:B------:R-:W-:-:S04]  /*2ff0*/  @P1 SHF.R.U32.HI R9, RZ, c[0x0][0x2c0], R11 ;  /* 0x0000b000ff091a19 */ /* 0x000fc8000001160b */
[----:B------:R-:W-:-:S04]  /*3000*/  @!P3 IADD3 R13, P0, R9, UR16, RZ ;  /* 0x00000010090dbc10 */ /* 0x000fc8000ff1e0ff */
[----:B------:R-:W-:Y:S02]  /*3010*/  @!P3 LEA.HI.X.SX32 R11, R9, UR6, 0x1, P0 ;  /* 0x00000006090bbc11 */ /* 0x000fe400080f0eff */
[----:B------:R-:W-:Y:S01]  /*3020*/  @!P3 LEA R18, P0, R13, c[0x0][0x2a0], 0x2 ;  /* 0x0000a8000d12ba11 */ /* 0x000fe200078010ff */
[----:B------:R-:W-:-:S03]  /*3030*/  IMAD.MOV.U32 R17, RZ, RZ, RZ ;  /* 0x000000ffff117224 */ /* 0x000fc600078e00ff */
[----:B------:R-:W-:-:S05]  /*3040*/  @!P3 LEA.HI.X R19, R13, c[0x0][0x2a4], R11, 0x2, P0 ;  /* 0x0000a9000d13ba11 */ /* 0x000fca00000f140b */
[----:B------:R1:W2:Y:S01]  /*3050*/  @!P3 LDG.E R17, [R18.64] ;  /* 0x000000121211b981 */ /* 0x0002a2000c1e1900 */
[----:B------:R-:W-:-:S04]  /*3060*/  IMAD.MOV R9, RZ, RZ, -R9 ;  /* 0x000000ffff097224 */ /* 0x000fc800078e0a09 */
[----:B------:R-:W-:-:S05]  /*3070*/  IMAD R20, R9, c[0x0][0x2b8], R8 ;  /* 0x0000ae0009147a24 */ /* 0x000fca00078e0208 */
[----:B------:R-:W-:Y:S01]  /*3080*/  SHF.R.S32.HI R8, RZ, 0x1f, R20 ;  /* 0x0000001fff087819 */ /* 0x000fe20000011414 */
[----:B------:R-:W3:Y:S04]  /*3090*/  S2R R69, SR_TID.X ;  /* 0x0000000000457919 */ /* 0x000ee80000002100 */
[----:B------:R-:W-:-:S04]  /*30a0*/  IMAD R8, R8, c[0x0][0x1e0], RZ ;  /* 0x0000780008087a24 */ /* 0x000fc800078e02ff */
[C---:B------:R-:W-:Y:S02]  /*30b0*/  IMAD R8, R20.reuse, c[0x0][0x1e4], R8 ;  /* 0x0000790014087a24 */ /* 0x040fe400078e0208 */
[----:B-1----:R-:W-:-:S04]  /*30c0*/  IMAD.WIDE.U32 R18, R20, c[0x0][0x1e0], RZ ;  /* 0x0000780014127a25 */ /* 0x002fc800078e00ff */
[----:B------:R-:W-:Y:S01]  /*30d0*/  IMAD.IADD R19, R19, 0x1, R8 ;  /* 0x0000000113137824 */ /* 0x000fe200078e0208 */
[----:B------:R-:W-:Y:S01]  /*30e0*/  STL [R1+0xc], R20 ;  /* 0x00000c1401007387 */ /* 0x000fe20000100800 */
[----:B---3--:R-:W-:Y:S01]  /*30f0*/  IMAD.MOV.U32 R68, RZ, RZ, R65 ;  /* 0x000000ffff447224 */ /* 0x008fe200078e0041 */
[----:B------:R-:W-:-:S04]  /*3100*/  LEA.HI R65, R2, R69, RZ, 0x3 ;  /* 0x0000004502417211 */ /* 0x000fc800078f18ff */
[----:B------:R-:W-:-:S05]  /*3110*/  LOP3.LUT R65, R65, 0xfffffff8, RZ, 0xc0, !PT ;  /* 0xfffffff841417812 */ /* 0x000fca00078ec0ff */
[----:B------:R-:W-:-:S04]  /*3120*/  IMAD.IADD R65, R69, 0x1, -R65 ;  /* 0x0000000145417824 */ /* 0x000fc800078e0a41 */
[----:B------:R-:W-:Y:S01]  /*3130*/  IMAD.SHL.U32 R65, R65, 0x8, RZ ;  /* 0x0000000841417824 */ /* 0x000fe200078e00ff */
[----:B--2---:R-:W-:Y:S01]  /*3140*/  SHF.R.S32.HI R8, RZ, 0x1f, R17 ;  /* 0x0000001fff087819 */ /* 0x004fe20000011411 */
[----:B------:R-:W-:-:S04]  /*3150*/  IMAD.WIDE.U32 R18, R17, c[0x0][0x1f0], R18 ;  /* 0x00007c0011127a25 */ /* 0x000fc800078e0012 */
[----:B------:R-:W-:Y:S01]  /*3160*/  IMAD R8, R8, c[0x0][0x1f0], RZ ;  /* 0x00007c0008087a24 */ /* 0x000fe200078e02ff */
[----:B------:R-:W-:-:S03]  /*3170*/  IADD3 R11, P0, R18, UR20, RZ ;  /* 0x00000014120b7c10 */ /* 0x000fc6000ff1e0ff */
[----:B------:R-:W-:Y:S01]  /*3180*/  IMAD R8, R17, c[0x0][0x1f4], R8 ;  /* 0x00007d0011087a24 */ /* 0x000fe200078e0208 */
[----:B------:R1:W-:Y:S04]  /*3190*/  STL [R1+0x8], R17 ;  /* 0x0000081101007387 */ /* 0x0003e80000100800 */
[----:B------:R-:W-:Y:S02]  /*31a0*/  IADD3.X R8, R19, UR8, R8, P0, !PT ;  /* 0x0000000813087c10 */ /* 0x000fe400087fe408 */
[----:B------:R-:W-:-:S04]  /*31b0*/  LEA R13, P0, R11, c[0x0][0x1c8], 0x1 ;  /* 0x000072000b0d7a11 */ /* 0x000fc800078008ff */
[----:B------:R-:W-:Y:S02]  /*31c0*/  LEA.HI.X R11, R11, c[0x0][0x1cc], R8, 0x1, P0 ;  /* 0x000073000b0b7a11 */ /* 0x000fe400000f0c08 */
[----:B------:R-:W2:Y:S04]  /*31d0*/  SHFL.IDX PT, R8, R13, RZ, 0x181f ;  /* 0x00181fff0d087589 */ /* 0x000ea800000e0000 */
[----:B------:R-:W3:Y:S01]  /*31e0*/  SHFL.IDX PT, R9, R11, RZ, 0x181f ;  /* 0x00181fff0b097589 */ /* 0x000ee200000e0000 */
[----:B-1----:R-:W-:-:S04]  /*31f0*/  LEA.HI R17, R2, R69, RZ, 0x3 ;  /* 0x0000004502117211 */ /* 0x002fc800078f18ff */
[----:B------:R-:W-:-:S04]  /*3200*/  SHF.R.S32.HI R17, RZ, 0x3, R17 ;  /* 0x00000003ff117819 */ /* 0x000fc80000011411 */
[----:B------:R-:W-:-:S04]  /*3210*/  IADD3 R17, -R17, 0x30, RZ ;  /* 0x0000003011117810 */ /* 0x000fc80007ffe1ff */
[----:B------:R-:W-:Y:S01]  /*3220*/  ISETP.GE.AND P1, PT, R17, 0x1, PT ;  /* 0x000000011100780c */ /* 0x000fe20003f26270 */
[----:B------:R-:W1:-:S12]  /*3230*/  SHFL.IDX PT, R13, R13, 0x1, 0x181f ;  /* 0x00381f000d0d7f89 */ /* 0x000e5800000e0000 */
[----:B--2---:R-:W-:-:S04]  /*3240*/  @P1 LEA R22, P0, R65, R8, 0x1 ;  /* 0x0000000841161211 */ /* 0x004fc800078008ff */
[----:B---3--:R-:W-:Y:S02]  /*3250*/  @P1 LEA.HI.X R23, R65, R9, R68, 0x1, P0 ;  /* 0x0000000941171211 */ /* 0x008fe400000f0c44 */
[----:B-----5:R-:W-:-:S04]  /*3260*/  @P1 LEA R20, P0, R66, R8, 0x1 ;  /* 0x0000000842141211 */ /* 0x020fc800078008ff */
[-C--:B----4-:R-:W-:Y:S02]  /*3270*/  @P1 LEA.HI.X R21, R66, R9.reuse, R67, 0x1, P0 ;  /* 0x0000000942151211 */ /* 0x090fe400000f0c43 */
[CC--:B------:R-:W-:Y:S01]  /*3280*/  @P1 LEA R18, P0, R63.reuse, R8.reuse, 0x1 ;  /* 0x000000083f121211 */ /* 0x0c0fe200078008ff */
[----:B------:R-:W2:Y:S03]  /*3290*/  SHFL.IDX PT, R11, R11, 0x1, 0x181f ;  /* 0x00381f000b0b7f89 */ /* 0x000ea600000e0000 */
[----:B------:R-:W-:Y:S02]  /*32a0*/  @P1 LEA.HI.X R19, R63, R9, R64, 0x1, P0 ;  /* 0x000000093f131211 */ /* 0x000fe400000f0c40 */
[----:B------:R-:W-:-:S04]  /*32b0*/  @P1 LEA R8, P0, R61, R8, 0x1 ;  /* 0x000000083d081211 */ /* 0x000fc800078008ff */
[----:B------:R-:W-:Y:S02]  /*32c0*/  @P1 LEA.HI.X R9, R61, R9, R62, 0x1, P0 ;  /* 0x000000093d091211 */ /* 0x000fe400000f0c3e */
[----:B------:R-:W-:-:S13]  /*32d0*/  ISETP.GE.AND P0, PT, R17, 0x21, PT ;  /* 0x000000211100780c */ /* 0x000fda0003f06270 */
[----:B-1----:R-:W-:-:S04]  /*32e0*/  @P0 LEA R26, P2, R65, R13, 0x1 ;  /* 0x0000000d411a0211 */ /* 0x002fc800078408ff */
[----:B--2---:R-:W-:Y:S02]  /*32f0*/  @P0 LEA.HI.X R27, R65, R11, R68, 0x1, P2 ;  /* 0x0000000b411b0211 */ /* 0x004fe400010f0c44 */
[----:B------:R-:W-:-:S04]  /*3300*/  @P0 LEA R24, P2, R66, R13, 0x1 ;  /* 0x0000000d42180211 */ /* 0x000fc800078408ff */
[----:B------:R-:W-:Y:S02]  /*3310*/  @P0 LEA.HI.X R25, R66, R11, R67, 0x1, P2 ;  /* 0x0000000b42190211 */ /* 0x000fe400010f0c43 */
[----:B------:R-:W-:-:S13]  /*3320*/  ISETP.GE.AND P2, PT, R65, c[0x0][0x1d4], PT ;  /* 0x0000750041007a0c */ /* 0x000fda0003f46270 */
[----:B------:R1:W-:Y:S04]  /*3330*/  @P1 LDGSTS.E.BYPASS.LTC128B.128 [R60+0x14080], [R22.64], !P2 ;  /* 0x14080000163c1fae */ /* 0x0003e8000d101d52 */
[----:B------:R1:W-:Y:S04]  /*3340*/  @P1 LDGSTS.E.BYPASS.LTC128B.128 [R60+0x15880], [R20.64], !P6 ;  /* 0x15880000143c1fae */ /* 0x0003e8000f101d52 */
[----:B------:R2:W-:Y:S04]  /*3350*/  @P1 LDGSTS.E.BYPASS.LTC128B.128 [R60+0x17080], [R18.64], !P5 ;  /* 0x17080000123c1fae */ /* 0x0005e8000e901d52 */
[----:B------:R3:W-:Y:S04]  /*3360*/  @P1 LDGSTS.E.BYPASS.LTC128B.128 [R60+0x18880], [R8.64], !P4 ;  /* 0x18880000083c1fae */ /* 0x0007e8000e101d52 */
[----:B------:R1:W-:Y:S04]  /*3370*/  @P0 LDGSTS.E.BYPASS.LTC128B.128 [R60+0x15080], [R26.64], !P2 ;  /* 0x150800001a3c0fae */ /* 0x0003e8000d101d52 */
[----:B------:R1:W-:Y:S01]  /*3380*/  @P0 LDGSTS.E.BYPASS.LTC128B.128 [R60+0x16880], [R24.64], !P6 ;  /* 0x16880000183c0fae */ /* 0x0003e2000f101d52 */
[----:B---3--:R-:W-:-:S04]  /*3390*/  @P0 LEA R8, P1, R63, R13, 0x1 ;  /* 0x0000000d3f080211 */ /* 0x008fc800078208ff */
[----:B------:R-:W-:Y:S02]  /*33a0*/  @P0 LEA.HI.X R9, R63, R11, R64, 0x1, P1 ;  /* 0x0000000b3f090211 */ /* 0x000fe400008f0c40 */
[----:B--2---:R-:W-:-:S03]  /*33b0*/  @P0 LEA R18, P1, R61, R13, 0x1 ;  /* 0x0000000d3d120211 */ /* 0x004fc600078208ff */
[----:B------:R1:W-:Y:S01]  /*33c0*/  @P0 LDGSTS.E.BYPASS.LTC128B.128 [R60+0x18080], [R8.64], !P5 ;  /* 0x18080000083c0fae */ /* 0x0003e2000e901d52 */
[----:B------:R-:W-:-:S05]  /*33d0*/  @P0 LEA.HI.X R19, R61, R11, R62, 0x1, P1 ;  /* 0x0000000b3d130211 */ /* 0x000fca00008f0c3e */
[----:B------:R1:W-:Y:S04]  /*33e0*/  @P0 LDGSTS.E.BYPASS.LTC128B.128 [R60+0x19880], [R18.64], !P4 ;  /* 0x19880000123c0fae */ /* 0x0003e8000e101d52 */
.L_x_173:
[----:B--23--:R-:W2:Y:S01]  /*33f0*/  S2R R13, SR_TID.X ;  /* 0x00000000000d7919 */ /* 0x00cea20000002100 */
[----:B------:R-:W-:Y:S01]  /*3400*/  LOP3.LUT R7, R7, 0xffffffe0, RZ, 0xc0, !PT ;  /* 0xffffffe007077812 */ /* 0x000fe200078ec0ff */
[----:B------:R-:W-:Y:S01]  /*3410*/  UISETP.NE.AND UP0, UPT, UR14, URZ, UPT ;  /* 0x0000003f0e00728c */ /* 0x000fe2000bf05270 */
[----:B------:R-:W-:Y:S01]  /*3420*/  SHF.R.S32.HI R11, RZ, 0x1f, R6 ;  /* 0x0000001fff0b7819 */ /* 0x000fe20000011406 */
[----:B-1----:R-:W-:Y:S01]  /*3430*/  IMAD.U32 R19, RZ, RZ, UR28 ;  /* 0x0000001cff137e24 */ /* 0x002fe2000f8e00ff */
[----:B------:R-:W-:Y:S01]  /*3440*/  ULDC UR22, c[0x0][0x324] ;  /* 0x0000c90000167ab9 */ /* 0x000fe20000000800 */
[----:B------:R-:W-:Y:S01]  /*3450*/  FMUL.FTZ R52, R52, c[0x0][0x320] ;  /* 0x0000c80034347a20 */ /* 0x000fe20000410000 */
[----:B------:R-:W-:Y:S01]  /*3460*/  LEA.HI R11, R11, R6, RZ, 0x3 ;  /* 0x000000060b0b7211 */ /* 0x000fe200078f18ff */
[----:B------:R-:W-:Y:S01]  /*3470*/  FMUL.FTZ R53, R53, c[0x0][0x320] ;  /* 0x0000c80035357a20 */ /* 0x000fe20000410000 */
[----:B------:R-:W-:Y:S01]  /*3480*/  PLOP3.LUT P0, PT, PT, PT, UP0, 0x80, 0x0 ;  /* 0x000000000000781c */ /* 0x000fe20003f0f008 */
[----:B------:R-:W-:Y:S01]  /*3490*/  FMUL.FTZ R48, R48, c[0x0][0x320] ;  /* 0x0000c80030307a20 */ /* 0x000fe20000410000 */
[----:B------:R-:W-:Y:S01]  /*34a0*/  LOP3.LUT R11, R11, 0xffffff8, RZ, 0xc0, !PT ;  /* 0x0ffffff80b0b7812 */ /* 0x000fe200078ec0ff */
[----:B------:R-:W-:Y:S01]  /*34b0*/  FMUL.FTZ R49, R49, c[0x0][0x320] ;  /* 0x0000c80031317a20 */ /* 0x000fe20000410000 */
[----:B------:R1:W3:Y:S01]  /*34c0*/  MUFU.TANH R127, R52 ;  /* 0x00000034007f7308 */ /* 0x0002e20000002400 */
[----:B------:R-:W-:Y:S01]  /*34d0*/  ULDC UR28, c[0x0][0x2ac] ;  /* 0x0000ab00001c7ab9 */ /* 0x000fe20000000800 */
[----:B------:R-:W0:Y:S01]  /*34e0*/  LDGDEPBAR ;  /* 0x00000000000079af */ /* 0x000e220000000000 */
[----:B------:R-:W-:Y:S01]  /*34f0*/  IMAD.IADD R11, R6, 0x1, -R11 ;  /* 0x00000001060b7824 */ /* 0x000fe200078e0a0b */
[----:B------:R-:W-:-:S02]  /*3500*/  ULDC UR4, c[0x0][0x1d0] ;  /* 0x0000740000047ab9 */ /* 0x000fc40000000800 */
[----:B------:R-:W-:Y:S02]  /*3510*/  ULOP3.LUT UR22, URZ, UR22, URZ, 0x33, !UPT ;  /* 0x000000163f167292 */ /* 0x000fe4000f8e333f */
[----:B------:R1:W4:Y:S01]  /*3520*/  MUFU.TANH R126, R53 ;  /* 0x00000035007e7308 */ /* 0x0003220000002400 */
[----:B------:R-:W-:Y:S01]  /*3530*/  UIMAD UR4, UR28, UR4, UR29 ;  /* 0x000000041c0472a4 */ /* 0x000fe2000f8e021d */
[----:B--2---:R-:W-:Y:S01]  /*3540*/  LEA.HI R9, R2, R13, RZ, 0x2 ;  /* 0x0000000d02097211 */ /* 0x004fe200078f10ff */
[----:B------:R-:W-:-:S03]  /*3550*/  IMAD.IADD R7, R13, 0x1, -R7 ;  /* 0x000000010d077824 */ /* 0x000fc600078e0a07 */
[----:B------:R-:W-:Y:S02]  /*3560*/  LOP3.LUT R9, R9, 0xfffffffc, RZ, 0xc0, !PT ;  /* 0xfffffffc09097812 */ /* 0x000fe400078ec0ff */
[----:B------:R1:W2:Y:S01]  /*3570*/  MUFU.TANH R125, R48 ;  /* 0x00000030007d7308 */ /* 0x0002a20000002400 */
[----:B------:R-:W-:Y:S02]  /*3580*/  SHF.R.S32.HI R8, RZ, 0x1f, R7 ;  /* 0x0000001fff087819 */ /* 0x000fe40000011407 */
[----:B------:R-:W-:Y:S02]  /*3590*/  IMAD.IADD R9, R13, 0x1, -R9 ;  /* 0x000000010d097824 */ /* 0x000fe400078e0a09 */
[----:B------:R-:W-:-:S03]  /*35a0*/  LEA.HI R8, R8, R7, RZ, 0x2 ;  /* 0x0000000708087211 */ /* 0x000fc600078f10ff */
[----:B------:R1:W1:Y:S01]  /*35b0*/  MUFU.TANH R124, R49 ;  /* 0x00000031007c7308 */ /* 0x0002620000002400 */
[----:B------:R-:W-:Y:S02]  /*35c0*/  LEA.HI R2, R9, R9, RZ, 0x1 ;  /* 0x0000000909027211 */ /* 0x000fe400078f08ff */
[----:B------:R-:W-:Y:S02]  /*35d0*/  LEA.HI.SX32 R6, R8, UR27, 0x1e ;  /* 0x0000001b08067c11 */ /* 0x000fe4000f8ff2ff */
[----:B------:R-:W-:Y:S02]  /*35e0*/  LOP3.LUT R2, R2, 0x1ffffffe, RZ, 0xc0, !PT ;  /* 0x1ffffffe02027812 */ /* 0x000fe400078ec0ff */
[----:B------:R-:W-:Y:S01]  /*35f0*/  LOP3.LUT R8, R8, 0x7ffffffc, RZ, 0xc0, !PT ;  /* 0x7ffffffc08087812 */ /* 0x000fe200078ec0ff */
[----:B------:R-:W-:Y:S02]  /*3600*/  IMAD R6, R11, 0x10, R6 ;  /* 0x000000100b067824 */ /* 0x000fe400078e0206 */
[----:B------:R-:W-:-:S02]  /*3610*/  IMAD.IADD R2, R9, 0x1, -R2 ;  /* 0x0000000109027824 */ /* 0x000fc400078e0a02 */
[----:B------:R-:W-:Y:S02]  /*3620*/  IMAD.IADD R7, R7, 0x1, -R8 ;  /* 0x0000000107077824 */ /* 0x000fe400078e0a08 */
[----:B------:R-:W-:Y:S02]  /*3630*/  IMAD R13, R2, 0x8, R6 ;  /* 0x00000008020d7824 */ /* 0x000fe400078e0206 */
[----:B------:R-:W-:Y:S02]  /*3640*/  IMAD.SHL.U32 R20, R7, 0x2, RZ ;  /* 0x0000000207147824 */ /* 0x000fe400078e00ff */
[----:B------:R-:W-:Y:S01]  /*3650*/  @P0 IMAD.HI.U32 R6, R13, c[0x0][0x2c8], RZ ;  /* 0x0000b2000d060a27 */ /* 0x000fe200078e00ff */
[----:B------:R-:W-:Y:S01]  /*3660*/  PLOP3.LUT P0, PT, PT, PT, UP0, 0x80, 0x0 ;  /* 0x000000000000781c */ /* 0x000fe20003f0f008 */
[----:B------:R-:W-:Y:S01]  /*3670*/  UISETP.NE.AND UP0, UPT, UR13, URZ, UPT ;  /* 0x0000003f0d00728c */ /* 0x000fe2000bf05270 */
[----:B------:R5:W-:Y:S01]  /*3680*/  STL [R1+0x34], R13 ;  /* 0x0000340d01007387 */ /* 0x000be20000100800 */
[----:B------:R-:W-:Y:S01]  /*3690*/  IMAD.MOV.U32 R2, RZ, RZ, R13 ;  /* 0x000000ffff027224 */ /* 0x000fe200078e000d */
[----:B------:R-:W-:Y:S01]  /*36a0*/  IADD3 R19, -R20, 0x1, R19 ;  /* 0x0000000114137810 */ /* 0x000fe20007ffe113 */
[----:B------:R-:W-:Y:S01]  /*36b0*/  FMUL.FTZ R9, R36, c[0x0][0x320] ;  /* 0x0000c80024097a20 */ /* 0x000fe20000410000 */
[C---:B------:R-:W-:Y:S01]  /*36c0*/  IADD3 R18, -R20.reuse, UR4, RZ ;  /* 0x0000000414127c10 */ /* 0x040fe2000fffe1ff */
[----:B------:R-:W-:Y:S01]  /*36d0*/  FMUL.FTZ R11, R41, c[0x0][0x320] ;  /* 0x0000c800290b7a20 */ /* 0x000fe20000410000 */
[----:B------:R-:W-:Y:S01]  /*36e0*/  IADD3 R19, R19, -c[0x0][0x168], RZ ;  /* 0x80005a0013137a10 */ /* 0x000fe20007ffe0ff */
[----:B------:R-:W-:Y:S01]  /*36f0*/  FMUL.FTZ R8, R37, c[0x0][0x320] ;  /* 0x0000c80025087a20 */ /* 0x000fe20000410000 */
[----:B------:R-:W-:Y:S01]  /*3700*/  STL [R1+0x38], R20 ;  /* 0x0000381401007387 */ /* 0x000fe20000100800 */
[----:B------:R-:W1:Y:S01]  /*3710*/  MUFU.TANH R9, R9 ;  /* 0x0000000900097308 */ /* 0x000e620000002400 */
[----:B------:R-:W-:-:S02]  /*3720*/  IADD3 R7, -R20, UR29, RZ ;  /* 0x0000001d14077c10 */ /* 0x000fc4000fffe1ff */
[----:B------:R-:W-:Y:S02]  /*3730*/  @P0 SHF.R.U32.HI R2, RZ, c[0x0][0x2cc], R6 ;  /* 0x0000b300ff020a19 */ /* 0x000fe40000011606 */
[----:B------:R-:W-:Y:S02]  /*3740*/  PLOP3.LUT P0, PT, PT, PT, UP0, 0x40, 0x0 ;  /* 0x000000000000781c */ /* 0x000fe40003f0e808 */
[C---:B------:R-:W-:Y:S01]  /*3750*/  IADD3 R6, R19.reuse, c[0x0][0x328], RZ ;  /* 0x0000ca0013067a10 */ /* 0x040fe20007ffe0ff */
[----:B------:R-:W1:Y:S01]  /*3760*/  SHFL.IDX PT, R17, R2, RZ, 0x1c1f ;  /* 0x001c1fff02117589 */ /* 0x000e6200000e0000 */
[----:B------:R-:W1:Y:S01]  /*3770*/  MUFU.TANH R11, R11 ;  /* 0x0000000b000b7308 */ /* 0x000e620000002400 */
[----:B------:R-:W-:Y:S01]  /*3780*/  IADD3 R19, R19, UR22, RZ ;  /* 0x0000001613137c10 */ /* 0x000fe2000fffe0ff */
[----:B-----5:R-:W-:-:S06]  /*3790*/  FMUL.FTZ R13, R40, c[0x0][0x320] ;  /* 0x0000c800280d7a20 */ /* 0x020fcc0000410000 */
[----:B------:R-:W2:Y:S08]  /*37a0*/  MUFU.TANH R8, R8 ;  /* 0x0000000800087308 */ /* 0x000eb00000002400 */
[----:B------:R-:W2:Y:S01]  /*37b0*/  MUFU.TANH R13, R13 ;  /* 0x0000000d000d7308 */ /* 0x000ea20000002400 */
[--C-:B-1----:R-:W-:Y:S02]  /*37c0*/  IMAD.IADD R21, R6, 0x1, R17.reuse ;  /* 0x0000000106157824 */ /* 0x102fe400078e0211 */
[----:B------:R-:W-:-:S03]  /*37d0*/  IMAD.IADD R20, R19, 0x1, R17 ;  /* 0x0000000113147824 */ /* 0x000fc600078e0211 */
[----:B------:R-:W-:Y:S01]  /*37e0*/  IMNMX R21, R21, R18, PT ;  /* 0x0000001215157217 */ /* 0x000fe20003800200 */
[----:B------:R-:W-:Y:S05]  /*37f0*/  @P0 BRA `(.L_x_174) ;  /* 0x0000015000000947 */ /* 0x000fea0003800000 */
[----:B---34-:R-:W-:Y:S01]  /*3800*/  IMAD.U32 R22, RZ, RZ, UR10 ;  /* 0x0000000aff167e24 */ /* 0x018fe2000f8e00ff */
[----:B------:R-:W-:Y:S04]  /*3810*/  BSSY B0, `(.L_x_175) ;  /* 0x000000f000007945 */ /* 0x000fe80003800000 */
[----:B------:R-:W-:-:S04]  /*3820*/  IADD3 R22, R22, -c[0x0][0x168], R17 ;  /* 0x80005a0016167a10 */ /* 0x000fc80007ffe011 */
[----:B------:R-:W-:-:S13]  /*3830*/  ISETP.GT.AND P0, PT, R22, -0x1, PT ;  /* 0xffffffff1600780c */ /* 0x000fda0003f04270 */
[----:B------:R-:W-:Y:S05]  /*3840*/  @P0 BRA `(.L_x_176) ;  /* 0x0000007000000947 */ /* 0x000fea0003800000 */
[----:B------:R-:W-:Y:S01]  /*3850*/  IMAD.MOV.U32 R17, RZ, RZ, c[0x0][0x32c] ;  /* 0x0000cb00ff117624 */ /* 0x000fe200078e00ff */
[----:B------:R-:W-:-:S04]  /*3860*/  LOP3.LUT R22, RZ, R22, RZ, 0x33, !PT ;  /* 0x00000016ff167212 */ /* 0x000fc800078e33ff */
[----:B------:R-:W-:-:S13]  /*3870*/  ISETP.NE.AND P0, PT, R17, 0x1, PT ;  /* 0x000000011100780c */ /* 0x000fda0003f05270 */
[----:B------:R-:W-:-:S05]  /*3880*/  @P0 IMAD.HI.U32 R17, R22, c[0x0][0x330], RZ ;  /* 0x0000cc0016110a27 */ /* 0x000fca00078e00ff */
[----:B------:R-:W-:-:S04]  /*3890*/  @P0 SHF.R.U32.HI R22, RZ, c[0x0][0x334], R17 ;  /* 0x0000cd00ff160a19 */ /* 0x000fc80000011611 */
[----:B------:R-:W-:Y:S01]  /*38a0*/  LOP3.LUT R22, RZ, R22, RZ, 0x33, !PT ;  /* 0x00000016ff167212 */ /* 0x000fe200078e33ff */
[----:B------:R-:W-:Y:S05]  /*38b0*/  BRA `(.L_x_177) ;  /* 0x0000004000007947 */ /* 0x000fea0003800000 */
.L_x_176:
[----:B------:R-:W-:-:S04]  /*38c0*/  MOV R17, c[0x0][0x32c] ;  /* 0x0000cb0000117a02 */ /* 0x000fc80000000f00 */
[----:B------:R-:W-:-:S13]  /*38d0*/  ISETP.NE.AND P0, PT, R17, 0x1, PT ;  /* 0x000000011100780c */ /* 0x000fda0003f05270 */
[----:B------:R-:W-:-:S05]  /*38e0*/  @P0 IMAD.HI.U32 R17, R22, c[0x0][0x330], RZ ;  /* 0x0000cc0016110a27 */ /* 0x000fca00078e00ff */
[----:B------:R-:W-:Y:S02]  /*38f0*/  @P0 SHF.R.U32.HI R22, RZ, c[0x0][0x334], R17 ;  /* 0x0000cd00ff160a19 */ /* 0x000fe40000011611 */
.L_x_177:
[----:B------:R-:W-:Y:S05]  /*3900*/  BSYNC B0 ;  /* 0x0000000000007941 */ /* 0x000fea0003800000 */
.L_x_175:
[----:B------:R-:W-:-:S05]  /*3910*/  IMAD R22, R22, c[0x0][0x32c], R7 ;  /* 0x0000cb0016167a24 */ /* 0x000fca00078e0207 */
[----:B------:R-:W-:Y:S02]  /*3920*/  IADD3 R17, R22, c[0x0][0x32c], RZ ;  /* 0x0000cb0016117a10 */ /* 0x000fe40007ffe0ff */
[----:B------:R-:W-:Y:S02]  /*3930*/  IMNMX R20, R20, R22, !PT ;  /* 0x0000001614147217 */ /* 0x000fe40007800200 */
[----:B------:R-:W-:Y:S02]  /*3940*/  IMNMX R21, R21, R17, PT ;  /* 0x0000001115157217 */ /* 0x000fe40003800200 */
.L_x_174:
[----:B---34-:R-:W-:Y:S01]  /*3950*/  UISETP.GE.AND UP0, UPT, UR29, 0x1, UPT ;  /* 0x000000011d00788c */ /* 0x018fe2000bf06270 */
[----:B------:R-:W1:Y:S01]  /*3960*/  SHFL.IDX PT, R23, R2, 0x1, 0x1c1f ;  /* 0x003c1f0002177f89 */ /* 0x000e6200000e0000 */
[----:B------:R-:W-:Y:S01]  /*3970*/  UISETP.GE.AND UP6, UPT, UR29, 0x12, UPT ;  /* 0x000000121d00788c */ /* 0x000fe2000bfc6270 */
[----:B------:R-:W-:Y:S01]  /*3980*/  FMUL.FTZ R22, R42, c[0x0][0x320] ;  /* 0x0000c8002a167a20 */ /* 0x000fe20000410000 */
[----:B------:R-:W-:Y:S01]  /*3990*/  UP2UR UR32, UPR, URZ, 0x1 ;  /* 0x000000013f207883 */ /* 0x000fe20008000000 */
[----:B------:R-:W-:Y:S01]  /*39a0*/  FMUL.FTZ R38, R38, c[0x0][0x320] ;  /* 0x0000c80026267a20 */ /* 0x000fe20000410000 */
[----:B------:R-:W-:Y:S01]  /*39b0*/  PLOP3.LUT P0, PT, PT, PT, UP0, 0x40, 0x0 ;  /* 0x000000000000781c */ /* 0x000fe20003f0e808 */
[----:B------:R-:W-:Y:S01]  /*39c0*/  UISETP.GE.AND UP0, UPT, UR29, 0x2, UPT ;  /* 0x000000021d00788c */ /* 0x000fe2000bf06270 */
[----:B------:R-:W-:Y:S01]  /*39d0*/  FMUL.FTZ R39, R39, c[0x0][0x320] ;  /* 0x0000c80027277a20 */ /* 0x000fe20000410000 */
[----:B------:R-:W-:Y:S01]  /*39e0*/  UISETP.GE.AND UP5, UPT, UR29, 0x19, UPT ;  /* 0x000000191d00788c */ /* 0x000fe2000bfa6270 */
[----:B------:R-:W-:Y:S01]  /*39f0*/  ISETP.GT.AND P0, PT, R20, RZ, P0 ;  /* 0x000000ff1400720c */ /* 0x000fe20000704270 */
[----:B------:R-:W-:Y:S01]  /*3a00*/  UP2UR UR31, UPR, URZ, 0x1 ;  /* 0x000000013f1f7883 */ /* 0x000fe20008000000 */
[----:B------:R-:W-:Y:S01]  /*3a10*/  FMUL.FTZ R54, R54, c[0x0][0x320] ;  /* 0x0000c80036367a20 */ /* 0x000fe20000410000 */
[----:B------:R-:W-:Y:S01]  /*3a20*/  UISETP.GE.AND UP4, UPT, UR29, 0x1a, UPT ;  /* 0x0000001a1d00788c */ /* 0x000fe2000bf86270 */
[----:B------:R-:W-:Y:S01]  /*3a30*/  ISETP.LT.OR P0, PT, R21, 0x1, P0 ;  /* 0x000000011500780c */ /* 0x000fe20000701670 */
[----:B------:R-:W-:Y:S01]  /*3a40*/  UISETP.GE.AND UP3, UPT, UR29, 0x21, UPT ;  /* 0x000000211d00788c */ /* 0x000fe2000bf66270 */
[----:B------:R-:W-:Y:S01]  /*3a50*/  FMUL.FTZ R55, R55, c[0x0][0x320] ;  /* 0x0000c80037377a20 */ /* 0x000fe20000410000 */
[----:B------:R-:W-:Y:S01]  /*3a60*/  UISETP.GE.AND UP2, UPT, UR29, 0x22, UPT ;  /* 0x000000221d00788c */ /* 0x000fe2000bf46270 */
[----:B------:R-:W-:Y:S01]  /*3a70*/  FSEL R17, R0, -INF , !P0 ;  /* 0xff80000000117808 */ /* 0x000fe20004000000 */
[----:B------:R-:W-:Y:S01]  /*3a80*/  UISETP.GE.AND UP1, UPT, UR29, 0x29, UPT ;  /* 0x000000291d00788c */ /* 0x000fe2000bf26270 */
[----:B------:R-:W-:Y:S01]  /*3a90*/  PLOP3.LUT P0, PT, PT, PT, UP0, 0x40, 0x0 ;  /* 0x000000000000781c */ /* 0x000fe20003f0e808 */
[----:B------:R-:W-:Y:S01]  /*3aa0*/  UISETP.GE.AND UP0, UPT, UR29, 0x9, UPT ;  /* 0x000000091d00788c */ /* 0x000fe2000bf06270 */
[----:B------:R-:W-:Y:S01]  /*3ab0*/  FMUL.FTZ R0, R47, c[0x0][0x320] ;  /* 0x0000c8002f007a20 */ /* 0x000fe20000410000 */
[----:B------:R-:W-:Y:S01]  /*3ac0*/  UP2UR UR33, UPR, URZ, 0x40 ;  /* 0x000000403f217883 */ /* 0x000fe20008000000 */
[----:B------:R-:W-:Y:S01]  /*3ad0*/  ISETP.GT.AND P0, PT, R20, 0x1, P0 ;  /* 0x000000011400780c */ /* 0x000fe20000704270 */
[----:B------:R-:W-:Y:S01]  /*3ae0*/  UP2UR UR30, UPR, URZ, 0x1 ;  /* 0x000000013f1e7883 */ /* 0x000fe20008000000 */
[----:B------:R-:W-:Y:S01]  /*3af0*/  FMUL.FTZ R50, R50, c[0x0][0x320] ;  /* 0x0000c80032327a20 */ /* 0x000fe20000410000 */
[----:B------:R3:W4:Y:S01]  /*3b00*/  MUFU.TANH R170, R38 ;  /* 0x0000002600aa7308 */ /* 0x0007220000002400 */
[----:B------:R-:W-:Y:S01]  /*3b10*/  ISETP.LT.OR P0, PT, R21, 0x2, P0 ;  /* 0x000000021500780c */ /* 0x000fe20000701670 */
[----:B------:R-:W-:-:S02]  /*3b20*/  FMUL.FTZ R51, R51, c[0x0][0x320] ;  /* 0x0000c80033337a20 */ /* 0x000fc40000410000 */
[----:B------:R-:W-:Y:S01]  /*3b30*/  FMUL.FTZ R43, R43, c[0x0][0x320] ;  /* 0x0000c8002b2b7a20 */ /* 0x000fe20000410000 */
[----:B------:R-:W-:Y:S01]  /*3b40*/  FSEL R16, R16, -INF , !P0 ;  /* 0xff80000010107808 */ /* 0x000fe20004000000 */
[----:B-1----:R-:W-:Y:S01]  /*3b50*/  IMAD.IADD R2, R6, 0x1, R23 ;  /* 0x0000000106027824 */ /* 0x002fe200078e0217 */
[----:B------:R-:W-:Y:S01]  /*3b60*/  PLOP3.LUT P0, PT, PT, PT, UP0, 0x40, 0x0 ;  /* 0x000000000000781c */ /* 0x000fe20003f0e808 */
[----:B------:R-:W-:Y:S01]  /*3b70*/  UISETP.GE.AND UP0, UPT, UR29, 0xa, UPT ;  /* 0x0000000a1d00788c */ /* 0x000fe2000bf06270 */
[----:B------:R3:W1:Y:S02]  /*3b80*/  MUFU.TANH R171, R39 ;  /* 0x0000002700ab7308 */ /* 0x0006640000002400 */
[----:B------:R-:W-:Y:S01]  /*3b90*/  ISETP.GT.AND P0, PT, R20, 0x8, P0 ;  /* 0x000000081400780c */ /* 0x000fe20000704270 */
[----:B------:R-:W-:Y:S01]  /*3ba0*/  UP2UR UR5, UPR, URZ, 0x1 ;  /* 0x000000013f057883 */ /* 0x000fe20008000000 */
[----:B------:R-:W-:Y:S02]  /*3bb0*/  IMNMX R2, R2, R18, PT ;  /* 0x0000001202027217 */ /* 0x000fe40003800200 */
[----:B------:R-:W-:-:S02]  /*3bc0*/  ISETP.LT.OR P0, PT, R21, 0x9, P0 ;  /* 0x000000091500780c */ /* 0x000fc40000701670 */
[----:B------:R-:W2:Y:S02]  /*3bd0*/  MUFU.TANH R0, R0 ;  /* 0x0000000000007308 */ /* 0x000ea40000002400 */
[----:B------:R-:W-:Y:S02]  /*3be0*/  FSEL R15, R15, -INF , !P0 ;  /* 0xff8000000f0f7808 */ /* 0x000fe40004000000 */
[----:B------:R-:W-:Y:S01]  /*3bf0*/  PLOP3.LUT P0, PT, PT, PT, UP0, 0x40, 0x0 ;  /* 0x000000000000781c */ /* 0x000fe20003f0e808 */
[----:B------:R-:W-:-:S03]  /*3c00*/  UISETP.GE.AND UP0, UPT, UR29, 0x11, UPT ;  /* 0x000000111d00788c */ /* 0x000fc6000bf06270 */
[----:B------:R-:W-:Y:S01]  /*3c10*/  ISETP.GT.AND P0, PT, R20, 0x9, P0 ;  /* 0x000000091400780c */ /* 0x000fe20000704270 */
[----:B------:R-:W-:Y:S01]  /*3c20*/  UP2UR UR4, UPR, URZ, 0x1 ;  /* 0x000000013f047883 */ /* 0x000fe20008000000 */
[----:B------:R3:W1:Y:S02]  /*3c30*/  MUFU.TANH R169, R54 ;  /* 0x0000003600a97308 */ /* 0x0006640000002400 */
[----:B------:R-:W-:-:S04]  /*3c40*/  ISETP.LT.OR P0, PT, R21, 0xa, P0 ;  /* 0x0000000a1500780c */ /* 0x000fc80000701670 */
[----:B------:R-:W-:Y:S02]  /*3c50*/  FSEL R14, R14, -INF , !P0 ;  /* 0xff8000000e0e7808 */ /* 0x000fe40004000000 */
[----:B------:R-:W-:Y:S01]  /*3c60*/  PLOP3.LUT P0, PT, PT, PT, UP0, 0x40, 0x0 ;  /* 0x000000000000781c */ /* 0x000fe20003f0e808 */
[----:B------:R-:W-:Y:S01]  /*3c70*/  UISETP.GE.AND UP0, UPT, UR29, 0x2a, UPT ;  /* 0x0000002a1d00788c */ /* 0x000fe2000bf06270 */
[----:B------:R3:W1:Y:S02]  /*3c80*/  MUFU.TANH R168, R55 ;  /* 0x0000003700a87308 */ /* 0x0006640000002400 */
[----:B------:R-:W-:-:S04]  /*3c90*/  ISETP.GT.AND P0, PT, R20, 0x10, P0 ;  /* 0x000000101400780c */ /* 0x000fc80000704270 */
[----:B------:R-:W-:Y:S02]  /*3ca0*/  ISETP.LT.OR P0, PT, R21, 0x11, P0 ;  /* 0x000000111500780c */ /* 0x000fe40000701670 */
[----:B------:R3:W1:Y:S02]  /*3cb0*/  MUFU.TANH R159, R50 ;  /* 0x00000032009f7308 */ /* 0x0006640000002400 */
[----:B--2---:R-:W-:Y:S02]  /*3cc0*/  FSEL R13, R13, -INF , !P0 ;  /* 0xff8000000d0d7808 */ /* 0x004fe40004000000 */
[----:B------:R-:W-:Y:S01]  /*3cd0*/  PLOP3.LUT P0, PT, PT, PT, UP6, 0x40, 0x0 ;  /* 0x000000000000781c */ /* 0x000fe20003f0e868 */
[----:B------:R-:W-:-:S03]  /*3ce0*/  UISETP.NE.AND UP6, UPT, UR13, URZ, UPT ;  /* 0x0000003f0d00728c */ /* 0x000fc6000bfc5270 */
[----:B------:R-:W-:Y:S01]  /*3cf0*/  ISETP.GT.AND P0, PT, R20, 0x11, P0 ;  /* 0x000000111400780c */ /* 0x000fe20000704270 */
[----:B------:R3:W2:Y:S03]  /*3d00*/  MUFU.TANH R158, R51 ;  /* 0x00000033009e7308 */ /* 0x0006a60000002400 */
[----:B------:R-:W-:-:S04]  /*3d10*/  ISETP.LT.OR P0, PT, R21, 0x12, P0 ;  /* 0x000000121500780c */ /* 0x000fc80000701670 */
[----:B------:R-:W-:Y:S01]  /*3d20*/  FSEL R11, R11, -INF , !P0 ;  /* 0xff8000000b0b7808 */ /* 0x000fe20004000000 */
[----:B------:R-:W1:Y:S01]  /*3d30*/  MUFU.TANH R22, R22 ;  /* 0x0000001600167308 */ /* 0x000e620000002400 */
[----:B------:R-:W-:-:S04]  /*3d40*/  PLOP3.LUT P0, PT, PT, PT, UP5, 0x40, 0x0 ;  /* 0x000000000000781c */ /* 0x000fc80003f0e858 */
[----:B------:R-:W-:-:S03]  /*3d50*/  ISETP.GT.AND P0, PT, R20, 0x18, P0 ;  /* 0x000000181400780c */ /* 0x000fc60000704270 */
[----:B------:R3:W1:Y:S01]  /*3d60*/  MUFU.TANH R6, R43 ;  /* 0x0000002b00067308 */ /* 0x0006620000002400 */
[----:B------:R-:W-:-:S04]  /*3d70*/  ISETP.LT.OR P0, PT, R21, 0x19, P0 ;  /* 0x000000191500780c */ /* 0x000fc80000701670 */
[----:B------:R-:W-:Y:S02]  /*3d80*/  FSEL R9, R9, -INF , !P0 ;  /* 0xff80000009097808 */ /* 0x000fe40004000000 */
[----:B------:R-:W-:-:S04]  /*3d90*/  PLOP3.LUT P0, PT, PT, PT, UP4, 0x40, 0x0 ;  /* 0x000000000000781c */ /* 0x000fc80003f0e848 */
[----:B------:R-:W-:-:S04]  /*3da0*/  ISETP.GT.AND P0, PT, R20, 0x19, P0 ;  /* 0x000000191400780c */ /* 0x000fc80000704270 */
        /* <DEDUP_REMOVED lines=15> */
[----:B------:R-:W-:Y:S01]  /*3ea0*/  ISETP.GT.AND P0, PT, R20, 0x29, P0 ;  /* 0x000000291400780c */ /* 0x000fe20000704270 */
[----:B------:R-:W-:-:S03]  /*3eb0*/  FMUL.FTZ R20, R46, c[0x0][0x320] ;  /* 0x0000c8002e147a20 */ /* 0x000fc60000410000 */
[----:B------:R-:W-:Y:S01]  /*3ec0*/  ISETP.LT.OR P0, PT, R21, 0x2a, P0 ;  /* 0x0000002a1500780c */ /* 0x000fe20000701670 */
[----:B------:R-:W-:Y:S02]  /*3ed0*/  IMAD.IADD R21, R19, 0x1, R23 ;  /* 0x0000000113157824 */ /* 0x000fe400078e0217 */
[----:B------:R-:W1:Y:S01]  /*3ee0*/  MUFU.TANH R20, R20 ;  /* 0x0000001400147308 */ /* 0x000e620000002400 */
[----:B------:R-:W-:Y:S02]  /*3ef0*/  FSEL R124, R124, -INF , !P0 ;  /* 0xff8000007c7c7808 */ /* 0x000fe40004000000 */
[----:B------:R-:W-:Y:S01]  /*3f00*/  PLOP3.LUT P0, PT, PT, PT, UP6, 0x40, 0x0 ;  /* 0x000000000000781c */ /* 0x000fe20003f0e868 */
[----:B------:R-:W-:-:S12]  /*3f10*/  UISETP.NE.AND UP6, UPT, UR33, URZ, UPT ;  /* 0x0000003f2100728c */ /* 0x000fd8000bfc5270 */
[----:B------:R-:W-:Y:S05]  /*3f20*/  @P0 BRA `(.L_x_178) ;  /* 0x0000015000000947 */ /* 0x000fea0003800000 */
[----:B-1234-:R-:W-:Y:S01]  /*3f30*/  IMAD.U32 R18, RZ, RZ, UR10 ;  /* 0x0000000aff127e24 */ /* 0x01efe2000f8e00ff */
        /* <DEDUP_REMOVED lines=11> */
.L_x_180:
[----:B------:R-:W-:-:S04]  /*3ff0*/  MOV R18, c[0x0][0x32c] ;  /* 0x0000cb0000127a02 */ /* 0x000fc80000000f00 */
[----:B------:R-:W-:-:S13]  /*4000*/  ISETP.NE.AND P0, PT, R18, 0x1, PT ;  /* 0x000000011200780c */ /* 0x000fda0003f05270 */
[----:B------:R-:W-:-:S05]  /*4010*/  @P0 IMAD.HI.U32 R18, R23, c[0x0][0x330], RZ ;  /* 0x0000cc0017120a27 */ /* 0x000fca00078e00ff */
[----:B------:R-:W-:Y:S02]  /*4020*/  @P0 SHF.R.U32.HI R23, RZ, c[0x0][0x334], R18 ;  /* 0x0000cd00ff170a19 */ /* 0x000fe40000011612 */
.L_x_181:
[----:B------:R-:W-:Y:S05]  /*4030*/  BSYNC B0 ;  /* 0x0000000000007941 */ /* 0x000fea0003800000 */
.L_x_179:
[----:B------:R-:W-:-:S05]  /*4040*/  IMAD R23, R23, c[0x0][0x32c], R7 ;  /* 0x0000cb0017177a24 */ /* 0x000fca00078e0207 */
[----:B------:R-:W-:Y:S02]  /*4050*/  IADD3 R7, R23, c[0x0][0x32c], RZ ;  /* 0x0000cb0017077a10 */ /* 0x000fe40007ffe0ff */
[----:B------:R-:W-:Y:S02]  /*4060*/  IMNMX R21, R21, R23, !PT ;  /* 0x0000001715157217 */ /* 0x000fe40007800200 */
[----:B------:R-:W-:Y:S02]  /*4070*/  IMNMX R2, R2, R7, PT ;  /* 0x0000000702027217 */ /* 0x000fe40003800200 */
.L_x_178:
[----:B-1234-:R-:W-:Y:S01]  /*4080*/  UP2UR UR29, UPR, URZ, 0x10 ;  /* 0x000000103f1d7883 */ /* 0x01efe20008000000 */
[----:B------:R-:W-:Y:S01]  /*4090*/  IMAD.SHL.U32 R252, R5, 0x2, RZ ;  /* 0x0000000205fc7824 */ /* 0x000fe200078e00ff */
[----:B------:R-:W-:Y:S02]  /*40a0*/  UISETP.NE.AND UP4, UPT, UR32, URZ, UPT ;  /* 0x0000003f2000728c */ /* 0x000fe4000bf85270 */
[----:B------:R-:W-:Y:S01]  /*40b0*/  UP2UR UR32, UPR, URZ, 0x8 ;  /* 0x000000083f207883 */ /* 0x000fe20008000000 */
[----:B------:R-:W-:Y:S01]  /*40c0*/  IMAD R250, R4, 0x2, R252 ;  /* 0x0000000204fa7824 */ /* 0x000fe200078e02fc */
[----:B------:R-:W-:Y:S01]  /*40d0*/  UISETP.NE.AND UP3, UPT, UR31, URZ, UPT ;  /* 0x0000003f1f00728c */ /* 0x000fe2000bf65270 */
[----:B------:R-:W-:Y:S01]  /*40e0*/  LDSM.16.MT88.4 R136, [R252+0x4080] ;  /* 0x00408000fc88783b */ /* 0x000fe20000004200 */
[----:B------:R-:W-:Y:S01]  /*40f0*/  PLOP3.LUT P0, PT, PT, PT, UP4, 0x40, 0x0 ;  /* 0x000000000000781c */ /* 0x000fe20003f0e848 */
[----:B------:R-:W-:Y:S01]  /*4100*/  UP2UR UR31, UPR, URZ, 0x4 ;  /* 0x000000043f1f7883 */ /* 0x000fe20008000000 */
[----:B------:R-:W-:Y:S01]  /*4110*/  IMAD R248, R3, 0x2, R250 ;  /* 0x0000000203f87824 */ /* 0x000fe200078e02fa */
[----:B------:R-:W-:Y:S01]  /*4120*/  UISETP.NE.AND UP2, UPT, UR30, URZ, UPT ;  /* 0x0000003f1e00728c */ /* 0x000fe2000bf45270 */
[----:B------:R-:W-:Y:S01]  /*4130*/  ISETP.GT.AND P0, PT, R21, RZ, P0 ;  /* 0x000000ff1500720c */ /* 0x000fe20000704270 */
[----:B------:R-:W-:Y:S01]  /*4140*/  UP2UR UR30, UPR, URZ, 0x2 ;  /* 0x000000023f1e7883 */ /* 0x000fe20008000000 */
[----:B------:R-:W-:Y:S01]  /*4150*/  LDSM.16.MT88.4 R48, [R250+0x5880] ;  /* 0x00588000fa30783b */ /* 0x000fe20000004200 */
[----:B------:R-:W-:Y:S01]  /*4160*/  UISETP.NE.AND UP1, UPT, UR5, URZ, UPT ;  /* 0x0000003f0500728c */ /* 0x000fe2000bf25270 */
[----:B------:R-:W-:Y:S01]  /*4170*/  ISETP.LT.OR P0, PT, R2, 0x1, P0 ;  /* 0x000000010200780c */ /* 0x000fe20000701670 */
[----:B------:R-:W-:Y:S01]  /*4180*/  UP2UR UR5, UPR, URZ, 0x1 ;  /* 0x000000013f057883 */ /* 0x000fe20008000000 */
[----:B------:R-:W-:Y:S01]  /*4190*/  LDSM.16.MT88.4 R72, [R252+0x7080] ;  /* 0x00708000fc48783b */ /* 0x000fe20000004200 */
[----:B------:R-:W-:Y:S01]  /*41a0*/  UISETP.NE.AND UP0, UPT, UR4, URZ, UPT ;  /* 0x0000003f0400728c */ /* 0x000fe2000bf05270 */
[----:B------:R-:W-:Y:S01]  /*41b0*/  FSEL R19, R10, -INF , !P0 ;  /* 0xff8000000a137808 */ /* 0x000fe20004000000 */
[----:B------:R-:W-:Y:S01]  /*41c0*/  UISETP.NE.AND UP4, UPT, UR29, URZ, UPT ;  /* 0x0000003f1d00728c */ /* 0x000fe2000bf85270 */
[----:B------:R-:W-:Y:S01]  /*41d0*/  PLOP3.LUT P0, PT, PT, PT, UP3, 0x40, 0x0 ;  /* 0x000000000000781c */ /* 0x000fe20003f0e838 */
[----:B------:R-:W-:Y:S01]  /*41e0*/  UISETP.NE.AND UP3, UPT, UR32, URZ, UPT ;  /* 0x0000003f2000728c */ /* 0x000fe2000bf65270 */
[----:B------:R-:W-:Y:S01]  /*41f0*/  LDSM.16.MT88.4 R40, [R252+0x5880] ;  /* 0x00588000fc28783b */ /* 0x000fe20000004200 */
[----:B------:R-:W-:Y:S01]  /*4200*/  IMAD R249, R3, 0x2, R252 ;  /* 0x0000000203f97824 */ /* 0x000fe200078e02fc */
[----:B------:R-:W-:Y:S01]  /*4210*/  ISETP.GT.AND P0, PT, R21, 0x1, P0 ;  /* 0x000000011500780c */ /* 0x000fe20000704270 */
[----:B------:R-:W-:Y:S01]  /*4220*/  UIADD3 UR23, UR23, -0x2, URZ ;  /* 0xfffffffe17177890 */ /* 0x000fe2000fffe03f */
[----:B------:R-:W-:Y:S02]  /*4230*/  LDSM.16.MT88.4 R96, [R248+0x7080] ;  /* 0x00708000f860783b */ /* 0x000fe40000004200 */
[----:B------:R-:W-:-:S02]  /*4240*/  ISETP.LT.OR P0, PT, R2, 0x2, P0 ;  /* 0x000000020200780c */ /* 0x000fc40000701670 */
[----:B------:R-:W-:Y:S02]  /*4250*/  LDSM.16.MT88.4 R64, [R248+0x5880] ;  /* 0x00588000f840783b */ /* 0x000fe40000004200 */
[----:B------:R-:W-:Y:S02]  /*4260*/  FSEL R18, R12, -INF , !P0 ;  /* 0xff8000000c127808 */ /* 0x000fe40004000000 */
[----:B------:R-:W-:Y:S01]  /*4270*/  PLOP3.LUT P0, PT, PT, PT, UP2, 0x40, 0x0 ;  /* 0x000000000000781c */ /* 0x000fe20003f0e828 */
[----:B------:R-:W-:Y:S01]  /*4280*/  UISETP.NE.AND UP2, UPT, UR31, URZ, UPT ;  /* 0x0000003f1f00728c */ /* 0x000fe2000bf45270 */
[----:B------:R-:W-:Y:S02]  /*4290*/  LDSM.16.MT88.4 R104, [R252+0x8880] ;  /* 0x00888000fc68783b */ /* 0x000fe40000004200 */
[----:B------:R-:W-:Y:S02]  /*42a0*/  ISETP.GT.AND P0, PT, R21, 0x8, P0 ;  /* 0x000000081500780c */ /* 0x000fe40000704270 */
        /* <DEDUP_REMOVED lines=14> */
[----:B------:R-:W-:Y:S01]  /*4390*/  FMNMX.FTZ R0, R17, R16, !PT ;  /* 0x0000001011007209 */ /* 0x000fe20007810000 */
[----:B------:R-:W-:Y:S01]  /*43a0*/  LDSM.16.MT88.4 R152, [R249+0x4080] ;  /* 0x00408000f998783b */ /* 0x000fe20000004200 */
[----:B------:R-:W-:Y:S01]  /*43b0*/  ISETP.GT.AND P0, PT, R21, 0x10, P0 ;  /* 0x000000101500780c */ /* 0x000fe20000704270 */
[----:B------:R-:W-:Y:S01]  /*43c0*/  ULDC.64 UR4, c[0x0][0x2c8] ;  /* 0x0000b20000047ab9 */ /* 0x000fe20000000a00 */
[----:B------:R-:W-:Y:S01]  /*43d0*/  FMNMX.FTZ R0, R15, R0, !PT ;  /* 0x000000000f007209 */ /* 0x000fe20007810000 */
[----:B------:R-:W-:Y:S01]  /*43e0*/  LDSM.16.MT88.4 R56, [R249+0x5880] ;  /* 0x00588000f938783b */ /* 0x000fe20000004200 */
[----:B------:R-:W-:Y:S01]  /*43f0*/  ISETP.LT.OR P0, PT, R2, 0x11, P0 ;  /* 0x000000110200780c */ /* 0x000fe20000701670 */
[----:B------:R-:W-:Y:S01]  /*4400*/  UIMAD.WIDE.U32 UR30, UR27, UR4, URZ ;  /* 0x000000041b1e72a5 */ /* 0x000fe2000f8e003f */
[----:B------:R-:W-:Y:S01]  /*4410*/  FMNMX.FTZ R0, R14, R0, !PT ;  /* 0x000000000e007209 */ /* 0x000fe20007810000 */
[----:B------:R-:W-:Y:S01]  /*4420*/  LDSM.16.MT88.4 R80, [R250+0x7080] ;  /* 0x00708000fa50783b */ /* 0x000fe20000004200 */
[----:B------:R-:W-:-:S02]  /*4430*/  FSEL R7, R22, -INF , !P0 ;  /* 0xff80000016077808 */ /* 0x000fc40004000000 */
[----:B------:R-:W-:Y:S01]  /*4440*/  PLOP3.LUT P0, PT, PT, PT, UP6, 0x40, 0x0 ;  /* 0x000000000000781c */ /* 0x000fe20003f0e868 */
[----:B------:R-:W-:Y:S01]  /*4450*/  LDSM.16.MT88.4 R24, [R249+0x4880] ;  /* 0x00488000f918783b */ /* 0x000fe20000004200 */
[----:B------:R-:W-:Y:S01]  /*4460*/  FMNMX.FTZ R0, R13, R0, !PT ;  /* 0x000000000d007209 */ /* 0x000fe20007810000 */
[----:B------:R-:W-:Y:S01]  /*4470*/  UISETP.NE.AND UP6, UPT, UR13, URZ, UPT ;  /* 0x0000003f0d00728c */ /* 0x000fe2000bfc5270 */
[----:B------:R-:W-:Y:S02]  /*4480*/  ISETP.GT.AND P0, PT, R21, 0x11, P0 ;  /* 0x000000111500780c */ /* 0x000fe40000704270 */
[----:B------:R-:W-:Y:S02]  /*4490*/  FMNMX.FTZ R0, R11, R0, !PT ;  /* 0x000000000b007209 */ /* 0x000fe40007810000 */
[----:B------:R-:W-:Y:S02]  /*44a0*/  ISETP.LT.OR P0, PT, R2, 0x12, P0 ;  /* 0x000000120200780c */ /* 0x000fe40000701670 */
[----:B------:R-:W-:-:S02]  /*44b0*/  FMNMX.FTZ R0, R9, R0, !PT ;  /* 0x0000000009007209 */ /* 0x000fc40007810000 */
[----:B------:R-:W-:Y:S02]  /*44c0*/  FSEL R6, R6, -INF , !P0 ;  /* 0xff80000006067808 */ /* 0x000fe40004000000 */
[----:B------:R-:W-:Y:S01]  /*44d0*/  PLOP3.LUT P0, PT, PT, PT, UP5, 0x40, 0x0 ;  /* 0x000000000000781c */ /* 0x000fe20003f0e858 */
[----:B------:R-:W-:Y:S01]  /*44e0*/  UISETP.NE.AND UP5, UPT, UR14, URZ, UPT ;  /* 0x0000003f0e00728c */ /* 0x000fe2000bfa5270 */
[----:B------:R-:W-:Y:S02]  /*44f0*/  FMNMX.FTZ R0, R8, R0, !PT ;  /* 0x0000000008007209 */ /* 0x000fe40007810000 */
[----:B------:R-:W-:Y:S02]  /*4500*/  ISETP.GT.AND P0, PT, R21, 0x18, P0 ;  /* 0x000000181500780c */ /* 0x000fe40000704270 */
[----:B------:R-:W-:Y:S02]  /*4510*/  FMNMX.FTZ R0, R127, R0, !PT ;  /* 0x000000007f007209 */ /* 0x000fe40007810000 */
[----:B------:R-:W-:-:S02]  /*4520*/  ISETP.LT.OR P0, PT, R2, 0x19, P0 ;  /* 0x000000190200780c */ /* 0x000fc40000701670 */
[----:B------:R-:W-:Y:S02]  /*4530*/  FMNMX.FTZ R0, R126, R0, !PT ;  /* 0x000000007e007209 */ /* 0x000fe40007810000 */
[----:B------:R-:W-:Y:S01]  /*4540*/  FSEL R170, R170, -INF , !P0 ;  /* 0xff800000aaaa7808 */ /* 0x000fe20004000000 */
[----:B------:R-:W-:Y:S01]  /*4550*/  @UP5 UMOV UR29, UR31 ;  /* 0x0000001f001d5c82 */ /* 0x000fe20008000000 */
[----:B------:R-:W-:Y:S01]  /*4560*/  PLOP3.LUT P0, PT, PT, PT, UP4, 0x40, 0x0 ;  /* 0x000000000000781c */ /* 0x000fe20003f0e848 */
[----:B------:R-:W-:Y:S01]  /*4570*/  @UP5 USHF.R.U32.HI UR27, URZ, UR5, UR29 ;  /* 0x000000053f1b5299 */ /* 0x000fe2000801161d */
[----:B------:R-:W-:Y:S02]  /*4580*/  FMNMX.FTZ R0, R125, R0, !PT ;  /* 0x000000007d007209 */ /* 0x000fe40007810000 */
[----:B------:R-:W-:Y:S01]  /*4590*/  ISETP.GT.AND P0, PT, R21, 0x19, P0 ;  /* 0x000000191500780c */ /* 0x000fe20000704270 */
[----:B------:R-:W-:Y:S01]  /*45a0*/  UIADD3 UR4, UR26, UR27, URZ ;  /* 0x0000001b1a047290 */ /* 0x000fe2000fffe03f */
[----:B------:R-:W-:-:S02]  /*45b0*/  FMNMX.FTZ R0, R124, R0, !PT ;  /* 0x000000007c007209 */ /* 0x000fc40007810000 */
[----:B------:R-:W-:Y:S01]  /*45c0*/  ISETP.LT.OR P0, PT, R2, 0x1a, P0 ;  /* 0x0000001a0200780c */ /* 0x000fe20000701670 */
[----:B------:R-:W-:Y:S02]  /*45d0*/  ULDC UR27, c[0x0][0x328] ;  /* 0x0000ca00001b7ab9 */ /* 0x000fe40000000800 */
[----:B------:R-:W-:Y:S01]  /*45e0*/  UIADD3 UR27, UR4, UR27, URZ ;  /* 0x0000001b041b7290 */ /* 0x000fe2000fffe03f */
        /* <DEDUP_REMOVED lines=15> */
[----:B------:R-:W-:Y:S02]  /*46e0*/  ISETP.LT.OR P0, PT, R2, 0x2a, P0 ;  /* 0x0000002a0200780c */ /* 0x000fe40000701670 */
[----:B------:R-:W1:Y:S02]  /*46f0*/  SHFL.BFLY PT, R2, R0, 0x2, 0x1f ;  /* 0x0c401f0000027f89 */ /* 0x000e6400000e0000 */
[----:B------:R-:W-:Y:S02]  /*4700*/  FSEL R158, R158, -INF , !P0 ;  /* 0xff8000009e9e7808 */ /* 0x000fe40004000000 */
[----:B-1----:R-:W-:-:S05]  /*4710*/  FMNMX.FTZ R2, R0, R2, !PT ;  /* 0x0000000200027209 */ /* 0x002fca0007810000 */
[----:B------:R-:W1:Y:S02]  /*4720*/  SHFL.BFLY PT, R0, R2, 0x1, 0x1f ;  /* 0x0c201f0002007f89 */ /* 0x000e6400000e0000 */
[----:B-1----:R-:W-:Y:S02]  /*4730*/  FMNMX.FTZ R0, R2, R0, !PT ;  /* 0x0000000002007209 */ /* 0x002fe40007810000 */
[----:B------:R-:W-:Y:S02]  /*4740*/  FMNMX.FTZ R2, R19, R18, !PT ;  /* 0x0000001213027209 */ /* 0x000fe40007810000 */
[C---:B------:R-:W-:Y:S01]  /*4750*/  FSETP.NEU.FTZ.AND P0, PT, R0.reuse, -INF , PT ;  /* 0xff8000000000780b */ /* 0x040fe20003f1d000 */
[----:B------:R-:W-:Y:S01]  /*4760*/  FMUL.FTZ R173, R0, c[0x0][0x2d0] ;  /* 0x0000b40000ad7a20 */ /* 0x000fe20000410000 */
[----:B------:R-:W-:-:S04]  /*4770*/  FMNMX.FTZ R2, R12, R2, !PT ;  /* 0x000000020c027209 */ /* 0x000fc80007810000 */
[----:B------:R-:W-:Y:S02]  /*4780*/  FMNMX.FTZ R2, R10, R2, !PT ;  /* 0x000000020a027209 */ /* 0x000fe40007810000 */
[----:B------:R-:W-:Y:S02]  /*4790*/  FSEL R173, R173, RZ, P0 ;  /* 0x000000ffadad7208 */ /* 0x000fe40000000000 */
[----:B------:R-:W-:-:S03]  /*47a0*/  FMNMX.FTZ R2, R7, R2, !PT ;  /* 0x0000000207027209 */ /* 0x000fc60007810000 */
[--C-:B------:R-:W-:Y:S01]  /*47b0*/  FFMA.FTZ R110, R17, c[0x0][0x2d0], -R173.reuse ;  /* 0x0000b400116e7a23 */ /* 0x100fe200000108ad */
[----:B------:R-:W-:Y:S01]  /*47c0*/  FMNMX.FTZ R2, R6, R2, !PT ;  /* 0x0000000206027209 */ /* 0x000fe20007810000 */
[--C-:B------:R-:W-:Y:S02]  /*47d0*/  FFMA.FTZ R109, R16, c[0x0][0x2d0], -R173.reuse ;  /* 0x0000b400106d7a23 */ /* 0x100fe400000108ad */
[--C-:B------:R-:W-:Y:S01]  /*47e0*/  FFMA.FTZ R108, R15, c[0x0][0x2d0], -R173.reuse ;  /* 0x0000b4000f6c7a23 */ /* 0x100fe200000108ad */
[----:B------:R-:W-:Y:S01]  /*47f0*/  FMNMX.FTZ R2, R170, R2, !PT ;  /* 0x00000002aa027209 */ /* 0x000fe20007810000 */
[--C-:B------:R-:W-:Y:S01]  /*4800*/  FFMA.FTZ R120, R14, c[0x0][0x2d0], -R173.reuse ;  /* 0x0000b4000e787a23 */ /* 0x100fe200000108ad */
[----:B------:R-:W-:Y:S01]  /*4810*/  MUFU.EX2 R110, R110 ;  /* 0x0000006e006e7308 */ /* 0x000fe20000000800 */
[--C-:B------:R-:W-:Y:S01]  /*4820*/  FFMA.FTZ R116, R11, c[0x0][0x2d0], -R173.reuse ;  /* 0x0000b4000b747a23 */ /* 0x100fe200000108ad */
[----:B------:R-:W-:Y:S01]  /*4830*/  FMNMX.FTZ R2, R171, R2, !PT ;  /* 0x00000002ab027209 */ /* 0x000fe20007810000 */
[----:B------:R-:W-:-:S02]  /*4840*/  FFMA.FTZ R172, R9, c[0x0][0x2d0], -R173 ;  /* 0x0000b40009ac7a23 */ /* 0x000fc400000108ad */
[--C-:B------:R-:W-:Y:S01]  /*4850*/  FFMA.FTZ R157, R8, c[0x0][0x2d0], -R173.reuse ;  /* 0x0000b400089d7a23 */ /* 0x100fe200000108ad */
[----:B------:R-:W-:Y:S01]  /*4860*/  FMNMX.FTZ R2, R169, R2, !PT ;  /* 0x00000002a9027209 */ /* 0x000fe20007810000 */
[----:B------:R-:W-:Y:S01]  /*4870*/  FFMA.FTZ R119, R13, c[0x0][0x2d0], -R173 ;  /* 0x0000b4000d777a23 */ /* 0x000fe200000108ad */
[----:B------:R-:W1:Y:S02]  /*4880*/  MUFU.EX2 R109, R109 ;  /* 0x0000006d006d7308 */ /* 0x000e640000000800 */
[----:B------:R-:W-:-:S04]  /*4890*/  FMNMX.FTZ R2, R168, R2, !PT ;  /* 0x00000002a8027209 */ /* 0x000fc80007810000 */
[----:B------:R-:W-:Y:S02]  /*48a0*/  FMNMX.FTZ R2, R159, R2, !PT ;  /* 0x000000029f027209 */ /* 0x000fe40007810000 */
[----:B------:R-:W2:Y:S02]  /*48b0*/  MUFU.EX2 R108, R108 ;  /* 0x0000006c006c7308 */ /* 0x000ea40000000800 */
[----:B------:R-:W-:-:S05]  /*48c0*/  FMNMX.FTZ R2, R158, R2, !PT ;  /* 0x000000029e027209 */ /* 0x000fca0007810000 */
[----:B------:R-:W3:Y:S01]  /*48d0*/  SHFL.BFLY PT, R20, R2, 0x2, 0x1f ;  /* 0x0c401f0002147f89 */ /* 0x000ee200000e0000 */
[----:B------:R-:W4:Y:S01]  /*48e0*/  MUFU.EX2 R120, R120 ;  /* 0x0000007800787308 */ /* 0x000f220000000800 */
[----:B-1----:R-:W-:Y:S01]  /*48f0*/  F2FP.BF16.PACK_AB R128, R109, R110 ;  /* 0x0000006e6d80723e */ /* 0x002fe200000010ff */
[----:B------:R-:W-:-:S06]  /*4900*/  FADD.FTZ R3, R110, R109 ;  /* 0x0000006d6e037221 */ /* 0x000fcc0000010000 */
[----:B------:R-:W-:Y:S01]  /*4910*/  MUFU.EX2 R119, R119 ;  /* 0x0000007700777308 */ /* 0x000fe20000000800 */
[----:B--2---:R-:W-:Y:S01]  /*4920*/  FADD.FTZ R3, R108, R3 ;  /* 0x000000036c037221 */ /* 0x004fe20000010000 */
[----:B----4-:R-:W-:-:S06]  /*4930*/  F2FP.BF16.PACK_AB R130, R120, R108 ;  /* 0x0000006c7882723e */ /* 0x010fcc00000010ff */
[----:B------:R-:W1:Y:S01]  /*4940*/  MUFU.EX2 R116, R116 ;  /* 0x0000007400747308 */ /* 0x000e620000000800 */
[----:B------:R-:W-:Y:S01]  /*4950*/  FADD.FTZ R3, R120, R3 ;  /* 0x0000000378037221 */ /* 0x000fe20000010000 */
[----:B---3--:R-:W-:-:S06]  /*4960*/  FMNMX.FTZ R20, R2, R20, !PT ;  /* 0x0000001402147209 */ /* 0x008fcc0007810000 */
[----:B------:R-:W-:Y:S01]  /*4970*/  MUFU.EX2 R172, R172 ;  /* 0x000000ac00ac7308 */ /* 0x000fe20000000800 */
[----:B------:R-:W2:Y:S07]  /*4980*/  SHFL.BFLY PT, R2, R20, 0x1, 0x1f ;  /* 0x0c201f0014027f89 */ /* 0x000eae00000e0000 */
[----:B------:R-:W3:Y:S01]  /*4990*/  MUFU.EX2 R157, R157 ;  /* 0x0000009d009d7308 */ /* 0x000ee20000000800 */
[----:B-1----:R-:W-:Y:S02]  /*49a0*/  F2FP.BF16.PACK_AB R4, R116, R119 ;  /* 0x000000777404723e */ /* 0x002fe400000010ff */
[----:B--2---:R-:W-:-:S02]  /*49b0*/  FMNMX.FTZ R2, R20, R2, !PT ;  /* 0x0000000214027209 */ /* 0x004fc40007810000 */
[----:B------:R-:W-:Y:S02]  /*49c0*/  LDSM.16.MT88.4 R20, [R249+0x6080] ;  /* 0x00608000f914783b */ /* 0x000fe40000004200 */
[C---:B------:R-:W-:Y:S01]  /*49d0*/  FSETP.NEU.FTZ.AND P0, PT, R2.reuse, -INF , PT ;  /* 0xff8000000200780b */ /* 0x040fe20003f1d000 */
[----:B------:R-:W-:-:S05]  /*49e0*/  FMUL.FTZ R156, R2, c[0x0][0x2d0] ;  /* 0x0000b400029c7a20 */ /* 0x000fca0000410000 */
[----:B------:R-:W-:Y:S02]  /*49f0*/  FSEL R156, R156, RZ, P0 ;  /* 0x000000ff9c9c7208 */ /* 0x000fe40000000000 */
[----:B------:R-:W-:-:S03]  /*4a00*/  PLOP3.LUT P0, PT, PT, PT, UP6, 0x40, 0x0 ;  /* 0x000000000000781c */ /* 0x000fc60003f0e868 */
[--C-:B------:R-:W-:Y:S02]  /*4a10*/  FFMA.FTZ R118, R19, c[0x0][0x2d0], -R156.reuse ;  /* 0x0000b40013767a23 */ /* 0x100fe4000001089c */
[--C-:B------:R-:W-:Y:S02]  /*4a20*/  FFMA.FTZ R122, R18, c[0x0][0x2d0], -R156.reuse ;  /* 0x0000b400127a7a23 */ /* 0x100fe4000001089c */
[--C-:B------:R-:W-:Y:S01]  /*4a30*/  FFMA.FTZ R121, R12, c[0x0][0x2d0], -R156.reuse ;  /* 0x0000b4000c797a23 */ /* 0x100fe2000001089c */
[----:B------:R-:W-:Y:S01]  /*4a40*/  LDSM.16.MT88.4 R16, [R248+0x4880] ;  /* 0x00488000f810783b */ /* 0x000fe20000004200 */
[--C-:B------:R-:W-:Y:S01]  /*4a50*/  FFMA.FTZ R117, R10, c[0x0][0x2d0], -R156.reuse ;  /* 0x0000b4000a757a23 */ /* 0x100fe2000001089c */
[----:B------:R-:W-:Y:S01]  /*4a60*/  MUFU.EX2 R118, R118 ;  /* 0x0000007600767308 */ /* 0x000fe20000000800 */
[--C-:B------:R-:W-:Y:S01]  /*4a70*/  FFMA.FTZ R175, R7, c[0x0][0x2d0], -R156.reuse ;  /* 0x0000b40007af7a23 */ /* 0x100fe2000001089c */
[----:B------:R-:W1:Y:S01]  /*4a80*/  LDSM.16.MT88.4 R8, [R252+0x4880] ;  /* 0x00488000fc08783b */ /* 0x000e620000004200 */
[--C-:B------:R-:W-:Y:S01]  /*4a90*/  FFMA.FTZ R174, R6, c[0x0][0x2d0], -R156.reuse ;  /* 0x0000b40006ae7a23 */ /* 0x100fe2000001089c */
[----:B---3--:R-:W-:Y:S01]  /*4aa0*/  F2FP.BF16.PACK_AB R6, R157, R172 ;  /* 0x000000ac9d06723e */ /* 0x008fe200000010ff */
[--C-:B------:R-:W-:Y:S01]  /*4ab0*/  FFMA.FTZ R170, R170, c[0x0][0x2d0], -R156.reuse ;  /* 0x0000b400aaaa7a23 */ /* 0x100fe2000001089c */
[----:B------:R-:W2:Y:S01]  /*4ac0*/  LDSM.16.MT88.4 R12, [R252+0x6080] ;  /* 0x00608000fc0c783b */ /* 0x000ea20000004200 */
[----:B------:R-:W-:Y:S01]  /*4ad0*/  FFMA.FTZ R171, R171, c[0x0][0x2d0], -R156 ;  /* 0x0000b400abab7a23 */ /* 0x000fe2000001089c */
[----:B------:R-:W3:Y:S08]  /*4ae0*/  MUFU.EX2 R122, R122 ;  /* 0x0000007a007a7308 */ /* 0x000ef00000000800 */
[----:B------:R-:W-:Y:S08]  /*4af0*/  MUFU.EX2 R121, R121 ;  /* 0x0000007900797308 */ /* 0x000ff00000000800 */
[----:B------:R-:W4:Y:S01]  /*4b00*/  MUFU.EX2 R117, R117 ;  /* 0x0000007500757308 */ /* 0x000f220000000800 */
[----:B---3--:R-:W-:Y:S01]  /*4b10*/  F2FP.BF16.PACK_AB R129, R122, R118 ;  /* 0x000000767a81723e */ /* 0x008fe200000010ff */
[----:B------:R-:W-:-:S06]  /*4b20*/  FADD.FTZ R118, R118, R122 ;  /* 0x0000007a76767221 */ /* 0x000fcc0000010000 */
[----:B------:R-:W-:Y:S01]  /*4b30*/  MUFU.EX2 R175, R175 ;  /* 0x000000af00af7308 */ /* 0x000fe20000000800 */
[----:B----4-:R-:W-:-:S07]  /*4b40*/  F2FP.BF16.PACK_AB R131, R117, R121 ;  /* 0x000000797583723e */ /* 0x010fce00000010ff */
[----:B------:R-:W3:Y:S01]  /*4b50*/  MUFU.EX2 R174, R174 ;  /* 0x000000ae00ae7308 */ /* 0x000ee20000000800 */
[C---:B------:R-:W-:Y:S07]  /*4b60*/  HMMA.16816.F32.BF16 R132, R128.reuse, R136, RZ ;  /* 0x000000888084723c */ /* 0x040fee00000418ff */
[----:B------:R-:W-:Y:S01]  /*4b70*/  MUFU.EX2 R170, R170 ;  /* 0x000000aa00aa7308 */ /* 0x000fe20000000800 */
[C---:B------:R-:W-:Y:S07]  /*4b80*/  HMMA.16816.F32.BF16 R136, R128.reuse, R138, RZ ;  /* 0x0000008a8088723c */ /* 0x040fee00000418ff */
[----:B------:R-:W4:Y:S01]  /*4b90*/  MUFU.EX2 R171, R171 ;  /* 0x000000ab00ab7308 */ /* 0x000f220000000800 */
[----:B---3--:R-:W-:Y:S01]  /*4ba0*/  F2FP.BF16.PACK_AB R5, R174, R175 ;  /* 0x000000afae05723e */ /* 0x008fe200000010ff */
[C---:B------:R-:W-:Y:S08]  /*4bb0*/  HMMA.16816.F32.BF16 R44, R128.reuse, R48, RZ ;  /* 0x00000030802c723c */ /* 0x040ff000000418ff */
[----:B------:R-:W-:Y:S01]  /*4bc0*/  HMMA.16816.F32.BF16 R48, R128, R50, RZ ;  /* 0x000000328030723c */ /* 0x000fe200000418ff */
[----:B----4-:R-:W-:-:S07]  /*4bd0*/  F2FP.BF16.PACK_AB R7, R171, R170 ;  /* 0x000000aaab07723e */ /* 0x010fce00000010ff */
[----:B------:R-:W-:Y:S08]  /*4be0*/  HMMA.16816.F32.BF16 R68, R128, R72, RZ ;  /* 0x000000488044723c */ /* 0x000ff000000418ff */
[C---:B-1----:R-:W-:Y:S08]  /*4bf0*/  HMMA.16816.F32.BF16 R132, R4.reuse, R8, R132 ;  /* 0x000000080484723c */ /* 0x042ff00000041884 */
[----:B------:R-:W-:Y:S01]  /*4c00*/  HMMA.16816.F32.BF16 R136, R4, R10, R136 ;  /* 0x0000000a0488723c */ /* 0x000fe20000041888 */
[----:B------:R-:W1:Y:S07]  /*4c10*/  LDSM.16.MT88.4 R8, [R250+0x6080] ;  /* 0x00608000fa08783b */ /* 0x000e6e0000004200 */
[C---:B------:R-:W-:Y:S08]  /*4c20*/  HMMA.16816.F32.BF16 R72, R128.reuse, R74, RZ ;  /* 0x0000004a8048723c */ /* 0x040ff000000418ff */
[C---:B------:R-:W-:Y:S08]  /*4c30*/  HMMA.16816.F32.BF16 R36, R128.reuse, R40, RZ ;  /* 0x000000288024723c */ /* 0x040ff000000418ff */
[C---:B------:R-:W-:Y:S08]  /*4c40*/  HMMA.16816.F32.BF16 R40, R128.reuse, R42, RZ ;  /* 0x0000002a8028723c */ /* 0x040ff000000418ff */
[----:B------:R-:W-:Y:S08]  /*4c50*/  HMMA.16816.F32.BF16 R92, R128, R96, RZ ;  /* 0x00000060805c723c */ /* 0x000ff000000418ff */
[C---:B--2---:R-:W-:Y:S08]  /*4c60*/  HMMA.16816.F32.BF16 R36, R4.reuse, R12, R36 ;  /* 0x0000000c0424723c */ /* 0x044ff00000041824 */
[C---:B-1----:R-:W-:Y:S08]  /*4c70*/  HMMA.16816.F32.BF16 R44, R4.reuse, R8, R44 ;  /* 0x00000008042c723c */ /* 0x042ff0000004182c */
[C---:B------:R-:W-:Y:S01]  /*4c80*/  HMMA.16816.F32.BF16 R48, R4.reuse, R10, R48 ;  /* 0x0000000a0430723c */ /* 0x040fe20000041830 */
[----:B------:R-:W1:Y:S07]  /*4c90*/  LDSM.16.MT88.4 R8, [R252+0x7880] ;  /* 0x00788000fc08783b */ /* 0x000e6e0000004200 */
[----:B------:R-:W-:Y:S01]  /*4ca0*/  HMMA.16816.F32.BF16 R40, R4, R14, R40 ;  /* 0x0000000e0428723c */ /* 0x000fe20000041828 */
[----:B------:R-:W2:Y:S07]  /*4cb0*/  LDSM.16.MT88.4 R12, [R248+0x6080] ;  /* 0x00608000f80c783b */ /* 0x000eae0000004200 */
[C---:B------:R-:W-:Y:S08]  /*4cc0*/  HMMA.16816.F32.BF16 R96, R128.reuse, R98, RZ ;  /* 0x000000628060723c */ /* 0x040ff000000418ff */
[C---:B------:R-:W-:Y:S08]  /*4cd0*/  HMMA.16816.F32.BF16 R60, R128.reuse, R64, RZ ;  /* 0x00000040803c723c */ /* 0x040ff000000418ff */
[C---:B------:R-:W-:Y:S08]  /*4ce0*/  HMMA.16816.F32.BF16 R64, R128.reuse, R66, RZ ;  /* 0x000000428040723c */ /* 0x040ff000000418ff */
[----:B------:R-:W-:Y:S08]  /*4cf0*/  HMMA.16816.F32.BF16 R100, R128, R104, RZ ;  /* 0x000000688064723c */ /* 0x000ff000000418ff */
[C---:B-1----:R-:W-:Y:S08]  /*4d00*/  HMMA.16816.F32.BF16 R68, R4.reuse, R8, R68 ;  /* 0x000000080444723c */ /* 0x042ff00000041844 */
[C---:B------:R-:W-:Y:S01]  /*4d10*/  HMMA.16816.F32.BF16 R72, R4.reuse, R10, R72 ;  /* 0x0000000a0448723c */ /* 0x040fe20000041848 */
[----:B------:R-:W1:Y:S07]  /*4d20*/  LDSM.16.MT88.4 R8, [R248+0x7880] ;  /* 0x00788000f808783b */ /* 0x000e6e0000004200 */
[C---:B--2---:R-:W-:Y:S08]  /*4d30*/  HMMA.16816.F32.BF16 R60, R4.reuse, R12, R60 ;  /* 0x0000000c043c723c */ /* 0x044ff0000004183c */
[----:B------:R-:W-:Y:S01]  /*4d40*/  HMMA.16816.F32.BF16 R64, R4, R14, R64 ;  /* 0x0000000e0440723c */ /* 0x000fe20000041840 */
[----:B------:R-:W2:Y:S07]  /*4d50*/  LDSM.16.MT88.4 R12, [R249+0x7880] ;  /* 0x00788000f90c783b */ /* 0x000eae0000004200 */
[C---:B------:R-:W-:Y:S08]  /*4d60*/  HMMA.16816.F32.BF16 R104, R128.reuse, R106, RZ ;  /* 0x0000006a8068723c */ /* 0x040ff000000418ff */
[C---:B------:R-:W-:Y:S08]  /*4d70*/  HMMA.16816.F32.BF16 R84, R128.reuse, R88, RZ ;  /* 0x000000588054723c */ /* 0x040ff000000418ff */
[----:B------:R-:W-:Y:S08]  /*4d80*/  HMMA.16816.F32.BF16 R88, R128, R90, RZ ;  /* 0x0000005a8058723c */ /* 0x000ff000000418ff */
[C---:B-1----:R-:W-:Y:S08]  /*4d90*/  HMMA.16816.F32.BF16 R92, R4.reuse, R8, R92 ;  /* 0x00000008045c723c */ /* 0x042ff0000004185c */
[C---:B------:R-:W-:Y:S01]  /*4da0*/  HMMA.16816.F32.BF16 R96, R4.reuse, R10, R96 ;  /* 0x0000000a0460723c */ /* 0x040fe20000041860 */
[----:B------:R-:W1:Y:S07]  /*4db0*/  LDSM.16.MT88.4 R8, [R252+0x9080] ;  /* 0x00908000fc08783b */ /* 0x000e6e0000004200 */
[----:B--2---:R-:W-:Y:S07]  /*4dc0*/  HMMA.16816.F32.BF16 R88, R4, R14, R88 ;  /* 0x0000000e0458723c */ /* 0x004fee0000041858 */
[----:B------:R-:W-:Y:S01]  /*4dd0*/  FADD.FTZ R14, R119, R3 ;  /* 0x00000003770e7221 */ /* 0x000fe20000010000 */
[----:B------:R-:W-:Y:S01]  /*4de0*/  HMMA.16816.F32.BF16 R108, R128, R112, RZ ;  /* 0x00000070806c723c */ /* 0x000fe200000418ff */
[----:B------:R-:W-:-:S02]  /*4df0*/  FADD.FTZ R3, R121, R118 ;  /* 0x0000007679037221 */ /* 0x000fc40000010000 */
[----:B------:R-:W2:Y:S01]  /*4e00*/  LDSM.16.MT88.4 R120, [R249+0x8880] ;  /* 0x00888000f978783b */ /* 0x000ea20000004200 */
[----:B------:R-:W-:Y:S02]  /*4e10*/  FADD.FTZ R14, R116, R14 ;  /* 0x0000000e740e7221 */ /* 0x000fe40000010000 */
[----:B------:R-:W-:Y:S02]  /*4e20*/  FADD.FTZ R3, R117, R3 ;  /* 0x0000000375037221 */ /* 0x000fe40000010000 */
[----:B------:R-:W-:Y:S01]  /*4e30*/  HMMA.16816.F32.BF16 R112, R128, R114, RZ ;  /* 0x000000728070723c */ /* 0x000fe200000418ff */
[----:B------:R-:W-:Y:S02]  /*4e40*/  FADD.FTZ R172, R172, R14 ;  /* 0x0000000eacac7221 */ /* 0x000fe40000010000 */
[----:B------:R-:W-:Y:S02]  /*4e50*/  FADD.FTZ R175, R175, R3 ;  /* 0x00000003afaf7221 */ /* 0x000fe40000010000 */
[----:B------:R-:W-:-:S02]  /*4e60*/  FFMA.FTZ R3, R127, c[0x0][0x2d0], -R173 ;  /* 0x0000b4007f037a23 */ /* 0x000fc400000108ad */
[----:B------:R-:W-:Y:S01]  /*4e70*/  FADD.FTZ R174, R174, R175 ;  /* 0x000000afaeae7221 */ /* 0x000fe20000010000 */
[----:B------:R-:W-:Y:S01]  /*4e80*/  HMMA.16816.F32.BF16 R140, R128, R144, RZ ;  /* 0x00000090808c723c */ /* 0x000fe200000418ff */
[----:B------:R-:W-:-:S07]  /*4e90*/  FADD.FTZ R172, R157, R172 ;  /* 0x000000ac9dac7221 */ /* 0x000fce0000010000 */
[----:B------:R-:W-:Y:S08]  /*4ea0*/  HMMA.16816.F32.BF16 R144, R128, R146, RZ ;  /* 0x000000928090723c */ /* 0x000ff000000418ff */
[C---:B-1----:R-:W-:Y:S08]  /*4eb0*/  HMMA.16816.F32.BF16 R100, R4.reuse, R8, R100 ;  /* 0x000000080464723c */ /* 0x042ff00000041864 */
[----:B------:R-:W-:Y:S01]  /*4ec0*/  HMMA.16816.F32.BF16 R104, R4, R10, R104 ;  /* 0x0000000a0468723c */ /* 0x000fe20000041868 */
[----:B------:R-:W1:Y:S07]  /*4ed0*/  LDSM.16.MT88.4 R8, [R250+0x9080] ;  /* 0x00908000fa08783b */ /* 0x000e6e0000004200 */
[C---:B--2---:R-:W-:Y:S08]  /*4ee0*/  HMMA.16816.F32.BF16 R116, R128.reuse, R120, RZ ;  /* 0x000000788074723c */ /* 0x044ff000000418ff */
[----:B------:R-:W-:Y:S08]  /*4ef0*/  HMMA.16816.F32.BF16 R120, R128, R122, RZ ;  /* 0x0000007a8078723c */ /* 0x000ff000000418ff */
[C---:B------:R-:W-:Y:S08]  /*4f00*/  HMMA.16816.F32.BF16 R140, R4.reuse, R28, R140 ;  /* 0x0000001c048c723c */ /* 0x040ff0000004188c */
[----:B------:R-:W-:Y:S08]  /*4f10*/  HMMA.16816.F32.BF16 R144, R4, R30, R144 ;  /* 0x0000001e0490723c */ /* 0x000ff00000041890 */
[----:B------:R-:W-:Y:S08]  /*4f20*/  HMMA.16816.F32.BF16 R28, R128, R32, RZ ;  /* 0x00000020801c723c */ /* 0x000ff000000418ff */
[C---:B-1----:R-:W-:Y:S08]  /*4f30*/  HMMA.16816.F32.BF16 R108, R4.reuse, R8, R108 ;  /* 0x00000008046c723c */ /* 0x042ff0000004186c */
[----:B------:R-:W-:Y:S01]  /*4f40*/  HMMA.16816.F32.BF16 R112, R4, R10, R112 ;  /* 0x0000000a0470723c */ /* 0x000fe20000041870 */
[----:B------:R-:W1:Y:S07]  /*4f50*/  LDSM.16.MT88.4 R8, [R249+0x9080] ;  /* 0x00908000f908783b */ /* 0x000e6e0000004200 */
[----:B------:R-:W-:Y:S08]  /*4f60*/  HMMA.16816.F32.BF16 R32, R128, R34, RZ ;  /* 0x000000228020723c */ /* 0x000ff000000418ff */
[----:B------:R-:W-:Y:S07]  /*4f70*/  HMMA.16816.F32.BF16 R84, R4, R12, R84 ;  /* 0x0000000c0454723c */ /* 0x000fee0000041854 */
[--C-:B------:R-:W-:Y:S01]  /*4f80*/  FFMA.FTZ R12, R126, c[0x0][0x2d0], -R173.reuse ;  /* 0x0000b4007e0c7a23 */ /* 0x100fe200000108ad */
[----:B------:R-:W-:Y:S01]  /*4f90*/  HMMA.16816.F32.BF16 R148, R128, R152, RZ ;  /* 0x000000988094723c */ /* 0x000fe200000418ff */
[----:B------:R-:W-:-:S02]  /*4fa0*/  FFMA.FTZ R13, R125, c[0x0][0x2d0], -R173 ;  /* 0x0000b4007d0d7a23 */ /* 0x000fc400000108ad */
[----:B------:R-:W-:-:S05]  /*4fb0*/  FFMA.FTZ R173, R124, c[0x0][0x2d0], -R173 ;  /* 0x0000b4007cad7a23 */ /* 0x000fca00000108ad */
[C---:B------:R-:W-:Y:S08]  /*4fc0*/  HMMA.16816.F32.BF16 R52, R128.reuse, R56, RZ ;  /* 0x000000388034723c */ /* 0x040ff000000418ff */
[----:B------:R-:W-:Y:S08]  /*4fd0*/  HMMA.16816.F32.BF16 R76, R128, R80, RZ ;  /* 0x00000050804c723c */ /* 0x000ff000000418ff */
[C---:B-1----:R-:W-:Y:S08]  /*4fe0*/  HMMA.16816.F32.BF16 R116, R4.reuse, R8, R116 ;  /* 0x000000080474723c */ /* 0x042ff00000041874 */
[----:B------:R-:W-:Y:S01]  /*4ff0*/  HMMA.16816.F32.BF16 R120, R4, R10, R120 ;  /* 0x0000000a0478723c */ /* 0x000fe20000041878 */
[----:B------:R-:W1:Y:S07]  /*5000*/  LDSM.16.MT88.4 R8, [R248+0x8880] ;  /* 0x00888000f808783b */ /* 0x000e6e0000004200 */
[C---:B------:R-:W-:Y:S08]  /*5010*/  HMMA.16816.F32.BF16 R152, R128.reuse, R154, RZ ;  /* 0x0000009a8098723c */ /* 0x040ff000000418ff */
[C---:B------:R-:W-:Y:S08]  /*5020*/  HMMA.16816.F32.BF16 R56, R128.reuse, R58, RZ ;  /* 0x0000003a8038723c */ /* 0x040ff000000418ff */
[----:B------:R-:W-:Y:S08]  /*5030*/  HMMA.16816.F32.BF16 R80, R128, R82, RZ ;  /* 0x000000528050723c */ /* 0x000ff000000418ff */
[C---:B------:R-:W-:Y:S08]  /*5040*/  HMMA.16816.F32.BF16 R28, R4.reuse, R16, R28 ;  /* 0x00000010041c723c */ /* 0x040ff0000004181c */
[----:B------:R-:W-:Y:S01]  /*5050*/  HMMA.16816.F32.BF16 R32, R4, R18, R32 ;  /* 0x000000120420723c */ /* 0x000fe20000041820 */
[----:B------:R-:W2:Y:S07]  /*5060*/  LDSM.16.MT88.4 R16, [R250+0x7880] ;  /* 0x00788000fa10783b */ /* 0x000eae0000004200 */
[C---:B-1----:R-:W-:Y:S08]  /*5070*/  HMMA.16816.F32.BF16 R124, R128.reuse, R8, RZ ;  /* 0x00000008807c723c */ /* 0x042ff000000418ff */
[----:B------:R-:W-:Y:S01]  /*5080*/  HMMA.16816.F32.BF16 R128, R128, R10, RZ ;  /* 0x0000000a8080723c */ /* 0x000fe200000418ff */
[----:B------:R-:W1:Y:S07]  /*5090*/  LDSM.16.MT88.4 R8, [R248+0x9080] ;  /* 0x00908000f808783b */ /* 0x000e6e0000004200 */
[C---:B------:R-:W-:Y:S08]  /*50a0*/  HMMA.16816.F32.BF16 R148, R4.reuse, R24, R148 ;  /* 0x000000180494723c */ /* 0x040ff00000041894 */
[C---:B------:R-:W-:Y:S08]  /*50b0*/  HMMA.16816.F32.BF16 R152, R4.reuse, R26, R152 ;  /* 0x0000001a0498723c */ /* 0x040ff00000041898 */
[C---:B------:R-:W-:Y:S07]  /*50c0*/  HMMA.16816.F32.BF16 R52, R4.reuse, R20, R52 ;  /* 0x000000140434723c */ /* 0x040fee0000041834 */
[----:B------:R-:W-:Y:S01]  /*50d0*/  FADD.FTZ R20, R170, R174 ;  /* 0x000000aeaa147221 */ /* 0x000fe20000010000 */
[----:B------:R-:W-:Y:S03]  /*50e0*/  HMMA.16816.F32.BF16 R56, R4, R22, R56 ;  /* 0x000000160438723c */ /* 0x000fe60000041838 */
[----:B------:R-:W-:-:S05]  /*50f0*/  FADD.FTZ R20, R171, R20 ;  /* 0x00000014ab147221 */ /* 0x000fca0000010000 */
[C---:B--2---:R-:W-:Y:S07]  /*5100*/  HMMA.16816.F32.BF16 R76, R4.reuse, R16, R76 ;  /* 0x00000010044c723c */ /* 0x044fee000004184c */
[--C-:B------:R-:W-:Y:S01]  /*5110*/  FFMA.FTZ R16, R168, c[0x0][0x2d0], -R156.reuse ;  /* 0x0000b400a8107a23 */ /* 0x100fe2000001089c */
[----:B------:R-:W-:Y:S01]  /*5120*/  HMMA.16816.F32.BF16 R80, R4, R18, R80 ;  /* 0x000000120450723c */ /* 0x000fe20000041850 */
[----:B------:R-:W-:-:S04]  /*5130*/  FFMA.FTZ R17, R158, c[0x0][0x2d0], -R156 ;  /* 0x0000b4009e117a23 */ /* 0x000fc8000001089c */
[----:B------:R-:W-:Y:S02]  /*5140*/  MUFU.EX2 R16, R16 ;  /* 0x0000001000107308 */ /* 0x000fe40000000800 */
[--C-:B------:R-:W-:Y:S01]  /*5150*/  FFMA.FTZ R18, R159, c[0x0][0x2d0], -R156.reuse ;  /* 0x0000b4009f127a23 */ /* 0x100fe2000001089c */
[C---:B-1----:R-:W-:Y:S05]  /*5160*/  HMMA.16816.F32.BF16 R124, R4.reuse, R8, R124 ;  /* 0x00000008047c723c */ /* 0x042fea000004187c */
[----:B------:R-:W-:Y:S03]  /*5170*/  MUFU.EX2 R18, R18 ;  /* 0x0000001200127308 */ /* 0x000fe60000000800 */
[----:B------:R-:W-:Y:S01]  /*5180*/  HMMA.16816.F32.BF16 R128, R4, R10, R128 ;  /* 0x0000000a0480723c */ /* 0x000fe20000041880 */
[----:B------:R-:W-:Y:S04]  /*5190*/  LDSM.16.MT88.4 R8, [R250+0x5080] ;  /* 0x00508000fa08783b */ /* 0x000fe80000004200 */
[----:B------:R-:W-:Y:S02]  /*51a0*/  MUFU.EX2 R7, R12 ;  /* 0x0000000c00077308 */ /* 0x000fe40000000800 */
[----:B------:R-:W-:-:S06]  /*51b0*/  FFMA.FTZ R5, R169, c[0x0][0x2d0], -R156 ;  /* 0x0000b400a9057a23 */ /* 0x000fcc000001089c */
[----:B------:R1:W-:Y:S08]  /*51c0*/  MUFU.EX2 R6, R13 ;  /* 0x0000000d00067308 */ /* 0x0003f00000000800 */
[----:B------:R-:W2:Y:S01]  /*51d0*/  MUFU.EX2 R4, R3 ;  /* 0x0000000300047308 */ /* 0x000ea20000000800 */
[----:B-1----:R-:W1:Y:S07]  /*51e0*/  LDSM.16.MT88.4 R12, [R252+0x5080] ;  /* 0x00508000fc0c783b */ /* 0x002e6e0000004200 */
[----:B------:R-:W3:Y:S01]  /*51f0*/  MUFU.EX2 R5, R5 ;  /* 0x0000000500057308 */ /* 0x000ee20000000800 */
[----:B--2---:R-:W-:-:S07]  /*5200*/  FADD.FTZ R19, R4, R172 ;  /* 0x000000ac04137221 */ /* 0x004fce0000010000 */
[----:B------:R-:W2:Y:S01]  /*5210*/  MUFU.EX2 R3, R173 ;  /* 0x000000ad00037308 */ /* 0x000ea20000000800 */
[C---:B------:R-:W-:Y:S01]  /*5220*/  F2FP.BF16.PACK_AB R4, R7.reuse, R4 ;  /* 0x000000040704723e */ /* 0x040fe200000010ff */
[----:B------:R-:W-:-:S04]  /*5230*/  FADD.FTZ R19, R7, R19 ;  /* 0x0000001307137221 */ /* 0x000fc80000010000 */
[----:B------:R-:W-:Y:S02]  /*5240*/  FADD.FTZ R19, R6, R19 ;  /* 0x0000001306137221 */ /* 0x000fe40000010000 */
[----:B------:R-:W4:Y:S01]  /*5250*/  MUFU.EX2 R17, R17 ;  /* 0x0000001100117308 */ /* 0x000f220000000800 */
[----:B---3--:R-:W-:Y:S01]  /*5260*/  FADD.FTZ R20, R5, R20 ;  /* 0x0000001405147221 */ /* 0x008fe20000010000 */
[----:B------:R-:W-:-:S03]  /*5270*/  F2FP.BF16.PACK_AB R5, R16, R5 ;  /* 0x000000051005723e */ /* 0x000fc600000010ff */
[----:B------:R-:W-:Y:S01]  /*5280*/  FADD.FTZ R20, R16, R20 ;  /* 0x0000001410147221 */ /* 0x000fe20000010000 */
[C---:B--2---:R-:W-:Y:S01]  /*5290*/  F2FP.BF16.PACK_AB R6, R3.reuse, R6 ;  /* 0x000000060306723e */ /* 0x044fe200000010ff */
[----:B------:R-:W-:Y:S02]  /*52a0*/  FADD.FTZ R3, R3, R19 ;  /* 0x0000001303037221 */ /* 0x000fe40000010000 */
[----:B------:R-:W-:-:S03]  /*52b0*/  FADD.FTZ R20, R18, R20 ;  /* 0x0000001412147221 */ /* 0x000fc60000010000 */
[----:B------:R2:W-:Y:S01]  /*52c0*/  STL [R1+0x44], R3 ;  /* 0x0000440301007387 */ /* 0x0005e20000100800 */
[----:B----4-:R-:W-:-:S07]  /*52d0*/  F2FP.BF16.PACK_AB R7, R17, R18 ;  /* 0x000000121107723e */ /* 0x010fce00000010ff */
[C---:B-1----:R-:W-:Y:S08]  /*52e0*/  HMMA.16816.F32.BF16 R132, R4.reuse, R12, R132 ;  /* 0x0000000c0484723c */ /* 0x042ff00000041884 */
[C---:B------:R-:W-:Y:S01]  /*52f0*/  HMMA.16816.F32.BF16 R136, R4.reuse, R14, R136 ;  /* 0x0000000e0488723c */ /* 0x040fe20000041888 */
[----:B------:R-:W1:Y:S07]  /*5300*/  LDSM.16.MT88.4 R12, [R249+0x5080] ;  /* 0x00508000f90c783b */ /* 0x000e6e0000004200 */
[----:B------:R-:W-:Y:S01]  /*5310*/  HMMA.16816.F32.BF16 R140, R4, R8, R140 ;  /* 0x00000008048c723c */ /* 0x000fe2000004188c */
[----:B--2---:R-:W-:-:S05]  /*5320*/  FADD.FTZ R3, R17, R20 ;  /* 0x0000001411037221 */ /* 0x004fca0000010000 */
[----:B------:R-:W-:Y:S02]  /*5330*/  STL [R1+0x40], R3 ;  /* 0x0000400301007387 */ /* 0x000fe40000100800 */
[C---:B------:R-:W-:Y:S02]  /*5340*/  HMMA.16816.F32.BF16 R144, R4.reuse, R10, R144 ;  /* 0x0000000a0490723c */ /* 0x040fe40000041890 */
[----:B------:R-:W2:Y:S06]  /*5350*/  LDSM.16.MT88.4 R8, [R248+0x5080] ;  /* 0x00508000f808783b */ /* 0x000eac0000004200 */
        /* <DEDUP_REMOVED lines=37> */
[C---:B------:R-:W-:Y:S08]  /*55b0*/  HMMA.16816.F32.BF16 R120, R4.reuse, R14, R120 ;  /* 0x0000000e0478723c */ /* 0x040ff00000041878 */
[C---:B--2---:R-:W-:Y:S08]  /*55c0*/  HMMA.16816.F32.BF16 R124, R4.reuse, R8, R124 ;  /* 0x00000008047c723c */ /* 0x044ff0000004187c */
[----:B------:R-:W-:Y:S01]  /*55d0*/  HMMA.16816.F32.BF16 R128, R4, R10, R128 ;  /* 0x0000000a0480723c */ /* 0x000fe20000041880 */
[----:B------:R-:W-:Y:S07]  /*55e0*/  @P0 BRA `(.L_x_182) ;  /* 0x0000013000000947 */ /* 0x000fee0003800000 */
[----:B------:R-:W-:Y:S01]  /*55f0*/  ISETP.LT.AND P0, PT, RZ, UR4, PT ;  /* 0x00000004ff007c0c */ /* 0x000fe2000bf01270 */
[----:B------:R-:W-:-:S02]  /*5600*/  UIADD3 UR29, UR4, -0x1, URZ ;  /* 0xffffffff041d7890 */ /* 0x000fc4000fffe03f */
[----:B------:R-:W-:-:S10]  /*5610*/  ULDC UR26, c[0x0][0x32c] ;  /* 0x0000cb00001a7ab9 */ /* 0x000fd40000000800 */
[----:B------:R-:W-:Y:S05]  /*5620*/  @P0 BRA `(.L_x_183) ;  /* 0x0000007000000947 */ /* 0x000fea0003800000 */
[----:B------:R-:W-:Y:S02]  /*5630*/  UISETP.NE.AND UP0, UPT, UR26, 0x1, UPT ;  /* 0x000000011a00788c */ /* 0x000fe4000bf05270 */
[----:B------:R-:W-:-:S03]  /*5640*/  UIADD3 UR29, -UR4, URZ, URZ ;  /* 0x0000003f041d7290 */ /* 0x000fc6000fffe13f */
[----:B------:R-:W-:Y:S02]  /*5650*/  ULDC.64 UR4, c[0x0][0x330] ;  /* 0x0000cc0000047ab9 */ /* 0x000fe40000000a00 */
[----:B------:R-:W-:-:S04]  /*5660*/  UIMAD.WIDE.U32 UR30, UR29, UR4, URZ ;  /* 0x000000041d1e72a5 */ /* 0x000fc8000f8e003f */
[----:B------:R-:W-:-:S04]  /*5670*/  @UP0 USHF.R.U32.HI UR29, URZ, UR5, UR31 ;  /* 0x000000053f1d0299 */ /* 0x000fc8000801161f */
[----:B------:R-:W-:Y:S01]  /*5680*/  ULOP3.LUT UR29, URZ, UR29, URZ, 0x33, !UPT ;  /* 0x0000001d3f1d7292 */ /* 0x000fe2000f8e333f */
[----:B------:R-:W-:Y:S05]  /*5690*/  BRA `(.L_x_184) ;  /* 0x0000004000007947 */ /* 0x000fea0003800000 */
.L_x_183:
[----:B------:R-:W-:Y:S02]  /*56a0*/  UISETP.NE.AND UP0, UPT, UR26, 0x1, UPT ;  /* 0x000000011a00788c */ /* 0x000fe4000bf05270 */
[----:B------:R-:W-:Y:S02]  /*56b0*/  ULDC.64 UR4, c[0x0][0x330] ;  /* 0x0000cc0000047ab9 */ /* 0x000fe40000000a00 */
[----:B------:R-:W-:-:S07]  /*56c0*/  UIMAD.WIDE.U32 UR30, UR29, UR4, URZ ;  /* 0x000000041d1e72a5 */ /* 0x000fce000f8e003f */
[----:B------:R-:W-:Y:S02]  /*56d0*/  @UP0 USHF.R.U32.HI UR29, URZ, UR5, UR31 ;  /* 0x000000053f1d0299 */ /* 0x000fe4000801161f */
.L_x_184:
[----:B------:R-:W-:Y:S02]  /*56e0*/  ULDC UR4, c[0x0][0x32c] ;  /* 0x0000cb0000047ab9 */ /* 0x000fe40000000800 */
[----:B------:R-:W-:-:S04]  /*56f0*/  UIMAD UR4, UR29, UR26, UR4 ;  /* 0x0000001a1d0472a4 */ /* 0x000fc8000f8e0204 */
[----:B------:R-:W-:-:S04]  /*5700*/  UISETP.LT.AND UP0, UPT, UR27, UR4, UPT ;  /* 0x000000041b00728c */ /* 0x000fc8000bf01270 */
[----:B------:R-:W-:-:S04]  /*5710*/  USEL UR27, UR27, UR4, UP0 ;  /* 0x000000041b1b7287 */ /* 0x000fc80008000000 */
.L_x_182:
[----:B------:R-:W-:-:S04]  /*5720*/  UIMAD.WIDE UR4, UR27, 0x2aaaaaab, URZ ;  /* 0x2aaaaaab1b0478a5 */ /* 0x000fc8000f8e023f */
[----:B------:R-:W-:-:S04]  /*5730*/  USHF.R.U32.HI UR4, URZ, 0x1f, UR5 ;  /* 0x0000001f3f047899 */ /* 0x000fc80008011605 */
[----:B------:R-:W-:-:S04]  /*5740*/  ULEA.HI.SX32 UR4, UR5, UR4, 0x1d ;  /* 0x0000000405047291 */ /* 0x000fc8000f8fea3f */
[----:B------:R-:W-:-:S04]  /*5750*/  UISETP.LT.AND UP0, UPT, UR7, UR4, UPT ;  /* 0x000000040700728c */ /* 0x000fc8000bf01270 */
[----:B------:R-:W-:-:S04]  /*5760*/  USEL UR4, UR7, UR4, !UP0 ;  /* 0x0000000407047287 */ /* 0x000fc8000c000000 */
[----:B------:R-:W-:-:S06]  /*5770*/  UISETP.GE.AND UP0, UPT, UR23, UR4, UPT ;  /* 0x000000041700728c */ /* 0x000fcc000bf06270 */
[----:B------:R-:W-:-:S13]  /*5780*/  PLOP3.LUT P0, PT, PT, PT, UP0, 0x40, 0x0 ;  /* 0x000000000000781c */ /* 0x000fda0003f0e808 */
[----:B------:R-:W-:Y:S05]  /*5790*/  @P0 BRA `(.L_x_185) ;  /* 0x00003ff000000947 */ /* 0x000fea0003800000 */
[----:B------:R-:W2:Y:S04]  /*57a0*/  LDL R7, [R1+0x24] ;  /* 0x0000240001077983 */ /* 0x000ea80000100800 */
[----:B------:R-:W3:Y:S04]  /*57b0*/  LDL R6, [R1+0x30] ;  /* 0x0000300001067983 */ /* 0x000ee80000100800 */
[----:B------:R-:W4:Y:S04]  /*57c0*/  LDL R5, [R1+0x18] ;  /* 0x0000180001057983 */ /* 0x000f280000100800 */
[----:B------:R-:W5:Y:S04]  /*57d0*/  LDL R4, [R1+0x2c] ;  /* 0x00002c0001047983 */ /* 0x000f680000100800 */
[----:B------:R-:W5:Y:S04]  /*57e0*/  LDL R3, [R1+0x14] ;  /* 0x0000140001037983 */ /* 0x000f680000100800 */
[----:B------:R-:W5:Y:S01]  /*57f0*/  LDL R9, [R1+0x3c] ;  /* 0x00003c0001097983 */ /* 0x000f620000100800 */
[----:B------:R-:W-:Y:S01]  /*5800*/  IMAD.MOV.U32 R156, RZ, RZ, R2 ;  /* 0x000000ffff9c7224 */ /* 0x000fe200078e0002 */
[----:B------:R-:W-:Y:S01]  /*5810*/  UMOV UR5, UR23 ;  /* 0x0000001700057c82 */ /* 0x000fe20008000000 */
[----:B--2---:R-:W-:-:S02]  /*5820*/  IMAD.MOV.U32 R8, RZ, RZ, R7 ;  /* 0x000000ffff087224 */ /* 0x004fc400078e0007 */
[----:B---3--:R-:W-:Y:S02]  /*5830*/  IMAD.MOV.U32 R7, RZ, RZ, R6 ;  /* 0x000000ffff077224 */ /* 0x008fe400078e0006 */
[C---:B------:R-:W-:Y:S01]  /*5840*/  IMAD.SHL.U32 R2, R8.reuse, 0x2, RZ ;  /* 0x0000000208027824 */ /* 0x040fe200078e00ff */
[----:B----4-:R-:W-:Y:S01]  /*5850*/  MOV R6, R5 ;  /* 0x0000000500067202 */ /* 0x010fe20000000f00 */
[----:B-----5:R-:W-:Y:S01]  /*5860*/  IMAD.MOV.U32 R5, RZ, RZ, R4 ;  /* 0x000000ffff057224 */ /* 0x020fe200078e0004 */
[----:B------:R-:W-:Y:S02]  /*5870*/  MOV R4, R3 ;  /* 0x0000000300047202 */ /* 0x000fe40000000f00 */
[----:B------:R-:W-:Y:S02]  /*5880*/  MOV R3, R0 ;  /* 0x0000000000037202 */ /* 0x000fe40000000f00 */
[----:B------:R-:W-:Y:S02]  /*5890*/  SHF.L.U64.HI R9, R8, 0x1, R9 ;  /* 0x0000000108097819 */ /* 0x000fe40000010209 */
[----:B------:R-:W-:-:S02]  /*58a0*/  SHF.L.U64.HI R0, R6, 0x1, R7 ;  /* 0x0000000106007819 */ /* 0x000fc40000010207 */
[----:B------:R-:W-:Y:S01]  /*58b0*/  SHF.L.U32 R6, R6, 0x1, RZ ;  /* 0x0000000106067819 */ /* 0x000fe200000006ff */
[----:B------:R-:W-:Y:S04]  /*58c0*/  STL [R1+0x48], R9 ;  /* 0x0000480901007387 */ /* 0x000fe80000100800 */
[----:B------:R1:W-:Y:S04]  /*58d0*/  STL [R1+0x4c], R2 ;  /* 0x00004c0201007387 */ /* 0x0003e80000100800 */
[----:B------:R2:W-:Y:S04]  /*58e0*/  STL [R1+0x50], R0 ;  /* 0x0000500001007387 */ /* 0x0005e80000100800 */
[----:B------:R3:W-:Y:S01]  /*58f0*/  STL [R1+0x54], R6 ;  /* 0x0000540601007387 */ /* 0x0007e20000100800 */
[C---:B-1----:R-:W-:Y:S01]  /*5900*/  SHF.L.U64.HI R2, R4.reuse, 0x1, R5 ;  /* 0x0000000104027819 */ /* 0x042fe20000010205 */
[----:B--2---:R-:W-:-:S04]  /*5910*/  IMAD.SHL.U32 R0, R4, 0x2, RZ ;  /* 0x0000000204007824 */ /* 0x004fc800078e00ff */
[----:B------:R3:W-:Y:S04]  /*5920*/  STL [R1+0x58], R2 ;  /* 0x0000580201007387 */ /* 0x0007e80000100800 */
[----:B------:R3:W-:Y:S02]  /*5930*/  STL [R1+0x5c], R0 ;  /* 0x00005c0001007387 */ /* 0x0007e40000100800 */
.L_x_198:
[----:B---3--:R-:W2:Y:S01]  /*5940*/  LDL R2, [R1+0x4] ;  /* 0x0000040001027983 */ /* 0x008ea20000100800 */
[----:B------:R-:W-:Y:S04]  /*5950*/  DEPBAR.LE SB0, 0x0 ;  /* 0x000080000000791a */ /* 0x000fe80000000000 */
[----:B------:R-:W3:Y:S01]  /*5960*/  LDL R0, [R1] ;  /* 0x0000000001007983 */ /* 0x000ee20000100800 */
[----:B------:R-:W-:Y:S03]  /*5970*/  UISETP.GT.AND UP0, UPT, UR7, UR5, UPT ;  /* 0x000000050700728c */ /* 0x000fe6000bf04270 */
[----:B------:R-:W-:Y:S03]  /*5980*/  BAR.SYNC.DEFER_BLOCKING 0x0 ;  /* 0x0000000000007b1d */ /* 0x000fe60000010000 */
[----:B------:R-:W-:Y:S03]  /*5990*/  PLOP3.LUT P0, PT, PT, PT, UP0, 0x80, 0x0 ;  /* 0x000000000000781c */ /* 0x000fe60003f0f008 */
[----:B------:R1:W4:Y:S04]  /*59a0*/  LDSM.16.M88.4 R172, [R247] ;  /* 0x00000000f7ac783b */ /* 0x0003280000000200 */
[----:B------:R1:W1:Y:S04]  /*59b0*/  LDSM.16.M88.4 R176, [R246] ;  /* 0x00000000f6b0783b */ /* 0x0002680000000200 */
[----:B--2---:R2:W1:Y:S04]  /*59c0*/  LDSM.16.M88.4 R8, [R2+0x14080] ;  /* 0x014080000208783b */ /* 0x0044680000000200 */
[----:B------:R2:W1:Y:S04]  /*59d0*/  LDSM.16.M88.4 R16, [R2+0x14880] ;  /* 0x014880000210783b */ /* 0x0004680000000200 */
[----:B------:R2:W1:Y:S04]  /*59e0*/  LDSM.16.M88.4 R24, [R2+0x15080] ;  /* 0x015080000218783b */ /* 0x0004680000000200 */
[----:B---3--:R2:W3:Y:S01]  /*59f0*/  LDSM.16.M88.4 R168, [R0] ;  /* 0x0000000000a8783b */ /* 0x0084e20000000200 */
[----:B------:R-:W-:-:S05]  /*5a00*/  @P0 BRA `(.L_x_186) ;  /* 0x000004b000000947 */ /* 0x000fca0003800000 */
[----:B----4-:R-:W4:Y:S01]  /*5a10*/  LDL R6, [R1+0xc] ;  /* 0x00000c0001067983 */ /* 0x010f220000100800 */
[----:B------:R-:W-:Y:S03]  /*5a20*/  BSSY B0, `(.L_x_186) ;  /* 0x0000049000007945 */ /* 0x000fe60003800000 */
[----:B--2---:R-:W2:Y:S04]  /*5a30*/  LDL R2, [R1+0x8] ;  /* 0x0000080001027983 */ /* 0x004ea80000100800 */
[----:B------:R-:W5:Y:S04]  /*5a40*/  LDL R15, [R1+0x24] ;  /* 0x00002400010f7983 */ /* 0x000f680000100800 */
[----:B---3--:R-:W3:Y:S04]  /*5a50*/  LDL R14, [R1+0x4c] ;  /* 0x00004c00010e7983 */ /* 0x008ee80000100800 */
[----:B------:R-:W3:Y:S04]  /*5a60*/  LDL R157, [R1+0x48] ;  /* 0x00004800019d7983 */ /* 0x000ee80000100800 */
[----:B------:R-:W3:Y:S04]  /*5a70*/  LDL R13, [R1+0x1c] ;  /* 0x00001c00010d7983 */ /* 0x000ee80000100800 */
[----:B------:R-:W3:Y:S04]  /*5a80*/  LDL R23, [R1+0x54] ;  /* 0x0000540001177983 */ /* 0x000ee80000100800 */
[----:B------:R-:W3:Y:S04]  /*5a90*/  LDL R22, [R1+0x50] ;  /* 0x0000500001167983 */ /* 0x000ee80000100800 */
[----:B------:R-:W3:Y:S04]  /*5aa0*/  LDL R21, [R1+0x5c] ;  /* 0x00005c0001157983 */ /* 0x000ee80000100800 */
[----:B------:R-:W3:Y:S04]  /*5ab0*/  LDL R20, [R1+0x58] ;  /* 0x0000580001147983 */ /* 0x000ee80000100800 */
[----:B------:R-:W3:Y:S01]  /*5ac0*/  LDL R7, [R1+0x28] ;  /* 0x0000280001077983 */ /* 0x000ee20000100800 */
[----:B----4-:R-:W-:Y:S01]  /*5ad0*/  SHF.R.S32.HI R0, RZ, 0x1f, R6 ;  /* 0x0000001fff007819 */ /* 0x010fe20000011406 */
[----:B------:R-:W-:Y:S04]  /*5ae0*/  IMAD.WIDE.U32 R4, R6, c[0x0][0x208], RZ ;  /* 0x0000820006047a25 */ /* 0x000fe800078e00ff */
[----:B------:R-:W-:Y:S01]  /*5af0*/  IMAD R0, R0, c[0x0][0x208], RZ ;  /* 0x0000820000007a24 */ /* 0x000fe200078e02ff */
[----:B-----5:R-:W-:Y:S03]  /*5b00*/  ISETP.GE.AND P1, PT, R15, c[0x0][0x1d4], PT ;  /* 0x000075000f007a0c */ /* 0x020fe60003f26270 */
[----:B------:R-:W-:Y:S04]  /*5b10*/  IMAD R0, R6, c[0x0][0x20c], R0 ;  /* 0x0000830006007a24 */ /* 0x000fe800078e0200 */
[----:B------:R-:W-:Y:S01]  /*5b20*/  IMAD.IADD R5, R5, 0x1, R0 ;  /* 0x0000000105057824 */ /* 0x000fe200078e0200 */
[----:B--2---:R-:W-:Y:S03]  /*5b30*/  SHF.R.S32.HI R0, RZ, 0x1f, R2 ;  /* 0x0000001fff007819 */ /* 0x004fe60000011402 */
[----:B------:R-:W-:Y:S04]  /*5b40*/  IMAD.WIDE.U32 R4, R2, c[0x0][0x218], R4 ;  /* 0x0000860002047a25 */ /* 0x000fe800078e0004 */
[----:B------:R-:W-:Y:S01]  /*5b50*/  IMAD R0, R0, c[0x0][0x218], RZ ;  /* 0x0000860000007a24 */ /* 0x000fe200078e02ff */
[----:B------:R-:W-:Y:S03]  /*5b60*/  IADD3 R12, P0, R4, UR24, RZ ;  /* 0x00000018040c7c10 */ /* 0x000fe6000ff1e0ff */
[----:B------:R-:W-:Y:S02]  /*5b70*/  IMAD R0, R2, c[0x0][0x21c], R0 ;  /* 0x0000870002007a24 */ /* 0x000fe400078e0200 */
[----:B------:R-:W2:Y:S03]  /*5b80*/  LDL R2, [R1+0x10] ;  /* 0x0000100001027983 */ /* 0x000ea60000100800 */
[----:B------:R-:W-:Y:S02]  /*5b90*/  IADD3.X R4, R5, UR15, R0, P0, !PT ;  /* 0x0000000f05047c10 */ /* 0x000fe400087fe400 */
[C---:B------:R-:W-:Y:S04]  /*5ba0*/  LEA R0, P0, R12.reuse, c[0x0][0x1f8], 0x1 ;  /* 0x00007e000c007a11 */ /* 0x040fe800078008ff */
[----:B------:R-:W-:Y:S01]  /*5bb0*/  LEA.HI.X R12, R12, c[0x0][0x1fc], R4, 0x1, P0 ;  /* 0x00007f000c0c7a11 */ /* 0x000fe200000f0c04 */
[----:B------:R-:W3:Y:S04]  /*5bc0*/  SHFL.IDX PT, R6, R0, RZ, 0x181f ;  /* 0x00181fff00067589 */ /* 0x000ee800000e0000 */
[----:B------:R-:W4:Y:S01]  /*5bd0*/  SHFL.IDX PT, R5, R12, RZ, 0x181f ;  /* 0x00181fff0c057589 */ /* 0x000f2200000e0000 */
[C---:B---3--:R-:W-:Y:S05]  /*5be0*/  IADD3 R14, P0, R6.reuse, R14, RZ ;  /* 0x0000000e060e7210 */ /* 0x048fea0007f1e0ff */
[C---:B----4-:R-:W-:Y:S05]  /*5bf0*/  IMAD.X R15, R5.reuse, 0x1, R157, P0 ;  /* 0x00000001050f7824 */ /* 0x050fea00000e069d */
[----:B------:R-:W-:Y:S01]  /*5c00*/  @!PT LDS RZ, [RZ] ;  /* 0x00000000fffff984 */ /* 0x000fe20000000800 */
[----:B------:R3:W-:Y:S02]  /*5c10*/  LDGSTS.E.BYPASS.LTC128B.128 [R13+0x4080], [R14.64], !P1 ;  /* 0x040800000e0d7fae */ /* 0x0007e4000c901d52 */
[C---:B---3--:R-:W-:Y:S05]  /*5c20*/  IADD3 R14, P0, R6.reuse, R23, RZ ;  /* 0x00000017060e7210 */ /* 0x048fea0007f1e0ff */
[C---:B------:R-:W-:Y:S05]  /*5c30*/  IMAD.X R15, R5.reuse, 0x1, R22, P0 ;  /* 0x00000001050f7824 */ /* 0x040fea00000e0616 */
[----:B------:R3:W-:Y:S02]  /*5c40*/  LDGSTS.E.BYPASS.LTC128B.128 [R13+0x5880], [R14.64], !P6 ;  /* 0x058800000e0d7fae */ /* 0x0007e4000f101d52 */
[----:B---3--:R-:W-:Y:S05]  /*5c50*/  IADD3 R14, P0, R6, R21, RZ ;  /* 0x00000015060e7210 */ /* 0x008fea0007f1e0ff */
[C---:B------:R-:W-:Y:S02]  /*5c60*/  IMAD.X R15, R5.reuse, 0x1, R20, P0 ;  /* 0x00000001050f7824 */ /* 0x040fe400000e0614 */
[----:B------:R-:W3:Y:S04]  /*5c70*/  S2R R20, SR_TID.X ;  /* 0x0000000000147919 */ /* 0x000ee80000002100 */
[----:B------:R4:W-:Y:S01]  /*5c80*/  LDGSTS.E.BYPASS.LTC128B.128 [R13+0x7080], [R14.64], !P5 ;  /* 0x070800000e0d7fae */ /* 0x0009e2000e901d52 */
[----:B---3--:R-:W-:Y:S01]  /*5c90*/  ISETP.GT.AND P1, PT, R20, 0x7f, PT ;  /* 0x0000007f1400780c */ /* 0x008fe20003f24270 */
[C---:B--2---:R-:W-:Y:S01]  /*5ca0*/  IMAD.SHL.U32 R4, R2.reuse, 0x2, RZ ;  /* 0x0000000202047824 */ /* 0x044fe200078e00ff */
[----:B------:R-:W-:Y:S04]  /*5cb0*/  SHF.L.U64.HI R2, R2, 0x1, R7 ;  /* 0x0000000102027819 */ /* 0x000fe80000010207 */
[----:B------:R-:W-:Y:S05]  /*5cc0*/  IADD3 R6, P0, R6, R4, RZ ;  /* 0x0000000406067210 */ /* 0x000fea0007f1e0ff */
[----:B------:R-:W-:Y:S05]  /*5cd0*/  IMAD.X R7, R5, 0x1, R2, P0 ;  /* 0x0000000105077824 */ /* 0x000fea00000e0602 */
[----:B------:R4:W-:Y:S01]  /*5ce0*/  LDGSTS.E.BYPASS.LTC128B.128 [R13+0x8880], [R6.64], !P4 ;  /* 0x08880000060d7fae */ /* 0x0009e2000e101d52 */
[----:B------:R-:W-:-:S05]  /*5cf0*/  @P1 BRA `(.L_x_187) ;  /* 0x000001b000001947 */ /* 0x000fca0003800000 */
[----:B------:R-:W-:-:S05]  /*5d00*/  BRA.DIV ~URZ, `(.L_x_188) ;  /* 0x0000de627f007947 */ /* 0x000fca000b800000 */
[----:B------:R2:W3:Y:S04]  /*5d10*/  SHFL.IDX PT, R5, R12, 0x1, 0x181f ;  /* 0x00381f000c057f89 */ /* 0x0004e800000e0000 */
[----:B------:R2:W4:Y:S02]  /*5d20*/  SHFL.IDX PT, R12, R0, 0x1, 0x181f ;  /* 0x00381f00000c7f89 */ /* 0x00052400000e0000 */
.L_x_238:
[----:B----4-:R-:W4:Y:S04]  /*5d30*/  LDL R7, [R1+0x24] ;  /* 0x0000240001077983 */ /* 0x010f280000100800 */
[----:B------:R-:W5:Y:S04]  /*5d40*/  LDL R6, [R1+0x4c] ;  /* 0x00004c0001067983 */ /* 0x000f680000100800 */
[----:B--2---:R-:W2:Y:S04]  /*5d50*/  LDL R21, [R1+0x48] ;  /* 0x0000480001157983 */ /* 0x004ea80000100800 */
[----:B---3--:R-:W3:Y:S04]  /*5d60*/  LDL R0, [R1+0x1c] ;  /* 0x00001c0001007983 */ /* 0x008ee80000100800 */
[----:B------:R-:W3:Y:S04]  /*5d70*/  LDL R20, [R1+0x54] ;  /* 0x0000540001147983 */ /* 0x000ee80000100800 */
[----:B------:R-:W3:Y:S04]  /*5d80*/  LDL R15, [R1+0x50] ;  /* 0x00005000010f7983 */ /* 0x000ee80000100800 */
[----:B------:R-:W3:Y:S04]  /*5d90*/  LDL R14, [R1+0x5c] ;  /* 0x00005c00010e7983 */ /* 0x000ee80000100800 */
[----:B------:R-:W3:Y:S01]  /*5da0*/  LDL R13, [R1+0x58] ;  /* 0x00005800010d7983 */ /* 0x000ee20000100800 */
[----:B----4-:R-:W-:Y:S02]  /*5db0*/  ISETP.GE.AND P1, PT, R7, c[0x0][0x1d4], PT ;  /* 0x0000750007007a0c */ /* 0x010fe40003f26270 */
[C---:B-----5:R-:W-:Y:S05]  /*5dc0*/  IADD3 R6, P0, R12.reuse, R6, RZ ;  /* 0x000000060c067210 */ /* 0x060fea0007f1e0ff */
[C---:B--2---:R-:W-:Y:S06]  /*5dd0*/  IMAD.X R7, R5.reuse, 0x1, R21, P0 ;  /* 0x0000000105077824 */ /* 0x044fec00000e0615 */
[----:B------:R-:W-:Y:S01]  /*5de0*/  @!PT LDS RZ, [RZ] ;  /* 0x00000000fffff984 */ /* 0x000fe20000000800 */
[----:B------:R-:W-:Y:S01]  /*5df0*/  @!PT LDS RZ, [RZ] ;  /* 0x00000000fffff984 */ /* 0x000fe20000000800 */
[----:B------:R-:W-:Y:S01]  /*5e00*/  @!PT LDS RZ, [RZ] ;  /* 0x00000000fffff984 */ /* 0x000fe20000000800 */
[----:B---3--:R2:W-:Y:S02]  /*5e10*/  LDGSTS.E.BYPASS.LTC128B.128 [R0+0x5080], [R6.64], !P1 ;  /* 0x0508000006007fae */ /* 0x0085e4000c901d52 */
[C---:B--2---:R-:W-:Y:S05]  /*5e20*/  IADD3 R6, P0, R12.reuse, R20, RZ ;  /* 0x000000140c067210 */ /* 0x044fea0007f1e0ff */
[C---:B------:R-:W-:Y:S01]  /*5e30*/  IMAD.X R7, R5.reuse, 0x1, R15, P0 ;  /* 0x0000000105077824 */ /* 0x040fe200000e060f */
[C---:B------:R-:W-:Y:S04]  /*5e40*/  IADD3 R4, P0, R12.reuse, R4, RZ ;  /* 0x000000040c047210 */ /* 0x040fe80007f1e0ff */
[----:B------:R2:W-:Y:S02]  /*5e50*/  LDGSTS.E.BYPASS.LTC128B.128 [R0+0x6880], [R6.64], !P6 ;  /* 0x0688000006007fae */ /* 0x0005e4000f101d52 */
[----:B--2---:R-:W-:Y:S05]  /*5e60*/  IADD3 R6, P1, R12, R14, RZ ;  /* 0x0000000e0c067210 */ /* 0x004fea0007f3e0ff */
[C---:B------:R-:W-:Y:S02]  /*5e70*/  IMAD.X R7, R5.reuse, 0x1, R13, P1 ;  /* 0x0000000105077824 */ /* 0x040fe400008e060d */
[----:B------:R-:W-:Y:S03]  /*5e80*/  IMAD.X R5, R5, 0x1, R2, P0 ;  /* 0x0000000105057824 */ /* 0x000fe600000e0602 */
[----:B------:R2:W-:Y:S04]  /*5e90*/  LDGSTS.E.BYPASS.LTC128B.128 [R0+0x8080], [R6.64], !P5 ;  /* 0x0808000006007fae */ /* 0x0005e8000e901d52 */
[----:B------:R2:W-:Y:S02]  /*5ea0*/  LDGSTS.E.BYPASS.LTC128B.128 [R0+0x9880], [R4.64], !P4 ;  /* 0x0988000004007fae */ /* 0x0005e4000e101d52 */
.L_x_187:
[----:B------:R-:W-:Y:S05]  /*5eb0*/  BSYNC B0 ;  /* 0x0000000000007941 */ /* 0x000fea0003800000 */
.L_x_186:
[----:B--2-4-:R-:W2:Y:S04]  /*5ec0*/  LDL R0, [R1+0x4] ;  /* 0x0000040001007983 */ /* 0x014ea80000100800 */
[----:B------:R-:W0:Y:S01]  /*5ed0*/  LDGDEPBAR ;  /* 0x00000000000079af */ /* 0x000e220000000000 */
[----:B------:R-:W-:Y:S01]  /*5ee0*/  WARPSYNC 0xffffffff ;  /* 0xffffffff00007948 */ /* 0x000fe20003800000 */
[C---:B-1----:R-:W-:Y:S01]  /*5ef0*/  HMMA.16816.F32.BF16 R4, R160.reuse, R8, RZ ;  /* 0x00000008a004723c */ /* 0x042fe200000418ff */
[----:B------:R-:W-:Y:S06]  /*5f00*/  UISETP.GT.AND UP0, UPT, UR5, UR7, UPT ;  /* 0x000000070500728c */ /* 0x000fec000bf04270 */
[----:B------:R-:W-:Y:S01]  /*5f10*/  PLOP3.LUT P0, PT, PT, PT, UP0, 0x40, 0x0 ;  /* 0x000000000000781c */ /* 0x000fe20003f0e808 */
[C---:B------:R-:W-:Y:S08]  /*5f20*/  HMMA.16816.F32.BF16 R8, R160.reuse, R10, RZ ;  /* 0x0000000aa008723c */ /* 0x040ff000000418ff */
[C---:B------:R-:W-:Y:S08]  /*5f30*/  HMMA.16816.F32.BF16 R12, R160.reuse, R16, RZ ;  /* 0x00000010a00c723c */ /* 0x040ff000000418ff */
[C---:B------:R-:W-:Y:S08]  /*5f40*/  HMMA.16816.F32.BF16 R16, R160.reuse, R18, RZ ;  /* 0x00000012a010723c */ /* 0x040ff000000418ff */
[C---:B------:R-:W-:Y:S08]  /*5f50*/  HMMA.16816.F32.BF16 R20, R160.reuse, R24, RZ ;  /* 0x00000018a014723c */ /* 0x040ff000000418ff */
[----:B------:R-:W-:Y:S08]  /*5f60*/  HMMA.16816.F32.BF16 R24, R160, R26, RZ ;  /* 0x0000001aa018723c */ /* 0x000ff000000418ff */
[C---:B---3--:R-:W-:Y:S08]  /*5f70*/  HMMA.16816.F32.BF16 R4, R164.reuse, R168, R4 ;  /* 0x000000a8a404723c */ /* 0x048ff00000041804 */
[C---:B------:R-:W-:Y:S01]  /*5f80*/  HMMA.16816.F32.BF16 R8, R164.reuse, R170, R8 ;  /* 0x000000aaa408723c */ /* 0x040fe20000041808 */
[----:B------:R-:W1:Y:S07]  /*5f90*/  LDSM.16.M88.4 R168, [R251+0x14080] ;  /* 0x01408000fba8783b */ /* 0x000e6e0000000200 */
[C---:B------:R-:W-:Y:S08]  /*5fa0*/  HMMA.16816.F32.BF16 R12, R164.reuse, R172, R12 ;  /* 0x000000aca40c723c */ /* 0x040ff0000004180c */
[C---:B------:R-:W-:Y:S01]  /*5fb0*/  HMMA.16816.F32.BF16 R16, R164.reuse, R174, R16 ;  /* 0x000000aea410723c */ /* 0x040fe20000041810 */
[----:B------:R-:W3:Y:S07]  /*5fc0*/  LDSM.16.M88.4 R172, [R251+0x14880] ;  /* 0x01488000fbac783b */ /* 0x000eee0000000200 */
[C---:B------:R-:W-:Y:S08]  /*5fd0*/  HMMA.16816.F32.BF16 R20, R164.reuse, R176, R20 ;  /* 0x000000b0a414723c */ /* 0x040ff00000041814 */
[----:B------:R-:W-:Y:S08]  /*5fe0*/  HMMA.16816.F32.BF16 R24, R164, R178, R24 ;  /* 0x000000b2a418723c */ /* 0x000ff00000041818 */
[C---:B-1----:R-:W-:Y:S08]  /*5ff0*/  HMMA.16816.F32.BF16 R4, R180.reuse, R168, R4 ;  /* 0x000000a8b404723c */ /* 0x042ff00000041804 */
[C---:B------:R-:W-:Y:S01]  /*6000*/  HMMA.16816.F32.BF16 R8, R180.reuse, R170, R8 ;  /* 0x000000aab408723c */ /* 0x040fe20000041808 */
[----:B------:R-:W1:Y:S07]  /*6010*/  LDSM.16.M88.4 R168, [R251+0x15080] ;  /* 0x01508000fba8783b */ /* 0x000e6e0000000200 */
[C---:B---3--:R-:W-:Y:S08]  /*6020*/  HMMA.16816.F32.BF16 R12, R180.reuse, R172, R12 ;  /* 0x000000acb40c723c */ /* 0x048ff0000004180c */
[C---:B------:R-:W-:Y:S01]  /*6030*/  HMMA.16816.F32.BF16 R16, R180.reuse, R174, R16 ;  /* 0x000000aeb410723c */ /* 0x040fe20000041810 */
[----:B------:R-:W3:Y:S07]  /*6040*/  LDSM.16.M88.4 R172, [R245] ;  /* 0x00000000f5ac783b */ /* 0x000eee0000000200 */
[C---:B-1----:R-:W-:Y:S08]  /*6050*/  HMMA.16816.F32.BF16 R20, R180.reuse, R168, R20 ;  /* 0x000000a8b414723c */ /* 0x042ff00000041814 */
[----:B------:R-:W-:Y:S01]  /*6060*/  HMMA.16816.F32.BF16 R24, R180, R170, R24 ;  /* 0x000000aab418723c */ /* 0x000fe20000041818 */
[----:B------:R-:W1:Y:S07]  /*6070*/  LDSM.16.M88.4 R168, [R245+0x800] ;  /* 0x00080000f5a8783b */ /* 0x000e6e0000000200 */
[C---:B---3--:R-:W-:Y:S08]  /*6080*/  HMMA.16816.F32.BF16 R4, R184.reuse, R172, R4 ;  /* 0x000000acb804723c */ /* 0x048ff00000041804 */
[C---:B------:R-:W-:Y:S01]  /*6090*/  HMMA.16816.F32.BF16 R8, R184.reuse, R174, R8 ;  /* 0x000000aeb808723c */ /* 0x040fe20000041808 */
[----:B------:R-:W3:Y:S07]  /*60a0*/  LDSM.16.M88.4 R172, [R245+0x1000] ;  /* 0x00100000f5ac783b */ /* 0x000eee0000000200 */
[C---:B-1----:R-:W-:Y:S08]  /*60b0*/  HMMA.16816.F32.BF16 R12, R184.reuse, R168, R12 ;  /* 0x000000a8b80c723c */ /* 0x042ff0000004180c */
[C---:B------:R-:W-:Y:S08]  /*60c0*/  HMMA.16816.F32.BF16 R16, R184.reuse, R170, R16 ;  /* 0x000000aab810723c */ /* 0x040ff00000041810 */
[C---:B---3--:R-:W-:Y:S08]  /*60d0*/  HMMA.16816.F32.BF16 R20, R184.reuse, R172, R20 ;  /* 0x000000acb814723c */ /* 0x048ff00000041814 */
[----:B------:R-:W-:Y:S01]  /*60e0*/  HMMA.16816.F32.BF16 R24, R184, R174, R24 ;  /* 0x000000aeb818723c */ /* 0x000fe20000041818 */
[----:B--2---:R-:W1:Y:S08]  /*60f0*/  LDSM.16.M88.4 R168, [R0+0x15880] ;  /* 0x0158800000a8783b */ /* 0x004e700000000200 */
[----:B------:R-:W2:Y:S01]  /*6100*/  LDSM.16.M88.4 R172, [R0+0x16080] ;  /* 0x0160800000ac783b */ /* 0x000ea20000000200 */
[C---:B-1----:R-:W-:Y:S08]  /*6110*/  HMMA.16816.F32.BF16 R4, R188.reuse, R168, R4 ;  /* 0x000000a8bc04723c */ /* 0x042ff00000041804 */
[C---:B------:R-:W-:Y:S01]  /*6120*/  HMMA.16816.F32.BF16 R8, R188.reuse, R170, R8 ;  /* 0x000000aabc08723c */ /* 0x040fe20000041808 */
[----:B------:R-:W1:Y:S07]  /*6130*/  LDSM.16.M88.4 R168, [R0+0x16880] ;  /* 0x0168800000a8783b */ /* 0x000e6e0000000200 */
[C---:B--2---:R-:W-:Y:S08]  /*6140*/  HMMA.16816.F32.BF16 R12, R188.reuse, R172, R12 ;  /* 0x000000acbc0c723c */ /* 0x044ff0000004180c */
[C---:B------:R-:W-:Y:S01]  /*6150*/  HMMA.16816.F32.BF16 R16, R188.reuse, R174, R16 ;  /* 0x000000aebc10723c */ /* 0x040fe20000041810 */
[----:B------:R-:W2:Y:S07]  /*6160*/  LDSM.16.M88.4 R172, [R244] ;  /* 0x00000000f4ac783b */ /* 0x000eae0000000200 */
[C---:B-1----:R-:W-:Y:S08]  /*6170*/  HMMA.16816.F32.BF16 R20, R188.reuse, R168, R20 ;  /* 0x000000a8bc14723c */ /* 0x042ff00000041814 */
[----:B------:R-:W-:Y:S01]  /*6180*/  HMMA.16816.F32.BF16 R24, R188, R170, R24 ;  /* 0x000000aabc18723c */ /* 0x000fe20000041818 */
[----:B------:R-:W1:Y:S07]  /*6190*/  LDSM.16.M88.4 R168, [R243] ;  /* 0x00000000f3a8783b */ /* 0x000e6e0000000200 */
[C---:B--2---:R-:W-:Y:S08]  /*61a0*/  HMMA.16816.F32.BF16 R4, R192.reuse, R172, R4 ;  /* 0x000000acc004723c */ /* 0x044ff00000041804 */
[C---:B------:R-:W-:Y:S01]  /*61b0*/  HMMA.16816.F32.BF16 R8, R192.reuse, R174, R8 ;  /* 0x000000aec008723c */ /* 0x040fe20000041808 */
[----:B------:R-:W2:Y:S07]  /*61c0*/  LDSM.16.M88.4 R172, [R242] ;  /* 0x00000000f2ac783b */ /* 0x000eae0000000200 */
[C---:B-1----:R-:W-:Y:S08]  /*61d0*/  HMMA.16816.F32.BF16 R12, R192.reuse, R168, R12 ;  /* 0x000000a8c00c723c */ /* 0x042ff0000004180c */
[C---:B------:R-:W-:Y:S01]  /*61e0*/  HMMA.16816.F32.BF16 R16, R192.reuse, R170, R16 ;  /* 0x000000aac010723c */ /* 0x040fe20000041810 */
[----:B------:R-:W1:Y:S07]  /*61f0*/  LDSM.16.M88.4 R168, [R251+0x15880] ;  /* 0x01588000fba8783b */ /* 0x000e6e0000000200 */
[C---:B--2---:R-:W-:Y:S08]  /*6200*/  HMMA.16816.F32.BF16 R20, R192.reuse, R172, R20 ;  /* 0x000000acc014723c */ /* 0x044ff00000041814 */
[----:B------:R-:W-:Y:S01]  /*6210*/  HMMA.16816.F32.BF16 R24, R192, R174, R24 ;  /* 0x000000aec018723c */ /* 0x000fe20000041818 */
[----:B------:R-:W2:Y:S07]  /*6220*/  LDSM.16.M88.4 R172, [R251+0x16080] ;  /* 0x01608000fbac783b */ /* 0x000eae0000000200 */
[C---:B-1----:R-:W-:Y:S08]  /*6230*/  HMMA.16816.F32.BF16 R4, R196.reuse, R168, R4 ;  /* 0x000000a8c404723c */ /* 0x042ff00000041804 */
[C---:B------:R-:W-:Y:S01]  /*6240*/  HMMA.16816.F32.BF16 R8, R196.reuse, R170, R8 ;  /* 0x000000aac408723c */ /* 0x040fe20000041808 */
[----:B------:R-:W1:Y:S07]  /*6250*/  LDSM.16.M88.4 R168, [R251+0x16880] ;  /* 0x01688000fba8783b */ /* 0x000e6e0000000200 */
[C---:B--2---:R-:W-:Y:S08]  /*6260*/  HMMA.16816.F32.BF16 R12, R196.reuse, R172, R12 ;  /* 0x000000acc40c723c */ /* 0x044ff0000004180c */
[C---:B------:R-:W-:Y:S01]  /*6270*/  HMMA.16816.F32.BF16 R16, R196.reuse, R174, R16 ;  /* 0x000000aec410723c */ /* 0x040fe20000041810 */
[----:B------:R-:W2:Y:S07]  /*6280*/  LDSM.16.M88.4 R172, [R245+0x1800] ;  /* 0x00180000f5ac783b */ /* 0x000eae0000000200 */
[C---:B-1----:R-:W-:Y:S08]  /*6290*/  HMMA.16816.F32.BF16 R20, R196.reuse, R168, R20 ;  /* 0x000000a8c414723c */ /* 0x042ff00000041814 */
[----:B------:R-:W-:Y:S01]  /*62a0*/  HMMA.16816.F32.BF16 R24, R196, R170, R24 ;  /* 0x000000aac418723c */ /* 0x000fe20000041818 */
[----:B------:R-:W1:Y:S07]  /*62b0*/  LDSM.16.M88.4 R168, [R245+0x2000] ;  /* 0x00200000f5a8783b */ /* 0x000e6e0000000200 */
[C---:B--2---:R-:W-:Y:S08]  /*62c0*/  HMMA.16816.F32.BF16 R4, R200.reuse, R172, R4 ;  /* 0x000000acc804723c */ /* 0x044ff00000041804 */
[C---:B------:R-:W-:Y:S01]  /*62d0*/  HMMA.16816.F32.BF16 R8, R200.reuse, R174, R8 ;  /* 0x000000aec808723c */ /* 0x040fe20000041808 */
[----:B------:R-:W2:Y:S07]  /*62e0*/  LDSM.16.M88.4 R172, [R245+0x2800] ;  /* 0x00280000f5ac783b */ /* 0x000eae0000000200 */
        /* <DEDUP_REMOVED lines=70> */
[C---:B------:R-:W-:Y:S11]  /*6750*/  HMMA.16816.F32.BF16 R8, R232.reuse, R174, R8 ;  /* 0x000000aee808723c */ /* 0x040ff60000041808 */
[----:B------:R-:W-:Y:S05]  /*6760*/  @!UPT UIADD3 URZ, URZ, URZ, URZ ;  /* 0x0000003f3f3ff290 */ /* 0x000fea000fffe03f */
[----:B------:R-:W-:Y:S02]  /*6770*/  FMUL.FTZ R6, R6, c[0x0][0x320] ;  /* 0x0000c80006067a20 */ /* 0x000fe40000410000 */
[----:B------:R-:W-:Y:S02]  /*6780*/  FMUL.FTZ R7, R7, c[0x0][0x320] ;  /* 0x0000c80007077a20 */ /* 0x000fe40000410000 */
[----:B------:R-:W2:Y:S01]  /*6790*/  MUFU.TANH R158, R6 ;  /* 0x00000006009e7308 */ /* 0x000ea20000002400 */
[----:B------:R-:W-:Y:S02]  /*67a0*/  FMUL.FTZ R0, R4, c[0x0][0x320] ;  /* 0x0000c80004007a20 */ /* 0x000fe40000410000 */
[----:B------:R-:W-:Y:S02]  /*67b0*/  FMUL.FTZ R2, R5, c[0x0][0x320] ;  /* 0x0000c80005027a20 */ /* 0x000fe40000410000 */
[----:B------:R-:W-:Y:S01]  /*67c0*/  FMUL.FTZ R9, R9, c[0x0][0x320] ;  /* 0x0000c80009097a20 */ /* 0x000fe20000410000 */
[C---:B-1----:R-:W-:Y:S03]  /*67d0*/  HMMA.16816.F32.BF16 R12, R232.reuse, R168, R12 ;  /* 0x000000a8e80c723c */ /* 0x042fe6000004180c */
[----:B------:R-:W-:Y:S01]  /*67e0*/  FMUL.FTZ R11, R11, c[0x0][0x320] ;  /* 0x0000c8000b0b7a20 */ /* 0x000fe20000410000 */
[----:B------:R1:W3:Y:S01]  /*67f0*/  MUFU.TANH R157, R7 ;  /* 0x00000007009d7308 */ /* 0x0002e20000002400 */
[----:B------:R-:W-:Y:S02]  /*6800*/  FMUL.FTZ R8, R8, c[0x0][0x320] ;  /* 0x0000c80008087a20 */ /* 0x000fe40000410000 */
[----:B------:R-:W-:Y:S01]  /*6810*/  FMUL.FTZ R10, R10, c[0x0][0x320] ;  /* 0x0000c8000a0a7a20 */ /* 0x000fe20000410000 */
[C---:B------:R-:W-:Y:S06]  /*6820*/  HMMA.16816.F32.BF16 R16, R232.reuse, R170, R16 ;  /* 0x000000aae810723c */ /* 0x040fec0000041810 */
[----:B------:R4:W2:Y:S10]  /*6830*/  MUFU.TANH R159, R9 ;  /* 0x00000009009f7308 */ /* 0x0008b40000002400 */
[----:B------:R5:W2:Y:S01]  /*6840*/  MUFU.TANH R169, R11 ;  /* 0x0000000b00a97308 */ /* 0x000aa20000002400 */
[----:B------:R-:W-:Y:S01]  /*6850*/  FMUL.FTZ R13, R13, c[0x0][0x320] ;  /* 0x0000c8000d0d7a20 */ /* 0x000fe20000410000 */
[----:B-1----:R-:W1:Y:S01]  /*6860*/  LDSM.16.M88.4 R4, [R245+0x5800] ;  /* 0x00580000f504783b */ /* 0x002e620000000200 */
[----:B------:R-:W-:Y:S05]  /*6870*/  DEPBAR.LE SB0, 0x0 ;  /* 0x000080000000791a */ /* 0x000fea0000000000 */
[----:B------:R-:W-:Y:S02]  /*6880*/  FMUL.FTZ R18, R18, c[0x0][0x320] ;  /* 0x0000c80012127a20 */ /* 0x000fe40000410000 */
[----:B------:R-:W1:Y:S01]  /*6890*/  MUFU.TANH R0, R0 ;  /* 0x0000000000007308 */ /* 0x000e620000002400 */
[----:B------:R-:W-:Y:S01]  /*68a0*/  FMUL.FTZ R19, R19, c[0x0][0x320] ;  /* 0x0000c80013137a20 */ /* 0x000fe20000410000 */
[----:B------:R-:W-:Y:S01]  /*68b0*/  BAR.SYNC.DEFER_BLOCKING 0x0 ;  /* 0x0000000000007b1d */ /* 0x000fe20000010000 */
[----:B----4-:R-:W-:Y:S02]  /*68c0*/  FMUL.FTZ R9, R15, c[0x0][0x320] ;  /* 0x0000c8000f097a20 */ /* 0x010fe40000410000 */
[----:B------:R-:W-:Y:S05]  /*68d0*/  FMUL.FTZ R15, R17, c[0x0][0x320] ;  /* 0x0000c800110f7a20 */ /* 0x000fea0000410000 */
[----:B------:R-:W4:Y:S01]  /*68e0*/  MUFU.TANH R2, R2 ;  /* 0x0000000200027308 */ /* 0x000f220000002400 */
[----:B-----5:R-:W-:Y:S02]  /*68f0*/  FMUL.FTZ R11, R12, c[0x0][0x320] ;  /* 0x0000c8000c0b7a20 */ /* 0x020fe40000410000 */
[----:B------:R-:W-:Y:S02]  /*6900*/  FMUL.FTZ R12, R14, c[0x0][0x320] ;  /* 0x0000c8000e0c7a20 */ /* 0x000fe40000410000 */
[----:B------:R-:W-:Y:S05]  /*6910*/  FMUL.FTZ R14, R16, c[0x0][0x320] ;  /* 0x0000c800100e7a20 */ /* 0x000fea0000410000 */
[----:B------:R-:W2:Y:S10]  /*6920*/  MUFU.TANH R8, R8 ;  /* 0x0000000800087308 */ /* 0x000eb40000002400 */
[----:B------:R-:W2:Y:S01]  /*6930*/  MUFU.TANH R10, R10 ;  /* 0x0000000a000a7308 */ /* 0x000ea20000002400 */
[C---:B-1----:R-:W-:Y:S09]  /*6940*/  HMMA.16816.F32.BF16 R20, R232.reuse, R4, R20 ;  /* 0x00000004e814723c */ /* 0x042ff20000041814 */
[----:B------:R-:W1:Y:S01]  /*6950*/  MUFU.TANH R11, R11 ;  /* 0x0000000b000b7308 */ /* 0x000e620000002400 */
[----:B------:R-:W-:Y:S09]  /*6960*/  HMMA.16816.F32.BF16 R24, R232, R6, R24 ;  /* 0x00000006e818723c */ /* 0x000ff20000041818 */
[----:B------:R-:W1:Y:S05]  /*6970*/  MUFU.TANH R13, R13 ;  /* 0x0000000d000d7308 */ /* 0x000e6a0000002400 */
[----:B------:R-:W-:Y:S05]  /*6980*/  FMUL.FTZ R5, R22, c[0x0][0x320] ;  /* 0x0000c80016057a20 */ /* 0x000fea0000410000 */
[----:B------:R-:W1:Y:S01]  /*6990*/  MUFU.TANH R12, R12 ;  /* 0x0000000c000c7308 */ /* 0x000e620000002400 */
[----:B------:R-:W-:Y:S02]  /*69a0*/  FMUL.FTZ R4, R23, c[0x0][0x320] ;  /* 0x0000c80017047a20 */ /* 0x000fe40000410000 */
[----:B------:R-:W-:Y:S02]  /*69b0*/  FMUL.FTZ R20, R20, c[0x0][0x320] ;  /* 0x0000c80014147a20 */ /* 0x000fe40000410000 */
[----:B------:R-:W-:Y:S02]  /*69c0*/  FMUL.FTZ R21, R21, c[0x0][0x320] ;  /* 0x0000c80015157a20 */ /* 0x000fe40000410000 */
[----:B------:R-:W-:Y:S02]  /*69d0*/  FMUL.FTZ R17, R25, c[0x0][0x320] ;  /* 0x0000c80019117a20 */ /* 0x000fe40000410000 */
[----:B------:R-:W-:Y:S01]  /*69e0*/  FMUL.FTZ R7, R26, c[0x0][0x320] ;  /* 0x0000c8001a077a20 */ /* 0x000fe20000410000 */
[----:B------:R-:W1:Y:S01]  /*69f0*/  MUFU.TANH R9, R9 ;  /* 0x0000000900097308 */ /* 0x000e620000002400 */
[----:B------:R-:W-:Y:S02]  /*6a00*/  FMUL.FTZ R6, R27, c[0x0][0x320] ;  /* 0x0000c8001b067a20 */ /* 0x000fe40000410000 */
[----:B------:R-:W-:Y:S07]  /*6a10*/  FMUL.FTZ R24, R24, c[0x0][0x320] ;  /* 0x0000c80018187a20 */ /* 0x000fee0000410000 */
[----:B------:R-:W1:Y:S10]  /*6a20*/  MUFU.TANH R14, R14 ;  /* 0x0000000e000e7308 */ /* 0x000e740000002400 */
[----:B------:R-:W1:Y:S10]  /*6a30*/  MUFU.TANH R15, R15 ;  /* 0x0000000f000f7308 */ /* 0x000e740000002400 */
[----:B------:R1:W1:Y:S10]  /*6a40*/  MUFU.TANH R178, R18 ;  /* 0x0000001200b27308 */ /* 0x0002740000002400 */
[----:B------:R1:W1:Y:S10]  /*6a50*/  MUFU.TANH R176, R19 ;  /* 0x0000001300b07308 */ /* 0x0002740000002400 */
[----:B------:R1:W1:Y:S10]  /*6a60*/  MUFU.TANH R175, R20 ;  /* 0x0000001400af7308 */ /* 0x0002740000002400 */
[----:B------:R1:W1:Y:S10]  /*6a70*/  MUFU.TANH R174, R21 ;  /* 0x0000001500ae7308 */ /* 0x0002740000002400 */
[----:B------:R-:W1:Y:S10]  /*6a80*/  MUFU.TANH R5, R5 ;  /* 0x0000000500057308 */ /* 0x000e740000002400 */
[----:B------:R-:W1:Y:S10]  /*6a90*/  MUFU.TANH R4, R4 ;  /* 0x0000000400047308 */ /* 0x000e740000002400 */
[----:B------:R1:W1:Y:S10]  /*6aa0*/  MUFU.TANH R173, R24 ;  /* 0x0000001800ad7308 */ /* 0x0002740000002400 */
[----:B------:R-:W1:Y:S10]  /*6ab0*/  MUFU.TANH R17, R17 ;  /* 0x0000001100117308 */ /* 0x000e740000002400 */
[----:B------:R-:W1:Y:S10]  /*6ac0*/  MUFU.TANH R7, R7 ;  /* 0x0000000700077308 */ /* 0x000e740000002400 */
[----:B------:R-:W1:Y:S01]  /*6ad0*/  MUFU.TANH R6, R6 ;  /* 0x0000000600067308 */ /* 0x000e620000002400 */
[----:B------:R-:W-:-:S05]  /*6ae0*/  @P0 BRA `(.L_x_189) ;  /* 0x0000050000000947 */ /* 0x000fca0003800000 */
[----:B--234-:R-:W2:Y:S01]  /*6af0*/  LDL R177, [R1+0x20] ;  /* 0x0000200001b17983 */ /* 0x01cea20000100800 */
[----:B------:R-:W-:Y:S01]  /*6b00*/  IMAD.MOV.U32 R179, RZ, RZ, c[0x0][0x2b8] ;  /* 0x0000ae00ffb37624 */ /* 0x000fe200078e00ff */
[----:B------:R-:W-:Y:S01]  /*6b10*/  UIMAD UR23, UR5, 0x30, UR12 ;  /* 0x00000030051778a4 */ /* 0x000fe2000f8e020c */
[----:B------:R-:W-:Y:S01]  /*6b20*/  IMAD.MOV.U32 R23, RZ, RZ, RZ ;  /* 0x000000ffff177224 */ /* 0x000fe200078e00ff */
[----:B------:R-:W3:Y:S02]  /*6b30*/  LDL R22, [R1+0x24] ;  /* 0x0000240001167983 */ /* 0x000ee40000100800 */
[----:B------:R-:W-:Y:S02]  /*6b40*/  ISETP.NE.AND P1, PT, R179, 0x1, PT ;  /* 0x00000001b300780c */ /* 0x000fe40003f25270 */
[----:B-1----:R-:W4:Y:S01]  /*6b50*/  LDL R24, [R1+0x4c] ;  /* 0x00004c0001187983 */ /* 0x002f220000100800 */
[----:B------:R-:W-:Y:S03]  /*6b60*/  IMAD.U32 R16, RZ, RZ, UR23 ;  /* 0x00000017ff107e24 */ /* 0x000fe6000f8e00ff */
[----:B------:R-:W5:Y:S04]  /*6b70*/  LDL R170, [R1+0x48] ;  /* 0x0000480001aa7983 */ /* 0x000f680000100800 */
[----:B------:R-:W4:Y:S04]  /*6b80*/  LDL R171, [R1+0x54] ;  /* 0x0000540001ab7983 */ /* 0x000f280000100800 */
[----:B------:R-:W4:Y:S04]  /*6b90*/  LDL R168, [R1+0x50] ;  /* 0x0000500001a87983 */ /* 0x000f280000100800 */
[----:B------:R-:W4:Y:S04]  /*6ba0*/  LDL R172, [R1+0x5c] ;  /* 0x00005c0001ac7983 */ /* 0x000f280000100800 */
[----:B------:R-:W4:Y:S01]  /*6bb0*/  LDL R179, [R1+0x58] ;  /* 0x0000580001b37983 */ /* 0x000f220000100800 */
[----:B--2---:R-:W-:Y:S03]  /*6bc0*/  IADD3 R16, R16, -0x30, R177 ;  /* 0xffffffd010107810 */ /* 0x004fe60007ffe0b1 */
[----:B------:R-:W2:Y:S01]  /*6bd0*/  LDL R177, [R1+0x1c] ;  /* 0x00001c0001b17983 */ /* 0x000ea20000100800 */
[----:B---3--:R-:W-:Y:S01]  /*6be0*/  ISETP.GE.AND P2, PT, R22, c[0x0][0x1d4], PT ;  /* 0x0000750016007a0c */ /* 0x008fe20003f46270 */
        /* <DEDUP_REMOVED lines=9> */
[----:B------:R1:W-:Y:S01]  /*6c80*/  STL [R1+0xc], R25 ;  /* 0x00000c1901007387 */ /* 0x0003e20000100800 */
[----:B------:R-:W-:Y:S03]  /*6c90*/  SHF.R.S32.HI R16, RZ, 0x1f, R25 ;  /* 0x0000001fff107819 */ /* 0x000fe60000011419 */
[----:B------:R3:W2:Y:S02]  /*6ca0*/  @!P3 LDG.E R23, [R20.64] ;  /* 0x000000121417b981 */ /* 0x0006a4000c1e1900 */
[----:B------:R-:W-:Y:S04]  /*6cb0*/  IMAD R16, R16, c[0x0][0x1e0], RZ ;  /* 0x0000780010107a24 */ /* 0x000fe800078e02ff */
[C---:B------:R-:W-:Y:S02]  /*6cc0*/  IMAD R16, R25.reuse, c[0x0][0x1e4], R16 ;  /* 0x0000790019107a24 */ /* 0x040fe400078e0210 */
[----:B---3--:R-:W-:Y:S02]  /*6cd0*/  IMAD.WIDE.U32 R20, R25, c[0x0][0x1e0], RZ ;  /* 0x0000780019147a25 */ /* 0x008fe400078e00ff */
[----:B-1----:R-:W1:Y:S02]  /*6ce0*/  S2R R25, SR_TID.X ;  /* 0x0000000000197919 */ /* 0x002e640000002100 */
[----:B------:R-:W-:Y:S02]  /*6cf0*/  IMAD.IADD R21, R21, 0x1, R16 ;  /* 0x0000000115157824 */ /* 0x000fe400078e0210 */
[----:B--2---:R1:W-:Y:S01]  /*6d00*/  STL [R1+0x8], R23 ;  /* 0x0000081701007387 */ /* 0x0043e20000100800 */
[----:B------:R-:W-:Y:S01]  /*6d10*/  SHF.R.S32.HI R16, RZ, 0x1f, R23 ;  /* 0x0000001fff107819 */ /* 0x000fe20000011417 */
[C---:B------:R-:W-:Y:S02]  /*6d20*/  IMAD.WIDE.U32 R20, R23.reuse, c[0x0][0x1f0], R20 ;  /* 0x00007c0017147a25 */ /* 0x040fe400078e0014 */
[----:B------:R-:W2:Y:S02]  /*6d30*/  LDL R26, [R1+0x10] ;  /* 0x00001000011a7983 */ /* 0x000ea40000100800 */
[----:B------:R-:W-:Y:S01]  /*6d40*/  IMAD R16, R16, c[0x0][0x1f0], RZ ;  /* 0x00007c0010107a24 */ /* 0x000fe200078e02ff */
[----:B------:R-:W-:Y:S01]  /*6d50*/  IADD3 R19, P0, R20, UR20, RZ ;  /* 0x0000001414137c10 */ /* 0x000fe2000ff1e0ff */
[----:B------:R-:W3:Y:S02]  /*6d60*/  LDL R27, [R1+0x28] ;  /* 0x00002800011b7983 */ /* 0x000ee40000100800 */
[----:B------:R-:W-:Y:S05]  /*6d70*/  IMAD R16, R23, c[0x0][0x1f4], R16 ;  /* 0x00007d0017107a24 */ /* 0x000fea00078e0210 */
[----:B------:R-:W-:Y:S02]  /*6d80*/  IADD3.X R16, R21, UR8, R16, P0, !PT ;  /* 0x0000000815107c10 */ /* 0x000fe400087fe410 */
[C---:B------:R-:W-:Y:S04]  /*6d90*/  LEA R18, P0, R19.reuse, c[0x0][0x1c8], 0x1 ;  /* 0x0000720013127a11 */ /* 0x040fe800078008ff */
[----:B------:R-:W-:Y:S01]  /*6da0*/  LEA.HI.X R16, R19, c[0x0][0x1cc], R16, 0x1, P0 ;  /* 0x0000730013107a11 */ /* 0x000fe200000f0c10 */
[----:B------:R-:W4:Y:S01]  /*6db0*/  SHFL.IDX PT, R20, R18, RZ, 0x181f ;  /* 0x00181fff12147589 */ /* 0x000f2200000e0000 */
[----:B-1----:R-:W-:Y:S03]  /*6dc0*/  SHF.R.S32.HI R23, RZ, 0x1f, R25 ;  /* 0x0000001fff177819 */ /* 0x002fe60000011419 */
[----:B------:R-:W5:Y:S01]  /*6dd0*/  SHFL.IDX PT, R21, R16, RZ, 0x181f ;  /* 0x00181fff10157589 */ /* 0x000f6200000e0000 */
[----:B------:R-:W-:Y:S03]  /*6de0*/  LEA.HI R23, R23, R25, RZ, 0x3 ;  /* 0x0000001917177211 */ /* 0x000fe600078f18ff */
[----:B------:R-:W1:Y:S01]  /*6df0*/  SHFL.IDX PT, R18, R18, 0x1, 0x181f ;  /* 0x00381f0012127f89 */ /* 0x000e6200000e0000 */
[----:B------:R-:W-:Y:S03]  /*6e00*/  SHF.R.S32.HI R23, RZ, 0x3, R23 ;  /* 0x00000003ff177819 */ /* 0x000fe60000011417 */
[----:B------:R-:W1:Y:S01]  /*6e10*/  SHFL.IDX PT, R16, R16, 0x1, 0x181f ;  /* 0x00381f0010107f89 */ /* 0x000e6200000e0000 */
[----:B------:R-:W-:Y:S04]  /*6e20*/  IADD3 R19, -R23, 0x30, RZ ;  /* 0x0000003017137810 */ /* 0x000fe80007ffe1ff */
[----:B------:R-:W-:Y:S11]  /*6e30*/  ISETP.GE.AND P0, PT, R19, 0x1, PT ;  /* 0x000000011300780c */ /* 0x000ff60003f06270 */
[----:B------:R-:W-:Y:S02]  /*6e40*/  @!UPT UIADD3 URZ, URZ, URZ, URZ ;  /* 0x0000003f3f3ff290 */ /* 0x000fe4000fffe03f */
[C---:B----4-:R-:W-:Y:S05]  /*6e50*/  @P0 IADD3 R22, P1, R20.reuse, R24, RZ ;  /* 0x0000001814160210 */ /* 0x050fea0007f3e0ff */
[C---:B-----5:R-:W-:Y:S05]  /*6e60*/  @P0 IMAD.X R23, R21.reuse, 0x1, R170, P1 ;  /* 0x0000000115170824 */ /* 0x060fea00008e06aa */
[----:B------:R4:W-:Y:S02]  /*6e70*/  @P0 LDGSTS.E.BYPASS.LTC128B.128 [R177+0x14080], [R22.64], !P2 ;  /* 0x1408000016b10fae */ /* 0x0009e4000d101d52 */
[C---:B----4-:R-:W-:Y:S05]  /*6e80*/  @P0 IADD3 R22, P1, R20.reuse, R171, RZ ;  /* 0x000000ab14160210 */ /* 0x050fea0007f3e0ff */
[C---:B------:R-:W-:Y:S05]  /*6e90*/  @P0 IMAD.X R23, R21.reuse, 0x1, R168, P1 ;  /* 0x0000000115170824 */ /* 0x040fea00008e06a8 */
[----:B------:R4:W-:Y:S02]  /*6ea0*/  @P0 LDGSTS.E.BYPASS.LTC128B.128 [R177+0x15880], [R22.64], !P6 ;  /* 0x1588000016b10fae */ /* 0x0009e4000f101d52 */
[----:B----4-:R-:W-:Y:S05]  /*6eb0*/  @P0 IADD3 R22, P1, R20, R172, RZ ;  /* 0x000000ac14160210 */ /* 0x010fea0007f3e0ff */
[----:B------:R-:W-:Y:S05]  /*6ec0*/  @P0 IMAD.X R23, R21, 0x1, R179, P1 ;  /* 0x0000000115170824 */ /* 0x000fea00008e06b3 */
[----:B------:R4:W-:Y:S01]  /*6ed0*/  @P0 LDGSTS.E.BYPASS.LTC128B.128 [R177+0x17080], [R22.64], !P5 ;  /* 0x1708000016b10fae */ /* 0x0009e2000e901d52 */
[C---:B--2---:R-:W-:Y:S04]  /*6ee0*/  @P0 LEA R20, P1, R26.reuse, R20, 0x1 ;  /* 0x000000141a140211 */ /* 0x044fe800078208ff */
[----:B---3--:R-:W-:Y:S05]  /*6ef0*/  @P0 LEA.HI.X R21, R26, R21, R27, 0x1, P1 ;  /* 0x000000151a150211 */ /* 0x008fea00008f0c1b */
[----:B------:R2:W-:Y:S01]  /*6f00*/  @P0 LDGSTS.E.BYPASS.LTC128B.128 [R177+0x18880], [R20.64], !P4 ;  /* 0x1888000014b10fae */ /* 0x0005e2000e101d52 */
[----:B------:R-:W-:Y:S11]  /*6f10*/  ISETP.GE.AND P0, PT, R19, 0x21, PT ;  /* 0x000000211300780c */ /* 0x000ff60003f06270 */
[----:B------:R-:W-:Y:S02]  /*6f20*/  @!UPT UIADD3 URZ, URZ, URZ, URZ ;  /* 0x0000003f3f3ff290 */ /* 0x000fe4000fffe03f */
[----:B-1----:R-:W-:Y:S05]  /*6f30*/  @P0 IADD3 R24, P1, R18, R24, RZ ;  /* 0x0000001812180210 */ /* 0x002fea0007f3e0ff */
[----:B------:R-:W-:Y:S05]  /*6f40*/  @P0 IMAD.X R25, R16, 0x1, R170, P1 ;  /* 0x0000000110190824 */ /* 0x000fea00008e06aa */
[----:B------:R4:W-:Y:S01]  /*6f50*/  @P0 LDGSTS.E.BYPASS.LTC128B.128 [R177+0x15080], [R24.64], !P2 ;  /* 0x1508000018b10fae */ /* 0x0009e2000d101d52 */
[----:B--2---:R-:W-:Y:S05]  /*6f60*/  @P0 IADD3 R20, P1, R18, R171, RZ ;  /* 0x000000ab12140210 */ /* 0x004fea0007f3e0ff */
[----:B------:R-:W-:Y:S05]  /*6f70*/  @P0 IMAD.X R21, R16, 0x1, R168, P1 ;  /* 0x0000000110150824 */ /* 0x000fea00008e06a8 */
[----:B------:R1:W-:Y:S02]  /*6f80*/  @P0 LDGSTS.E.BYPASS.LTC128B.128 [R177+0x16880], [R20.64], !P6 ;  /* 0x1688000014b10fae */ /* 0x0003e4000f101d52 */
[----:B-1----:R-:W-:Y:S05]  /*6f90*/  @P0 IADD3 R20, P1, R18, R172, RZ ;  /* 0x000000ac12140210 */ /* 0x002fea0007f3e0ff */
[----:B------:R-:W-:Y:S01]  /*6fa0*/  @P0 IMAD.X R21, R16, 0x1, R179, P1 ;  /* 0x0000000110150824 */ /* 0x000fe200008e06b3 */
[C---:B------:R-:W-:Y:S04]  /*6fb0*/  @P0 LEA R18, P1, R26.reuse, R18, 0x1 ;  /* 0x000000121a120211 */ /* 0x040fe800078208ff */
[----:B------:R4:W-:Y:S01]  /*6fc0*/  @P0 LDGSTS.E.BYPASS.LTC128B.128 [R177+0x18080], [R20.64], !P5 ;  /* 0x1808000014b10fae */ /* 0x0009e2000e901d52 */
[----:B------:R-:W-:Y:S05]  /*6fd0*/  @P0 LEA.HI.X R19, R26, R16, R27, 0x1, P1 ;  /* 0x000000101a130211 */ /* 0x000fea00008f0c1b */
[----:B------:R4:W-:Y:S03]  /*6fe0*/  @P0 LDGSTS.E.BYPASS.LTC128B.128 [R177+0x19880], [R18.64], !P4 ;  /* 0x1988000012b10fae */ /* 0x0009e6000e101d52 */
.L_x_189:
[----:B-1234-:R-:W2:Y:S01]  /*6ff0*/  LDL R18, [R1+0x34] ;  /* 0x0000340001127983 */ /* 0x01eea20000100800 */
[----:B------:R-:W-:Y:S02]  /*7000*/  UISETP.NE.AND UP1, UPT, UR14, URZ, UPT ;  /* 0x0000003f0e00728c */ /* 0x000fe4000bf25270 */
[----:B------:R-:W-:Y:S01]  /*7010*/  UIMAD UR23, UR5, -0x30, URZ ;  /* 0xffffffd0051778a4 */ /* 0x000fe2000f8e023f */
[----:B------:R-:W3:Y:S01]  /*7020*/  LDL R26, [R1+0x38] ;  /* 0x00003800011a7983 */ /* 0x000ee20000100800 */
[----:B------:R-:W-:Y:S02]  /*7030*/  UISETP.NE.AND UP0, UPT, UR13, URZ, UPT ;  /* 0x0000003f0d00728c */ /* 0x000fe4000bf05270 */
[----:B------:R-:W-:Y:S01]  /*7040*/  PLOP3.LUT P0, PT, PT, PT, UP1, 0x80, 0x0 ;  /* 0x000000000000781c */ /* 0x000fe20003f0f018 */
[----:B------:R-:W0:Y:S11]  /*7050*/  LDGDEPBAR ;  /* 0x00000000000079af */ /* 0x000e360000000000 */
[----:B------:R-:W-:Y:S01]  /*7060*/  @!UPT UIADD3 URZ, URZ, URZ, URZ ;  /* 0x0000003f3f3ff290 */ /* 0x000fe2000fffe03f */
[----:B--2---:R-:W-:Y:S01]  /*7070*/  @P0 IMAD.HI.U32 R16, R18, c[0x0][0x2c8], RZ ;  /* 0x0000b20012100a27 */ /* 0x004fe200078e00ff */
[----:B------:R-:W-:Y:S03]  /*7080*/  PLOP3.LUT P0, PT, PT, PT, UP1, 0x80, 0x0 ;  /* 0x000000000000781c */ /* 0x000fe60003f0f018 */
[----:B------:R-:W-:Y:S02]  /*7090*/  IMAD.MOV.U32 R23, RZ, RZ, R18 ;  /* 0x000000ffff177224 */ /* 0x000fe400078e0012 */
[----:B------:R-:W-:Y:S05]  /*70a0*/  IMAD.U32 R18, RZ, RZ, UR23 ;  /* 0x00000017ff127e24 */ /* 0x000fea000f8e00ff */
[----:B---3--:R-:W-:Y:S03]  /*70b0*/  IADD3 R18, -R26, 0x1, R18 ;  /* 0x000000011a127810 */ /* 0x008fe60007ffe112 */
[----:B------:R-:W-:Y:S01]  /*70c0*/  @P0 SHF.R.U32.HI R23, RZ, c[0x0][0x2cc], R16 ;  /* 0x0000b300ff170a19 */ /* 0x000fe20000011610 */
[----:B------:R-:W-:Y:S01]  /*70d0*/  IMAD.U32 R16, RZ, RZ, UR28 ;  /* 0x0000001cff107e24 */ /* 0x000fe2000f8e00ff */
[----:B------:R-:W-:Y:S03]  /*70e0*/  PLOP3.LUT P0, PT, PT, PT, UP0, 0x40, 0x0 ;  /* 0x000000000000781c */ /* 0x000fe60003f0e808 */
[----:B------:R-:W1:Y:S01]  /*70f0*/  SHFL.IDX PT, R19, R23, RZ, 0x1c1f ;  /* 0x001c1fff17137589 */ /* 0x000e6200000e0000 */
[----:B------:R-:W-:Y:S05]  /*7100*/  IMAD R16, R16, c[0x0][0x1d0], R18 ;  /* 0x0000740010107a24 */ /* 0x000fea00078e0212 */
[----:B------:R-:W-:Y:S04]  /*7110*/  IADD3 R16, R16, -c[0x0][0x168], RZ ;  /* 0x80005a0010107a10 */ /* 0x000fe80007ffe0ff */
[C---:B------:R-:W-:Y:S02]  /*7120*/  IADD3 R22, R16.reuse, c[0x0][0x328], RZ ;  /* 0x0000ca0010167a10 */ /* 0x040fe40007ffe0ff */
[----:B------:R-:W-:Y:S03]  /*7130*/  IADD3 R16, R16, UR22, RZ ;  /* 0x0000001610107c10 */ /* 0x000fe6000fffe0ff */
[----:B-1----:R-:W-:Y:S02]  /*7140*/  IMAD.IADD R25, R22, 0x1, R19 ;  /* 0x0000000116197824 */ /* 0x002fe400078e0213 */
[----:B------:R-:W-:Y:S01]  /*7150*/  IMAD.IADD R24, R19, 0x1, R16 ;  /* 0x0000000113187824 */ /* 0x000fe200078e0210 */
[----:B------:R-:W-:-:S05]  /*7160*/  @P0 BRA `(.L_x_190) ;  /* 0x000001a000000947 */ /* 0x000fca0003800000 */
[----:B------:R-:W-:Y:S01]  /*7170*/  MOV R18, UR28 ;  /* 0x0000001c00127c02 */ /* 0x000fe20008000f00 */
[----:B------:R-:W-:Y:S04]  /*7180*/  BSSY B0, `(.L_x_191) ;  /* 0x0000013000007945 */ /* 0x000fe80003800000 */
[----:B------:R-:W-:Y:S05]  /*7190*/  IMAD R19, R18, c[0x0][0x1d0], R19 ;  /* 0x0000740012137a24 */ /* 0x000fea00078e0213 */
[----:B------:R-:W-:Y:S04]  /*71a0*/  IADD3 R19, R19, -c[0x0][0x168], RZ ;  /* 0x80005a0013137a10 */ /* 0x000fe80007ffe0ff */
[----:B------:R-:W-:Y:S11]  /*71b0*/  ISETP.GT.AND P0, PT, R19, -0x1, PT ;  /* 0xffffffff1300780c */ /* 0x000ff60003f04270 */
[----:B------:R-:W-:Y:S02]  /*71c0*/  @!UPT UIADD3 URZ, URZ, URZ, URZ ;  /* 0x0000003f3f3ff290 */ /* 0x000fe4000fffe03f */
[----:B------:R-:W-:-:S05]  /*71d0*/  @P0 BRA `(.L_x_192) ;  /* 0x0000008000000947 */ /* 0x000fca0003800000 */
[----:B------:R-:W-:Y:S01]  /*71e0*/  LOP3.LUT R19, RZ, R19, RZ, 0x33, !PT ;  /* 0x00000013ff137212 */ /* 0x000fe200078e33ff */
[----:B------:R-:W-:Y:S05]  /*71f0*/  IMAD.MOV.U32 R18, RZ, RZ, 0x1 ;  /* 0x00000001ff127424 */ /* 0x000fea00078e00ff */
[----:B------:R-:W-:Y:S11]  /*7200*/  ISETP.NE.AND P0, PT, R18, c[0x0][0x32c], PT ;  /* 0x0000cb0012007a0c */ /* 0x000ff60003f05270 */
[----:B------:R-:W-:Y:S02]  /*7210*/  @!UPT UIADD3 URZ, URZ, URZ, URZ ;  /* 0x0000003f3f3ff290 */ /* 0x000fe4000fffe03f */
[----:B------:R-:W-:Y:S05]  /*7220*/  @P0 IMAD.HI.U32 R18, R19, c[0x0][0x330], RZ ;  /* 0x0000cc0013120a27 */ /* 0x000fea00078e00ff */
[----:B------:R-:W-:Y:S04]  /*7230*/  @P0 SHF.R.U32.HI R19, RZ, c[0x0][0x334], R18 ;  /* 0x0000cd00ff130a19 */ /* 0x000fe80000011612 */
[----:B------:R-:W-:Y:S01]  /*7240*/  LOP3.LUT R19, RZ, R19, RZ, 0x33, !PT ;  /* 0x00000013ff137212 */ /* 0x000fe200078e33ff */
[----:B------:R-:W-:-:S05]  /*7250*/  BRA `(.L_x_193) ;  /* 0x0000005000007947 */ /* 0x000fca0003800000 */
.L_x_192:
[----:B------:R-:W-:Y:S04]  /*7260*/  MOV R18, 0x1 ;  /* 0x0000000100127802 */ /* 0x000fe80000000f00 */
[----:B------:R-:W-:Y:S11]  /*7270*/  ISETP.NE.AND P0, PT, R18, c[0x0][0x32c], PT ;  /* 0x0000cb0012007a0c */ /* 0x000ff60003f05270 */
[----:B------:R-:W-:Y:S02]  /*7280*/  @!UPT UIADD3 URZ, URZ, URZ, URZ ;  /* 0x0000003f3f3ff290 */ /* 0x000fe4000fffe03f */
[----:B------:R-:W-:Y:S05]  /*7290*/  @P0 IMAD.HI.U32 R18, R19, c[0x0][0x330], RZ ;  /* 0x0000cc0013120a27 */ /* 0x000fea00078e00ff */
[----:B------:R-:W-:Y:S02]  /*72a0*/  @P0 SHF.R.U32.HI R19, RZ, c[0x0][0x334], R18 ;  /* 0x0000cd00ff130a19 */ /* 0x000fe40000011612 */
.L_x_193:
[----:B------:R-:W-:Y:S05]  /*72b0*/  BSYNC B0 ;  /* 0x0000000000007941 */ /* 0x000fea0003800000 */
.L_x_191:
[----:B------:R-:W-:Y:S05]  /*72c0*/  IADD3 R18, -R26, UR23, RZ ;  /* 0x000000171a127c10 */ /* 0x000fea000fffe1ff */
[----:B------:R-:W-:Y:S05]  /*72d0*/  IMAD R18, R19, c[0x0][0x32c], R18 ;  /* 0x0000cb0013127a24 */ /* 0x000fea00078e0212 */
[----:B------:R-:W-:Y:S02]  /*72e0*/  IMNMX R24, R24, R18, !PT ;  /* 0x0000001218187217 */ /* 0x000fe40007800200 */
[----:B------:R-:W-:Y:S04]  /*72f0*/  IADD3 R18, R18, c[0x0][0x32c], RZ ;  /* 0x0000cb0012127a10 */ /* 0x000fe80007ffe0ff */
[----:B------:R-:W-:Y:S02]  /*7300*/  IMNMX R25, R25, R18, PT ;  /* 0x0000001219197217 */ /* 0x000fe40003800200 */
.L_x_190:
[----:B------:R-:W-:Y:S02]  /*7310*/  UISETP.GE.AND UP0, UPT, UR23, 0x1, UPT ;  /* 0x000000011700788c */ /* 0x000fe4000bf06270 */
[----:B------:R-:W-:Y:S02]  /*7320*/  UISETP.GE.AND UP6, UPT, UR23, 0x12, UPT ;  /* 0x000000121700788c */ /* 0x000fe4000bfc6270 */
[----:B------:R-:W-:Y:S02]  /*7330*/  UP2UR UR31, UPR, URZ, 0x1 ;  /* 0x000000013f1f7883 */ /* 0x000fe40008000000 */
[----:B------:R-:W-:Y:S01]  /*7340*/  PLOP3.LUT P0, PT, PT, PT, UP0, 0x40, 0x0 ;  /* 0x000000000000781c */ /* 0x000fe20003f0e808 */
[----:B------:R-:W-:Y:S02]  /*7350*/  UISETP.GE.AND UP0, UPT, UR23, 0x2, UPT ;  /* 0x000000021700788c */ /* 0x000fe4000bf06270 */
[----:B------:R-:W-:Y:S01]  /*7360*/  UISETP.GE.AND UP5, UPT, UR23, 0x19, UPT ;  /* 0x000000191700788c */ /* 0x000fe2000bfa6270 */
[----:B------:R-:W-:Y:S01]  /*7370*/  ISETP.GT.AND P0, PT, R24, RZ, P0 ;  /* 0x000000ff1800720c */ /* 0x000fe20000704270 */
[----:B------:R-:W-:Y:S02]  /*7380*/  UP2UR UR30, UPR, URZ, 0x1 ;  /* 0x000000013f1e7883 */ /* 0x000fe40008000000 */
[----:B------:R-:W-:Y:S01]  /*7390*/  UISETP.GE.AND UP4, UPT, UR23, 0x1a, UPT ;  /* 0x0000001a1700788c */ /* 0x000fe2000bf86270 */
[C---:B------:R-:W-:Y:S01]  /*73a0*/  ISETP.LT.OR P0, PT, R25.reuse, 0x1, P0 ;  /* 0x000000011900780c */ /* 0x040fe20000701670 */
[----:B------:R-:W-:Y:S02]  /*73b0*/  UISETP.GE.AND UP3, UPT, UR23, 0x21, UPT ;  /* 0x000000211700788c */ /* 0x000fe4000bf66270 */
[----:B------:R-:W-:Y:S01]  /*73c0*/  UISETP.GE.AND UP2, UPT, UR23, 0x22, UPT ;  /* 0x000000221700788c */ /* 0x000fe2000bf46270 */
[----:B------:R-:W-:Y:S01]  /*73d0*/  FSEL R18, R0, -INF , !P0 ;  /* 0xff80000000127808 */ /* 0x000fe20004000000 */
[----:B------:R-:W-:Y:S01]  /*73e0*/  UISETP.GE.AND UP1, UPT, UR23, 0x29, UPT ;  /* 0x000000291700788c */ /* 0x000fe2000bf26270 */
[----:B------:R-:W-:Y:S01]  /*73f0*/  PLOP3.LUT P0, PT, PT, PT, UP0, 0x40, 0x0 ;  /* 0x000000000000781c */ /* 0x000fe20003f0e808 */
[----:B------:R-:W-:Y:S01]  /*7400*/  UISETP.GE.AND UP0, UPT, UR23, 0x9, UPT ;  /* 0x000000091700788c */ /* 0x000fe2000bf06270 */
[----:B------:R-:W1:Y:S01]  /*7410*/  SHFL.IDX PT, R0, R23, 0x1, 0x1c1f ;  /* 0x003c1f0017007f89 */ /* 0x000e6200000e0000 */
[----:B------:R-:W-:Y:S01]  /*7420*/  UP2UR UR32, UPR, URZ, 0x40 ;  /* 0x000000403f207883 */ /* 0x000fe20008000000 */
[----:B------:R-:W-:Y:S01]  /*7430*/  ISETP.GT.AND P0, PT, R24, 0x1, P0 ;  /* 0x000000011800780c */ /* 0x000fe20000704270 */
[----:B------:R-:W-:Y:S03]  /*7440*/  UP2UR UR29, UPR, URZ, 0x1 ;  /* 0x000000013f1d7883 */ /* 0x000fe60008000000 */
[C---:B------:R-:W-:Y:S04]  /*7450*/  ISETP.LT.OR P0, PT, R25.reuse, 0x2, P0 ;  /* 0x000000021900780c */ /* 0x040fe80000701670 */
[----:B------:R-:W-:Y:S02]  /*7460*/  FSEL R21, R2, -INF , !P0 ;  /* 0xff80000002157808 */ /* 0x000fe40004000000 */
[----:B------:R-:W-:Y:S01]  /*7470*/  PLOP3.LUT P0, PT, PT, PT, UP0, 0x40, 0x0 ;  /* 0x000000000000781c */ /* 0x000fe20003f0e808 */
[----:B------:R-:W-:Y:S03]  /*7480*/  UISETP.GE.AND UP0, UPT, UR23, 0xa, UPT ;  /* 0x0000000a1700788c */ /* 0x000fe6000bf06270 */
[----:B------:R-:W-:Y:S01]  /*7490*/  ISETP.GT.AND P0, PT, R24, 0x8, P0 ;  /* 0x000000081800780c */ /* 0x000fe20000704270 */
[----:B------:R-:W-:Y:S03]  /*74a0*/  UP2UR UR27, UPR, URZ, 0x1 ;  /* 0x000000013f1b7883 */ /* 0x000fe60008000000 */
[C---:B------:R-:W-:Y:S04]  /*74b0*/  ISETP.LT.OR P0, PT, R25.reuse, 0x9, P0 ;  /* 0x000000091900780c */ /* 0x040fe80000701670 */
[----:B------:R-:W-:Y:S01]  /*74c0*/  FSEL R8, R8, -INF , !P0 ;  /* 0xff80000008087808 */ /* 0x000fe20004000000 */
[--C-:B-1----:R-:W-:Y:S01]  /*74d0*/  IMAD.IADD R16, R16, 0x1, R0.reuse ;  /* 0x0000000110107824 */ /* 0x102fe200078e0200 */
[----:B------:R-:W-:Y:S01]  /*74e0*/  PLOP3.LUT P0, PT, PT, PT, UP0, 0x40, 0x0 ;  /* 0x000000000000781c */ /* 0x000fe20003f0e808 */
[----:B------:R-:W-:Y:S03]  /*74f0*/  UISETP.GE.AND UP0, UPT, UR23, 0x11, UPT ;  /* 0x000000111700788c */ /* 0x000fe6000bf06270 */
[C---:B------:R-:W-:Y:S01]  /*7500*/  ISETP.GT.AND P0, PT, R24.reuse, 0x9, P0 ;  /* 0x000000091800780c */ /* 0x040fe20000704270 */
[----:B------:R-:W-:Y:S03]  /*7510*/  UP2UR UR26, UPR, URZ, 0x1 ;  /* 0x000000013f1a7883 */ /* 0x000fe60008000000 */
[----:B------:R-:W-:Y:S04]  /*7520*/  ISETP.LT.OR P0, PT, R25, 0xa, P0 ;  /* 0x0000000a1900780c */ /* 0x000fe80000701670 */
[----:B------:R-:W-:Y:S02]  /*7530*/  FSEL R159, R159, -INF , !P0 ;  /* 0xff8000009f9f7808 */ /* 0x000fe40004000000 */
[----:B------:R-:W-:Y:S01]  /*7540*/  PLOP3.LUT P0, PT, PT, PT, UP0, 0x40, 0x0 ;  /* 0x000000000000781c */ /* 0x000fe20003f0e808 */
[----:B------:R-:W-:Y:S03]  /*7550*/  UISETP.GE.AND UP0, UPT, UR23, 0x2a, UPT ;  /* 0x0000002a1700788c */ /* 0x000fe6000bf06270 */
[C---:B------:R-:W-:Y:S04]  /*7560*/  ISETP.GT.AND P0, PT, R24.reuse, 0x10, P0 ;  /* 0x000000101800780c */ /* 0x040fe80000704270 */
[----:B------:R-:W-:Y:S04]  /*7570*/  ISETP.LT.OR P0, PT, R25, 0x11, P0 ;  /* 0x000000111900780c */ /* 0x000fe80000701670 */
[----:B------:R-:W-:Y:S02]  /*7580*/  FSEL R20, R11, -INF , !P0 ;  /* 0xff8000000b147808 */ /* 0x000fe40004000000 */
[----:B------:R-:W-:Y:S01]  /*7590*/  PLOP3.LUT P0, PT, PT, PT, UP6, 0x40, 0x0 ;  /* 0x000000000000781c */ /* 0x000fe20003f0e868 */
[----:B------:R-:W-:Y:S03]  /*75a0*/  UISETP.NE.AND UP6, UPT, UR13, URZ, UPT ;  /* 0x0000003f0d00728c */ /* 0x000fe6000bfc5270 */
[C---:B------:R-:W-:Y:S04]  /*75b0*/  ISETP.GT.AND P0, PT, R24.reuse, 0x11, P0 ;  /* 0x000000111800780c */ /* 0x040fe80000704270 */
[----:B------:R-:W-:Y:S04]  /*75c0*/  ISETP.LT.OR P0, PT, R25, 0x12, P0 ;  /* 0x000000121900780c */ /* 0x000fe80000701670 */
[----:B------:R-:W-:Y:S02]  /*75d0*/  FSEL R19, R13, -INF , !P0 ;  /* 0xff8000000d137808 */ /* 0x000fe40004000000 */
[----:B------:R-:W-:Y:S04]  /*75e0*/  PLOP3.LUT P0, PT, PT, PT, UP5, 0x40, 0x0 ;  /* 0x000000000000781c */ /* 0x000fe80003f0e858 */
[----:B------:R-:W-:Y:S04]  /*75f0*/  ISETP.GT.AND P0, PT, R24, 0x18, P0 ;  /* 0x000000181800780c */ /* 0x000fe80000704270 */
[C---:B------:R-:W-:Y:S04]  /*7600*/  ISETP.LT.OR P0, PT, R25.reuse, 0x19, P0 ;  /* 0x000000191900780c */ /* 0x040fe80000701670 */
[----:B------:R-:W-:Y:S02]  /*7610*/  FSEL R14, R14, -INF , !P0 ;  /* 0xff8000000e0e7808 */ /* 0x000fe40004000000 */
[----:B------:R-:W-:Y:S04]  /*7620*/  PLOP3.LUT P0, PT, PT, PT, UP4, 0x40, 0x0 ;  /* 0x000000000000781c */ /* 0x000fe80003f0e848 */
[C---:B------:R-:W-:Y:S04]  /*7630*/  ISETP.GT.AND P0, PT, R24.reuse, 0x19, P0 ;  /* 0x000000191800780c */ /* 0x040fe80000704270 */
[----:B------:R-:W-:Y:S04]  /*7640*/  ISETP.LT.OR P0, PT, R25, 0x1a, P0 ;  /* 0x0000001a1900780c */ /* 0x000fe80000701670 */
[----:B------:R-:W-:Y:S02]  /*7650*/  FSEL R179, R15, -INF , !P0 ;  /* 0xff8000000fb37808 */ /* 0x000fe40004000000 */
[----:B------:R-:W-:Y:S04]  /*7660*/  PLOP3.LUT P0, PT, PT, PT, UP3, 0x40, 0x0 ;  /* 0x000000000000781c */ /* 0x000fe80003f0e838 */
        /* <DEDUP_REMOVED lines=12> */
[----:B------:R-:W-:Y:S04]  /*7730*/  ISETP.GT.AND P0, PT, R24, 0x29, P0 ;  /* 0x000000291800780c */ /* 0x000fe80000704270 */
[----:B------:R-:W-:Y:S04]  /*7740*/  ISETP.LT.OR P0, PT, R25, 0x2a, P0 ;  /* 0x0000002a1900780c */ /* 0x000fe80000701670 */
[----:B------:R-:W-:Y:S01]  /*7750*/  FSEL R11, R17, -INF , !P0 ;  /* 0xff800000110b7808 */ /* 0x000fe20004000000 */
[----:B------:R-:W-:Y:S01]  /*7760*/  IMAD.IADD R17, R22, 0x1, R0 ;  /* 0x0000000116117824 */ /* 0x000fe200078e0200 */
[----:B------:R-:W-:Y:S01]  /*7770*/  PLOP3.LUT P0, PT, PT, PT, UP6, 0x40, 0x0 ;  /* 0x000000000000781c */ /* 0x000fe20003f0e868 */
[----:B------:R-:W-:Y:S11]  /*7780*/  UISETP.NE.AND UP6, UPT, UR32, URZ, UPT ;  /* 0x0000003f2000728c */ /* 0x000ff6000bfc5270 */
[----:B------:R-:W-:Y:S01]  /*7790*/  @!UPT UIADD3 URZ, URZ, URZ, URZ ;  /* 0x0000003f3f3ff290 */ /* 0x000fe2000fffe03f */
        /* <DEDUP_REMOVED lines=16> */
.L_x_196:
[----:B------:R-:W-:Y:S04]  /*78a0*/  MOV R0, 0x1 ;  /* 0x0000000100007802 */ /* 0x000fe80000000f00 */
[----:B------:R-:W-:Y:S11]  /*78b0*/  ISETP.NE.AND P0, PT, R0, c[0x0][0x32c], PT ;  /* 0x0000cb0000007a0c */ /* 0x000ff60003f05270 */
[----:B------:R-:W-:Y:S02]  /*78c0*/  @!UPT UIADD3 URZ, URZ, URZ, URZ ;  /* 0x0000003f3f3ff290 */ /* 0x000fe4000fffe03f */
[----:B------:R-:W-:Y:S05]  /*78d0*/  @P0 IMAD.HI.U32 R0, R2, c[0x0][0x330], RZ ;  /* 0x0000cc0002000a27 */ /* 0x000fea00078e00ff */
[----:B------:R-:W-:Y:S02]  /*78e0*/  @P0 SHF.R.U32.HI R2, RZ, c[0x0][0x334], R0 ;  /* 0x0000cd00ff020a19 */ /* 0x000fe40000011600 */
.L_x_197:
[----:B------:R-:W-:Y:S05]  /*78f0*/  BSYNC B0 ;  /* 0x0000000000007941 */ /* 0x000fea0003800000 */
.L_x_195:
[----:B------:R-:W-:Y:S05]  /*7900*/  IADD3 R0, -R26, UR23, RZ ;  /* 0x000000171a007c10 */ /* 0x000fea000fffe1ff */
[----:B------:R-:W-:Y:S05]  /*7910*/  IMAD R0, R2, c[0x0][0x32c], R0 ;  /* 0x0000cb0002007a24 */ /* 0x000fea00078e0200 */
[----:B------:R-:W-:Y:S02]  /*7920*/  IMNMX R16, R16, R0, !PT ;  /* 0x0000000010107217 */ /* 0x000fe40007800200 */
[----:B------:R-:W-:Y:S04]  /*7930*/  IADD3 R0, R0, c[0x0][0x32c], RZ ;  /* 0x0000cb0000007a10 */ /* 0x000fe80007ffe0ff */
[----:B------:R-:W-:Y:S02]  /*7940*/  IMNMX R17, R17, R0, PT ;  /* 0x0000000011117217 */ /* 0x000fe40003800200 */
.L_x_194:
[----:B------:R-:W-:Y:S01]  /*7950*/  FMNMX.FTZ R0, R18, R3, !PT ;  /* 0x0000000312007209 */ /* 0x000fe20007810000 */
[----:B------:R-:W-:Y:S01]  /*7960*/  UP2UR UR23, UPR, URZ, 0x10 ;  /* 0x000000103f177883 */ /* 0x000fe20008000000 */
[----:B------:R-:W2:Y:S01]  /*7970*/  LDL.LU R26, [R1+0x44] ;  /* 0x00004400011a7983 */ /* 0x000ea20000300800 */
[----:B------:R-:W-:Y:S01]  /*7980*/  UISETP.NE.AND UP4, UPT, UR31, URZ, UPT ;  /* 0x0000003f1f00728c */ /* 0x000fe2000bf85270 */
[----:B------:R-:W-:Y:S01]  /*7990*/  FMNMX.FTZ R0, R21, R0, !PT ;  /* 0x0000000015007209 */ /* 0x000fe20007810000 */
[----:B------:R-:W-:Y:S02]  /*79a0*/  UP2UR UR31, UPR, URZ, 0x8 ;  /* 0x000000083f1f7883 */ /* 0x000fe40008000000 */
        /* <DEDUP_REMOVED lines=20> */
[----:B-1----:R-:W-:Y:S04]  /*7af0*/  FMNMX.FTZ R0, R2, R0, !PT ;  /* 0x0000000002007209 */ /* 0x002fe80007810000 */
[C---:B------:R-:W-:Y:S01]  /*7b00*/  FSETP.NEU.FTZ.AND P0, PT, R0.reuse, -INF , PT ;  /* 0xff8000000000780b */ /* 0x040fe20003f1d000 */
[C---:B------:R-:W-:Y:S03]  /*7b10*/  FMUL.FTZ R172, R0.reuse, c[0x0][0x2d0] ;  /* 0x0000b40000ac7a20 */ /* 0x040fe60000410000 */
[----:B------:R-:W-:Y:S02]  /*7b20*/  FSEL R2, R0, RZ, P0 ;  /* 0x000000ff00027208 */ /* 0x000fe40000000000 */
[----:B------:R-:W-:Y:S02]  /*7b30*/  FSEL R172, R172, RZ, P0 ;  /* 0x000000ffacac7208 */ /* 0x000fe40000000000 */
[----:B------:R-:W-:Y:S01]  /*7b40*/  PLOP3.LUT P0, PT, PT, PT, UP4, 0x40, 0x0 ;  /* 0x000000000000781c */ /* 0x000fe20003f0e848 */
[----:B------:R-:W-:Y:S01]  /*7b50*/  UISETP.NE.AND UP4, UPT, UR23, URZ, UPT ;  /* 0x0000003f1700728c */ /* 0x000fe2000bf85270 */
[----:B------:R-:W-:Y:S01]  /*7b60*/  FADD.FTZ R2, -R2, R3 ;  /* 0x0000000302027221 */ /* 0x000fe20000010100 */
[----:B------:R-:W-:Y:S01]  /*7b70*/  UIADD3 UR23, UR5, -0x1, URZ ;  /* 0xffffffff05177890 */ /* 0x000fe2000fffe03f */
[----:B------:R-:W-:Y:S01]  /*7b80*/  ISETP.GT.AND P0, PT, R16, RZ, P0 ;  /* 0x000000ff1000720c */ /* 0x000fe20000704270 */
[--C-:B------:R-:W-:Y:S02]  /*7b90*/  FFMA.FTZ R24, R14, c[0x0][0x2d0], -R172.reuse ;  /* 0x0000b4000e187a23 */ /* 0x100fe400000108ac */
[--C-:B------:R-:W-:Y:S01]  /*7ba0*/  FFMA.FTZ R171, R20, c[0x0][0x2d0], -R172.reuse ;  /* 0x0000b40014ab7a23 */ /* 0x100fe200000108ac */
[----:B------:R-:W-:Y:S01]  /*7bb0*/  ISETP.LT.OR P0, PT, R17, 0x1, P0 ;  /* 0x000000011100780c */ /* 0x000fe20000701670 */
[--C-:B------:R-:W-:Y:S02]  /*7bc0*/  FFMA.FTZ R25, R19, c[0x0][0x2d0], -R172.reuse ;  /* 0x0000b40013197a23 */ /* 0x100fe400000108ac */
[--C-:B------:R-:W-:Y:S01]  /*7bd0*/  FFMA.FTZ R18, R18, c[0x0][0x2d0], -R172.reuse ;  /* 0x0000b40012127a23 */ /* 0x100fe200000108ac */
[----:B------:R-:W-:Y:S01]  /*7be0*/  FSEL R14, R158, -INF , !P0 ;  /* 0xff8000009e0e7808 */ /* 0x000fe20004000000 */
[--C-:B------:R-:W-:Y:S01]  /*7bf0*/  FFMA.FTZ R15, R21, c[0x0][0x2d0], -R172.reuse ;  /* 0x0000b400150f7a23 */ /* 0x100fe200000108ac */
[----:B------:R-:W-:Y:S01]  /*7c00*/  PLOP3.LUT P0, PT, PT, PT, UP3, 0x40, 0x0 ;  /* 0x000000000000781c */ /* 0x000fe20003f0e838 */
[--C-:B------:R-:W-:Y:S01]  /*7c10*/  FFMA.FTZ R179, R179, c[0x0][0x2d0], -R172.reuse ;  /* 0x0000b400b3b37a23 */ /* 0x100fe200000108ac */
[----:B------:R-:W-:Y:S01]  /*7c20*/  UISETP.NE.AND UP3, UPT, UR31, URZ, UPT ;  /* 0x0000003f1f00728c */ /* 0x000fe2000bf65270 */
[--C-:B------:R-:W-:Y:S01]  /*7c30*/  FFMA.FTZ R13, R8, c[0x0][0x2d0], -R172.reuse ;  /* 0x0000b400080d7a23 */ /* 0x100fe200000108ac */
[----:B------:R-:W-:Y:S01]  /*7c40*/  ISETP.GT.AND P0, PT, R16, 0x1, P0 ;  /* 0x000000011000780c */ /* 0x000fe20000704270 */
[--C-:B------:R-:W-:Y:S01]  /*7c50*/  FFMA.FTZ R8, R159, c[0x0][0x2d0], -R172.reuse ;  /* 0x0000b4009f087a23 */ /* 0x100fe200000108ac */
[----:B------:R-:W-:Y:S01]  /*7c60*/  MUFU.EX2 R18, R18 ;  /* 0x0000001200127308 */ /* 0x000fe20000000800 */
[--C-:B------:R-:W-:Y:S01]  /*7c70*/  FFMA.FTZ R175, R175, c[0x0][0x2d0], -R172.reuse ;  /* 0x0000b400afaf7a23 */ /* 0x100fe200000108ac */
[----:B------:R-:W-:Y:S01]  /*7c80*/  ISETP.LT.OR P0, PT, R17, 0x2, P0 ;  /* 0x000000021100780c */ /* 0x000fe20000701670 */
[--C-:B------:R-:W-:Y:S02]  /*7c90*/  FFMA.FTZ R174, R174, c[0x0][0x2d0], -R172.reuse ;  /* 0x0000b400aeae7a23 */ /* 0x100fe400000108ac */
[--C-:B------:R-:W-:Y:S02]  /*7ca0*/  FFMA.FTZ R173, R173, c[0x0][0x2d0], -R172.reuse ;  /* 0x0000b400adad7a23 */ /* 0x100fe400000108ac */
[----:B------:R-:W-:Y:S01]  /*7cb0*/  FFMA.FTZ R172, R11, c[0x0][0x2d0], -R172 ;  /* 0x0000b4000bac7a23 */ /* 0x000fe200000108ac */
[----:B------:R-:W-:Y:S01]  /*7cc0*/  FSEL R11, R157, -INF , !P0 ;  /* 0xff8000009d0b7808 */ /* 0x000fe20004000000 */
[----:B------:R-:W-:Y:S01]  /*7cd0*/  FMUL.FTZ R2, R2, c[0x0][0x2d0] ;  /* 0x0000b40002027a20 */ /* 0x000fe20000410000 */
[----:B------:R-:W-:Y:S01]  /*7ce0*/  PLOP3.LUT P0, PT, PT, PT, UP2, 0x40, 0x0 ;  /* 0x000000000000781c */ /* 0x000fe20003f0e828 */
[----:B------:R-:W-:Y:S01]  /*7cf0*/  UISETP.NE.AND UP2, UPT, UR30, URZ, UPT ;  /* 0x0000003f1e00728c */ /* 0x000fe2000bf45270 */
[----:B------:R-:W1:Y:S02]  /*7d00*/  MUFU.EX2 R15, R15 ;  /* 0x0000000f000f7308 */ /* 0x000e640000000800 */
[----:B------:R-:W-:Y:S04]  /*7d10*/  ISETP.GT.AND P0, PT, R16, 0x8, P0 ;  /* 0x000000081000780c */ /* 0x000fe80000704270 */
[C---:B------:R-:W-:Y:S04]  /*7d20*/  ISETP.LT.OR P0, PT, R17.reuse, 0x9, P0 ;  /* 0x000000091100780c */ /* 0x040fe80000701670 */
[----:B------:R-:W-:Y:S01]  /*7d30*/  FSEL R10, R10, -INF , !P0 ;  /* 0xff8000000a0a7808 */ /* 0x000fe20004000000 */
[----:B------:R-:W-:Y:S01]  /*7d40*/  MUFU.EX2 R13, R13 ;  /* 0x0000000d000d7308 */ /* 0x000fe20000000800 */
[----:B------:R-:W-:Y:S01]  /*7d50*/  PLOP3.LUT P0, PT, PT, PT, UP1, 0x40, 0x0 ;  /* 0x000000000000781c */ /* 0x000fe20003f0e818 */
[----:B------:R-:W-:Y:S03]  /*7d60*/  UISETP.NE.AND UP1, UPT, UR29, URZ, UPT ;  /* 0x0000003f1d00728c */ /* 0x000fe6000bf25270 */
[C---:B------:R-:W-:Y:S04]  /*7d70*/  ISETP.GT.AND P0, PT, R16.reuse, 0x9, P0 ;  /* 0x000000091000780c */ /* 0x040fe80000704270 */
[----:B------:R-:W-:Y:S01]  /*7d80*/  ISETP.LT.OR P0, PT, R17, 0xa, P0 ;  /* 0x0000000a1100780c */ /* 0x000fe20000701670 */
[----:B------:R-:W3:Y:S03]  /*7d90*/  MUFU.EX2 R8, R8 ;  /* 0x0000000800087308 */ /* 0x000ee60000000800 */
[----:B------:R-:W-:Y:S02]  /*7da0*/  FSEL R169, R169, -INF , !P0 ;  /* 0xff800000a9a97808 */ /* 0x000fe40004000000 */
[----:B------:R-:W-:Y:S01]  /*7db0*/  PLOP3.LUT P0, PT, PT, PT, UP0, 0x40, 0x0 ;  /* 0x000000000000781c */ /* 0x000fe20003f0e808 */
[----:B------:R-:W-:Y:S01]  /*7dc0*/  UISETP.NE.AND UP0, UPT, UR27, URZ, UPT ;  /* 0x0000003f1b00728c */ /* 0x000fe2000bf05270 */
[----:B-1----:R-:W-:Y:S02]  /*7dd0*/  F2FP.BF16.PACK_AB R168, R15, R18 ;  /* 0x000000120fa8723e */ /* 0x002fe400000010ff */
[----:B------:R-:W-:Y:S01]  /*7de0*/  ISETP.GT.AND P0, PT, R16, 0x10, P0 ;  /* 0x000000101000780c */ /* 0x000fe20000704270 */
[----:B------:R-:W-:Y:S03]  /*7df0*/  MUFU.EX2 R179, R179 ;  /* 0x000000b300b37308 */ /* 0x000fe60000000800 */
[C---:B------:R-:W-:Y:S04]  /*7e00*/  ISETP.LT.OR P0, PT, R17.reuse, 0x11, P0 ;  /* 0x000000111100780c */ /* 0x040fe80000701670 */
[----:B------:R-:W-:Y:S02]  /*7e10*/  FSEL R23, R12, -INF , !P0 ;  /* 0xff8000000c177808 */ /* 0x000fe40004000000 */
[----:B------:R-:W-:Y:S01]  /*7e20*/  PLOP3.LUT P0, PT, PT, PT, UP6, 0x40, 0x0 ;  /* 0x000000000000781c */ /* 0x000fe20003f0e868 */
[----:B------:R-:W-:Y:S03]  /*7e30*/  MUFU.EX2 R172, R172 ;  /* 0x000000ac00ac7308 */ /* 0x000fe60000000800 */
[----:B------:R-:W-:Y:S02]  /*7e40*/  ISETP.GT.AND P0, PT, R16, 0x11, P0 ;  /* 0x000000111000780c */ /* 0x000fe40000704270 */
[----:B---3--:R-:W-:Y:S02]  /*7e50*/  F2FP.BF16.PACK_AB R170, R8, R13 ;  /* 0x0000000d08aa723e */ /* 0x008fe400000010ff */
[----:B------:R-:W-:Y:S03]  /*7e60*/  ISETP.LT.OR P0, PT, R17, 0x12, P0 ;  /* 0x000000121100780c */ /* 0x000fe60000701670 */
[----:B------:R-:W-:Y:S01]  /*7e70*/  MUFU.EX2 R175, R175 ;  /* 0x000000af00af7308 */ /* 0x000fe20000000800 */
[----:B------:R-:W-:Y:S02]  /*7e80*/  FSEL R22, R9, -INF , !P0 ;  /* 0xff80000009167808 */ /* 0x000fe40004000000 */
[----:B------:R-:W-:Y:S04]  /*7e90*/  PLOP3.LUT P0, PT, PT, PT, UP5, 0x40, 0x0 ;  /* 0x000000000000781c */ /* 0x000fe80003f0e858 */
[----:B------:R-:W-:Y:S03]  /*7ea0*/  ISETP.GT.AND P0, PT, R16, 0x18, P0 ;  /* 0x000000181000780c */ /* 0x000fe60000704270 */
[----:B------:R-:W-:Y:S01]  /*7eb0*/  MUFU.EX2 R174, R174 ;  /* 0x000000ae00ae7308 */ /* 0x000fe20000000800 */
[C---:B------:R-:W-:Y:S04]  /*7ec0*/  ISETP.LT.OR P0, PT, R17.reuse, 0x19, P0 ;  /* 0x000000191100780c */ /* 0x040fe80000701670 */
[----:B------:R-:W-:Y:S02]  /*7ed0*/  FSEL R178, R178, -INF , !P0 ;  /* 0xff800000b2b27808 */ /* 0x000fe40004000000 */
[----:B------:R-:W-:Y:S03]  /*7ee0*/  PLOP3.LUT P0, PT, PT, PT, UP4, 0x40, 0x0 ;  /* 0x000000000000781c */ /* 0x000fe60003f0e848 */
[----:B------:R-:W-:Y:S01]  /*7ef0*/  MUFU.EX2 R173, R173 ;  /* 0x000000ad00ad7308 */ /* 0x000fe20000000800 */
        /* <DEDUP_REMOVED lines=15> */
[----:B------:R-:W-:Y:S01]  /*7ff0*/  PLOP3.LUT P0, PT, PT, PT, UP0, 0x40, 0x0 ;  /* 0x000000000000781c */ /* 0x000fe20003f0e808 */
[----:B------:R-:W-:Y:S03]  /*8000*/  UISETP.GT.AND UP0, UPT, UR5, UR4, UPT ;  /* 0x000000040500728c */ /* 0x000fe6000bf04270 */
[----:B------:R-:W-:Y:S01]  /*8010*/  ISETP.GT.AND P0, PT, R16, 0x29, P0 ;  /* 0x000000291000780c */ /* 0x000fe20000704270 */
[----:B------:R-:W-:Y:S03]  /*8020*/  UMOV UR5, UR23 ;  /* 0x0000001700057c82 */ /* 0x000fe60008000000 */
[----:B------:R-:W-:Y:S04]  /*8030*/  ISETP.LT.OR P0, PT, R17, 0x2a, P0 ;  /* 0x0000002a1100780c */ /* 0x000fe80000701670 */
[----:B------:R-:W-:Y:S02]  /*8040*/  FSEL R3, R6, -INF , !P0 ;  /* 0xff80000006037808 */ /* 0x000fe40004000000 */
[----:B------:R-:W1:Y:S02]  /*8050*/  MUFU.EX2 R6, R2 ;  /* 0x0000000200067308 */ /* 0x000e640000000800 */
[----:B-1----:R-:W-:Y:S01]  /*8060*/  FMUL.FTZ R20, R6, R148 ;  /* 0x0000009406147220 */ /* 0x002fe20000410000 */
[----:B------:R-:W-:Y:S01]  /*8070*/  FMNMX.FTZ R2, R14, R156, !PT ;  /* 0x0000009c0e027209 */ /* 0x000fe20007810000 */
[----:B------:R-:W3:Y:S01]  /*8080*/  LDL.LU R148, [R1+0x40] ;  /* 0x0000400001947983 */ /* 0x000ee20000300800 */
[C---:B--2---:R-:W-:Y:S02]  /*8090*/  FFMA.FTZ R5, R6.reuse, R26, R18 ;  /* 0x0000001a06057223 */ /* 0x044fe40000010012 */
[----:B------:R-:W-:Y:S01]  /*80a0*/  FMNMX.FTZ R2, R11, R2, !PT ;  /* 0x000000020b027209 */ /* 0x000fe20007810000 */
[----:B------:R-:W-:Y:S01]  /*80b0*/  FMUL.FTZ R9, R6, R137 ;  /* 0x0000008906097220 */ /* 0x000fe20000410000 */
[----:B------:R-:W-:Y:S01]  /*80c0*/  MOV R137, R22 ;  /* 0x0000001600897202 */ /* 0x000fe20000000f00 */
[----:B------:R-:W-:Y:S01]  /*80d0*/  FADD.FTZ R5, R15, R5 ;  /* 0x000000050f057221 */ /* 0x000fe20000010000 */
[----:B------:R-:W-:Y:S01]  /*80e0*/  FMNMX.FTZ R2, R10, R2, !PT ;  /* 0x000000020a027209 */ /* 0x000fe20007810000 */
[C---:B------:R-:W-:Y:S01]  /*80f0*/  FMUL.FTZ R12, R6.reuse, R140 ;  /* 0x0000008c060c7220 */ /* 0x040fe20000410000 */
[----:B------:R-:W-:Y:S01]  /*8100*/  MOV R140, R24 ;  /* 0x00000018008c7202 */ /* 0x000fe20000000f00 */
[----:B------:R-:W-:Y:S01]  /*8110*/  FADD.FTZ R5, R13, R5 ;  /* 0x000000050d057221 */ /* 0x000fe20000010000 */
[----:B------:R-:W-:Y:S01]  /*8120*/  FMNMX.FTZ R2, R169, R2, !PT ;  /* 0x00000002a9027209 */ /* 0x000fe20007810000 */
[----:B------:R-:W-:Y:S02]  /*8130*/  FMUL.FTZ R13, R6, R141 ;  /* 0x0000008d060d7220 */ /* 0x000fe40000410000 */
[----:B------:R-:W-:Y:S01]  /*8140*/  FADD.FTZ R177, R8, R5 ;  /* 0x0000000508b17221 */ /* 0x000fe20000010000 */
[----:B------:R-:W-:Y:S01]  /*8150*/  FMNMX.FTZ R2, R23, R2, !PT ;  /* 0x0000000217027209 */ /* 0x000fe20007810000 */
[C---:B------:R-:W-:Y:S02]  /*8160*/  FMUL.FTZ R8, R6.reuse, R136 ;  /* 0x0000008806087220 */ /* 0x040fe40000410000 */
[----:B------:R-:W-:Y:S01]  /*8170*/  FMUL.FTZ R5, R6, R133 ;  /* 0x0000008506057220 */ /* 0x000fe20000410000 */
[----:B------:R-:W-:Y:S01]  /*8180*/  FMNMX.FTZ R2, R22, R2, !PT ;  /* 0x0000000216027209 */ /* 0x000fe20007810000 */
[C---:B------:R-:W-:Y:S01]  /*8190*/  FMUL.FTZ R16, R6.reuse, R144 ;  /* 0x0000009006107220 */ /* 0x040fe20000410000 */
[----:B------:R-:W-:Y:S01]  /*81a0*/  MOV R133, R25 ;  /* 0x0000001900857202 */ /* 0x000fe20000000f00 */
        /* <DEDUP_REMOVED lines=8> */
[C---:B------:R-:W-:Y:S01]  /*8230*/  FMUL.FTZ R28, R6.reuse, R28 ;  /* 0x0000001c061c7220 */ /* 0x040fe20000410000 */
[----:B------:R-:W-:Y:S01]  /*8240*/  FMNMX.FTZ R2, R159, R2, !PT ;  /* 0x000000029f027209 */ /* 0x000fe20007810000 */
[C---:B------:R-:W-:Y:S01]  /*8250*/  FMUL.FTZ R29, R6.reuse, R29 ;  /* 0x0000001d061d7220 */ /* 0x040fe20000410000 */
[----:B------:R-:W-:Y:S01]  /*8260*/  MOV R149, R171 ;  /* 0x000000ab00957202 */ /* 0x000fe20000000f00 */
[----:B------:R-:W-:Y:S01]  /*8270*/  FMUL.FTZ R32, R6, R32 ;  /* 0x0000002006207220 */ /* 0x000fe20000410000 */
[----:B------:R-:W-:Y:S01]  /*8280*/  FMNMX.FTZ R2, R158, R2, !PT ;  /* 0x000000029e027209 */ /* 0x000fe20007810000 */
[C---:B------:R-:W-:Y:S02]  /*8290*/  FMUL.FTZ R33, R6.reuse, R33 ;  /* 0x0000002106217220 */ /* 0x040fe40000410000 */
[C---:B------:R-:W-:Y:S01]  /*82a0*/  FMUL.FTZ R36, R6.reuse, R36 ;  /* 0x0000002406247220 */ /* 0x040fe20000410000 */
[----:B------:R-:W-:Y:S01]  /*82b0*/  FMNMX.FTZ R2, R157, R2, !PT ;  /* 0x000000029d027209 */ /* 0x000fe20007810000 */
[C---:B------:R-:W-:Y:S01]  /*82c0*/  FMUL.FTZ R37, R6.reuse, R37 ;  /* 0x0000002506257220 */ /* 0x040fe20000410000 */
[----:B------:R-:W-:Y:S01]  /*82d0*/  MUFU.EX2 R149, R149 ;  /* 0x0000009500957308 */ /* 0x000fe20000000800 */
[C---:B------:R-:W-:Y:S01]  /*82e0*/  FMUL.FTZ R40, R6.reuse, R40 ;  /* 0x0000002806287220 */ /* 0x040fe20000410000 */
[----:B------:R-:W-:Y:S01]  /*82f0*/  FMNMX.FTZ R4, R3, R2, !PT ;  /* 0x0000000203047209 */ /* 0x000fe20007810000 */
[C---:B------:R-:W-:Y:S02]  /*8300*/  FMUL.FTZ R41, R6.reuse, R41 ;  /* 0x0000002906297220 */ /* 0x040fe40000410000 */
[C---:B------:R-:W-:Y:S02]  /*8310*/  FMUL.FTZ R44, R6.reuse, R44 ;  /* 0x0000002c062c7220 */ /* 0x040fe40000410000 */
[----:B------:R-:W1:Y:S01]  /*8320*/  SHFL.BFLY PT, R2, R4, 0x2, 0x1f ;  /* 0x0c401f0004027f89 */ /* 0x000e6200000e0000 */
        /* <DEDUP_REMOVED lines=11> */
[----:B------:R-:W-:Y:S01]  /*83e0*/  FMUL.FTZ R68, R6, R68 ;  /* 0x0000004406447220 */ /* 0x000fe20000410000 */
[----:B-1----:R-:W-:Y:S01]  /*83f0*/  FMNMX.FTZ R4, R4, R2, !PT ;  /* 0x0000000204047209 */ /* 0x002fe20007810000 */
        /* <DEDUP_REMOVED lines=17> */
[----:B------:R-:W-:Y:S01]  /*8510*/  FMUL.FTZ R97, R6, R97 ;  /* 0x0000006106617220 */ /* 0x000fe20000410000 */
[----:B------:R-:W-:Y:S01]  /*8520*/  FSETP.NEU.FTZ.AND P0, PT, R2, -INF , PT ;  /* 0xff8000000200780b */ /* 0x000fe20003f1d000 */
[C---:B------:R-:W-:Y:S02]  /*8530*/  FMUL.FTZ R100, R6.reuse, R100 ;  /* 0x0000006406647220 */ /* 0x040fe40000410000 */
[----:B------:R-:W-:Y:S01]  /*8540*/  FMUL.FTZ R101, R6, R101 ;  /* 0x0000006506657220 */ /* 0x000fe20000410000 */
[----:B------:R-:W-:Y:S01]  /*8550*/  FSEL R7, R2, RZ, P0 ;  /* 0x000000ff02077208 */ /* 0x000fe20000000000 */
[C---:B------:R-:W-:Y:S02]  /*8560*/  FMUL.FTZ R104, R6.reuse, R104 ;  /* 0x0000006806687220 */ /* 0x040fe40000410000 */
[----:B------:R-:W-:Y:S02]  /*8570*/  FMUL.FTZ R105, R6, R105 ;  /* 0x0000006906697220 */ /* 0x000fe40000410000 */
[----:B------:R-:W-:Y:S02]  /*8580*/  FADD.FTZ R7, -R7, R156 ;  /* 0x0000009c07077221 */ /* 0x000fe40000010100 */
[----:B------:R-:W-:Y:S02]  /*8590*/  FMUL.FTZ R156, R2, c[0x0][0x2d0] ;  /* 0x0000b400029c7a20 */ /* 0x000fe40000410000 */
[----:B------:R-:W-:Y:S02]  /*85a0*/  FMUL.FTZ R7, R7, c[0x0][0x2d0] ;  /* 0x0000b40007077a20 */ /* 0x000fe40000410000 */
[----:B------:R-:W-:Y:S01]  /*85b0*/  FMUL.FTZ R108, R6, R108 ;  /* 0x0000006c066c7220 */ /* 0x000fe20000410000 */
[----:B------:R-:W-:Y:S01]  /*85c0*/  FSEL R156, R156, RZ, P0 ;  /* 0x000000ff9c9c7208 */ /* 0x000fe20000000000 */
[----:B------:R-:W1:Y:S01]  /*85d0*/  MUFU.EX2 R132, R7 ;  /* 0x0000000700847308 */ /* 0x000e620000000800 */
[C---:B------:R-:W-:Y:S01]  /*85e0*/  FMUL.FTZ R109, R6.reuse, R109 ;  /* 0x0000006d066d7220 */ /* 0x040fe20000410000 */
[----:B------:R-:W-:Y:S01]  /*85f0*/  PLOP3.LUT P0, PT, PT, PT, UP0, 0x80, 0x0 ;  /* 0x000000000000781c */ /* 0x000fe20003f0f008 */
[----:B------:R-:W-:Y:S02]  /*8600*/  FMUL.FTZ R112, R6, R112 ;  /* 0x0000007006707220 */ /* 0x000fe40000410000 */
[--C-:B------:R-:W-:Y:S02]  /*8610*/  FFMA.FTZ R136, R14, c[0x0][0x2d0], -R156.reuse ;  /* 0x0000b4000e887a23 */ /* 0x100fe4000001089c */
[C---:B------:R-:W-:Y:S02]  /*8620*/  FMUL.FTZ R113, R6.reuse, R113 ;  /* 0x0000007106717220 */ /* 0x040fe40000410000 */
[C---:B------:R-:W-:Y:S02]  /*8630*/  FMUL.FTZ R116, R6.reuse, R116 ;  /* 0x0000007406747220 */ /* 0x040fe40000410000 */
[----:B------:R-:W3:Y:S01]  /*8640*/  MUFU.EX2 R136, R136 ;  /* 0x0000008800887308 */ /* 0x000ee20000000800 */
[C---:B------:R-:W-:Y:S02]  /*8650*/  FMUL.FTZ R117, R6.reuse, R117 ;  /* 0x0000007506757220 */ /* 0x040fe40000410000 */
[C---:B------:R-:W-:Y:S02]  /*8660*/  FMUL.FTZ R120, R6.reuse, R120 ;  /* 0x0000007806787220 */ /* 0x040fe40000410000 */
[C---:B------:R-:W-:Y:S02]  /*8670*/  FMUL.FTZ R121, R6.reuse, R121 ;  /* 0x0000007906797220 */ /* 0x040fe40000410000 */
[C---:B------:R-:W-:Y:S02]  /*8680*/  FMUL.FTZ R124, R6.reuse, R124 ;  /* 0x0000007c067c7220 */ /* 0x040fe40000410000 */
[----:B------:R-:W-:Y:S02]  /*8690*/  FMUL.FTZ R125, R6, R125 ;  /* 0x0000007d067d7220 */ /* 0x000fe40000410000 */
[--C-:B------:R-:W-:Y:S02]  /*86a0*/  FFMA.FTZ R144, R11, c[0x0][0x2d0], -R156.reuse ;  /* 0x0000b4000b907a23 */ /* 0x100fe4000001089c */
[C---:B-1----:R-:W-:Y:S02]  /*86b0*/  FMUL.FTZ R7, R132.reuse, R135 ;  /* 0x0000008784077220 */ /* 0x042fe40000410000 */
[C---:B------:R-:W-:Y:S02]  /*86c0*/  FMUL.FTZ R11, R132.reuse, R139 ;  /* 0x0000008b840b7220 */ /* 0x040fe40000410000 */
[C---:B------:R-:W-:Y:S01]  /*86d0*/  FMUL.FTZ R14, R132.reuse, R142 ;  /* 0x0000008e840e7220 */ /* 0x040fe20000410000 */
[----:B------:R-:W1:Y:S01]  /*86e0*/  MUFU.EX2 R144, R144 ;  /* 0x0000009000907308 */ /* 0x000e620000000800 */
[C---:B------:R-:W-:Y:S02]  /*86f0*/  FMUL.FTZ R15, R132.reuse, R143 ;  /* 0x0000008f840f7220 */ /* 0x040fe40000410000 */
[C---:B------:R-:W-:Y:S02]  /*8700*/  FMUL.FTZ R18, R132.reuse, R146 ;  /* 0x0000009284127220 */ /* 0x040fe40000410000 */
[C---:B------:R-:W-:Y:S02]  /*8710*/  FMUL.FTZ R19, R132.reuse, R147 ;  /* 0x0000009384137220 */ /* 0x040fe40000410000 */
[C---:B------:R-:W-:Y:S02]  /*8720*/  FMUL.FTZ R22, R132.reuse, R150 ;  /* 0x0000009684167220 */ /* 0x040fe40000410000 */
[C---:B------:R-:W-:Y:S01]  /*8730*/  FMUL.FTZ R23, R132.reuse, R151 ;  /* 0x0000009784177220 */ /* 0x040fe20000410000 */
[----:B------:R2:W4:Y:S01]  /*8740*/  MUFU.EX2 R143, R152 ;  /* 0x00000098008f7308 */ /* 0x0005220000000800 */
        /* <DEDUP_REMOVED lines=11> */
[C---:B------:R-:W-:Y:S01]  /*8800*/  FMUL.FTZ R47, R132.reuse, R47 ;  /* 0x0000002f842f7220 */ /* 0x040fe20000410000 */
[----:B--2---:R-:W-:Y:S01]  /*8810*/  LDSM.16.MT88.4 R152, [R249+0x5080] ;  /* 0x00508000f998783b */ /* 0x004fe20000004200 */
        /* <DEDUP_REMOVED lines=41> */
[----:B------:R-:W-:Y:S02]  /*8ab0*/  FMUL.FTZ R131, R132, R131 ;  /* 0x0000008384837220 */ /* 0x000fe40000410000 */
[C---:B------:R-:W-:Y:S02]  /*8ac0*/  FMUL.FTZ R128, R6.reuse, R128 ;  /* 0x0000008006807220 */ /* 0x040fe40000410000 */
[----:B------:R-:W-:Y:S02]  /*8ad0*/  FMUL.FTZ R129, R6, R129 ;  /* 0x0000008106817220 */ /* 0x000fe40000410000 */
[----:B------:R-:W-:Y:S02]  /*8ae0*/  FMUL.FTZ R6, R132, R134 ;  /* 0x0000008684067220 */ /* 0x000fe40000410000 */
[--C-:B------:R-:W-:Y:S02]  /*8af0*/  FFMA.FTZ R141, R10, c[0x0][0x2d0], -R156.reuse ;  /* 0x0000b4000a8d7a23 */ /* 0x100fe4000001089c */
[C---:B------:R-:W-:Y:S02]  /*8b00*/  FMUL.FTZ R10, R132.reuse, R138 ;  /* 0x0000008a840a7220 */ /* 0x040fe40000410000 */
[----:B------:R-:W-:Y:S02]  /*8b10*/  FFMA.FTZ R146, R137, c[0x0][0x2d0], -R156 ;  /* 0x0000b40089927a23 */ /* 0x000fe4000001089c */
[----:B------:R-:W2:Y:S01]  /*8b20*/  MUFU.EX2 R141, R141 ;  /* 0x0000008d008d7308 */ /* 0x000ea20000000800 */
[----:B------:R-:W-:Y:S09]  /*8b30*/  FADD.FTZ R177, R149, R177 ;  /* 0x000000b195b17221 */ /* 0x000ff20000010000 */
[----:B------:R-:W-:Y:S01]  /*8b40*/  MUFU.EX2 R146, R146 ;  /* 0x0000009200927308 */ /* 0x000fe20000000800 */
[----:B---3--:R-:W-:Y:S01]  /*8b50*/  FFMA.FTZ R142, R132, R148, R136 ;  /* 0x00000094848e7223 */ /* 0x008fe20000010088 */
[----:B------:R-:W-:Y:S01]  /*8b60*/  MOV R148, R145 ;  /* 0x0000009100947202 */ /* 0x000fe20000000f00 */
[----:B------:R-:W3:Y:S01]  /*8b70*/  LDSM.16.MT88.4 R132, [R252+0x4080] ;  /* 0x00408000fc84783b */ /* 0x000ee20000004200 */
[----:B------:R-:W-:Y:S01]  /*8b80*/  MOV R145, R140 ;  /* 0x0000008c00917202 */ /* 0x000fe20000000f00 */
[--C-:B------:R-:W-:Y:S01]  /*8b90*/  FFMA.FTZ R140, R169, c[0x0][0x2d0], -R156.reuse ;  /* 0x0000b400a98c7a23 */ /* 0x100fe2000001089c */
[----:B-1----:R-:W-:Y:S01]  /*8ba0*/  F2FP.BF16.PACK_AB R169, R144, R136 ;  /* 0x0000008890a9723e */ /* 0x002fe200000010ff */
[--C-:B------:R-:W-:Y:S02]  /*8bb0*/  FFMA.FTZ R147, R148, c[0x0][0x2d0], -R156.reuse ;  /* 0x0000b40094937a23 */ /* 0x100fe4000001089c */
[----:B------:R-:W-:Y:S01]  /*8bc0*/  FFMA.FTZ R148, R178, c[0x0][0x2d0], -R156 ;  /* 0x0000b400b2947a23 */ /* 0x000fe2000001089c */
[----:B------:R-:W1:Y:S01]  /*8bd0*/  MUFU.EX2 R145, R145 ;  /* 0x0000009100917308 */ /* 0x000e620000000800 */
[----:B------:R-:W-:Y:S01]  /*8be0*/  LDSM.16.MT88.4 R136, [R252+0x4880] ;  /* 0x00488000fc88783b */ /* 0x000fe20000004200 */
[----:B------:R-:W-:Y:S02]  /*8bf0*/  FADD.FTZ R142, R144, R142 ;  /* 0x0000008e908e7221 */ /* 0x000fe40000010000 */
[----:B----4-:R-:W-:Y:S02]  /*8c00*/  FADD.FTZ R144, R143, R177 ;  /* 0x000000b18f907221 */ /* 0x010fe40000010000 */
[----:B--2---:R-:W-:Y:S04]  /*8c10*/  FADD.FTZ R142, R141, R142 ;  /* 0x0000008e8d8e7221 */ /* 0x004fe80000010000 */
[----:B------:R-:W2:Y:S10]  /*8c20*/  MUFU.EX2 R140, R140 ;  /* 0x0000008c008c7308 */ /* 0x000eb40000000800 */
[----:B------:R-:W4:Y:S01]  /*8c30*/  MUFU.EX2 R147, R147 ;  /* 0x0000009300937308 */ /* 0x000f220000000800 */
[----:B-1----:R-:W-:Y:S09]  /*8c40*/  FADD.FTZ R144, R145, R144 ;  /* 0x0000009091907221 */ /* 0x002ff20000010000 */
[----:B------:R-:W1:Y:S01]  /*8c50*/  MUFU.EX2 R148, R148 ;  /* 0x0000009400947308 */ /* 0x000e620000000800 */
[----:B--2---:R-:W-:Y:S07]  /*8c60*/  F2FP.BF16.PACK_AB R171, R140, R141 ;  /* 0x0000008d8cab723e */ /* 0x004fee00000010ff */
[C---:B---3--:R-:W-:Y:S08]  /*8c70*/  HMMA.16816.F32.BF16 R4, R168.reuse, R132, R4 ;  /* 0x00000084a804723c */ /* 0x048ff00000041804 */
        /* <DEDUP_REMOVED lines=46> */
[----:B------:R-:W-:Y:S04]  /*8f60*/  HMMA.16816.F32.BF16 R128, R168, R134, R128 ;  /* 0x00000086a880723c */ /* 0x000fe80000041880 */
[----:B----4-:R-:W-:Y:S01]  /*8f70*/  F2FP.BF16.PACK_AB R133, R146, R147 ;  /* 0x000000939285723e */ /* 0x010fe200000010ff */
[----:B------:R-:W-:Y:S02]  /*8f80*/  FADD.FTZ R149, R140, R142 ;  /* 0x0000008e8c957221 */ /* 0x000fe40000010000 */
[----:B------:R-:W-:Y:S01]  /*8f90*/  FFMA.FTZ R168, R176, c[0x0][0x2d0], -R156 ;  /* 0x0000b400b0a87a23 */ /* 0x000fe2000001089c */
[C---:B------:R-:W-:Y:S01]  /*8fa0*/  F2FP.BF16.PACK_AB R134, R179.reuse, R145 ;  /* 0x00000091b386723e */ /* 0x040fe200000010ff */
[----:B------:R-:W-:Y:S03]  /*8fb0*/  LDSM.16.MT88.4 R140, [R248+0x9080] ;  /* 0x00908000f88c783b */ /* 0x000fe60000004200 */
[----:B------:R-:W-:Y:S01]  /*8fc0*/  FADD.FTZ R179, R179, R144 ;  /* 0x00000090b3b37221 */ /* 0x000fe20000010000 */
[----:B------:R-:W2:Y:S01]  /*8fd0*/  MUFU.EX2 R168, R168 ;  /* 0x000000a800a87308 */ /* 0x000ea20000000800 */
[----:B------:R-:W-:Y:S02]  /*8fe0*/  FADD.FTZ R147, R147, R149 ;  /* 0x0000009593937221 */ /* 0x000fe40000010000 */
[--C-:B------:R-:W-:Y:S02]  /*8ff0*/  FFMA.FTZ R169, R159, c[0x0][0x2d0], -R156.reuse ;  /* 0x0000b4009fa97a23 */ /* 0x100fe4000001089c */
[----:B------:R-:W-:Y:S02]  /*9000*/  FADD.FTZ R147, R146, R147 ;  /* 0x0000009392937221 */ /* 0x000fe40000010000 */
[--C-:B------:R-:W-:Y:S01]  /*9010*/  FFMA.FTZ R170, R158, c[0x0][0x2d0], -R156.reuse ;  /* 0x0000b4009eaa7a23 */ /* 0x100fe2000001089c */
[----:B------:R-:W-:Y:S01]  /*9020*/  F2FP.BF16.PACK_AB R158, R172, R173 ;  /* 0x000000adac9e723e */ /* 0x000fe200000010ff */
[----:B-1----:R-:W-:Y:S01]  /*9030*/  FADD.FTZ R176, R148, R147 ;  /* 0x0000009394b07221 */ /* 0x002fe20000010000 */
[----:B------:R-:W1:Y:S01]  /*9040*/  MUFU.EX2 R169, R169 ;  /* 0x000000a900a97308 */ /* 0x000e620000000800 */
[----:B------:R-:W-:Y:S01]  /*9050*/  LDSM.16.MT88.4 R144, [R250+0x5080] ;  /* 0x00508000fa90783b */ /* 0x000fe20000004200 */
[--C-:B------:R-:W-:Y:S02]  /*9060*/  FFMA.FTZ R171, R157, c[0x0][0x2d0], -R156.reuse ;  /* 0x0000b4009dab7a23 */ /* 0x100fe4000001089c */
[----:B------:R-:W-:Y:S02]  /*9070*/  FFMA.FTZ R156, R3, c[0x0][0x2d0], -R156 ;  /* 0x0000b400039c7a23 */ /* 0x000fe4000001089c */
[----:B------:R-:W-:Y:S04]  /*9080*/  FADD.FTZ R179, R175, R179 ;  /* 0x000000b3afb37221 */ /* 0x000fe80000010000 */
[----:B------:R3:W-:Y:S01]  /*9090*/  MUFU.EX2 R3, R156 ;  /* 0x0000009c00037308 */ /* 0x0007e20000000800 */
[----:B------:R-:W-:Y:S01]  /*90a0*/  FADD.FTZ R179, R174, R179 ;  /* 0x000000b3aeb37221 */ /* 0x000fe20000010000 */
[C---:B--2---:R-:W-:Y:S03]  /*90b0*/  F2FP.BF16.PACK_AB R135, R168.reuse, R148 ;  /* 0x00000094a887723e */ /* 0x044fe600000010ff */
[----:B------:R-:W-:Y:S02]  /*90c0*/  FADD.FTZ R173, R173, R179 ;  /* 0x000000b3adad7221 */ /* 0x000fe40000010000 */
[----:B------:R-:W-:Y:S03]  /*90d0*/  FADD.FTZ R176, R168, R176 ;  /* 0x000000b0a8b07221 */ /* 0x000fe60000010000 */
[----:B------:R-:W2:Y:S01]  /*90e0*/  MUFU.EX2 R170, R170 ;  /* 0x000000aa00aa7308 */ /* 0x000ea20000000800 */
[C---:B------:R-:W-:Y:S05]  /*90f0*/  HMMA.16816.F32.BF16 R4, R132.reuse, R136, R4 ;  /* 0x000000888404723c */ /* 0x040fea0000041804 */
[----:B-1----:R-:W-:Y:S03]  /*9100*/  FADD.FTZ R176, R169, R176 ;  /* 0x000000b0a9b07221 */ /* 0x002fe60000010000 */
[C---:B------:R-:W-:Y:S01]  /*9110*/  HMMA.16816.F32.BF16 R8, R132.reuse, R138, R8 ;  /* 0x0000008a8408723c */ /* 0x040fe20000041808 */
[----:B------:R-:W1:Y:S01]  /*9120*/  LDSM.16.MT88.4 R136, [R250+0x4880] ;  /* 0x00488000fa88783b */ /* 0x000e620000004200 */
[----:B------:R-:W4:Y:S02]  /*9130*/  MUFU.EX2 R171, R171 ;  /* 0x000000ab00ab7308 */ /* 0x000f240000000800 */
[----:B---3--:R-:W-:Y:S02]  /*9140*/  F2FP.BF16.PACK_AB R156, R174, R175 ;  /* 0x000000afae9c723e */ /* 0x008fe400000010ff */
[C---:B--2---:R-:W-:Y:S01]  /*9150*/  F2FP.BF16.PACK_AB R157, R170.reuse, R169 ;  /* 0x000000a9aa9d723e */ /* 0x044fe200000010ff */
[----:B------:R-:W-:Y:S01]  /*9160*/  FADD.FTZ R170, R170, R176 ;  /* 0x000000b0aaaa7221 */ /* 0x000fe20000010000 */
[----:B----4-:R-:W-:Y:S04]  /*9170*/  F2FP.BF16.PACK_AB R159, R3, R171 ;  /* 0x000000ab039f723e */ /* 0x010fe800000010ff */
[----:B------:R-:W-:Y:S01]  /*9180*/  FADD.FTZ R170, R171, R170 ;  /* 0x000000aaabaa7221 */ /* 0x000fe20000010000 */
        /* <DEDUP_REMOVED lines=42> */
[C---:B------:R-:W-:Y:S08]  /*9430*/  HMMA.16816.F32.BF16 R124, R132.reuse, R140, R124 ;  /* 0x0000008c847c723c */ /* 0x040ff0000004187c */
[----:B------:R-:W-:Y:S08]  /*9440*/  HMMA.16816.F32.BF16 R128, R132, R142, R128 ;  /* 0x0000008e8480723c */ /* 0x000ff00000041880 */
[C---:B-1----:R-:W-:Y:S01]  /*9450*/  HMMA.16816.F32.BF16 R132, R156.reuse, R136, R4 ;  /* 0x000000889c84723c */ /* 0x042fe20000041804 */
[----:B------:R-:W1:Y:S07]  /*9460*/  LDSM.16.MT88.4 R4, [R248+0x5080] ;  /* 0x00508000f804783b */ /* 0x000e6e0000004200 */
[C---:B------:R-:W-:Y:S01]  /*9470*/  HMMA.16816.F32.BF16 R136, R156.reuse, R138, R8 ;  /* 0x0000008a9c88723c */ /* 0x040fe20000041808 */
[----:B------:R-:W2:Y:S07]  /*9480*/  LDSM.16.MT88.4 R8, [R252+0x6880] ;  /* 0x00688000fc08783b */ /* 0x000eae0000004200 */
[C---:B------:R-:W-:Y:S01]  /*9490*/  HMMA.16816.F32.BF16 R140, R156.reuse, R144, R12 ;  /* 0x000000909c8c723c */ /* 0x040fe2000004180c */
[----:B------:R-:W3:Y:S07]  /*94a0*/  LDSM.16.MT88.4 R12, [R250+0x6880] ;  /* 0x00688000fa0c783b */ /* 0x000eee0000004200 */
[C---:B------:R-:W-:Y:S08]  /*94b0*/  HMMA.16816.F32.BF16 R144, R156.reuse, R146, R16 ;  /* 0x000000929c90723c */ /* 0x040ff00000041810 */
[C---:B------:R-:W-:Y:S08]  /*94c0*/  HMMA.16816.F32.BF16 R148, R156.reuse, R152, R20 ;  /* 0x000000989c94723c */ /* 0x040ff00000041814 */
[C---:B------:R-:W-:Y:S08]  /*94d0*/  HMMA.16816.F32.BF16 R152, R156.reuse, R154, R24 ;  /* 0x0000009a9c98723c */ /* 0x040ff00000041818 */
        /* <DEDUP_REMOVED lines=33> */
[C---:B------:R-:W-:Y:S08]  /*96f0*/  HMMA.16816.F32.BF16 R120, R156.reuse, R14, R120 ;  /* 0x0000000e9c78723c */ /* 0x040ff00000041878 */
[C---:B-1----:R-:W-:Y:S07]  /*9700*/  HMMA.16816.F32.BF16 R124, R156.reuse, R4, R124 ;  /* 0x000000049c7c723c */ /* 0x042fee000004187c */
[----:B------:R-:W-:Y:S01]  /*9710*/  FADD.FTZ R5, R172, R173 ;  /* 0x000000adac057221 */ /* 0x000fe20000010000 */
[----:B------:R-:W-:Y:S04]  /*9720*/  HMMA.16816.F32.BF16 R128, R156, R6, R128 ;  /* 0x000000069c80723c */ /* 0x000fe80000041880 */
[----:B------:R1:W-:Y:S01]  /*9730*/  STL [R1+0x44], R5 ;  /* 0x0000440501007387 */ /* 0x0003e20000100800 */
[----:B------:R-:W-:Y:S01]  /*9740*/  FADD.FTZ R4, R3, R170 ;  /* 0x000000aa03047221 */ /* 0x000fe20000010000 */
[----:B------:R-:W-:Y:S02]  /*9750*/  MOV R3, R0 ;  /* 0x0000000000037202 */ /* 0x000fe40000000f00 */
[----:B------:R-:W-:Y:S02]  /*9760*/  MOV R156, R2 ;  /* 0x00000002009c7202 */ /* 0x000fe40000000f00 */
[----:B------:R1:W-:Y:S02]  /*9770*/  STL [R1+0x40], R4 ;  /* 0x0000400401007387 */ /* 0x0003e40000100800 */
[----:B-1----:R-:W-:-:S05]  /*9780*/  @P0 BRA `(.L_x_198) ;  /* 0xffffc1b000000947 */ /* 0x002fca000383ffff */
.L_x_185:
[----:B------:R-:W1:Y:S01]  /*9790*/  S2UR UR29, SR_CTAID.X ;  /* 0x00000000001d79c3 */ /* 0x000e620000002500 */
[----:B------:R-:W-:-:S02]  /*97a0*/  UISETP.NE.AND UP1, UPT, UR14, URZ, UPT ;  /* 0x0000003f0e00728c */ /* 0x000fc4000bf25270 */
[----:B------:R-:W-:Y:S02]  /*97b0*/  UISETP.NE.AND UP0, UPT, UR13, URZ, UPT ;  /* 0x0000003f0d00728c */ /* 0x000fe4000bf05270 */
[----:B------:R-:W-:Y:S02]  /*97c0*/  UMOV UR27, 0x1 ;  /* 0x00000001001b7882 */ /* 0x000fe40000000000 */
[----:B------:R-:W-:Y:S02]  /*97d0*/  ULDC UR26, c[0x0][0x168] ;  /* 0x00005a00001a7ab9 */ /* 0x000fe40000000800 */
[----:B------:R-:W-:Y:S01]  /*97e0*/  ULDC.64 UR4, c[0x0][0x2c8] ;  /* 0x0000b20000047ab9 */ /* 0x000fe20000000a00 */
[----:B------:R-:W-:Y:S01]  /*97f0*/  PLOP3.LUT P0, PT, PT, PT, UP0, 0x40, 0x0 ;  /* 0x000000000000781c */ /* 0x000fe20003f0e808 */
[----:B------:R-:W-:Y:S02]  /*9800*/  UIADD3 UR26, UR27, -UR26, URZ ;  /* 0x8000001a1b1a7290 */ /* 0x000fe4000fffe03f */
[----:B-1----:R-:W-:-:S04]  /*9810*/  ULEA UR29, UR29, 0x7f, 0x7 ;  /* 0x0000007f1d1d7891 */ /* 0x002fc8000f8e383f */
[----:B------:R-:W-:-:S03]  /*9820*/  UIMAD.WIDE.U32 UR30, UR29, UR4, URZ ;  /* 0x000000041d1e72a5 */ /* 0x000fc6000f8e003f */
[----:B------:R-:W-:Y:S02]  /*9830*/  ULDC UR4, c[0x0][0x1d0] ;  /* 0x0000740000047ab9 */ /* 0x000fe40000000800 */
[----:B------:R-:W-:Y:S02]  /*9840*/  UIMAD UR4, UR28, UR4, UR26 ;  /* 0x000000041c0472a4 */ /* 0x000fe4000f8e021a */
[----:B------:R-:W-:Y:S02]  /*9850*/  @UP1 USHF.R.U32.HI UR29, URZ, UR5, UR31 ;  /* 0x000000053f1d1299 */ /* 0x000fe4000801161f */
[----:B------:R-:W-:Y:S02]  /*9860*/  ULDC UR26, c[0x0][0x324] ;  /* 0x0000c900001a7ab9 */ /* 0x000fe40000000800 */
[----:B------:R-:W-:-:S04]  /*9870*/  UIADD3 UR28, UR4, UR29, URZ ;  /* 0x0000001d041c7290 */ /* 0x000fc8000fffe03f */
[----:B------:R-:W-:Y:S01]  /*9880*/  UIADD3 UR26, UR28, -UR26, URZ ;  /* 0x8000001a1c1a7290 */ /* 0x000fe2000fffe03f */
[----:B------:R-:W-:Y:S05]  /*9890*/  @P0 BRA `(.L_x_199) ;  /* 0x0000016000000947 */ /* 0x000fea0003800000 */
[----:B------:R-:W-:-:S06]  /*98a0*/  UISETP.GT.AND UP0, UPT, UR28, -0x1, UPT ;  /* 0xffffffff1c00788c */ /* 0x000fcc000bf04270 */
[----:B------:R-:W-:-:S13]  /*98b0*/  PLOP3.LUT P0, PT, PT, PT, UP0, 0x80, 0x0 ;  /* 0x000000000000781c */ /* 0x000fda0003f0f008 */
[----:B------:R-:W-:Y:S05]  /*98c0*/  @P0 BRA `(.L_x_200) ;  /* 0x0000009000000947 */ /* 0x000fea0003800000 */
[----:B------:R-:W-:Y:S02]  /*98d0*/  ULDC UR4, c[0x0][0x32c] ;  /* 0x0000cb0000047ab9 */ /* 0x000fe40000000800 */
[----:B------:R-:W-:Y:S02]  /*98e0*/  UISETP.NE.AND UP0, UPT, UR27, UR4, UPT ;  /* 0x000000041b00728c */ /* 0x000fe4000bf05270 */
[----:B------:R-:W-:Y:S02]  /*98f0*/  ULOP3.LUT UR28, URZ, UR28, URZ, 0x33, !UPT ;  /* 0x0000001c3f1c7292 */ /* 0x000fe4000f8e333f */
[----:B------:R-:W-:Y:S02]  /*9900*/  ULDC.64 UR4, c[0x0][0x330] ;  /* 0x0000cc0000047ab9 */ /* 0x000fe40000000a00 */
[----:B------:R-:W-:-:S07]  /*9910*/  UIMAD.WIDE.U32 UR30, UR28, UR4, URZ ;  /* 0x000000041c1e72a5 */ /* 0x000fce000f8e003f */
[----:B------:R-:W-:Y:S02]  /*9920*/  @UP0 UMOV UR27, UR31 ;  /* 0x0000001f001b0c82 */ /* 0x000fe40008000000 */
[----:B------:R-:W-:-:S04]  /*9930*/  @UP0 USHF.R.U32.HI UR28, URZ, UR5, UR27 ;  /* 0x000000053f1c0299 */ /* 0x000fc8000801161b */
[----:B------:R-:W-:Y:S01]  /*9940*/  ULOP3.LUT UR28, URZ, UR28, URZ, 0x33, !UPT ;  /* 0x0000001c3f1c7292 */ /* 0x000fe2000f8e333f */
[----:B------:R-:W-:Y:S05]  /*9950*/  BRA `(.L_x_201) ;  /* 0x0000006000007947 */ /* 0x000fea0003800000 */
.L_x_200:
[----:B------:R-:W-:Y:S02]  /*9960*/  ULDC UR4, c[0x0][0x32c] ;  /* 0x0000cb0000047ab9 */ /* 0x000fe40000000800 */
[----:B------:R-:W-:-:S03]  /*9970*/  UISETP.NE.AND UP0, UPT, UR27, UR4, UPT ;  /* 0x000000041b00728c */ /* 0x000fc6000bf05270 */
[----:B------:R-:W-:Y:S02]  /*9980*/  ULDC.64 UR4, c[0x0][0x330] ;  /* 0x0000cc0000047ab9 */ /* 0x000fe40000000a00 */
[----:B------:R-:W-:-:S07]  /*9990*/  UIMAD.WIDE.U32 UR30, UR28, UR4, URZ ;  /* 0x000000041c1e72a5 */ /* 0x000fce000f8e003f */
[----:B------:R-:W-:Y:S02]  /*99a0*/  @UP0 UMOV UR27, UR31 ;  /* 0x0000001f001b0c82 */ /* 0x000fe40008000000 */
[----:B------:R-:W-:Y:S02]  /*99b0*/  @UP0 USHF.R.U32.HI UR28, URZ, UR5, UR27 ;  /* 0x000000053f1c0299 */ /* 0x000fe4000801161b */
.L_x_201:
[----:B------:R-:W-:Y:S02]  /*99c0*/  ULDC UR4, c[0x0][0x32c] ;  /* 0x0000cb0000047ab9 */ /* 0x000fe40000000800 */
[----:B------:R-:W-:-:S04]  /*99d0*/  UIMAD UR4, UR28, UR4, URZ ;  /* 0x000000041c0472a4 */ /* 0x000fc8000f8e023f */
[----:B------:R-:W-:-:S04]  /*99e0*/  UISETP.LT.AND UP0, UPT, UR26, UR4, UPT ;  /* 0x000000041a00728c */ /* 0x000fc8000bf01270 */
[----:B------:R-:W-:-:S04]  /*99f0*/  USEL UR26, UR26, UR4, !UP0 ;  /* 0x000000041a1a7287 */ /* 0x000fc8000c000000 */
.L_x_199:
[----:B------:R-:W-:-:S04]  /*9a00*/  UIADD3 UR26, UR26, 0x2f, URZ ;  /* 0x0000002f1a1a7890 */ /* 0x000fc8000fffe03f */
        /* <DEDUP_REMOVED lines=9> */
[----:B------:R-:W2:Y:S04]  /*9aa0*/  LDL R7, [R1+0x24] ;  /* 0x0000240001077983 */ /* 0x000ea80000100800 */
[----:B------:R-:W3:Y:S04]  /*9ab0*/  LDL R6, [R1+0x30] ;  /* 0x0000300001067983 */ /* 0x000ee80000100800 */
[----:B------:R-:W3:Y:S04]  /*9ac0*/  LDL R5, [R1+0x18] ;  /* 0x0000180001057983 */ /* 0x000ee80000100800 */
[----:B------:R-:W4:Y:S04]  /*9ad0*/  LDL R4, [R1+0x2c] ;  /* 0x00002c0001047983 */ /* 0x000f280000100800 */
[----:B------:R-:W4:Y:S01]  /*9ae0*/  LDL R3, [R1+0x14] ;  /* 0x0000140001037983 */ /* 0x000f220000100800 */
[C---:B--2---:R-:W-:Y:S01]  /*9af0*/  SHF.L.U64.HI R8, R7.reuse, 0x1, R8 ;  /* 0x0000000107087819 */ /* 0x044fe20000010208 */
[----:B------:R-:W-:-:S04]  /*9b00*/  IMAD.SHL.U32 R7, R7, 0x2, RZ ;  /* 0x0000000207077824 */ /* 0x000fc800078e00ff */
[----:B------:R1:W-:Y:S01]  /*9b10*/  STL [R1+0x4c], R8 ;  /* 0x00004c0801007387 */ /* 0x0003e20000100800 */
[----:B---3--:R-:W-:-:S03]  /*9b20*/  SHF.L.U64.HI R179, R5, 0x1, R6 ;  /* 0x0000000105b37819 */ /* 0x008fc60000010206 */
[----:B------:R1:W-:Y:S01]  /*9b30*/  STL [R1+0x48], R7 ;  /* 0x0000480701007387 */ /* 0x0003e20000100800 */
[----:B------:R-:W-:Y:S01]  /*9b40*/  IMAD.SHL.U32 R178, R5, 0x2, RZ ;  /* 0x0000000205b27824 */ /* 0x000fe200078e00ff */
[C---:B----4-:R-:W-:Y:S01]  /*9b50*/  SHF.L.U64.HI R177, R3.reuse, 0x1, R4 ;  /* 0x0000000103b17819 */ /* 0x050fe20000010204 */
[----:B------:R-:W-:Y:S02]  /*9b60*/  IMAD.SHL.U32 R176, R3, 0x2, RZ ;  /* 0x0000000203b07824 */ /* 0x000fe400078e00ff */
.L_x_207:
[----:B------:R-:W2:Y:S01]  /*9b70*/  LDL R4, [R1+0x4] ;  /* 0x0000040001047983 */ /* 0x000ea20000100800 */
[----:B------:R-:W-:Y:S04]  /*9b80*/  DEPBAR.LE SB0, 0x0 ;  /* 0x000080000000791a */ /* 0x000fe80000000000 */
[----:B------:R-:W3:Y:S01]  /*9b90*/  LDL R3, [R1] ;  /* 0x0000000001037983 */ /* 0x000ee20000100800 */
[----:B------:R-:W-:Y:S03]  /*9ba0*/  UISETP.GT.AND UP0, UPT, UR7, UR23, UPT ;  /* 0x000000170700728c */ /* 0x000fe6000bf04270 */
[----:B------:R-:W-:Y:S03]  /*9bb0*/  BAR.SYNC.DEFER_BLOCKING 0x0 ;  /* 0x0000000000007b1d */ /* 0x000fe60000010000 */
[----:B------:R-:W-:Y:S03]  /*9bc0*/  PLOP3.LUT P0, PT, PT, PT, UP0, 0x80, 0x0 ;  /* 0x000000000000781c */ /* 0x000fe60003f0f008 */
[----:B------:R-:W4:Y:S04]  /*9bd0*/  LDSM.16.M88.4 R168, [R247] ;  /* 0x00000000f7a8783b */ /* 0x000f280000000200 */
[----:B------:R-:W1:Y:S04]  /*9be0*/  LDSM.16.M88.4 R172, [R246] ;  /* 0x00000000f6ac783b */ /* 0x000e680000000200 */
[----:B-12---:R-:W1:Y:S04]  /*9bf0*/  LDSM.16.M88.4 R8, [R4+0x14080] ;  /* 0x014080000408783b */ /* 0x006e680000000200 */
[----:B------:R-:W2:Y:S04]  /*9c00*/  LDSM.16.M88.4 R16, [R4+0x14880] ;  /* 0x014880000410783b */ /* 0x000ea80000000200 */
[----:B------:R-:W1:Y:S04]  /*9c10*/  LDSM.16.M88.4 R24, [R4+0x15080] ;  /* 0x015080000418783b */ /* 0x000e680000000200 */
[----:B---3--:R3:W1:Y:S02]  /*9c20*/  LDSM.16.M88.4 R156, [R3] ;  /* 0x00000000039c783b */ /* 0x0086640000000200 */
[----:B---3--:R-:W-:Y:S01]  /*9c30*/  MOV R3, R0 ;  /* 0x0000000000037202 */ /* 0x008fe20000000f00 */
[----:B------:R-:W-:-:S05]  /*9c40*/  @P0 BRA `(.L_x_203) ;  /* 0x0000043000000947 */ /* 0x000fca0003800000 */
[----:B----4-:R-:W3:Y:S01]  /*9c50*/  LDL R7, [R1+0xc] ;  /* 0x00000c0001077983 */ /* 0x010ee20000100800 */
[----:B------:R-:W-:Y:S03]  /*9c60*/  BSSY B0, `(.L_x_203) ;  /* 0x0000041000007945 */ /* 0x000fe60003800000 */
[----:B------:R-:W4:Y:S04]  /*9c70*/  LDL R14, [R1+0x8] ;  /* 0x00000800010e7983 */ /* 0x000f280000100800 */
[----:B------:R-:W5:Y:S04]  /*9c80*/  LDL R20, [R1+0x48] ;  /* 0x0000480001147983 */ /* 0x000f680000100800 */
[----:B--2---:R-:W2:Y:S04]  /*9c90*/  LDL R22, [R1+0x4c] ;  /* 0x00004c0001167983 */ /* 0x004ea80000100800 */
[----:B------:R-:W2:Y:S04]  /*9ca0*/  LDL R13, [R1+0x1c] ;  /* 0x00001c00010d7983 */ /* 0x000ea80000100800 */
[----:B------:R-:W2:Y:S04]  /*9cb0*/  LDL R15, [R1+0x10] ;  /* 0x00001000010f7983 */ /* 0x000ea80000100800 */
[----:B------:R-:W2:Y:S01]  /*9cc0*/  LDL R23, [R1+0x28] ;  /* 0x0000280001177983 */ /* 0x000ea20000100800 */
[----:B---3--:R-:W-:Y:S01]  /*9cd0*/  SHF.R.S32.HI R6, RZ, 0x1f, R7 ;  /* 0x0000001fff067819 */ /* 0x008fe20000011407 */
[C---:B------:R-:W-:Y:S01]  /*9ce0*/  IMAD.WIDE.U32 R4, R7.reuse, c[0x0][0x208], RZ ;  /* 0x0000820007047a25 */ /* 0x040fe200078e00ff */
[----:B----4-:R-:W-:Y:S03]  /*9cf0*/  SHF.R.S32.HI R12, RZ, 0x1f, R14 ;  /* 0x0000001fff0c7819 */ /* 0x010fe6000001140e */
[----:B------:R-:W-:Y:S04]  /*9d00*/  IMAD R6, R6, c[0x0][0x208], RZ ;  /* 0x0000820006067a24 */ /* 0x000fe800078e02ff */
[----:B------:R-:W-:Y:S02]  /*9d10*/  IMAD R6, R7, c[0x0][0x20c], R6 ;  /* 0x0000830007067a24 */ /* 0x000fe400078e0206 */
[----:B------:R-:W3:Y:S01]  /*9d20*/  LDL R7, [R1+0x24] ;  /* 0x0000240001077983 */ /* 0x000ee20000100800 */
[----:B------:R-:W-:Y:S02]  /*9d30*/  IMAD R12, R12, c[0x0][0x218], RZ ;  /* 0x000086000c0c7a24 */ /* 0x000fe400078e02ff */
[----:B------:R-:W-:Y:S02]  /*9d40*/  IMAD.IADD R5, R5, 0x1, R6 ;  /* 0x0000000105057824 */ /* 0x000fe400078e0206 */
[C---:B------:R-:W-:Y:S02]  /*9d50*/  IMAD R12, R14.reuse, c[0x0][0x21c], R12 ;  /* 0x000087000e0c7a24 */ /* 0x040fe400078e020c */
[----:B------:R-:W-:Y:S05]  /*9d60*/  IMAD.WIDE.U32 R4, R14, c[0x0][0x218], R4 ;  /* 0x000086000e047a25 */ /* 0x000fea00078e0004 */
[----:B------:R-:W-:Y:S04]  /*9d70*/  IADD3 R4, P0, R4, UR24, RZ ;  /* 0x0000001804047c10 */ /* 0x000fe8000ff1e0ff */
[----:B------:R-:W-:Y:S02]  /*9d80*/  IADD3.X R12, R5, UR15, R12, P0, !PT ;  /* 0x0000000f050c7c10 */ /* 0x000fe400087fe40c */
[C---:B------:R-:W-:Y:S04]  /*9d90*/  LEA R6, P0, R4.reuse, c[0x0][0x1f8], 0x1 ;  /* 0x00007e0004067a11 */ /* 0x040fe800078008ff */
[----:B------:R-:W-:Y:S01]  /*9da0*/  LEA.HI.X R12, R4, c[0x0][0x1fc], R12, 0x1, P0 ;  /* 0x00007f00040c7a11 */ /* 0x000fe200000f0c0c */
[----:B------:R-:W5:Y:S02]  /*9db0*/  SHFL.IDX PT, R14, R6, RZ, 0x181f ;  /* 0x00181fff060e7589 */ /* 0x000f6400000e0000 */
[C---:B-----5:R-:W-:Y:S02]  /*9dc0*/  IADD3 R20, P0, R14.reuse, R20, RZ ;  /* 0x000000140e147210 */ /* 0x060fe40007f1e0ff */
[----:B---3--:R-:W-:Y:S02]  /*9dd0*/  ISETP.GE.AND P1, PT, R7, c[0x0][0x1d4], PT ;  /* 0x0000750007007a0c */ /* 0x008fe40003f26270 */
[----:B------:R-:W2:Y:S02]  /*9de0*/  SHFL.IDX PT, R7, R12, RZ, 0x181f ;  /* 0x00181fff0c077589 */ /* 0x000ea400000e0000 */
[C---:B--2---:R-:W-:Y:S01]  /*9df0*/  IMAD.X R21, R7.reuse, 0x1, R22, P0 ;  /* 0x0000000107157824 */ /* 0x044fe200000e0616 */
[----:B------:R-:W-:Y:S01]  /*9e00*/  IADD3 R4, P0, R14, R178, RZ ;  /* 0x000000b20e047210 */ /* 0x000fe20007f1e0ff */
[----:B------:R-:W2:Y:S07]  /*9e10*/  S2R R22, SR_TID.X ;  /* 0x0000000000167919 */ /* 0x000eae0000002100 */
[----:B------:R-:W-:Y:S01]  /*9e20*/  @!PT LDS RZ, [RZ] ;  /* 0x00000000fffff984 */ /* 0x000fe20000000800 */
[----:B------:R3:W-:Y:S01]  /*9e30*/  LDGSTS.E.BYPASS.LTC128B.128 [R13+0x4080], [R20.64], !P1 ;  /* 0x04080000140d7fae */ /* 0x0007e2000c901d52 */
[C---:B------:R-:W-:Y:S05]  /*9e40*/  IMAD.X R5, R7.reuse, 0x1, R179, P0 ;  /* 0x0000000107057824 */ /* 0x040fea00000e06b3 */
[----:B------:R4:W-:Y:S01]  /*9e50*/  LDGSTS.E.BYPASS.LTC128B.128 [R13+0x5880], [R4.64], !P6 ;  /* 0x05880000040d7fae */ /* 0x0009e2000f101d52 */
[----:B--2---:R-:W-:Y:S02]  /*9e60*/  ISETP.GT.AND P1, PT, R22, 0x7f, PT ;  /* 0x0000007f1600780c */ /* 0x004fe40003f24270 */
[C---:B----4-:R-:W-:Y:S05]  /*9e70*/  IADD3 R4, P0, R14.reuse, R176, RZ ;  /* 0x000000b00e047210 */ /* 0x050fea0007f1e0ff */
[----:B------:R-:W-:Y:S05]  /*9e80*/  IMAD.X R5, R7, 0x1, R177, P0 ;  /* 0x0000000107057824 */ /* 0x000fea00000e06b1 */
[----:B------:R2:W-:Y:S02]  /*9e90*/  LDGSTS.E.BYPASS.LTC128B.128 [R13+0x7080], [R4.64], !P5 ;  /* 0x07080000040d7fae */ /* 0x0005e4000e901d52 */
[C---:B--2---:R-:W-:Y:S01]  /*9ea0*/  IMAD.SHL.U32 R4, R15.reuse, 0x2, RZ ;  /* 0x000000020f047824 */ /* 0x044fe200078e00ff */
[----:B------:R-:W-:Y:S04]  /*9eb0*/  SHF.L.U64.HI R5, R15, 0x1, R23 ;  /* 0x000000010f057819 */ /* 0x000fe80000010217 */
[----:B------:R-:W-:Y:S05]  /*9ec0*/  IADD3 R14, P0, R14, R4, RZ ;  /* 0x000000040e0e7210 */ /* 0x000fea0007f1e0ff */
[----:B------:R-:W-:Y:S05]  /*9ed0*/  IMAD.X R15, R7, 0x1, R5, P0 ;  /* 0x00000001070f7824 */ /* 0x000fea00000e0605 */
[----:B------:R3:W-:Y:S01]  /*9ee0*/  LDGSTS.E.BYPASS.LTC128B.128 [R13+0x8880], [R14.64], !P4 ;  /* 0x088800000e0d7fae */ /* 0x0007e2000e101d52 */
[----:B------:R-:W-:-:S05]  /*9ef0*/  @P1 BRA `(.L_x_204) ;  /* 0x0000017000001947 */ /* 0x000fca0003800000 */
[----:B------:R-:W-:-:S05]  /*9f00*/  BRA.DIV ~URZ, `(.L_x_205) ;  /* 0x00009cd27f007947 */ /* 0x000fca000b800000 */
[----:B------:R2:W4:Y:S04]  /*9f10*/  SHFL.IDX PT, R7, R12, 0x1, 0x181f ;  /* 0x00381f000c077f89 */ /* 0x00052800000e0000 */
[----:B------:R2:W3:Y:S02]  /*9f20*/  SHFL.IDX PT, R12, R6, 0x1, 0x181f ;  /* 0x00381f00060c7f89 */ /* 0x0004e400000e0000 */
.L_x_239:
[----:B---3--:R-:W3:Y:S04]  /*9f30*/  LDL R15, [R1+0x24] ;  /* 0x00002400010f7983 */ /* 0x008ee80000100800 */
[----:B------:R-:W5:Y:S04]  /*9f40*/  LDL R14, [R1+0x48] ;  /* 0x00004800010e7983 */ /* 0x000f680000100800 */
[----:B--2---:R-:W2:Y:S04]  /*9f50*/  LDL R13, [R1+0x4c] ;  /* 0x00004c00010d7983 */ /* 0x004ea80000100800 */
[----:B----4-:R-:W4:Y:S01]  /*9f60*/  LDL R6, [R1+0x1c] ;  /* 0x00001c0001067983 */ /* 0x010f220000100800 */
[----:B---3--:R-:W-:Y:S02]  /*9f70*/  ISETP.GE.AND P1, PT, R15, c[0x0][0x1d4], PT ;  /* 0x000075000f007a0c */ /* 0x008fe40003f26270 */
[C---:B-----5:R-:W-:Y:S05]  /*9f80*/  IADD3 R14, P0, R12.reuse, R14, RZ ;  /* 0x0000000e0c0e7210 */ /* 0x060fea0007f1e0ff */
[C---:B--2---:R-:W-:Y:S06]  /*9f90*/  IMAD.X R15, R7.reuse, 0x1, R13, P0 ;  /* 0x00000001070f7824 */ /* 0x044fec00000e060d */
[----:B------:R-:W-:Y:S01]  /*9fa0*/  @!PT LDS RZ, [RZ] ;  /* 0x00000000fffff984 */ /* 0x000fe20000000800 */
[----:B------:R-:W-:Y:S01]  /*9fb0*/  @!PT LDS RZ, [RZ] ;  /* 0x00000000fffff984 */ /* 0x000fe20000000800 */
[----:B------:R-:W-:Y:S01]  /*9fc0*/  @!PT LDS RZ, [RZ] ;  /* 0x00000000fffff984 */ /* 0x000fe20000000800 */
[----:B----4-:R2:W-:Y:S02]  /*9fd0*/  LDGSTS.E.BYPASS.LTC128B.128 [R6+0x5080], [R14.64], !P1 ;  /* 0x050800000e067fae */ /* 0x0105e4000c901d52 */
[C---:B--2---:R-:W-:Y:S05]  /*9fe0*/  IADD3 R14, P0, R12.reuse, R178, RZ ;  /* 0x000000b20c0e7210 */ /* 0x044fea0007f1e0ff */
[C---:B------:R-:W-:Y:S01]  /*9ff0*/  IMAD.X R15, R7.reuse, 0x1, R179, P0 ;  /* 0x00000001070f7824 */ /* 0x040fe200000e06b3 */
[C---:B------:R-:W-:Y:S04]  /*a000*/  IADD3 R4, P0, R12.reuse, R4, RZ ;  /* 0x000000040c047210 */ /* 0x040fe80007f1e0ff */
[----:B------:R2:W-:Y:S01]  /*a010*/  LDGSTS.E.BYPASS.LTC128B.128 [R6+0x6880], [R14.64], !P6 ;  /* 0x068800000e067fae */ /* 0x0005e2000f101d52 */
[C---:B------:R-:W-:Y:S01]  /*a020*/  IMAD.X R5, R7.reuse, 0x1, R5, P0 ;  /* 0x0000000107057824 */ /* 0x040fe200000e0605 */
[----:B--2---:R-:W-:Y:S05]  /*a030*/  IADD3 R14, P1, R12, R176, RZ ;  /* 0x000000b00c0e7210 */ /* 0x004fea0007f3e0ff */
[----:B------:R-:W-:Y:S05]  /*a040*/  IMAD.X R15, R7, 0x1, R177, P1 ;  /* 0x00000001070f7824 */ /* 0x000fea00008e06b1 */
[----:B------:R2:W-:Y:S04]  /*a050*/  LDGSTS.E.BYPASS.LTC128B.128 [R6+0x8080], [R14.64], !P5 ;  /* 0x080800000e067fae */ /* 0x0005e8000e901d52 */
[----:B------:R2:W-:Y:S02]  /*a060*/  LDGSTS.E.BYPASS.LTC128B.128 [R6+0x9880], [R4.64], !P4 ;  /* 0x0988000004067fae */ /* 0x0005e4000e101d52 */
.L_x_204:
[----:B------:R-:W-:Y:S05]  /*a070*/  BSYNC B0 ;  /* 0x0000000000007941 */ /* 0x000fea0003800000 */
.L_x_203:
[----:B----4-:R-:W0:Y:S01]  /*a080*/  LDGDEPBAR ;  /* 0x00000000000079af */ /* 0x010e220000000000 */
[----:B------:R-:W-:Y:S01]  /*a090*/  WARPSYNC 0xffffffff ;  /* 0xffffffff00007948 */ /* 0x000fe20003800000 */
[C---:B-12---:R-:W-:Y:S01]  /*a0a0*/  HMMA.16816.F32.BF16 R4, R160.reuse, R8, RZ ;  /* 0x00000008a004723c */ /* 0x046fe200000418ff */
[----:B------:R-:W-:Y:S06]  /*a0b0*/  UISETP.GT.AND UP0, UPT, UR23, UR7, UPT ;  /* 0x000000071700728c */ /* 0x000fec000bf04270 */
[----:B------:R-:W-:Y:S01]  /*a0c0*/  PLOP3.LUT P0, PT, PT, PT, UP0, 0x40, 0x0 ;  /* 0x000000000000781c */ /* 0x000fe20003f0e808 */
[C---:B------:R-:W-:Y:S08]  /*a0d0*/  HMMA.16816.F32.BF16 R8, R160.reuse, R10, RZ ;  /* 0x0000000aa008723c */ /* 0x040ff000000418ff */
[C---:B---3--:R-:W-:Y:S08]  /*a0e0*/  HMMA.16816.F32.BF16 R12, R160.reuse, R16, RZ ;  /* 0x00000010a00c723c */ /* 0x048ff000000418ff */
[C---:B------:R-:W-:Y:S08]  /*a0f0*/  HMMA.16816.F32.BF16 R16, R160.reuse, R18, RZ ;  /* 0x00000012a010723c */ /* 0x040ff000000418ff */
[C---:B------:R-:W-:Y:S08]  /*a100*/  HMMA.16816.F32.BF16 R20, R160.reuse, R24, RZ ;  /* 0x00000018a014723c */ /* 0x040ff000000418ff */
[----:B------:R-:W-:Y:S08]  /*a110*/  HMMA.16816.F32.BF16 R24, R160, R26, RZ ;  /* 0x0000001aa018723c */ /* 0x000ff000000418ff */
[C---:B------:R-:W-:Y:S08]  /*a120*/  HMMA.16816.F32.BF16 R4, R164.reuse, R156, R4 ;  /* 0x0000009ca404723c */ /* 0x040ff00000041804 */
[C---:B------:R-:W-:Y:S01]  /*a130*/  HMMA.16816.F32.BF16 R8, R164.reuse, R158, R8 ;  /* 0x0000009ea408723c */ /* 0x040fe20000041808 */
[----:B------:R-:W1:Y:S07]  /*a140*/  LDSM.16.M88.4 R156, [R251+0x14080] ;  /* 0x01408000fb9c783b */ /* 0x000e6e0000000200 */
[C---:B------:R-:W-:Y:S08]  /*a150*/  HMMA.16816.F32.BF16 R12, R164.reuse, R168, R12 ;  /* 0x000000a8a40c723c */ /* 0x040ff0000004180c */
[C---:B------:R-:W-:Y:S01]  /*a160*/  HMMA.16816.F32.BF16 R16, R164.reuse, R170, R16 ;  /* 0x000000aaa410723c */ /* 0x040fe20000041810 */
[----:B------:R-:W2:Y:S07]  /*a170*/  LDSM.16.M88.4 R168, [R251+0x14880] ;  /* 0x01488000fba8783b */ /* 0x000eae0000000200 */
[C---:B------:R-:W-:Y:S01]  /*a180*/  HMMA.16816.F32.BF16 R20, R164.reuse, R172, R20 ;  /* 0x000000aca414723c */ /* 0x040fe20000041814 */
[----:B------:R-:W3:Y:S07]  /*a190*/  LDL R173, [R1+0x4] ;  /* 0x0000040001ad7983 */ /* 0x000eee0000100800 */
[----:B------:R-:W-:Y:S08]  /*a1a0*/  HMMA.16816.F32.BF16 R24, R164, R174, R24 ;  /* 0x000000aea418723c */ /* 0x000ff00000041818 */
        /* <DEDUP_REMOVED lines=8> */
[----:B------:R-:W1:Y:S07]  /*a230*/  LDSM.16.M88.4 R156, [R245+0x800] ;  /* 0x00080000f59c783b */ /* 0x000e6e0000000200 */
[C---:B--2---:R-:W-:Y:S08]  /*a240*/  HMMA.16816.F32.BF16 R4, R184.reuse, R168, R4 ;  /* 0x000000a8b804723c */ /* 0x044ff00000041804 */
[C---:B------:R-:W-:Y:S01]  /*a250*/  HMMA.16816.F32.BF16 R8, R184.reuse, R170, R8 ;  /* 0x000000aab808723c */ /* 0x040fe20000041808 */
[----:B------:R-:W2:Y:S07]  /*a260*/  LDSM.16.M88.4 R168, [R245+0x1000] ;  /* 0x00100000f5a8783b */ /* 0x000eae0000000200 */
[C---:B-1----:R-:W-:Y:S08]  /*a270*/  HMMA.16816.F32.BF16 R12, R184.reuse, R156, R12 ;  /* 0x0000009cb80c723c */ /* 0x042ff0000004180c */
[C---:B------:R-:W-:Y:S08]  /*a280*/  HMMA.16816.F32.BF16 R16, R184.reuse, R158, R16 ;  /* 0x0000009eb810723c */ /* 0x040ff00000041810 */
[C---:B--2---:R-:W-:Y:S08]  /*a290*/  HMMA.16816.F32.BF16 R20, R184.reuse, R168, R20 ;  /* 0x000000a8b814723c */ /* 0x044ff00000041814 */
[----:B------:R-:W-:Y:S01]  /*a2a0*/  HMMA.16816.F32.BF16 R24, R184, R170, R24 ;  /* 0x000000aab818723c */ /* 0x000fe20000041818 */
[----:B---3--:R-:W1:Y:S08]  /*a2b0*/  LDSM.16.M88.4 R156, [R173+0x15880] ;  /* 0x01588000ad9c783b */ /* 0x008e700000000200 */
        /* <DEDUP_REMOVED lines=107> */
[----:B------:R-:W-:Y:S01]  /*a970*/  FMUL.FTZ R7, R7, c[0x0][0x320] ;  /* 0x0000c80007077a20 */ /* 0x000fe20000410000 */
[C---:B-1----:R-:W-:Y:S03]  /*a980*/  HMMA.16816.F32.BF16 R12, R232.reuse, R156, R12 ;  /* 0x0000009ce80c723c */ /* 0x042fe6000004180c */
[----:B------:R-:W-:Y:S03]  /*a990*/  FMUL.FTZ R8, R8, c[0x0][0x320] ;  /* 0x0000c80008087a20 */ /* 0x000fe60000410000 */
[----:B------:R-:W1:Y:S01]  /*a9a0*/  MUFU.TANH R170, R5 ;  /* 0x0000000500aa7308 */ /* 0x000e620000002400 */
[----:B------:R-:W-:Y:S01]  /*a9b0*/  FMUL.FTZ R9, R9, c[0x0][0x320] ;  /* 0x0000c80009097a20 */ /* 0x000fe20000410000 */
[C---:B------:R-:W-:Y:S08]  /*a9c0*/  HMMA.16816.F32.BF16 R16, R232.reuse, R158, R16 ;  /* 0x0000009ee810723c */ /* 0x040ff00000041810 */
[----:B------:R-:W3:Y:S08]  /*a9d0*/  MUFU.TANH R173, R6 ;  /* 0x0000000600ad7308 */ /* 0x000ef00000002400 */
[----:B------:R-:W-:Y:S02]  /*a9e0*/  FMUL.FTZ R12, R12, c[0x0][0x320] ;  /* 0x0000c8000c0c7a20 */ /* 0x000fe40000410000 */
[----:B------:R4:W1:Y:S01]  /*a9f0*/  MUFU.TANH R174, R7 ;  /* 0x0000000700ae7308 */ /* 0x0008620000002400 */
[----:B------:R-:W-:Y:S09]  /*aa00*/  FMUL.FTZ R13, R13, c[0x0][0x320] ;  /* 0x0000c8000d0d7a20 */ /* 0x000ff20000410000 */
[----:B------:R5:W1:Y:S10]  /*aa10*/  MUFU.TANH R171, R8 ;  /* 0x0000000800ab7308 */ /* 0x000a740000002400 */
[----:B------:R1:W1:Y:S01]  /*aa20*/  MUFU.TANH R156, R9 ;  /* 0x00000009009c7308 */ /* 0x0002620000002400 */
[----:B----4-:R-:W4:Y:S01]  /*aa30*/  LDSM.16.M88.4 R4, [R245+0x5800] ;  /* 0x00580000f504783b */ /* 0x010f220000000200 */
[----:B------:R-:W-:Y:S08]  /*aa40*/  DEPBAR.LE SB0, 0x0 ;  /* 0x000080000000791a */ /* 0x000ff00000000000 */
[----:B------:R2:W2:Y:S01]  /*aa50*/  MUFU.TANH R158, R12 ;  /* 0x0000000c009e7308 */ /* 0x0004a20000002400 */
[----:B------:R-:W-:Y:S01]  /*aa60*/  BAR.SYNC.DEFER_BLOCKING 0x0 ;  /* 0x0000000000007b1d */ /* 0x000fe20000010000 */
[----:B-----5:R-:W-:Y:S02]  /*aa70*/  FMUL.FTZ R8, R11, c[0x0][0x320] ;  /* 0x0000c8000b087a20 */ /* 0x020fe40000410000 */
[----:B------:R-:W-:Y:S06]  /*aa80*/  FMUL.FTZ R11, R14, c[0x0][0x320] ;  /* 0x0000c8000e0b7a20 */ /* 0x000fec0000410000 */
[----:B------:R5:W3:Y:S01]  /*aa90*/  MUFU.TANH R157, R13 ;  /* 0x0000000d009d7308 */ /* 0x000ae20000002400 */
[----:B-1----:R-:W-:Y:S02]  /*aaa0*/  FMUL.FTZ R9, R10, c[0x0][0x320] ;  /* 0x0000c8000a097a20 */ /* 0x002fe40000410000 */
[----:B------:R-:W-:Y:S02]  /*aab0*/  FMUL.FTZ R10, R15, c[0x0][0x320] ;  /* 0x0000c8000f0a7a20 */ /* 0x000fe40000410000 */
[----:B------:R-:W-:Y:S05]  /*aac0*/  FMUL.FTZ R15, R16, c[0x0][0x320] ;  /* 0x0000c800100f7a20 */ /* 0x000fea0000410000 */
[----:B------:R-:W1:Y:S01]  /*aad0*/  MUFU.TANH R9, R9 ;  /* 0x0000000900097308 */ /* 0x000e620000002400 */
[----:B------:R-:W-:Y:S02]  /*aae0*/  FMUL.FTZ R16, R17, c[0x0][0x320] ;  /* 0x0000c80011107a20 */ /* 0x000fe40000410000 */
[----:B--2---:R-:W-:Y:S07]  /*aaf0*/  FMUL.FTZ R12, R19, c[0x0][0x320] ;  /* 0x0000c800130c7a20 */ /* 0x004fee0000410000 */
[----:B------:R-:W2:Y:S01]  /*ab00*/  MUFU.TANH R8, R8 ;  /* 0x0000000800087308 */ /* 0x000ea20000002400 */
[C---:B----4-:R-:W-:Y:S05]  /*ab10*/  HMMA.16816.F32.BF16 R20, R232.reuse, R4, R20 ;  /* 0x00000004e814723c */ /* 0x050fea0000041814 */
[----:B-----5:R-:W-:Y:S04]  /*ab20*/  FMUL.FTZ R13, R18, c[0x0][0x320] ;  /* 0x0000c800120d7a20 */ /* 0x020fe80000410000 */
[----:B------:R-:W4:Y:S01]  /*ab30*/  MUFU.TANH R11, R11 ;  /* 0x0000000b000b7308 */ /* 0x000f220000002400 */
        /* <DEDUP_REMOVED lines=15> */
[----:B------:R-:W1:Y:S10]  /*ac30*/  MUFU.TANH R7, R7 ;  /* 0x0000000700077308 */ /* 0x000e740000002400 */
[----:B------:R1:W1:Y:S10]  /*ac40*/  MUFU.TANH R175, R22 ;  /* 0x0000001600af7308 */ /* 0x0002740000002400 */
[----:B------:R-:W1:Y:S10]  /*ac50*/  MUFU.TANH R14, R14 ;  /* 0x0000000e000e7308 */ /* 0x000e740000002400 */
[----:B------:R-:W1:Y:S10]  /*ac60*/  MUFU.TANH R18, R18 ;  /* 0x0000001200127308 */ /* 0x000e740000002400 */
        /* <DEDUP_REMOVED lines=8> */
[----:B------:R3:W-:Y:S02]  /*acf0*/  STL [R1+0x60], R0 ;  /* 0x0000600001007387 */ /* 0x0007e40000100800 */
[----:B------:R-:W-:Y:S02]  /*ad00*/  ISETP.NE.AND P1, PT, R159, 0x1, PT ;  /* 0x000000019f00780c */ /* 0x000fe40003f25270 */
[----:B------:R-:W4:Y:S01]  /*ad10*/  LDL R24, [R1+0x24] ;  /* 0x0000240001187983 */ /* 0x000f220000100800 */
[----:B------:R-:W-:Y:S03]  /*ad20*/  IMAD.U32 R6, RZ, RZ, UR5 ;  /* 0x00000005ff067e24 */ /* 0x000fe6000f8e00ff */
[----:B------:R-:W4:Y:S04]  /*ad30*/  LDL R23, [R1+0x4c] ;  /* 0x00004c0001177983 */ /* 0x000f280000100800 */
[----:B---3--:R-:W3:Y:S01]  /*ad40*/  LDL R0, [R1+0x48] ;  /* 0x0000480001007983 */ /* 0x008ee20000100800 */
[----:B--2---:R-:W-:Y:S03]  /*ad50*/  IADD3 R6, R6, -0x30, R169 ;  /* 0xffffffd006067810 */ /* 0x004fe60007ffe0a9 */
[----:B------:R-:W2:Y:S02]  /*ad60*/  LDL R169, [R1+0x1c] ;  /* 0x00001c0001a97983 */ /* 0x000ea40000100800 */
[----:B-1----:R-:W-:Y:S01]  /*ad70*/  @P1 IMAD.HI.U32 R20, R6, c[0x0][0x2bc], RZ ;  /* 0x0000af0006141a27 */ /* 0x002fe200078e00ff */
[----:B----4-:R-:W-:Y:S03]  /*ad80*/  ISETP.GE.AND P2, PT, R24, c[0x0][0x1d4], PT ;  /* 0x0000750018007a0c */ /* 0x010fe60003f46270 */
        /* <DEDUP_REMOVED lines=13> */
[----:B----4-:R-:W-:Y:S02]  /*ae60*/  IMAD.WIDE.U32 R20, R26, c[0x0][0x1e0], RZ ;  /* 0x000078001a147a25 */ /* 0x010fe400078e00ff */
[----:B-1----:R-:W1:Y:S02]  /*ae70*/  S2R R26, SR_TID.X ;  /* 0x00000000001a7919 */ /* 0x002e640000002100 */
[----:B------:R-:W-:Y:S02]  /*ae80*/  IMAD.IADD R21, R21, 0x1, R6 ;  /* 0x0000000115157824 */ /* 0x000fe400078e0206 */
[----:B--2---:R1:W-:Y:S01]  /*ae90*/  STL [R1+0x8], R25 ;  /* 0x0000081901007387 */ /* 0x0043e20000100800 */
[----:B------:R-:W-:Y:S01]  /*aea0*/  SHF.R.S32.HI R6, RZ, 0x1f, R25 ;  /* 0x0000001fff067819 */ /* 0x000fe20000011419 */
[C---:B------:R-:W-:Y:S02]  /*aeb0*/  IMAD.WIDE.U32 R20, R25.reuse, c[0x0][0x1f0], R20 ;  /* 0x00007c0019147a25 */ /* 0x040fe400078e0014 */
[----:B------:R-:W2:Y:S02]  /*aec0*/  LDL R159, [R1+0x10] ;  /* 0x00001000019f7983 */ /* 0x000ea40000100800 */
[----:B------:R-:W-:Y:S01]  /*aed0*/  IMAD R6, R6, c[0x0][0x1f0], RZ ;  /* 0x00007c0006067a24 */ /* 0x000fe200078e02ff */
[----:B------:R-:W-:Y:S03]  /*aee0*/  IADD3 R20, P0, R20, UR20, RZ ;  /* 0x0000001414147c10 */ /* 0x000fe6000ff1e0ff */
[----:B------:R-:W-:Y:S05]  /*aef0*/  IMAD R6, R25, c[0x0][0x1f4], R6 ;  /* 0x00007d0019067a24 */ /* 0x000fea00078e0206 */
[----:B------:R-:W-:Y:S02]  /*af00*/  IADD3.X R6, R21, UR8, R6, P0, !PT ;  /* 0x0000000815067c10 */ /* 0x000fe400087fe406 */
[C---:B------:R-:W-:Y:S04]  /*af10*/  LEA R19, P0, R20.reuse, c[0x0][0x1c8], 0x1 ;  /* 0x0000720014137a11 */ /* 0x040fe800078008ff */
[----:B------:R-:W-:Y:S01]  /*af20*/  LEA.HI.X R6, R20, c[0x0][0x1cc], R6, 0x1, P0 ;  /* 0x0000730014067a11 */ /* 0x000fe200000f0c06 */
[----:B------:R-:W3:Y:S01]  /*af30*/  SHFL.IDX PT, R21, R19, RZ, 0x181f ;  /* 0x00181fff13157589 */ /* 0x000ee200000e0000 */
[----:B-1----:R-:W-:Y:S03]  /*af40*/  SHF.R.S32.HI R25, RZ, 0x1f, R26 ;  /* 0x0000001fff197819 */ /* 0x002fe6000001141a */
[----:B------:R-:W1:Y:S01]  /*af50*/  SHFL.IDX PT, R22, R6, RZ, 0x181f ;  /* 0x00181fff06167589 */ /* 0x000e6200000e0000 */
[----:B------:R-:W-:Y:S03]  /*af60*/  LEA.HI R25, R25, R26, RZ, 0x3 ;  /* 0x0000001a19197211 */ /* 0x000fe600078f18ff */
[----:B------:R-:W4:Y:S01]  /*af70*/  SHFL.IDX PT, R19, R19, 0x1, 0x181f ;  /* 0x00381f0013137f89 */ /* 0x000f2200000e0000 */
[----:B------:R-:W-:Y:S03]  /*af80*/  SHF.R.S32.HI R25, RZ, 0x3, R25 ;  /* 0x00000003ff197819 */ /* 0x000fe60000011419 */
[----:B------:R-:W1:Y:S01]  /*af90*/  SHFL.IDX PT, R6, R6, 0x1, 0x181f ;  /* 0x00381f0006067f89 */ /* 0x000e6200000e0000 */
[----:B------:R-:W-:Y:S04]  /*afa0*/  IADD3 R20, -R25, 0x30, RZ ;  /* 0x0000003019147810 */ /* 0x000fe80007ffe1ff */
[----:B------:R-:W-:Y:S11]  /*afb0*/  ISETP.GE.AND P0, PT, R20, 0x1, PT ;  /* 0x000000011400780c */ /* 0x000ff60003f06270 */
[----:B------:R-:W-:Y:S02]  /*afc0*/  @!UPT UIADD3 URZ, URZ, URZ, URZ ;  /* 0x0000003f3f3ff290 */ /* 0x000fe4000fffe03f */
[C---:B---3--:R-:W-:Y:S05]  /*afd0*/  @P0 IADD3 R24, P1, R21.reuse, R0, RZ ;  /* 0x0000000015180210 */ /* 0x048fea0007f3e0ff */
[C---:B-1----:R-:W-:Y:S05]  /*afe0*/  @P0 IMAD.X R25, R22.reuse, 0x1, R23, P1 ;  /* 0x0000000116190824 */ /* 0x042fea00008e0617 */
[----:B------:R1:W-:Y:S02]  /*aff0*/  @P0 LDGSTS.E.BYPASS.LTC128B.128 [R169+0x14080], [R24.64], !P2 ;  /* 0x1408000018a90fae */ /* 0x0003e4000d101d52 */
[C---:B-1----:R-:W-:Y:S05]  /*b000*/  @P0 IADD3 R24, P1, R21.reuse, R178, RZ ;  /* 0x000000b215180210 */ /* 0x042fea0007f3e0ff */
[C---:B------:R-:W-:Y:S05]  /*b010*/  @P0 IMAD.X R25, R22.reuse, 0x1, R179, P1 ;  /* 0x0000000116190824 */ /* 0x040fea00008e06b3 */
[----:B------:R1:W-:Y:S02]  /*b020*/  @P0 LDGSTS.E.BYPASS.LTC128B.128 [R169+0x15880], [R24.64], !P6 ;  /* 0x1588000018a90fae */ /* 0x0003e4000f101d52 */
[----:B-1----:R-:W-:Y:S05]  /*b030*/  @P0 IADD3 R24, P1, R21, R176, RZ ;  /* 0x000000b015180210 */ /* 0x002fea0007f3e0ff */
[----:B------:R-:W-:Y:S05]  /*b040*/  @P0 IMAD.X R25, R22, 0x1, R177, P1 ;  /* 0x0000000116190824 */ /* 0x000fea00008e06b1 */
[----:B------:R1:W-:Y:S04]  /*b050*/  @P0 LDGSTS.E.BYPASS.LTC128B.128 [R169+0x17080], [R24.64], !P5 ;  /* 0x1708000018a90fae */ /* 0x0003e8000e901d52 */
[----:B-1----:R-:W3:Y:S01]  /*b060*/  LDL R25, [R1+0x28] ;  /* 0x0000280001197983 */ /* 0x002ee20000100800 */
[C---:B--2---:R-:W-:Y:S04]  /*b070*/  @P0 LEA R26, P1, R159.reuse, R21, 0x1 ;  /* 0x000000159f1a0211 */ /* 0x044fe800078208ff */
[----:B---3--:R-:W-:Y:S05]  /*b080*/  @P0 LEA.HI.X R27, R159, R22, R25, 0x1, P1 ;  /* 0x000000169f1b0211 */ /* 0x008fea00008f0c19 */
[----:B------:R1:W-:Y:S01]  /*b090*/  @P0 LDGSTS.E.BYPASS.LTC128B.128 [R169+0x18880], [R26.64], !P4 ;  /* 0x188800001aa90fae */ /* 0x0003e2000e101d52 */
[----:B------:R-:W-:Y:S11]  /*b0a0*/  ISETP.GE.AND P0, PT, R20, 0x21, PT ;  /* 0x000000211400780c */ /* 0x000ff60003f06270 */
[----:B------:R-:W-:Y:S02]  /*b0b0*/  @!UPT UIADD3 URZ, URZ, URZ, URZ ;  /* 0x0000003f3f3ff290 */ /* 0x000fe4000fffe03f */
[C---:B----4-:R-:W-:Y:S02]  /*b0c0*/  @P0 IADD3 R20, P1, R19.reuse, R0, RZ ;  /* 0x0000000013140210 */ /* 0x050fe40007f3e0ff */
[----:B------:R1:W5:Y:S03]  /*b0d0*/  LDL.LU R0, [R1+0x60] ;  /* 0x0000600001007983 */ /* 0x0003660000300800 */
[C---:B------:R-:W-:Y:S05]  /*b0e0*/  @P0 IMAD.X R21, R6.reuse, 0x1, R23, P1 ;  /* 0x0000000106150824 */ /* 0x040fea00008e0617 */
[----:B------:R2:W-:Y:S02]  /*b0f0*/  @P0 LDGSTS.E.BYPASS.LTC128B.128 [R169+0x15080], [R20.64], !P2 ;  /* 0x1508000014a90fae */ /* 0x0005e4000d101d52 */
[C---:B--2---:R-:W-:Y:S05]  /*b100*/  @P0 IADD3 R20, P1, R19.reuse, R178, RZ ;  /* 0x000000b213140210 */ /* 0x044fea0007f3e0ff */
[C---:B------:R-:W-:Y:S05]  /*b110*/  @P0 IMAD.X R21, R6.reuse, 0x1, R179, P1 ;  /* 0x0000000106150824 */ /* 0x040fea00008e06b3 */
[----:B------:R2:W-:Y:S02]  /*b120*/  @P0 LDGSTS.E.BYPASS.LTC128B.128 [R169+0x16880], [R20.64], !P6 ;  /* 0x1688000014a90fae */ /* 0x0005e4000f101d52 */
[----:B--2---:R-:W-:Y:S05]  /*b130*/  @P0 IADD3 R20, P1, R19, R176, RZ ;  /* 0x000000b013140210 */ /* 0x004fea0007f3e0ff */
[----:B------:R-:W-:Y:S01]  /*b140*/  @P0 IMAD.X R21, R6, 0x1, R177, P1 ;  /* 0x0000000106150824 */ /* 0x000fe200008e06b1 */
[C---:B------:R-:W-:Y:S04]  /*b150*/  @P0 LEA R22, P1, R159.reuse, R19, 0x1 ;  /* 0x000000139f160211 */ /* 0x040fe800078208ff */
[----:B------:R1:W-:Y:S01]  /*b160*/  @P0 LDGSTS.E.BYPASS.LTC128B.128 [R169+0x18080], [R20.64], !P5 ;  /* 0x1808000014a90fae */ /* 0x0003e2000e901d52 */
[----:B------:R-:W-:Y:S05]  /*b170*/  @P0 LEA.HI.X R23, R159, R6, R25, 0x1, P1 ;  /* 0x000000069f170211 */ /* 0x000fea00008f0c19 */
[----:B------:R1:W-:Y:S03]  /*b180*/  @P0 LDGSTS.E.BYPASS.LTC128B.128 [R169+0x19880], [R22.64], !P4 ;  /* 0x1988000016a90fae */ /* 0x0003e6000e101d52 */
.L_x_206:
[----:B-1234-:R-:W2:Y:S01]  /*b190*/  LDL.LU R23, [R1+0x44] ;  /* 0x0000440001177983 */ /* 0x01eea20000300800 */
[----:B-----5:R-:W-:Y:S01]  /*b1a0*/  FMNMX.FTZ R0, R168, R0, !PT ;  /* 0x00000000a8007209 */ /* 0x020fe20007810000 */
[----:B------:R-:W-:Y:S02]  /*b1b0*/  UISETP.GT.AND UP0, UPT, UR23, UR4, UPT ;  /* 0x000000041700728c */ /* 0x000fe4000bf04270 */
[----:B------:R-:W0:Y:S01]  /*b1c0*/  LDGDEPBAR ;  /* 0x00000000000079af */ /* 0x000e220000000000 */
[----:B------:R-:W-:Y:S01]  /*b1d0*/  FMNMX.FTZ R0, R170, R0, !PT ;  /* 0x00000000aa007209 */ /* 0x000fe20007810000 */
[----:B------:R-:W-:Y:S02]  /*b1e0*/  UIADD3 UR5, UR23, -0x1, URZ ;  /* 0xffffffff17057890 */ /* 0x000fe4000fffe03f */
[----:B------:R-:W-:Y:S02]  /*b1f0*/  PLOP3.LUT P0, PT, PT, PT, UP0, 0x80, 0x0 ;  /* 0x000000000000781c */ /* 0x000fe40003f0f008 */
[----:B------:R-:W-:Y:S03]  /*b200*/  FMNMX.FTZ R0, R171, R0, !PT ;  /* 0x00000000ab007209 */ /* 0x000fe60007810000 */
[----:B------:R-:W-:Y:S01]  /*b210*/  UMOV UR23, UR5 ;  /* 0x0000000500177c82 */ /* 0x000fe20008000000 */
        /* <DEDUP_REMOVED lines=23> */
[--C-:B------:R-:W-:Y:S01]  /*b390*/  FFMA.FTZ R25, R16, c[0x0][0x2d0], -R169.reuse ;  /* 0x0000b40010197a23 */ /* 0x100fe200000108a9 */
[----:B------:R-:W-:Y:S01]  /*b3a0*/  MOV R16, R22 ;  /* 0x0000001600107202 */ /* 0x000fe20000000f00 */
[--C-:B------:R-:W-:Y:S01]  /*b3b0*/  FFMA.FTZ R172, R172, c[0x0][0x2d0], -R169.reuse ;  /* 0x0000b400acac7a23 */ /* 0x100fe200000108a9 */
[----:B------:R-:W-:Y:S01]  /*b3c0*/  MUFU.EX2 R19, R19 ;  /* 0x0000001300137308 */ /* 0x000fe20000000800 */
[--C-:B------:R-:W-:Y:S02]  /*b3d0*/  FFMA.FTZ R171, R7, c[0x0][0x2d0], -R169.reuse ;  /* 0x0000b40007ab7a23 */ /* 0x100fe400000108a9 */
[--C-:B------:R-:W-:Y:S02]  /*b3e0*/  FFMA.FTZ R170, R18, c[0x0][0x2d0], -R169.reuse ;  /* 0x0000b40012aa7a23 */ /* 0x100fe400000108a9 */
[----:B------:R-:W-:Y:S02]  /*b3f0*/  FFMA.FTZ R169, R17, c[0x0][0x2d0], -R169 ;  /* 0x0000b40011a97a23 */ /* 0x000fe400000108a9 */
[----:B------:R-:W3:Y:S01]  /*b400*/  LDL.LU R17, [R1+0x40] ;  /* 0x0000400001117983 */ /* 0x000ee20000300800 */
[----:B------:R-:W-:Y:S02]  /*b410*/  FMUL.FTZ R3, R3, c[0x0][0x2d0] ;  /* 0x0000b40003037a20 */ /* 0x000fe40000410000 */
[----:B------:R-:W-:Y:S10]  /*b420*/  MUFU.EX2 R20, R20 ;  /* 0x0000001400147308 */ /* 0x000ff40000000800 */
[----:B------:R-:W1:Y:S10]  /*b430*/  MUFU.EX2 R6, R3 ;  /* 0x0000000300067308 */ /* 0x000e740000000800 */
[----:B------:R4:W2:Y:S10]  /*b440*/  MUFU.EX2 R158, R156 ;  /* 0x0000009c009e7308 */ /* 0x0008b40000000800 */
[----:B------:R-:W-:Y:S01]  /*b450*/  MUFU.EX2 R169, R169 ;  /* 0x000000a900a97308 */ /* 0x000fe20000000800 */
[C---:B-1----:R-:W-:Y:S02]  /*b460*/  FMUL.FTZ R28, R6.reuse, R28 ;  /* 0x0000001c061c7220 */ /* 0x042fe40000410000 */
[C---:B------:R-:W-:Y:S02]  /*b470*/  FMUL.FTZ R29, R6.reuse, R29 ;  /* 0x0000001d061d7220 */ /* 0x040fe40000410000 */
[C---:B------:R-:W-:Y:S02]  /*b480*/  FMUL.FTZ R32, R6.reuse, R32 ;  /* 0x0000002006207220 */ /* 0x040fe40000410000 */
[C---:B------:R-:W-:Y:S03]  /*b490*/  FMUL.FTZ R33, R6.reuse, R33 ;  /* 0x0000002106217220 */ /* 0x040fe60000410000 */
[----:B------:R-:W-:Y:S01]  /*b4a0*/  MUFU.EX2 R171, R171 ;  /* 0x000000ab00ab7308 */ /* 0x000fe20000000800 */
[C---:B------:R-:W-:Y:S01]  /*b4b0*/  FMUL.FTZ R36, R6.reuse, R36 ;  /* 0x0000002406247220 */ /* 0x040fe20000410000 */
[C---:B----4-:R-:W-:Y:S01]  /*b4c0*/  F2FP.BF16.PACK_AB R156, R19.reuse, R168 ;  /* 0x000000a8139c723e */ /* 0x050fe200000010ff */
        /* <DEDUP_REMOVED lines=47> */
[----:B--2---:R-:W-:Y:S04]  /*b7c0*/  FFMA.FTZ R3, R6, R23, R168 ;  /* 0x0000001706037223 */ /* 0x004fe800000100a8 */
[----:B------:R-:W-:Y:S04]  /*b7d0*/  FADD.FTZ R3, R19, R3 ;  /* 0x0000000313037221 */ /* 0x000fe80000010000 */
[----:B------:R-:W-:Y:S04]  /*b7e0*/  FADD.FTZ R3, R20, R3 ;  /* 0x0000000314037221 */ /* 0x000fe80000010000 */
[C---:B------:R-:W-:Y:S01]  /*b7f0*/  FADD.FTZ R22, R158.reuse, R3 ;  /* 0x000000039e167221 */ /* 0x040fe20000010000 */
[----:B------:R-:W-:Y:S02]  /*b800*/  FMNMX.FTZ R3, R173, R2, !PT ;  /* 0x00000002ad037209 */ /* 0x000fe40007810000 */
[----:B------:R-:W-:Y:S01]  /*b810*/  F2FP.BF16.PACK_AB R158, R158, R20 ;  /* 0x000000149e9e723e */ /* 0x000fe200000010ff */
[----:B------:R-:W-:Y:S01]  /*b820*/  FMUL.FTZ R20, R6, R148 ;  /* 0x0000009406147220 */ /* 0x000fe20000410000 */
        /* <DEDUP_REMOVED lines=20> */
[----:B------:R-:W-:Y:S01]  /*b970*/  MUFU.EX2 R7, R7 ;  /* 0x0000000700077308 */ /* 0x000fe20000000800 */
[--C-:B------:R-:W-:Y:S02]  /*b980*/  FFMA.FTZ R18, R9, c[0x0][0x2d0], -R168.reuse ;  /* 0x0000b40009127a23 */ /* 0x100fe400000108a8 */
[--C-:B------:R-:W-:Y:S02]  /*b990*/  FFMA.FTZ R159, R8, c[0x0][0x2d0], -R168.reuse ;  /* 0x0000b400089f7a23 */ /* 0x100fe400000108a8 */
[--C-:B------:R-:W-:Y:S02]  /*b9a0*/  FFMA.FTZ R19, R11, c[0x0][0x2d0], -R168.reuse ;  /* 0x0000b4000b137a23 */ /* 0x100fe400000108a8 */
[--C-:B------:R-:W-:Y:S02]  /*b9b0*/  FFMA.FTZ R27, R10, c[0x0][0x2d0], -R168.reuse ;  /* 0x0000b4000a1b7a23 */ /* 0x100fe400000108a8 */
[--C-:B------:R-:W-:Y:S01]  /*b9c0*/  FFMA.FTZ R26, R13, c[0x0][0x2d0], -R168.reuse ;  /* 0x0000b4000d1a7a23 */ /* 0x100fe200000108a8 */
[----:B------:R-:W3:Y:S01]  /*b9d0*/  MUFU.EX2 R2, R2 ;  /* 0x0000000200027308 */ /* 0x000ee20000000800 */
[--C-:B------:R-:W-:Y:S01]  /*b9e0*/  FFMA.FTZ R23, R12, c[0x0][0x2d0], -R168.reuse ;  /* 0x0000b4000c177a23 */ /* 0x100fe200000108a8 */
[----:B------:R-:W-:Y:S01]  /*b9f0*/  MOV R148, R19 ;  /* 0x0000001300947202 */ /* 0x000fe20000000f00 */
[--C-:B------:R-:W-:Y:S02]  /*ba00*/  FFMA.FTZ R173, R5, c[0x0][0x2d0], -R168.reuse ;  /* 0x0000b40005ad7a23 */ /* 0x100fe400000108a8 */
[--C-:B------:R-:W-:Y:S02]  /*ba10*/  FFMA.FTZ R175, R175, c[0x0][0x2d0], -R168.reuse ;  /* 0x0000b400afaf7a23 */ /* 0x100fe400000108a8 */
[--C-:B------:R-:W-:Y:S01]  /*ba20*/  FFMA.FTZ R174, R14, c[0x0][0x2d0], -R168.reuse ;  /* 0x0000b4000eae7a23 */ /* 0x100fe200000108a8 */
[----:B------:R-:W-:Y:S01]  /*ba30*/  MOV R14, R25 ;  /* 0x00000019000e7202 */ /* 0x000fe20000000f00 */
[----:B------:R-:W-:Y:S01]  /*ba40*/  FFMA.FTZ R168, R4, c[0x0][0x2d0], -R168 ;  /* 0x0000b40004a87a23 */ /* 0x000fe200000108a8 */
[----:B------:R-:W1:Y:S01]  /*ba50*/  MUFU.EX2 R15, R15 ;  /* 0x0000000f000f7308 */ /* 0x000e620000000800 */
[C---:B------:R-:W-:Y:S02]  /*ba60*/  FMUL.FTZ R5, R6.reuse, R133 ;  /* 0x0000008506057220 */ /* 0x040fe40000410000 */
        /* <DEDUP_REMOVED lines=8> */
[----:B------:R-:W-:Y:S01]  /*baf0*/  MUFU.EX2 R168, R168 ;  /* 0x000000a800a87308 */ /* 0x000fe20000000800 */
[----:B------:R-:W-:Y:S01]  /*bb00*/  FMUL.FTZ R25, R6, R153 ;  /* 0x0000009906197220 */ /* 0x000fe20000410000 */
[----:B------:R-:W-:Y:S01]  /*bb10*/  MOV R153, R23 ;  /* 0x0000001700997202 */ /* 0x000fe20000000f00 */
[C---:B---3--:R-:W-:Y:S02]  /*bb20*/  FFMA.FTZ R4, R2.reuse, R17, R7 ;  /* 0x0000001102047223 */ /* 0x048fe40000010007 */
[C---:B------:R-:W-:Y:S02]  /*bb30*/  FMUL.FTZ R10, R2.reuse, R138 ;  /* 0x0000008a020a7220 */ /* 0x040fe40000410000 */
[C---:B------:R-:W-:Y:S02]  /*bb40*/  FMUL.FTZ R19, R2.reuse, R147 ;  /* 0x0000009302137220 */ /* 0x040fe40000410000 */
[C---:B------:R-:W-:Y:S01]  /*bb50*/  FMUL.FTZ R26, R2.reuse, R154 ;  /* 0x0000009a021a7220 */ /* 0x040fe20000410000 */
[----:B------:R-:W2:Y:S01]  /*bb60*/  MUFU.EX2 R141, R141 ;  /* 0x0000008d008d7308 */ /* 0x000ea20000000800 */
[----:B------:R-:W-:Y:S01]  /*bb70*/  FMUL.FTZ R27, R2, R155 ;  /* 0x0000009b021b7220 */ /* 0x000fe20000410000 */
[C---:B-1----:R-:W-:Y:S01]  /*bb80*/  F2FP.BF16.PACK_AB R157, R15.reuse, R7 ;  /* 0x000000070f9d723e */ /* 0x042fe200000010ff */
[----:B------:R-:W-:Y:S01]  /*bb90*/  FADD.FTZ R11, R15, R4 ;  /* 0x000000040f0b7221 */ /* 0x000fe20000010000 */
[----:B------:R-:W-:Y:S01]  /*bba0*/  MOV R15, R24 ;  /* 0x00000018000f7202 */ /* 0x000fe20000000f00 */
[----:B------:R-:W-:Y:S01]  /*bbb0*/  FMUL.FTZ R4, R6, R132 ;  /* 0x0000008406047220 */ /* 0x000fe20000410000 */
[----:B------:R-:W-:Y:S01]  /*bbc0*/  MOV R132, R21 ;  /* 0x0000001500847202 */ /* 0x000fe20000000f00 */
[----:B------:R-:W-:Y:S01]  /*bbd0*/  FMUL.FTZ R7, R2, R135 ;  /* 0x0000008702077220 */ /* 0x000fe20000410000 */
[----:B------:R-:W-:Y:S01]  /*bbe0*/  MOV R140, R15 ;  /* 0x0000000f008c7202 */ /* 0x000fe20000000f00 */
[C---:B------:R-:W-:Y:S01]  /*bbf0*/  FMUL.FTZ R17, R6.reuse, R145 ;  /* 0x0000009106117220 */ /* 0x040fe20000410000 */
[----:B------:R-:W-:Y:S01]  /*bc00*/  MOV R138, R132 ;  /* 0x00000084008a7202 */ /* 0x000fe20000000f00 */
[C---:B------:R-:W-:Y:S01]  /*bc10*/  FMUL.FTZ R21, R6.reuse, R149 ;  /* 0x0000009506157220 */ /* 0x040fe20000410000 */
[----:B------:R-:W-:Y:S01]  /*bc20*/  MOV R132, R18 ;  /* 0x0000001200847202 */ /* 0x000fe20000000f00 */
[----:B------:R-:W-:Y:S01]  /*bc30*/  FMUL.FTZ R24, R6, R152 ;  /* 0x0000009806187220 */ /* 0x000fe20000410000 */
[----:B------:R-:W-:Y:S01]  /*bc40*/  MOV R152, R22 ;  /* 0x0000001600987202 */ /* 0x000fe20000000f00 */
[C---:B------:R-:W-:Y:S01]  /*bc50*/  FMUL.FTZ R6, R2.reuse, R134 ;  /* 0x0000008602067220 */ /* 0x040fe20000410000 */
[----:B------:R-:W-:Y:S01]  /*bc60*/  MOV R149, R14 ;  /* 0x0000000e00957202 */ /* 0x000fe20000000f00 */
[C---:B------:R-:W-:Y:S01]  /*bc70*/  FMUL.FTZ R14, R2.reuse, R142 ;  /* 0x0000008e020e7220 */ /* 0x040fe20000410000 */
[----:B------:R-:W-:Y:S01]  /*bc80*/  MOV R144, R11 ;  /* 0x0000000b00907202 */ /* 0x000fe20000000f00 */
[C---:B------:R-:W-:Y:S01]  /*bc90*/  FMUL.FTZ R11, R2.reuse, R139 ;  /* 0x0000008b020b7220 */ /* 0x040fe20000410000 */
[----:B------:R-:W-:Y:S01]  /*bca0*/  MUFU.EX2 R145, R159 ;  /* 0x0000009f00917308 */ /* 0x000fe20000000800 */
[C---:B------:R-:W-:Y:S02]  /*bcb0*/  FMUL.FTZ R15, R2.reuse, R143 ;  /* 0x0000008f020f7220 */ /* 0x040fe40000410000 */
[C---:B------:R-:W-:Y:S02]  /*bcc0*/  FMUL.FTZ R18, R2.reuse, R146 ;  /* 0x0000009202127220 */ /* 0x040fe40000410000 */
[C---:B------:R-:W-:Y:S02]  /*bcd0*/  FMUL.FTZ R22, R2.reuse, R150 ;  /* 0x0000009602167220 */ /* 0x040fe40000410000 */
        /* <DEDUP_REMOVED lines=26> */
[----:B------:R4:W-:Y:S01]  /*be80*/  MUFU.EX2 R150, R153 ;  /* 0x0000009900967308 */ /* 0x0009e20000000800 */
        /* <DEDUP_REMOVED lines=35> */
[----:B------:R3:W3:Y:S01]  /*c0c0*/  MUFU.EX2 R2, R132 ;  /* 0x0000008400027308 */ /* 0x0006e20000000800 */
[----:B--2---:R-:W-:Y:S02]  /*c0d0*/  FADD.FTZ R146, R141, R152 ;  /* 0x000000988d927221 */ /* 0x004fe40000010000 */
[----:B----4-:R-:W-:Y:S02]  /*c0e0*/  LDSM.16.MT88.4 R152, [R249+0x5080] ;  /* 0x00508000f998783b */ /* 0x010fe40000004200 */
[----:B-1----:R-:W-:Y:S04]  /*c0f0*/  FADD.FTZ R146, R143, R146 ;  /* 0x000000928f927221 */ /* 0x002fe80000010000 */
[----:B---3--:R-:W-:Y:S04]  /*c100*/  FADD.FTZ R146, R140, R146 ;  /* 0x000000928c927221 */ /* 0x008fe80000010000 */
[----:B------:R-:W-:Y:S01]  /*c110*/  FADD.FTZ R146, R142, R146 ;  /* 0x000000928e927221 */ /* 0x000fe20000010000 */
[----:B------:R-:W1:Y:S01]  /*c120*/  LDSM.16.MT88.4 R132, [R252+0x4080] ;  /* 0x00408000fc84783b */ /* 0x000e620000004200 */
[----:B------:R-:W-:Y:S01]  /*c130*/  F2FP.BF16.PACK_AB R159, R145, R2 ;  /* 0x00000002919f723e */ /* 0x000fe200000010ff */
[----:B------:R-:W-:Y:S02]  /*c140*/  FADD.FTZ R144, R2, R144 ;  /* 0x0000009002907221 */ /* 0x000fe40000010000 */
[----:B------:R2:W3:Y:S04]  /*c150*/  MUFU.EX2 R2, R137 ;  /* 0x0000008900027308 */ /* 0x0004e80000000800 */
[----:B--2---:R-:W-:Y:S01]  /*c160*/  LDSM.16.MT88.4 R136, [R252+0x4880] ;  /* 0x00488000fc88783b */ /* 0x004fe20000004200 */
        /* <DEDUP_REMOVED lines=48> */
[----:B------:R1:W2:Y:S03]  /*c470*/  MUFU.EX2 R156, R172 ;  /* 0x000000ac009c7308 */ /* 0x0002a60000000800 */
[----:B---3--:R-:W-:Y:S03]  /*c480*/  F2FP.BF16.PACK_AB R133, R2, R148 ;  /* 0x000000940285723e */ /* 0x008fe600000010ff */
[----:B------:R-:W-:Y:S02]  /*c490*/  F2FP.BF16.PACK_AB R134, R142, R140 ;  /* 0x0000008c8e86723e */ /* 0x000fe400000010ff */
[----:B------:R-:W3:Y:S02]  /*c4a0*/  LDSM.16.MT88.4 R140, [R250+0x4880] ;  /* 0x00488000fa8c783b */ /* 0x000ee40000004200 */
[----:B------:R4:W2:Y:S01]  /*c4b0*/  MUFU.EX2 R158, R170 ;  /* 0x000000aa009e7308 */ /* 0x0008a20000000800 */
[----:B------:R-:W-:Y:S02]  /*c4c0*/  F2FP.BF16.PACK_AB R135, R150, R149 ;  /* 0x000000959687723e */ /* 0x000fe400000010ff */
[----:B------:R-:W-:Y:S02]  /*c4d0*/  F2FP.BF16.PACK_AB R157, R174, R175 ;  /* 0x000000afae9d723e */ /* 0x000fe400000010ff */
[----:B------:R-:W-:Y:S03]  /*c4e0*/  F2FP.BF16.PACK_AB R159, R168, R173 ;  /* 0x000000ada89f723e */ /* 0x000fe600000010ff */
[C---:B------:R-:W-:Y:S05]  /*c4f0*/  HMMA.16816.F32.BF16 R4, R132.reuse, R136, R4 ;  /* 0x000000888404723c */ /* 0x040fea0000041804 */
[----:B-1----:R-:W-:Y:S03]  /*c500*/  MOV R172, R150 ;  /* 0x0000009600ac7202 */ /* 0x002fe60000000f00 */
[C---:B------:R-:W-:Y:S01]  /*c510*/  HMMA.16816.F32.BF16 R8, R132.reuse, R138, R8 ;  /* 0x0000008a8408723c */ /* 0x040fe20000041808 */
[----:B------:R-:W1:Y:S03]  /*c520*/  LDSM.16.MT88.4 R136, [R249+0x4880] ;  /* 0x00488000f988783b */ /* 0x000e660000004200 */
[----:B----4-:R-:W-:Y:S04]  /*c530*/  MOV R170, R149 ;  /* 0x0000009500aa7202 */ /* 0x010fe80000000f00 */
[C---:B---3--:R-:W-:Y:S08]  /*c540*/  HMMA.16816.F32.BF16 R12, R132.reuse, R140, R12 ;  /* 0x0000008c840c723c */ /* 0x048ff0000004180c */
[C---:B------:R-:W-:Y:S01]  /*c550*/  HMMA.16816.F32.BF16 R16, R132.reuse, R142, R16 ;  /* 0x0000008e8410723c */ /* 0x040fe20000041810 */
[----:B------:R-:W3:Y:S07]  /*c560*/  LDSM.16.MT88.4 R140, [R248+0x4880] ;  /* 0x00488000f88c783b */ /* 0x000eee0000004200 */
[C---:B-1----:R-:W-:Y:S08]  /*c570*/  HMMA.16816.F32.BF16 R20, R132.reuse, R136, R20 ;  /* 0x000000888414723c */ /* 0x042ff00000041814 */
[C---:B------:R-:W-:Y:S01]  /*c580*/  HMMA.16816.F32.BF16 R24, R132.reuse, R138, R24 ;  /* 0x0000008a8418723c */ /* 0x040fe20000041818 */
[----:B------:R-:W1:Y:S07]  /*c590*/  LDSM.16.MT88.4 R136, [R252+0x6080] ;  /* 0x00608000fc88783b */ /* 0x000e6e0000004200 */
        /* <DEDUP_REMOVED lines=36> */
[C---:B---3--:R-:W-:Y:S07]  /*c7e0*/  HMMA.16816.F32.BF16 R124, R132.reuse, R140, R124 ;  /* 0x0000008c847c723c */ /* 0x048fee000004187c */
[----:B--2---:R-:W-:Y:S01]  /*c7f0*/  FADD.FTZ R141, R156, R146 ;  /* 0x000000929c8d7221 */ /* 0x004fe20000010000 */
[----:B------:R-:W-:Y:S04]  /*c800*/  HMMA.16816.F32.BF16 R128, R132, R142, R128 ;  /* 0x0000008e8480723c */ /* 0x000fe80000041880 */
[C---:B------:R-:W-:Y:S01]  /*c810*/  FADD.FTZ R141, R171.reuse, R141 ;  /* 0x0000008dab8d7221 */ /* 0x040fe20000010000 */
[----:B------:R-:W-:Y:S01]  /*c820*/  F2FP.BF16.PACK_AB R156, R171, R156 ;  /* 0x0000009cab9c723e */ /* 0x000fe200000010ff */
[----:B------:R-:W-:Y:S02]  /*c830*/  FADD.FTZ R140, R145, R144 ;  /* 0x00000090918c7221 */ /* 0x000fe40000010000 */
[----:B------:R-:W-:Y:S01]  /*c840*/  FADD.FTZ R141, R158, R141 ;  /* 0x0000008d9e8d7221 */ /* 0x000fe20000010000 */
[----:B------:R-:W2:Y:S03]  /*c850*/  LDSM.16.MT88.4 R144, [R250+0x5080] ;  /* 0x00508000fa90783b */ /* 0x000ea60000004200 */
[C---:B------:R-:W-:Y:S01]  /*c860*/  FADD.FTZ R132, R169.reuse, R141 ;  /* 0x0000008da9847221 */ /* 0x040fe20000010000 */
[----:B------:R-:W-:Y:S01]  /*c870*/  F2FP.BF16.PACK_AB R158, R169, R158 ;  /* 0x0000009ea99e723e */ /* 0x000fe200000010ff */
[----:B------:R-:W-:Y:S03]  /*c880*/  FADD.FTZ R169, R148, R140 ;  /* 0x0000008c94a97221 */ /* 0x000fe60000010000 */
[----:B------:R1:W-:Y:S01]  /*c890*/  STL [R1+0x44], R132 ;  /* 0x0000448401007387 */ /* 0x0003e20000100800 */
[----:B------:R-:W-:Y:S04]  /*c8a0*/  FADD.FTZ R169, R2, R169 ;  /* 0x000000a902a97221 */ /* 0x000fe80000010000 */
[----:B------:R-:W-:Y:S04]  /*c8b0*/  FADD.FTZ R2, R170, R169 ;  /* 0x000000a9aa027221 */ /* 0x000fe80000010000 */
[----:B------:R-:W-:Y:S04]  /*c8c0*/  FADD.FTZ R2, R172, R2 ;  /* 0x00000002ac027221 */ /* 0x000fe80000010000 */
[----:B------:R-:W-:Y:S04]  /*c8d0*/  FADD.FTZ R2, R175, R2 ;  /* 0x00000002af027221 */ /* 0x000fe80000010000 */
[----:B------:R-:W-:Y:S01]  /*c8e0*/  FADD.FTZ R174, R174, R2 ;  /* 0x00000002aeae7221 */ /* 0x000fe20000010000 */
[----:B------:R-:W-:Y:S03]  /*c8f0*/  MOV R2, R3 ;  /* 0x0000000300027202 */ /* 0x000fe60000000f00 */
[----:B------:R-:W-:Y:S01]  /*c900*/  FADD.FTZ R174, R173, R174 ;  /* 0x000000aeadae7221 */ /* 0x000fe20000010000 */
[C---:B-1----:R-:W-:Y:S01]  /*c910*/  HMMA.16816.F32.BF16 R132, R156.reuse, R136, R4 ;  /* 0x000000889c84723c */ /* 0x042fe20000041804 */
[----:B------:R-:W1:Y:S07]  /*c920*/  LDSM.16.MT88.4 R4, [R248+0x5080] ;  /* 0x00508000f804783b */ /* 0x000e6e0000004200 */
[C---:B------:R-:W-:Y:S01]  /*c930*/  HMMA.16816.F32.BF16 R136, R156.reuse, R138, R8 ;  /* 0x0000008a9c88723c */ /* 0x040fe20000041808 */
[----:B------:R-:W3:Y:S07]  /*c940*/  LDSM.16.MT88.4 R8, [R252+0x6880] ;  /* 0x00688000fc08783b */ /* 0x000eee0000004200 */
[C---:B--2---:R-:W-:Y:S01]  /*c950*/  HMMA.16816.F32.BF16 R140, R156.reuse, R144, R12 ;  /* 0x000000909c8c723c */ /* 0x044fe2000004180c */
[----:B------:R-:W2:Y:S07]  /*c960*/  LDSM.16.MT88.4 R12, [R250+0x6880] ;  /* 0x00688000fa0c783b */ /* 0x000eae0000004200 */
[C---:B------:R-:W-:Y:S08]  /*c970*/  HMMA.16816.F32.BF16 R144, R156.reuse, R146, R16 ;  /* 0x000000929c90723c */ /* 0x040ff00000041810 */
[C---:B------:R-:W-:Y:S08]  /*c980*/  HMMA.16816.F32.BF16 R148, R156.reuse, R152, R20 ;  /* 0x000000989c94723c */ /* 0x040ff00000041814 */
[C---:B------:R-:W-:Y:S08]  /*c990*/  HMMA.16816.F32.BF16 R152, R156.reuse, R154, R24 ;  /* 0x0000009a9c98723c */ /* 0x040ff00000041818 */
[C---:B-1----:R-:W-:Y:S08]  /*c9a0*/  HMMA.16816.F32.BF16 R28, R156.reuse, R4, R28 ;  /* 0x000000049c1c723c */ /* 0x042ff0000004181c */
[C---:B------:R-:W-:Y:S01]  /*c9b0*/  HMMA.16816.F32.BF16 R32, R156.reuse, R6, R32 ;  /* 0x000000069c20723c */ /* 0x040fe20000041820 */
[----:B------:R-:W1:Y:S07]  /*c9c0*/  LDSM.16.MT88.4 R4, [R249+0x6880] ;  /* 0x00688000f904783b */ /* 0x000e6e0000004200 */
[C---:B---3--:R-:W-:Y:S08]  /*c9d0*/  HMMA.16816.F32.BF16 R36, R156.reuse, R8, R36 ;  /* 0x000000089c24723c */ /* 0x048ff00000041824 */
[C---:B------:R-:W-:Y:S01]  /*c9e0*/  HMMA.16816.F32.BF16 R40, R156.reuse, R10, R40 ;  /* 0x0000000a9c28723c */ /* 0x040fe20000041828 */
[----:B------:R-:W3:Y:S07]  /*c9f0*/  LDSM.16.MT88.4 R8, [R248+0x6880] ;  /* 0x00688000f808783b */ /* 0x000eee0000004200 */
[C---:B--2---:R-:W-:Y:S08]  /*ca00*/  HMMA.16816.F32.BF16 R44, R156.reuse, R12, R44 ;  /* 0x0000000c9c2c723c */ /* 0x044ff0000004182c */
[C---:B------:R-:W-:Y:S01]  /*ca10*/  HMMA.16816.F32.BF16 R48, R156.reuse, R14, R48 ;  /* 0x0000000e9c30723c */ /* 0x040fe20000041830 */
[----:B------:R-:W2:Y:S07]  /*ca20*/  LDSM.16.MT88.4 R12, [R252+0x8080] ;  /* 0x00808000fc0c783b */ /* 0x000eae0000004200 */
        /* <DEDUP_REMOVED lines=22> */
[C---:B------:R-:W-:Y:S08]  /*cb90*/  HMMA.16816.F32.BF16 R112, R156.reuse, R10, R112 ;  /* 0x0000000a9c70723c */ /* 0x040ff00000041870 */
[C---:B--2---:R-:W-:Y:S08]  /*cba0*/  HMMA.16816.F32.BF16 R116, R156.reuse, R12, R116 ;  /* 0x0000000c9c74723c */ /* 0x044ff00000041874 */
[C---:B------:R-:W-:Y:S08]  /*cbb0*/  HMMA.16816.F32.BF16 R120, R156.reuse, R14, R120 ;  /* 0x0000000e9c78723c */ /* 0x040ff00000041878 */
[C---:B-1----:R-:W-:Y:S07]  /*cbc0*/  HMMA.16816.F32.BF16 R124, R156.reuse, R4, R124 ;  /* 0x000000049c7c723c */ /* 0x042fee000004187c */
[----:B------:R-:W-:Y:S01]  /*cbd0*/  FADD.FTZ R4, R168, R174 ;  /* 0x000000aea8047221 */ /* 0x000fe20000010000 */
[----:B------:R-:W-:Y:S04]  /*cbe0*/  HMMA.16816.F32.BF16 R128, R156, R6, R128 ;  /* 0x000000069c80723c */ /* 0x000fe80000041880 */
[----:B------:R1:W-:Y:S04]  /*cbf0*/  STL [R1+0x40], R4 ;  /* 0x0000400401007387 */ /* 0x0003e80000100800 */
[----:B-1----:R-:W-:-:S05]  /*cc00*/  @P0 BRA `(.L_x_207) ;  /* 0xffffcf6000000947 */ /* 0x002fca000383ffff */
.L_x_202:
[----:B------:R-:W-:-:S06]  /*cc10*/  UISETP.GE.AND UP0, UPT, UR23, UR7, UPT ;  /* 0x000000071700728c */ /* 0x000fcc000bf06270 */
[----:B------:R-:W-:-:S13]  /*cc20*/  PLOP3.LUT P0, PT, PT, PT, UP0, 0x40, 0x0 ;  /* 0x000000000000781c */ /* 0x000fda0003f0e808 */
[----:B------:R-:W-:Y:S05]  /*cc30*/  @P0 BRA `(.L_x_208) ;  /* 0x00003ee000000947 */ /* 0x000fea0003800000 */
[----:B------:R-:W1:Y:S04]  /*cc40*/  S2R R3, SR_TID.X ;  /* 0x0000000000037919 */ /* 0x000e680000002100 */
[----:B------:R-:W2:Y:S01]  /*cc50*/  LDL.LU R4, [R1+0x3c] ;  /* 0x00003c0001047983 */ /* 0x000ea20000300800 */
[----:B-1----:R-:W-:-:S04]  /*cc60*/  SHF.R.S32.HI R5, RZ, 0x1f, R3 ;  /* 0x0000001fff057819 */ /* 0x002fc80000011403 */
[----:B------:R-:W-:Y:S02]  /*cc70*/  LEA.HI R5, R5, R3, RZ, 0x3 ;  /* 0x0000000305057211 */ /* 0x000fe400078f18ff */
[----:B------:R-:W2:Y:S02]  /*cc80*/  LDL R3, [R1+0x24] ;  /* 0x0000240001037983 */ /* 0x000ea40000100800 */
[----:B------:R-:W-:-:S04]  /*cc90*/  SHF.R.S32.HI R5, RZ, 0x3, R5 ;  /* 0x00000003ff057819 */ /* 0x000fc80000011405 */
[----:B------:R-:W-:Y:S01]  /*cca0*/  IADD3 R6, -R5, 0x30, RZ ;  /* 0x0000003005067810 */ /* 0x000fe20007ffe1ff */
[----:B------:R-:W-:Y:S01]  /*ccb0*/  IMAD.MOV.U32 R156, RZ, RZ, R2 ;  /* 0x000000ffff9c7224 */ /* 0x000fe200078e0002 */
[C---:B--2---:R-:W-:Y:S01]  /*ccc0*/  SHF.L.U64.HI R5, R3.reuse, 0x1, R4 ;  /* 0x0000000103057819 */ /* 0x044fe20000010204 */
[----:B------:R-:W-:-:S04]  /*ccd0*/  IMAD.SHL.U32 R4, R3, 0x2, RZ ;  /* 0x0000000203047824 */ /* 0x000fc800078e00ff */
[----:B------:R1:W-:Y:S04]  /*cce0*/  STL [R1+0x48], R5 ;  /* 0x0000480501007387 */ /* 0x0003e80000100800 */
[----:B------:R1:W-:Y:S01]  /*ccf0*/  STL [R1+0x3c], R4 ;  /* 0x00003c0401007387 */ /* 0x0003e20000100800 */
[----:B------:R-:W-:-:S03]  /*cd00*/  IMAD.MOV.U32 R3, RZ, RZ, R0 ;  /* 0x000000ffff037224 */ /* 0x000fc600078e0000 */
.L_x_221:
[----:B------:R-:W2:Y:S01]  /*cd10*/  LDL R0, [R1+0xc] ;  /* 0x00000c0001007983 */ /* 0x000ea20000100800 */
[----:B------:R-:W-:Y:S04]  /*cd20*/  DEPBAR.LE SB0, 0x0 ;  /* 0x000080000000791a */ /* 0x000fe80000000000 */
[----:B------:R-:W3:Y:S01]  /*cd30*/  LDL R9, [R1+0x3c] ;  /* 0x00003c0001097983 */ /* 0x000ee20000100800 */
[----:B------:R-:W-:Y:S03]  /*cd40*/  BSSY B0, `(.L_x_209) ;  /* 0x0000055000007945 */ /* 0x000fe60003800000 */
[----:B------:R-:W4:Y:S04]  /*cd50*/  LDL R6, [R1+0x8] ;  /* 0x0000080001067983 */ /* 0x000f280000100800 */
[----:B------:R-:W5:Y:S04]  /*cd60*/  LDL R8, [R1+0x48] ;  /* 0x0000480001087983 */ /* 0x000f680000100800 */
[----:B------:R-:W2:Y:S04]  /*cd70*/  LDL R157, [R1+0x24] ;  /* 0x00002400019d7983 */ /* 0x000ea80000100800 */
[----:B------:R-:W2:Y:S04]  /*cd80*/  LDL R7, [R1+0x4] ;  /* 0x0000040001077983 */ /* 0x000ea80000100800 */
[----:B------:R-:W3:Y:S04]  /*cd90*/  LDL R13, [R1+0x1c] ;  /* 0x00001c00010d7983 */ /* 0x000ee80000100800 */
[----:B------:R-:W3:Y:S04]  /*cda0*/  LDL R23, [R1] ;  /* 0x0000000001177983 */ /* 0x000ee80000100800 */
[----:B------:R-:W5:Y:S04]  /*cdb0*/  LDL R21, [R1+0x18] ;  /* 0x0000180001157983 */ /* 0x000f680000100800 */
[----:B------:R-:W5:Y:S04]  /*cdc0*/  LDL R22, [R1+0x30] ;  /* 0x0000300001167983 */ /* 0x000f680000100800 */
[----:B------:R-:W5:Y:S04]  /*cdd0*/  LDL R20, [R1+0x2c] ;  /* 0x00002c0001147983 */ /* 0x000f680000100800 */
[----:B------:R-:W-:Y:S06]  /*cde0*/  BAR.SYNC.DEFER_BLOCKING 0x0 ;  /* 0x0000000000007b1d */ /* 0x000fec0000010000 */
[----:B------:R-:W-:Y:S04]  /*cdf0*/  LDSM.16.M88.4 R172, [R247] ;  /* 0x00000000f7ac783b */ /* 0x000fe80000000200 */
[----:B------:R-:W-:Y:S04]  /*ce00*/  LDSM.16.M88.4 R176, [R246] ;  /* 0x00000000f6b0783b */ /* 0x000fe80000000200 */
[----:B--2---:R-:W-:Y:S01]  /*ce10*/  LDSM.16.M88.4 R16, [R7+0x14880] ;  /* 0x014880000710783b */ /* 0x004fe20000000200 */
[----:B------:R-:W-:Y:S01]  /*ce20*/  SHF.R.S32.HI R2, RZ, 0x1f, R0 ;  /* 0x0000001fff027819 */ /* 0x000fe20000011400 */
[----:B-1----:R-:W-:Y:S01]  /*ce30*/  IMAD.WIDE.U32 R4, R0, c[0x0][0x208], RZ ;  /* 0x0000820000047a25 */ /* 0x002fe200078e00ff */
[----:B------:R-:W-:Y:S01]  /*ce40*/  ISETP.GE.AND P1, PT, R157, c[0x0][0x1d4], PT ;  /* 0x000075009d007a0c */ /* 0x000fe20003f26270 */
[----:B------:R-:W-:Y:S02]  /*ce50*/  LDSM.16.M88.4 R24, [R7+0x15080] ;  /* 0x015080000718783b */ /* 0x000fe40000000200 */
[----:B------:R-:W-:Y:S02]  /*ce60*/  IMAD R2, R2, c[0x0][0x208], RZ ;  /* 0x0000820002027a24 */ /* 0x000fe400078e02ff */
[----:B---3--:R-:W-:Y:S02]  /*ce70*/  LDSM.16.M88.4 R168, [R23] ;  /* 0x0000000017a8783b */ /* 0x008fe40000000200 */
[----:B------:R-:W-:Y:S01]  /*ce80*/  IMAD R2, R0, c[0x0][0x20c], R2 ;  /* 0x0000830000027a24 */ /* 0x000fe200078e0202 */
[----:B----4-:R-:W-:Y:S01]  /*ce90*/  SHF.R.S32.HI R0, RZ, 0x1f, R6 ;  /* 0x0000001fff007819 */ /* 0x010fe20000011406 */
[----:B-----5:R-:W-:Y:S02]  /*cea0*/  IMAD.SHL.U32 R159, R21, 0x2, RZ ;  /* 0x00000002159f7824 */ /* 0x020fe400078e00ff */
[----:B------:R-:W-:Y:S02]  /*ceb0*/  IMAD.IADD R5, R5, 0x1, R2 ;  /* 0x0000000105057824 */ /* 0x000fe400078e0202 */
[----:B------:R-:W2:Y:S01]  /*cec0*/  LDL R2, [R1+0x10] ;  /* 0x0000100001027983 */ /* 0x000ea20000100800 */
[----:B------:R-:W-:Y:S01]  /*ced0*/  IMAD R0, R0, c[0x0][0x218], RZ ;  /* 0x0000860000007a24 */ /* 0x000fe200078e02ff */
[----:B------:R-:W-:Y:S01]  /*cee0*/  SHF.L.U64.HI R21, R21, 0x1, R22 ;  /* 0x0000000115157819 */ /* 0x000fe20000010216 */
[C---:B------:R-:W-:Y:S04]  /*cef0*/  IMAD.WIDE.U32 R4, R6.reuse, c[0x0][0x218], R4 ;  /* 0x0000860006047a25 */ /* 0x040fe800078e0004 */
[----:B------:R-:W-:Y:S01]  /*cf00*/  IMAD R0, R6, c[0x0][0x21c], R0 ;  /* 0x0000870006007a24 */ /* 0x000fe200078e0200 */
[----:B------:R-:W-:Y:S04]  /*cf10*/  IADD3 R12, P0, R4, UR24, RZ ;  /* 0x00000018040c7c10 */ /* 0x000fe8000ff1e0ff */
[----:B------:R-:W-:Y:S02]  /*cf20*/  IADD3.X R0, R5, UR15, R0, P0, !PT ;  /* 0x0000000f05007c10 */ /* 0x000fe400087fe400 */
[C---:B------:R-:W-:Y:S04]  /*cf30*/  LEA R4, P0, R12.reuse, c[0x0][0x1f8], 0x1 ;  /* 0x00007e000c047a11 */ /* 0x040fe800078008ff */
[----:B------:R-:W-:Y:S01]  /*cf40*/  LEA.HI.X R12, R12, c[0x0][0x1fc], R0, 0x1, P0 ;  /* 0x00007f000c0c7a11 */ /* 0x000fe200000f0c00 */
[----:B------:R-:W1:Y:S04]  /*cf50*/  SHFL.IDX PT, R6, R4, RZ, 0x181f ;  /* 0x00181fff04067589 */ /* 0x000e6800000e0000 */
[----:B------:R-:W3:Y:S04]  /*cf60*/  LDL R0, [R1+0x14] ;  /* 0x0000140001007983 */ /* 0x000ee80000100800 */
[----:B------:R-:W4:Y:S01]  /*cf70*/  SHFL.IDX PT, R5, R12, RZ, 0x181f ;  /* 0x00181fff0c057589 */ /* 0x000f2200000e0000 */
[C---:B-1----:R-:W-:Y:S05]  /*cf80*/  IADD3 R14, P0, R6.reuse, R9, RZ ;  /* 0x00000009060e7210 */ /* 0x042fea0007f1e0ff */
[C---:B----4-:R-:W-:Y:S02]  /*cf90*/  IMAD.X R15, R5.reuse, 0x1, R8, P0 ;  /* 0x00000001050f7824 */ /* 0x050fe400000e0608 */
[----:B------:R1:W4:Y:S04]  /*cfa0*/  LDSM.16.M88.4 R8, [R7+0x14080] ;  /* 0x014080000708783b */ /* 0x0003280000000200 */
[----:B------:R-:W-:Y:S01]  /*cfb0*/  @!PT LDS RZ, [RZ] ;  /* 0x00000000fffff984 */ /* 0x000fe20000000800 */
[----:B------:R-:W-:Y:S01]  /*cfc0*/  @!PT LDS RZ, [RZ] ;  /* 0x00000000fffff984 */ /* 0x000fe20000000800 */
[----:B------:R-:W-:Y:S01]  /*cfd0*/  @!PT LDS RZ, [RZ] ;  /* 0x00000000fffff984 */ /* 0x000fe20000000800 */
[----:B------:R5:W-:Y:S04]  /*cfe0*/  LDGSTS.E.BYPASS.LTC128B.128 [R13+0x4080], [R14.64], !P1 ;  /* 0x040800000e0d7fae */ /* 0x000be8000c901d52 */
[----:B-1----:R-:W4:Y:S04]  /*cff0*/  LDL R7, [R1+0x28] ;  /* 0x0000280001077983 */ /* 0x002f280000100800 */
[----:B------:R1:W-:Y:S01]  /*d000*/  STL [R1+0x4c], R21 ;  /* 0x00004c1501007387 */ /* 0x0003e20000100800 */
[----:B-----5:R-:W-:Y:S05]  /*d010*/  IADD3 R14, P0, R6, R159, RZ ;  /* 0x0000009f060e7210 */ /* 0x020fea0007f1e0ff */
[C---:B------:R-:W-:Y:S05]  /*d020*/  IMAD.X R15, R5.reuse, 0x1, R21, P0 ;  /* 0x00000001050f7824 */ /* 0x040fea00000e0615 */
[----:B------:R5:W-:Y:S01]  /*d030*/  LDGSTS.E.BYPASS.LTC128B.128 [R13+0x5880], [R14.64], !P6 ;  /* 0x058800000e0d7fae */ /* 0x000be2000f101d52 */
[C---:B---3--:R-:W-:Y:S01]  /*d040*/  SHF.L.U64.HI R158, R0.reuse, 0x1, R20 ;  /* 0x00000001009e7819 */ /* 0x048fe20000010214 */
[----:B------:R-:W-:Y:S02]  /*d050*/  IMAD.SHL.U32 R157, R0, 0x2, RZ ;  /* 0x00000002009d7824 */ /* 0x000fe400078e00ff */
[----:B------:R-:W3:Y:S01]  /*d060*/  S2R R20, SR_TID.X ;  /* 0x0000000000147919 */ /* 0x000ee20000002100 */
[----:B--2---:R-:W-:Y:S02]  /*d070*/  IMAD.SHL.U32 R0, R2, 0x2, RZ ;  /* 0x0000000202007824 */ /* 0x004fe400078e00ff */
[C---:B-----5:R-:W-:Y:S05]  /*d080*/  IADD3 R14, P0, R6.reuse, R157, RZ ;  /* 0x0000009d060e7210 */ /* 0x060fea0007f1e0ff */
[C---:B------:R-:W-:Y:S01]  /*d090*/  IMAD.X R15, R5.reuse, 0x1, R158, P0 ;  /* 0x00000001050f7824 */ /* 0x040fe200000e069e */
[----:B------:R-:W-:Y:S04]  /*d0a0*/  IADD3 R6, P0, R6, R0, RZ ;  /* 0x0000000006067210 */ /* 0x000fe80007f1e0ff */
[----:B------:R1:W-:Y:S01]  /*d0b0*/  LDGSTS.E.BYPASS.LTC128B.128 [R13+0x7080], [R14.64], !P5 ;  /* 0x070800000e0d7fae */ /* 0x0003e2000e901d52 */
[----:B---3--:R-:W-:Y:S02]  /*d0c0*/  ISETP.GT.AND P1, PT, R20, 0x7f, PT ;  /* 0x0000007f1400780c */ /* 0x008fe40003f24270 */
[----:B----4-:R-:W-:Y:S05]  /*d0d0*/  SHF.L.U64.HI R2, R2, 0x1, R7 ;  /* 0x0000000102027819 */ /* 0x010fea0000010207 */
[----:B------:R-:W-:Y:S05]  /*d0e0*/  IMAD.X R7, R5, 0x1, R2, P0 ;  /* 0x0000000105077824 */ /* 0x000fea00000e0602 */
[----:B------:R1:W-:Y:S01]  /*d0f0*/  LDGSTS.E.BYPASS.LTC128B.128 [R13+0x8880], [R6.64], !P4 ;  /* 0x08880000060d7fae */ /* 0x0003e2000e101d52 */
[----:B------:R-:W-:-:S05]  /*d100*/  @P1 BRA `(.L_x_210) ;  /* 0x0000018000001947 */ /* 0x000fca0003800000 */
[----:B------:R-:W-:-:S05]  /*d110*/  BRA.DIV ~URZ, `(.L_x_211) ;  /* 0x00006b327f007947 */ /* 0x000fca000b800000 */
[----:B------:R2:W3:Y:S04]  /*d120*/  SHFL.IDX PT, R5, R12, 0x1, 0x181f ;  /* 0x00381f000c057f89 */ /* 0x0004e800000e0000 */
[----:B------:R2:W4:Y:S02]  /*d130*/  SHFL.IDX PT, R12, R4, 0x1, 0x181f ;  /* 0x00381f00040c7f89 */ /* 0x00052400000e0000 */
.L_x_240:
[----:B-1----:R-:W5:Y:S04]  /*d140*/  LDL R7, [R1+0x24] ;  /* 0x0000240001077983 */ /* 0x002f680000100800 */
[----:B--2---:R-:W2:Y:S04]  /*d150*/  LDL R6, [R1+0x3c] ;  /* 0x00003c0001067983 */ /* 0x004ea80000100800 */
[----:B----4-:R-:W4:Y:S04]  /*d160*/  LDL R14, [R1+0x48] ;  /* 0x00004800010e7983 */ /* 0x010f280000100800 */
[----:B---3--:R-:W3:Y:S04]  /*d170*/  LDL R4, [R1+0x1c] ;  /* 0x00001c0001047983 */ /* 0x008ee80000100800 */
[----:B------:R-:W3:Y:S01]  /*d180*/  LDL R13, [R1+0x4c] ;  /* 0x00004c00010d7983 */ /* 0x000ee20000100800 */
[----:B-----5:R-:W-:Y:S02]  /*d190*/  ISETP.GE.AND P1, PT, R7, c[0x0][0x1d4], PT ;  /* 0x0000750007007a0c */ /* 0x020fe40003f26270 */
[C---:B--2---:R-:W-:Y:S05]  /*d1a0*/  IADD3 R6, P0, R12.reuse, R6, RZ ;  /* 0x000000060c067210 */ /* 0x044fea0007f1e0ff */
[C---:B----4-:R-:W-:Y:S06]  /*d1b0*/  IMAD.X R7, R5.reuse, 0x1, R14, P0 ;  /* 0x0000000105077824 */ /* 0x050fec00000e060e */
[----:B------:R-:W-:Y:S01]  /*d1c0*/  @!PT LDS RZ, [RZ] ;  /* 0x00000000fffff984 */ /* 0x000fe20000000800 */
[----:B------:R-:W-:Y:S01]  /*d1d0*/  @!PT LDS RZ, [RZ] ;  /* 0x00000000fffff984 */ /* 0x000fe20000000800 */
[----:B------:R-:W-:Y:S01]  /*d1e0*/  @!PT LDS RZ, [RZ] ;  /* 0x00000000fffff984 */ /* 0x000fe20000000800 */
[----:B---3--:R1:W-:Y:S02]  /*d1f0*/  LDGSTS.E.BYPASS.LTC128B.128 [R4+0x5080], [R6.64], !P1 ;  /* 0x0508000006047fae */ /* 0x0083e4000c901d52 */
[C---:B-1----:R-:W-:Y:S05]  /*d200*/  IADD3 R6, P0, R12.reuse, R159, RZ ;  /* 0x0000009f0c067210 */ /* 0x042fea0007f1e0ff */
[C---:B------:R-:W-:Y:S05]  /*d210*/  IMAD.X R7, R5.reuse, 0x1, R13, P0 ;  /* 0x0000000105077824 */ /* 0x040fea00000e060d */
[----:B------:R1:W-:Y:S02]  /*d220*/  LDGSTS.E.BYPASS.LTC128B.128 [R4+0x6880], [R6.64], !P6 ;  /* 0x0688000006047fae */ /* 0x0003e4000f101d52 */
[C---:B-1----:R-:W-:Y:S05]  /*d230*/  IADD3 R6, P0, R12.reuse, R157, RZ ;  /* 0x0000009d0c067210 */ /* 0x042fea0007f1e0ff */
[C---:B------:R-:W-:Y:S01]  /*d240*/  IMAD.X R7, R5.reuse, 0x1, R158, P0 ;  /* 0x0000000105077824 */ /* 0x040fe200000e069e */
[----:B------:R-:W-:Y:S04]  /*d250*/  IADD3 R12, P0, R12, R0, RZ ;  /* 0x000000000c0c7210 */ /* 0x000fe80007f1e0ff */
[----:B------:R1:W-:Y:S01]  /*d260*/  LDGSTS.E.BYPASS.LTC128B.128 [R4+0x8080], [R6.64], !P5 ;  /* 0x0808000006047fae */ /* 0x0003e2000e901d52 */
[----:B------:R-:W-:Y:S05]  /*d270*/  IMAD.X R13, R5, 0x1, R2, P0 ;  /* 0x00000001050d7824 */ /* 0x000fea00000e0602 */
[----:B------:R1:W-:Y:S03]  /*d280*/  LDGSTS.E.BYPASS.LTC128B.128 [R4+0x9880], [R12.64], !P4 ;  /* 0x098800000c047fae */ /* 0x0003e6000e101d52 */
.L_x_210:
[----:B------:R-:W-:Y:S05]  /*d290*/  BSYNC B0 ;  /* 0x0000000000007941 */ /* 0x000fea0003800000 */
.L_x_209:
        /* <DEDUP_REMOVED lines=147> */
[----:B------:R-:W1:Y:S01]  /*dbd0*/  MUFU.TANH R173, R5 ;  /* 0x0000000500ad7308 */ /* 0x000e620000002400 */
[----:B------:R-:W-:Y:S02]  /*dbe0*/  FMUL.FTZ R8, R8, c[0x0][0x320] ;  /* 0x0000c80008087a20 */ /* 0x000fe40000410000 */
[----:B------:R-:W-:Y:S01]  /*dbf0*/  FMUL.FTZ R10, R10, c[0x0][0x320] ;  /* 0x0000c8000a0a7a20 */ /* 0x000fe20000410000 */
[C---:B------:R-:W-:Y:S06]  /*dc00*/  HMMA.16816.F32.BF16 R16, R232.reuse, R170, R16 ;  /* 0x000000aae810723c */ /* 0x040fec0000041810 */
[----:B------:R-:W3:Y:S10]  /*dc10*/  MUFU.TANH R177, R6 ;  /* 0x0000000600b17308 */ /* 0x000ef40000002400 */
[----:B------:R4:W1:Y:S01]  /*dc20*/  MUFU.TANH R176, R7 ;  /* 0x0000000700b07308 */ /* 0x0008620000002400 */
[----:B------:R-:W-:Y:S07]  /*dc30*/  FMUL.FTZ R13, R13, c[0x0][0x320] ;  /* 0x0000c8000d0d7a20 */ /* 0x000fee0000410000 */
[----:B------:R-:W-:Y:S02]  /*dc40*/  FMUL.FTZ R18, R18, c[0x0][0x320] ;  /* 0x0000c80012127a20 */ /* 0x000fe40000410000 */
[----:B------:R5:W1:Y:S10]  /*dc50*/  MUFU.TANH R168, R9 ;  /* 0x0000000900a87308 */ /* 0x000a740000002400 */
[----:B------:R1:W1:Y:S01]  /*dc60*/  MUFU.TANH R169, R11 ;  /* 0x0000000b00a97308 */ /* 0x0002620000002400 */
[----:B----4-:R-:W4:Y:S01]  /*dc70*/  LDSM.16.M88.4 R4, [R245+0x5800] ;  /* 0x00580000f504783b */ /* 0x010f220000000200 */
[----:B------:R-:W-:Y:S08]  /*dc80*/  DEPBAR.LE SB0, 0x0 ;  /* 0x000080000000791a */ /* 0x000ff00000000000 */
[----:B------:R2:W2:Y:S01]  /*dc90*/  MUFU.TANH R178, R18 ;  /* 0x0000001200b27308 */ /* 0x0004a20000002400 */
[----:B------:R-:W-:Y:S01]  /*dca0*/  BAR.SYNC.DEFER_BLOCKING 0x0 ;  /* 0x0000000000007b1d */ /* 0x000fe20000010000 */
[----:B-----5:R-:W-:Y:S08]  /*dcb0*/  FMUL.FTZ R9, R15, c[0x0][0x320] ;  /* 0x0000c8000f097a20 */ /* 0x020ff00000410000 */
[----:B------:R-:W2:Y:S01]  /*dcc0*/  MUFU.TANH R8, R8 ;  /* 0x0000000800087308 */ /* 0x000ea20000002400 */
[----:B-1----:R-:W-:Y:S02]  /*dcd0*/  FMUL.FTZ R11, R12, c[0x0][0x320] ;  /* 0x0000c8000c0b7a20 */ /* 0x002fe40000410000 */
[----:B------:R-:W-:Y:S02]  /*dce0*/  FMUL.FTZ R12, R14, c[0x0][0x320] ;  /* 0x0000c8000e0c7a20 */ /* 0x000fe40000410000 */
[----:B------:R-:W-:Y:S05]  /*dcf0*/  FMUL.FTZ R14, R16, c[0x0][0x320] ;  /* 0x0000c800100e7a20 */ /* 0x000fea0000410000 */
[----:B------:R-:W1:Y:S01]  /*dd00*/  MUFU.TANH R10, R10 ;  /* 0x0000000a000a7308 */ /* 0x000e620000002400 */
[----:B------:R-:W-:Y:S09]  /*dd10*/  FMUL.FTZ R16, R17, c[0x0][0x320] ;  /* 0x0000c80011107a20 */ /* 0x000ff20000410000 */
[----:B------:R-:W1:Y:S01]  /*dd20*/  MUFU.TANH R11, R11 ;  /* 0x0000000b000b7308 */ /* 0x000e620000002400 */
[C---:B----4-:R-:W-:Y:S09]  /*dd30*/  HMMA.16816.F32.BF16 R20, R232.reuse, R4, R20 ;  /* 0x00000004e814723c */ /* 0x050ff20000041814 */
[----:B------:R-:W4:Y:S03]  /*dd40*/  MUFU.TANH R13, R13 ;  /* 0x0000000d000d7308 */ /* 0x000f260000002400 */
[----:B------:R-:W-:Y:S01]  /*dd50*/  FMUL.FTZ R4, R19, c[0x0][0x320] ;  /* 0x0000c80013047a20 */ /* 0x000fe20000410000 */
[----:B------:R-:W-:Y:S06]  /*dd60*/  HMMA.16816.F32.BF16 R24, R232, R6, R24 ;  /* 0x00000006e818723c */ /* 0x000fec0000041818 */
[----:B------:R-:W1:Y:S06]  /*dd70*/  MUFU.TANH R12, R12 ;  /* 0x0000000c000c7308 */ /* 0x000e6c0000002400 */
[----:B------:R-:W-:Y:S04]  /*dd80*/  FMUL.FTZ R17, R20, c[0x0][0x320] ;  /* 0x0000c80014117a20 */ /* 0x000fe80000410000 */
[----:B------:R-:W1:Y:S01]  /*dd90*/  MUFU.TANH R9, R9 ;  /* 0x0000000900097308 */ /* 0x000e620000002400 */
[----:B--2---:R-:W-:Y:S02]  /*dda0*/  FMUL.FTZ R18, R21, c[0x0][0x320] ;  /* 0x0000c80015127a20 */ /* 0x004fe40000410000 */
[----:B------:R-:W-:Y:S02]  /*ddb0*/  FMUL.FTZ R6, R22, c[0x0][0x320] ;  /* 0x0000c80016067a20 */ /* 0x000fe40000410000 */
[----:B------:R-:W-:Y:S03]  /*ddc0*/  FMUL.FTZ R5, R23, c[0x0][0x320] ;  /* 0x0000c80017057a20 */ /* 0x000fe60000410000 */
[----:B------:R-:W-:Y:S02]  /*ddd0*/  FMUL.FTZ R19, R24, c[0x0][0x320] ;  /* 0x0000c80018137a20 */ /* 0x000fe40000410000 */
[----:B------:R-:W-:Y:S01]  /*dde0*/  FMUL.FTZ R20, R25, c[0x0][0x320] ;  /* 0x0000c80019147a20 */ /* 0x000fe20000410000 */
[----:B------:R-:W2:Y:S01]  /*ddf0*/  MUFU.TANH R14, R14 ;  /* 0x0000000e000e7308 */ /* 0x000ea20000002400 */
[----:B------:R-:W-:Y:S02]  /*de00*/  FMUL.FTZ R15, R26, c[0x0][0x320] ;  /* 0x0000c8001a0f7a20 */ /* 0x000fe40000410000 */
[----:B------:R-:W-:Y:S07]  /*de10*/  FMUL.FTZ R7, R27, c[0x0][0x320] ;  /* 0x0000c8001b077a20 */ /* 0x000fee0000410000 */
        /* <DEDUP_REMOVED lines=19> */
[----:B------:R-:W4:Y:S04]  /*df50*/  LDL.LU R171, [R1+0x4c] ;  /* 0x00004c0001ab7983 */ /* 0x000f280000300800 */
[----:B------:R-:W4:Y:S04]  /*df60*/  LDL R175, [R1+0x48] ;  /* 0x0000480001af7983 */ /* 0x000f280000100800 */
[----:B---3--:R-:W3:Y:S01]  /*df70*/  LDL R3, [R1+0x3c] ;  /* 0x00003c0001037983 */ /* 0x008ee20000100800 */
[----:B--2---:R-:W-:Y:S03]  /*df80*/  IADD3 R21, R21, -0x30, R179 ;  /* 0xffffffd015157810 */ /* 0x004fe60007ffe0b3 */
[----:B------:R-:W2:Y:S02]  /*df90*/  LDL R179, [R1+0x1c] ;  /* 0x00001c0001b37983 */ /* 0x000ea40000100800 */
[----:B------:R-:W-:Y:S01]  /*dfa0*/  @P1 IMAD.HI.U32 R23, R21, c[0x0][0x2bc], RZ ;  /* 0x0000af0015171a27 */ /* 0x000fe200078e00ff */
        /* <DEDUP_REMOVED lines=14> */
[----:B----4-:R-:W-:Y:S04]  /*e090*/  IMAD.WIDE.U32 R24, R27, c[0x0][0x1e0], RZ ;  /* 0x000078001b187a25 */ /* 0x010fe800078e00ff */
[----:B------:R-:W-:Y:S01]  /*e0a0*/  IMAD.IADD R25, R25, 0x1, R21 ;  /* 0x0000000119197824 */ /* 0x000fe200078e0215 */
[----:B--2---:R2:W-:Y:S01]  /*e0b0*/  STL [R1+0x8], R26 ;  /* 0x0000081a01007387 */ /* 0x0045e20000100800 */
        /* <DEDUP_REMOVED lines=9> */
[----:B--2---:R-:W2:Y:S04]  /*e150*/  S2R R26, SR_TID.X ;  /* 0x00000000001a7919 */ /* 0x004ea80000002100 */
[----:B------:R-:W4:Y:S04]  /*e160*/  SHFL.IDX PT, R24, R21, RZ, 0x181f ;  /* 0x00181fff15187589 */ /* 0x000f2800000e0000 */
[----:B------:R-:W1:Y:S04]  /*e170*/  SHFL.IDX PT, R22, R22, 0x1, 0x181f ;  /* 0x00381f0016167f89 */ /* 0x000e6800000e0000 */
[----:B------:R-:W1:Y:S01]  /*e180*/  SHFL.IDX PT, R21, R21, 0x1, 0x181f ;  /* 0x00381f0015157f89 */ /* 0x000e6200000e0000 */
[----:B--2---:R-:W-:Y:S04]  /*e190*/  SHF.R.S32.HI R170, RZ, 0x1f, R26 ;  /* 0x0000001fffaa7819 */ /* 0x004fe8000001141a */
[----:B------:R-:W-:Y:S04]  /*e1a0*/  LEA.HI R170, R170, R26, RZ, 0x3 ;  /* 0x0000001aaaaa7211 */ /* 0x000fe800078f18ff */
[----:B------:R-:W-:Y:S04]  /*e1b0*/  SHF.R.S32.HI R170, RZ, 0x3, R170 ;  /* 0x00000003ffaa7819 */ /* 0x000fe800000114aa */
[----:B------:R-:W-:Y:S04]  /*e1c0*/  IADD3 R170, -R170, 0x30, RZ ;  /* 0x00000030aaaa7810 */ /* 0x000fe80007ffe1ff */
[----:B------:R-:W-:Y:S11]  /*e1d0*/  ISETP.GE.AND P1, PT, R170, 0x1, PT ;  /* 0x00000001aa00780c */ /* 0x000ff60003f26270 */
[----:B------:R-:W-:Y:S02]  /*e1e0*/  @!UPT UIADD3 URZ, URZ, URZ, URZ ;  /* 0x0000003f3f3ff290 */ /* 0x000fe4000fffe03f */
[C---:B---3--:R-:W-:Y:S05]  /*e1f0*/  @P1 IADD3 R26, P0, R23.reuse, R3, RZ ;  /* 0x00000003171a1210 */ /* 0x048fea0007f1e0ff */
[C---:B----4-:R-:W-:Y:S05]  /*e200*/  @P1 IMAD.X R27, R24.reuse, 0x1, R175, P0 ;  /* 0x00000001181b1824 */ /* 0x050fea00000e06af */
[----:B------:R2:W-:Y:S02]  /*e210*/  @P1 LDGSTS.E.BYPASS.LTC128B.128 [R179+0x14080], [R26.64], !P2 ;  /* 0x140800001ab31fae */ /* 0x0005e4000d101d52 */
[C---:B--2---:R-:W-:Y:S05]  /*e220*/  @P1 IADD3 R26, P0, R23.reuse, R159, RZ ;  /* 0x0000009f171a1210 */ /* 0x044fea0007f1e0ff */
[C-C-:B------:R-:W-:Y:S05]  /*e230*/  @P1 IMAD.X R27, R24.reuse, 0x1, R171.reuse, P0 ;  /* 0x00000001181b1824 */ /* 0x140fea00000e06ab */
[----:B------:R2:W-:Y:S02]  /*e240*/  @P1 LDGSTS.E.BYPASS.LTC128B.128 [R179+0x15880], [R26.64], !P6 ;  /* 0x158800001ab31fae */ /* 0x0005e4000f101d52 */
[C---:B--2---:R-:W-:Y:S05]  /*e250*/  @P1 IADD3 R26, P0, R23.reuse, R157, RZ ;  /* 0x0000009d171a1210 */ /* 0x044fea0007f1e0ff */
[C---:B------:R-:W-:Y:S05]  /*e260*/  @P1 IMAD.X R27, R24.reuse, 0x1, R158, P0 ;  /* 0x00000001181b1824 */ /* 0x040fea00000e069e */
[----:B------:R2:W-:Y:S02]  /*e270*/  @P1 LDGSTS.E.BYPASS.LTC128B.128 [R179+0x17080], [R26.64], !P5 ;  /* 0x170800001ab31fae */ /* 0x0005e4000e901d52 */
[-C--:B--2---:R-:W-:Y:S05]  /*e280*/  @P1 IADD3 R26, P0, R23, R0.reuse, RZ ;  /* 0x00000000171a1210 */ /* 0x084fea0007f1e0ff */
[----:B------:R-:W-:Y:S01]  /*e290*/  @P1 IMAD.X R27, R24, 0x1, R2, P0 ;  /* 0x00000001181b1824 */ /* 0x000fe200000e0602 */
[----:B------:R-:W-:Y:S04]  /*e2a0*/  ISETP.GE.AND P0, PT, R170, 0x21, PT ;  /* 0x00000021aa00780c */ /* 0x000fe80003f06270 */
[----:B------:R2:W-:Y:S09]  /*e2b0*/  @P1 LDGSTS.E.BYPASS.LTC128B.128 [R179+0x18880], [R26.64], !P4 ;  /* 0x188800001ab31fae */ /* 0x0005f2000e101d52 */
[C---:B-1----:R-:W-:Y:S05]  /*e2c0*/  @P0 IADD3 R24, P2, R22.reuse, R159, RZ ;  /* 0x0000009f16180210 */ /* 0x042fea0007f5e0ff */
[C---:B------:R-:W-:Y:S01]  /*e2d0*/  @P0 IMAD.X R25, R21.reuse, 0x1, R171, P2 ;  /* 0x0000000115190824 */ /* 0x040fe200010e06ab */
[----:B------:R-:W-:Y:S05]  /*e2e0*/  @P0 IADD3 R170, P2, R22, R157, RZ ;  /* 0x0000009d16aa0210 */ /* 0x000fea0007f5e0ff */
[C---:B------:R-:W-:Y:S01]  /*e2f0*/  @P0 IMAD.X R171, R21.reuse, 0x1, R158, P2 ;  /* 0x0000000115ab0824 */ /* 0x040fe200010e069e */
[----:B------:R-:W-:Y:S02]  /*e300*/  ISETP.GE.AND P2, PT, R174, c[0x0][0x1d4], PT ;  /* 0x00007500ae007a0c */ /* 0x000fe40003f46270 */
[C---:B--2---:R-:W-:Y:S02]  /*e310*/  @P0 IADD3 R26, P1, R22.reuse, R3, RZ ;  /* 0x00000003161a0210 */ /* 0x044fe40007f3e0ff */
[----:B------:R1:W5:Y:S03]  /*e320*/  LDL.LU R3, [R1+0x60] ;  /* 0x0000600001037983 */ /* 0x0003660000300800 */
[C---:B------:R-:W-:Y:S01]  /*e330*/  @P0 IMAD.X R27, R21.reuse, 0x1, R175, P1 ;  /* 0x00000001151b0824 */ /* 0x040fe200008e06af */
[----:B------:R-:W-:Y:S05]  /*e340*/  @P0 IADD3 R22, P1, R22, R0, RZ ;  /* 0x0000000016160210 */ /* 0x000fea0007f3e0ff */
[----:B------:R1:W-:Y:S01]  /*e350*/  @P0 LDGSTS.E.BYPASS.LTC128B.128 [R179+0x15080], [R26.64], !P2 ;  /* 0x150800001ab30fae */ /* 0x0003e2000d101d52 */
[----:B------:R-:W-:Y:S03]  /*e360*/  @P0 IMAD.X R23, R21, 0x1, R2, P1 ;  /* 0x0000000115170824 */ /* 0x000fe600008e0602 */
[----:B------:R1:W-:Y:S04]  /*e370*/  @P0 LDGSTS.E.BYPASS.LTC128B.128 [R179+0x16880], [R24.64], !P6 ;  /* 0x1688000018b30fae */ /* 0x0003e8000f101d52 */
[----:B------:R1:W-:Y:S04]  /*e380*/  @P0 LDGSTS.E.BYPASS.LTC128B.128 [R179+0x18080], [R170.64], !P5 ;  /* 0x18080000aab30fae */ /* 0x0003e8000e901d52 */
[----:B------:R1:W-:Y:S02]  /*e390*/  @P0 LDGSTS.E.BYPASS.LTC128B.128 [R179+0x19880], [R22.64], !P4 ;  /* 0x1988000016b30fae */ /* 0x0003e4000e101d52 */
.L_x_212:
[----:B--234-:R-:W2:Y:S01]  /*e3a0*/  LDL R2, [R1+0x34] ;  /* 0x0000340001027983 */ /* 0x01cea20000100800 */
        /* <DEDUP_REMOVED lines=9> */
[----:B-1----:R-:W-:Y:S02]  /*e440*/  IMAD.MOV.U32 R25, RZ, RZ, R2 ;  /* 0x000000ffff197224 */ /* 0x002fe400078e0002 */
[----:B------:R-:W-:Y:S05]  /*e450*/  IMAD.U32 R2, RZ, RZ, UR4 ;  /* 0x00000004ff027e24 */ /* 0x000fea000f8e00ff */
[C---:B---3--:R-:W-:Y:S03]  /*e460*/  IADD3 R2, -R21.reuse, 0x1, R2 ;  /* 0x0000000115027810 */ /* 0x048fe60007ffe102 */
[----:B------:R-:W-:Y:S01]  /*e470*/  @P0 SHF.R.U32.HI R25, RZ, c[0x0][0x2cc], R0 ;  /* 0x0000b300ff190a19 */ /* 0x000fe20000011600 */
[----:B------:R-:W-:Y:S01]  /*e480*/  IMAD.U32 R0, RZ, RZ, UR10 ;  /* 0x0000000aff007e24 */ /* 0x000fe2000f8e00ff */
[----:B------:R-:W-:Y:S03]  /*e490*/  PLOP3.LUT P0, PT, PT, PT, UP0, 0x40, 0x0 ;  /* 0x000000000000781c */ /* 0x000fe60003f0e808 */
[----:B------:R-:W1:Y:S01]  /*e4a0*/  SHFL.IDX PT, R22, R25, RZ, 0x1c1f ;  /* 0x001c1fff19167589 */ /* 0x000e6200000e0000 */
[----:B------:R-:W-:Y:S04]  /*e4b0*/  IADD3 R0, R2, -c[0x0][0x168], R0 ;  /* 0x80005a0002007a10 */ /* 0x000fe80007ffe000 */
[C---:B------:R-:W-:Y:S02]  /*e4c0*/  IADD3 R24, R0.reuse, c[0x0][0x328], RZ ;  /* 0x0000ca0000187a10 */ /* 0x040fe40007ffe0ff */
[----:B------:R-:W-:Y:S02]  /*e4d0*/  IADD3 R2, R0, UR22, RZ ;  /* 0x0000001600027c10 */ /* 0x000fe4000fffe0ff */
[----:B------:R-:W-:Y:S01]  /*e4e0*/  IADD3 R0, -R21, UR4, RZ ;  /* 0x0000000415007c10 */ /* 0x000fe2000fffe1ff */
[--C-:B-1----:R-:W-:Y:S02]  /*e4f0*/  IMAD.IADD R27, R24, 0x1, R22.reuse ;  /* 0x00000001181b7824 */ /* 0x102fe400078e0216 */
[----:B------:R-:W-:Y:S01]  /*e500*/  IMAD.IADD R26, R2, 0x1, R22 ;  /* 0x00000001021a7824 */ /* 0x000fe200078e0216 */
[----:B------:R-:W-:-:S05]  /*e510*/  @P0 BRA `(.L_x_213) ;  /* 0x0000019000000947 */ /* 0x000fca0003800000 */
[----:B------:R-:W-:Y:S01]  /*e520*/  MOV R21, c[0x0][0x2ac] ;  /* 0x0000ab0000157a02 */ /* 0x000fe20000000f00 */
        /* <DEDUP_REMOVED lines=14> */
.L_x_215:
[----:B------:R-:W-:Y:S04]  /*e610*/  MOV R21, 0x1 ;  /* 0x0000000100157802 */ /* 0x000fe80000000f00 */
[----:B------:R-:W-:Y:S11]  /*e620*/  ISETP.NE.AND P0, PT, R21, c[0x0][0x32c], PT ;  /* 0x0000cb0015007a0c */ /* 0x000ff60003f05270 */
[----:B------:R-:W-:Y:S02]  /*e630*/  @!UPT UIADD3 URZ, URZ, URZ, URZ ;  /* 0x0000003f3f3ff290 */ /* 0x000fe4000fffe03f */
[----:B------:R-:W-:Y:S05]  /*e640*/  @P0 IMAD.HI.U32 R21, R22, c[0x0][0x330], RZ ;  /* 0x0000cc0016150a27 */ /* 0x000fea00078e00ff */
[----:B------:R-:W-:Y:S02]  /*e650*/  @P0 SHF.R.U32.HI R22, RZ, c[0x0][0x334], R21 ;  /* 0x0000cd00ff160a19 */ /* 0x000fe40000011615 */
.L_x_216:
[----:B------:R-:W-:Y:S05]  /*e660*/  BSYNC B0 ;  /* 0x0000000000007941 */ /* 0x000fea0003800000 */
.L_x_214:
[----:B------:R-:W-:Y:S05]  /*e670*/  IMAD R21, R22, c[0x0][0x32c], R0 ;  /* 0x0000cb0016157a24 */ /* 0x000fea00078e0200 */
[----:B------:R-:W-:Y:S02]  /*e680*/  IMNMX R26, R26, R21, !PT ;  /* 0x000000151a1a7217 */ /* 0x000fe40007800200 */
[----:B------:R-:W-:Y:S04]  /*e690*/  IADD3 R21, R21, c[0x0][0x32c], RZ ;  /* 0x0000cb0015157a10 */ /* 0x000fe80007ffe0ff */
[----:B------:R-:W-:Y:S02]  /*e6a0*/  IMNMX R27, R27, R21, PT ;  /* 0x000000151b1b7217 */ /* 0x000fe40003800200 */
.L_x_213:
        /* <DEDUP_REMOVED lines=15> */
[----:B------:R-:W-:Y:S02]  /*e7a0*/  UISETP.GE.AND UP0, UPT, UR4, 0x9, UPT ;  /* 0x000000090400788c */ /* 0x000fe4000bf06270 */
[----:B------:R-:W-:Y:S01]  /*e7b0*/  UP2UR UR30, UPR, URZ, 0x40 ;  /* 0x000000403f1e7883 */ /* 0x000fe20008000000 */
[C---:B------:R-:W-:Y:S01]  /*e7c0*/  ISETP.GT.AND P0, PT, R26.reuse, 0x1, P0 ;  /* 0x000000011a00780c */ /* 0x040fe20000704270 */
[----:B------:R-:W-:Y:S03]  /*e7d0*/  UP2UR UR27, UPR, URZ, 0x1 ;  /* 0x000000013f1b7883 */ /* 0x000fe60008000000 */
[----:B------:R-:W-:Y:S04]  /*e7e0*/  ISETP.LT.OR P0, PT, R27, 0x2, P0 ;  /* 0x000000021b00780c */ /* 0x000fe80000701670 */
[----:B------:R-:W-:Y:S02]  /*e7f0*/  FSEL R22, R173, -INF , !P0 ;  /* 0xff800000ad167808 */ /* 0x000fe40004000000 */
[----:B------:R-:W-:Y:S01]  /*e800*/  PLOP3.LUT P0, PT, PT, PT, UP0, 0x40, 0x0 ;  /* 0x000000000000781c */ /* 0x000fe20003f0e808 */
[----:B------:R-:W-:Y:S03]  /*e810*/  UISETP.GE.AND UP0, UPT, UR4, 0xa, UPT ;  /* 0x0000000a0400788c */ /* 0x000fe6000bf06270 */
        /* <DEDUP_REMOVED lines=20> */
[----:B------:R-:W-:Y:S01]  /*e960*/  PLOP3.LUT P0, PT, PT, PT, UP5, 0x40, 0x0 ;  /* 0x000000000000781c */ /* 0x000fe20003f0e858 */
[----:B------:R-:W1:Y:S03]  /*e970*/  SHFL.IDX PT, R13, R25, 0x1, 0x1c1f ;  /* 0x003c1f00190d7f89 */ /* 0x000e6600000e0000 */
[----:B------:R-:W-:Y:S04]  /*e980*/  ISETP.GT.AND P0, PT, R26, 0x18, P0 ;  /* 0x000000181a00780c */ /* 0x000fe80000704270 */
[C---:B------:R-:W-:Y:S04]  /*e990*/  ISETP.LT.OR P0, PT, R27.reuse, 0x19, P0 ;  /* 0x000000191b00780c */ /* 0x040fe80000701670 */
[----:B------:R-:W-:Y:S02]  /*e9a0*/  FSEL R14, R14, -INF , !P0 ;  /* 0xff8000000e0e7808 */ /* 0x000fe40004000000 */
[----:B------:R-:W-:Y:S04]  /*e9b0*/  PLOP3.LUT P0, PT, PT, PT, UP4, 0x40, 0x0 ;  /* 0x000000000000781c */ /* 0x000fe80003f0e848 */
[----:B------:R-:W-:Y:S04]  /*e9c0*/  ISETP.GT.AND P0, PT, R26, 0x19, P0 ;  /* 0x000000191a00780c */ /* 0x000fe80000704270 */
[C---:B------:R-:W-:Y:S04]  /*e9d0*/  ISETP.LT.OR P0, PT, R27.reuse, 0x1a, P0 ;  /* 0x0000001a1b00780c */ /* 0x040fe80000701670 */
[----:B------:R-:W-:Y:S02]  /*e9e0*/  FSEL R179, R16, -INF , !P0 ;  /* 0xff80000010b37808 */ /* 0x000fe40004000000 */
[----:B------:R-:W-:Y:S04]  /*e9f0*/  PLOP3.LUT P0, PT, PT, PT, UP3, 0x40, 0x0 ;  /* 0x000000000000781c */ /* 0x000fe80003f0e838 */
[----:B------:R-:W-:Y:S04]  /*ea00*/  ISETP.GT.AND P0, PT, R26, 0x20, P0 ;  /* 0x000000201a00780c */ /* 0x000fe80000704270 */
[----:B------:R-:W-:Y:S04]  /*ea10*/  ISETP.LT.OR P0, PT, R27, 0x21, P0 ;  /* 0x000000211b00780c */ /* 0x000fe80000701670 */
[----:B------:R-:W-:Y:S01]  /*ea20*/  FSEL R175, R17, -INF , !P0 ;  /* 0xff80000011af7808 */ /* 0x000fe20004000000 */
[--C-:B-1----:R-:W-:Y:S01]  /*ea30*/  IMAD.IADD R17, R2, 0x1, R13.reuse ;  /* 0x0000000102117824 */ /* 0x102fe200078e020d */
[----:B------:R-:W-:Y:S04]  /*ea40*/  PLOP3.LUT P0, PT, PT, PT, UP2, 0x40, 0x0 ;  /* 0x000000000000781c */ /* 0x000fe80003f0e828 */
[----:B------:R-:W-:Y:S04]  /*ea50*/  ISETP.GT.AND P0, PT, R26, 0x21, P0 ;  /* 0x000000211a00780c */ /* 0x000fe80000704270 */
[C---:B------:R-:W-:Y:S04]  /*ea60*/  ISETP.LT.OR P0, PT, R27.reuse, 0x22, P0 ;  /* 0x000000221b00780c */ /* 0x040fe80000701670 */
[----:B------:R-:W-:Y:S01]  /*ea70*/  FSEL R174, R18, -INF , !P0 ;  /* 0xff80000012ae7808 */ /* 0x000fe20004000000 */
[----:B------:R-:W-:Y:S01]  /*ea80*/  IMAD.IADD R18, R24, 0x1, R13 ;  /* 0x0000000118127824 */ /* 0x000fe200078e020d */
[----:B------:R-:W-:Y:S04]  /*ea90*/  PLOP3.LUT P0, PT, PT, PT, UP1, 0x40, 0x0 ;  /* 0x000000000000781c */ /* 0x000fe80003f0e818 */
[C---:B------:R-:W-:Y:S04]  /*eaa0*/  ISETP.GT.AND P0, PT, R26.reuse, 0x28, P0 ;  /* 0x000000281a00780c */ /* 0x040fe80000704270 */
[----:B------:R-:W-:Y:S04]  /*eab0*/  ISETP.LT.OR P0, PT, R27, 0x29, P0 ;  /* 0x000000291b00780c */ /* 0x000fe80000701670 */
[----:B------:R-:W-:Y:S02]  /*eac0*/  FSEL R173, R19, -INF , !P0 ;  /* 0xff80000013ad7808 */ /* 0x000fe40004000000 */
[----:B------:R-:W-:Y:S04]  /*ead0*/  PLOP3.LUT P0, PT, PT, PT, UP0, 0x40, 0x0 ;  /* 0x000000000000781c */ /* 0x000fe80003f0e808 */
[----:B------:R-:W-:Y:S04]  /*eae0*/  ISETP.GT.AND P0, PT, R26, 0x29, P0 ;  /* 0x000000291a00780c */ /* 0x000fe80000704270 */
[----:B------:R-:W-:Y:S04]  /*eaf0*/  ISETP.LT.OR P0, PT, R27, 0x2a, P0 ;  /* 0x0000002a1b00780c */ /* 0x000fe80000701670 */
[----:B------:R-:W-:Y:S02]  /*eb00*/  FSEL R20, R20, -INF , !P0 ;  /* 0xff80000014147808 */ /* 0x000fe40004000000 */
[----:B------:R-:W-:Y:S01]  /*eb10*/  PLOP3.LUT P0, PT, PT, PT, UP6, 0x40, 0x0 ;  /* 0x000000000000781c */ /* 0x000fe20003f0e868 */
[----:B------:R-:W-:Y:S11]  /*eb20*/  UISETP.NE.AND UP6, UPT, UR30, URZ, UPT ;  /* 0x0000003f1e00728c */ /* 0x000ff6000bfc5270 */
[----:B------:R-:W-:Y:S01]  /*eb30*/  @!UPT UIADD3 URZ, URZ, URZ, URZ ;  /* 0x0000003f3f3ff290 */ /* 0x000fe2000fffe03f */
        /* <DEDUP_REMOVED lines=16> */
.L_x_219:
[----:B------:R-:W-:Y:S04]  /*ec40*/  MOV R2, 0x1 ;  /* 0x0000000100027802 */ /* 0x000fe80000000f00 */
[----:B------:R-:W-:Y:S11]  /*ec50*/  ISETP.NE.AND P0, PT, R2, c[0x0][0x32c], PT ;  /* 0x0000cb0002007a0c */ /* 0x000ff60003f05270 */
[----:B------:R-:W-:Y:S02]  /*ec60*/  @!UPT UIADD3 URZ, URZ, URZ, URZ ;  /* 0x0000003f3f3ff290 */ /* 0x000fe4000fffe03f */
[----:B------:R-:W-:Y:S05]  /*ec70*/  @P0 IMAD.HI.U32 R2, R13, c[0x0][0x330], RZ ;  /* 0x0000cc000d020a27 */ /* 0x000fea00078e00ff */
[----:B------:R-:W-:Y:S02]  /*ec80*/  @P0 SHF.R.U32.HI R13, RZ, c[0x0][0x334], R2 ;  /* 0x0000cd00ff0d0a19 */ /* 0x000fe40000011602 */
.L_x_220:
[----:B------:R-:W-:Y:S05]  /*ec90*/  BSYNC B0 ;  /* 0x0000000000007941 */ /* 0x000fea0003800000 */
.L_x_218:
[----:B------:R-:W-:Y:S05]  /*eca0*/  IMAD R0, R13, c[0x0][0x32c], R0 ;  /* 0x0000cb000d007a24 */ /* 0x000fea00078e0200 */
[----:B------:R-:W-:Y:S02]  /*ecb0*/  IMNMX R17, R17, R0, !PT ;  /* 0x0000000011117217 */ /* 0x000fe40007800200 */
[----:B------:R-:W-:Y:S04]  /*ecc0*/  IADD3 R0, R0, c[0x0][0x32c], RZ ;  /* 0x0000cb0000007a10 */ /* 0x000fe80007ffe0ff */
[----:B------:R-:W-:Y:S02]  /*ecd0*/  IMNMX R18, R18, R0, PT ;  /* 0x0000000012127217 */ /* 0x000fe40003800200 */
.L_x_217:
[----:B-----5:R-:W-:Y:S01]  /*ece0*/  FMNMX.FTZ R0, R23, R3, !PT ;  /* 0x0000000317007209 */ /* 0x020fe20007810000 */
        /* <DEDUP_REMOVED lines=38> */
[----:B------:R-:W-:Y:S02]  /*ef50*/  FMUL.FTZ R2, R2, c[0x0][0x2d0] ;  /* 0x0000b40002027a20 */ /* 0x000fe40000410000 */
[--C-:B------:R-:W-:Y:S01]  /*ef60*/  FFMA.FTZ R19, R23, c[0x0][0x2d0], -R172.reuse ;  /* 0x0000b40017137a23 */ /* 0x100fe200000108ac */
[----:B------:R-:W-:Y:S01]  /*ef70*/  FSEL R14, R177, -INF , !P0 ;  /* 0xff800000b10e7808 */ /* 0x000fe20004000000 */
[--C-:B------:R-:W-:Y:S01]  /*ef80*/  FFMA.FTZ R16, R22, c[0x0][0x2d0], -R172.reuse ;  /* 0x0000b40016107a23 */ /* 0x100fe200000108ac */
[----:B------:R-:W-:Y:S01]  /*ef90*/  PLOP3.LUT P0, PT, PT, PT, UP3, 0x40, 0x0 ;  /* 0x000000000000781c */ /* 0x000fe20003f0e838 */
[----:B------:R-:W-:Y:S01]  /*efa0*/  UISETP.NE.AND UP3, UPT, UR29, URZ, UPT ;  /* 0x0000003f1d00728c */ /* 0x000fe2000bf65270 */
[--C-:B------:R-:W-:Y:S01]  /*efb0*/  FFMA.FTZ R171, R21, c[0x0][0x2d0], -R172.reuse ;  /* 0x0000b40015ab7a23 */ /* 0x100fe200000108ac */
[----:B------:R-:W-:Y:S01]  /*efc0*/  MUFU.EX2 R19, R19 ;  /* 0x0000001300137308 */ /* 0x000fe20000000800 */
[----:B------:R-:W-:Y:S01]  /*efd0*/  ISETP.GT.AND P0, PT, R17, 0x1, P0 ;  /* 0x000000011100780c */ /* 0x000fe20000704270 */
        /* <DEDUP_REMOVED lines=10> */
[----:B------:R-:W-:Y:S01]  /*f080*/  FFMA.FTZ R172, R20, c[0x0][0x2d0], -R172 ;  /* 0x0000b40014ac7a23 */ /* 0x000fe200000108ac */
[C---:B------:R-:W-:Y:S01]  /*f090*/  ISETP.GT.AND P0, PT, R17.reuse, 0x8, P0 ;  /* 0x000000081100780c */ /* 0x040fe20000704270 */
[----:B------:R-:W1:Y:S03]  /*f0a0*/  MUFU.EX2 R16, R16 ;  /* 0x0000001000107308 */ /* 0x000e660000000800 */
[----:B------:R-:W-:Y:S04]  /*f0b0*/  ISETP.LT.OR P0, PT, R18, 0x9, P0 ;  /* 0x000000091200780c */ /* 0x000fe80000701670 */
[----:B------:R-:W-:Y:S02]  /*f0c0*/  FSEL R10, R10, -INF , !P0 ;  /* 0xff8000000a0a7808 */ /* 0x000fe40004000000 */
[----:B------:R-:W-:Y:S01]  /*f0d0*/  PLOP3.LUT P0, PT, PT, PT, UP1, 0x40, 0x0 ;  /* 0x000000000000781c */ /* 0x000fe20003f0e818 */
[----:B------:R-:W-:Y:S01]  /*f0e0*/  UISETP.NE.AND UP1, UPT, UR27, URZ, UPT ;  /* 0x0000003f1b00728c */ /* 0x000fe2000bf25270 */
[----:B------:R-:W-:Y:S02]  /*f0f0*/  MUFU.EX2 R13, R13 ;  /* 0x0000000d000d7308 */ /* 0x000fe40000000800 */
[----:B------:R-:W-:Y:S04]  /*f100*/  ISETP.GT.AND P0, PT, R17, 0x9, P0 ;  /* 0x000000091100780c */ /* 0x000fe80000704270 */
[----:B------:R-:W-:Y:S04]  /*f110*/  ISETP.LT.OR P0, PT, R18, 0xa, P0 ;  /* 0x0000000a1200780c */ /* 0x000fe80000701670 */
[----:B------:R-:W-:Y:S01]  /*f120*/  FSEL R169, R169, -INF , !P0 ;  /* 0xff800000a9a97808 */ /* 0x000fe20004000000 */
[----:B------:R-:W-:Y:S01]  /*f130*/  MUFU.EX2 R8, R8 ;  /* 0x0000000800087308 */ /* 0x000fe20000000800 */
[----:B------:R-:W-:Y:S01]  /*f140*/  PLOP3.LUT P0, PT, PT, PT, UP0, 0x40, 0x0 ;  /* 0x000000000000781c */ /* 0x000fe20003f0e808 */
[----:B------:R-:W-:Y:S01]  /*f150*/  UISETP.NE.AND UP0, UPT, UR26, URZ, UPT ;  /* 0x0000003f1a00728c */ /* 0x000fe2000bf05270 */
[----:B-1----:R-:W-:Y:S02]  /*f160*/  F2FP.BF16.PACK_AB R168, R16, R19 ;  /* 0x0000001310a8723e */ /* 0x002fe400000010ff */
[C---:B------:R-:W-:Y:S04]  /*f170*/  ISETP.GT.AND P0, PT, R17.reuse, 0x10, P0 ;  /* 0x000000101100780c */ /* 0x040fe80000704270 */
[----:B------:R-:W-:Y:S01]  /*f180*/  ISETP.LT.OR P0, PT, R18, 0x11, P0 ;  /* 0x000000111200780c */ /* 0x000fe20000701670 */
[----:B------:R-:W-:Y:S03]  /*f190*/  MUFU.EX2 R179, R179 ;  /* 0x000000b300b37308 */ /* 0x000fe60000000800 */
[----:B------:R-:W-:Y:S02]  /*f1a0*/  FSEL R25, R12, -INF , !P0 ;  /* 0xff8000000c197808 */ /* 0x000fe40004000000 */
[----:B------:R-:W-:Y:S04]  /*f1b0*/  PLOP3.LUT P0, PT, PT, PT, UP6, 0x40, 0x0 ;  /* 0x000000000000781c */ /* 0x000fe80003f0e868 */
[----:B------:R-:W-:Y:S01]  /*f1c0*/  ISETP.GT.AND P0, PT, R17, 0x11, P0 ;  /* 0x000000111100780c */ /* 0x000fe20000704270 */
[----:B------:R-:W-:Y:S03]  /*f1d0*/  MUFU.EX2 R172, R172 ;  /* 0x000000ac00ac7308 */ /* 0x000fe60000000800 */
[C---:B------:R-:W-:Y:S04]  /*f1e0*/  ISETP.LT.OR P0, PT, R18.reuse, 0x12, P0 ;  /* 0x000000121200780c */ /* 0x040fe80000701670 */
[----:B------:R-:W-:Y:S02]  /*f1f0*/  FSEL R24, R9, -INF , !P0 ;  /* 0xff80000009187808 */ /* 0x000fe40004000000 */
[----:B------:R-:W-:Y:S01]  /*f200*/  PLOP3.LUT P0, PT, PT, PT, UP5, 0x40, 0x0 ;  /* 0x000000000000781c */ /* 0x000fe20003f0e858 */
[----:B------:R-:W-:Y:S03]  /*f210*/  MUFU.EX2 R175, R175 ;  /* 0x000000af00af7308 */ /* 0x000fe60000000800 */
[C---:B------:R-:W-:Y:S04]  /*f220*/  ISETP.GT.AND P0, PT, R17.reuse, 0x18, P0 ;  /* 0x000000181100780c */ /* 0x040fe80000704270 */
[----:B------:R-:W-:Y:S03]  /*f230*/  ISETP.LT.OR P0, PT, R18, 0x19, P0 ;  /* 0x000000191200780c */ /* 0x000fe60000701670 */
[----:B------:R-:W-:Y:S01]  /*f240*/  MUFU.EX2 R174, R174 ;  /* 0x000000ae00ae7308 */ /* 0x000fe20000000800 */
[----:B------:R-:W-:Y:S02]  /*f250*/  FSEL R178, R178, -INF , !P0 ;  /* 0xff800000b2b27808 */ /* 0x000fe40004000000 */
[----:B------:R-:W-:Y:S04]  /*f260*/  PLOP3.LUT P0, PT, PT, PT, UP4, 0x40, 0x0 ;  /* 0x000000000000781c */ /* 0x000fe80003f0e848 */
[C---:B------:R-:W-:Y:S03]  /*f270*/  ISETP.GT.AND P0, PT, R17.reuse, 0x19, P0 ;  /* 0x000000191100780c */ /* 0x040fe60000704270 */
[----:B------:R-:W-:Y:S01]  /*f280*/  MUFU.EX2 R173, R173 ;  /* 0x000000ad00ad7308 */ /* 0x000fe20000000800 */
[----:B------:R-:W-:Y:S04]  /*f290*/  ISETP.LT.OR P0, PT, R18, 0x1a, P0 ;  /* 0x0000001a1200780c */ /* 0x000fe80000701670 */
[----:B------:R-:W-:Y:S02]  /*f2a0*/  FSEL R176, R4, -INF , !P0 ;  /* 0xff80000004b07808 */ /* 0x000fe40004000000 */
[----:B------:R-:W-:Y:S04]  /*f2b0*/  PLOP3.LUT P0, PT, PT, PT, UP3, 0x40, 0x0 ;  /* 0x000000000000781c */ /* 0x000fe80003f0e838 */
[C---:B------:R-:W-:Y:S04]  /*f2c0*/  ISETP.GT.AND P0, PT, R17.reuse, 0x20, P0 ;  /* 0x000000201100780c */ /* 0x040fe80000704270 */
[----:B------:R-:W-:Y:S04]  /*f2d0*/  ISETP.LT.OR P0, PT, R18, 0x21, P0 ;  /* 0x000000211200780c */ /* 0x000fe80000701670 */
[----:B------:R-:W-:Y:S02]  /*f2e0*/  FSEL R159, R6, -INF , !P0 ;  /* 0xff800000069f7808 */ /* 0x000fe40004000000 */
[----:B------:R-:W1:Y:S01]  /*f2f0*/  MUFU.EX2 R6, R2 ;  /* 0x0000000200067308 */ /* 0x000e620000000800 */
[----:B------:R-:W-:Y:S04]  /*f300*/  PLOP3.LUT P0, PT, PT, PT, UP2, 0x40, 0x0 ;  /* 0x000000000000781c */ /* 0x000fe80003f0e828 */
[----:B------:R-:W-:Y:S04]  /*f310*/  ISETP.GT.AND P0, PT, R17, 0x21, P0 ;  /* 0x000000211100780c */ /* 0x000fe80000704270 */
[C---:B------:R-:W-:Y:S04]  /*f320*/  ISETP.LT.OR P0, PT, R18.reuse, 0x22, P0 ;  /* 0x000000221200780c */ /* 0x040fe80000701670 */
[----:B------:R-:W-:Y:S02]  /*f330*/  FSEL R158, R5, -INF , !P0 ;  /* 0xff800000059e7808 */ /* 0x000fe40004000000 */
[----:B------:R-:W-:Y:S04]  /*f340*/  PLOP3.LUT P0, PT, PT, PT, UP1, 0x40, 0x0 ;  /* 0x000000000000781c */ /* 0x000fe80003f0e818 */
[----:B------:R-:W-:Y:S04]  /*f350*/  ISETP.GT.AND P0, PT, R17, 0x28, P0 ;  /* 0x000000281100780c */ /* 0x000fe80000704270 */
[----:B------:R-:W-:Y:S01]  /*f360*/  ISETP.LT.OR P0, PT, R18, 0x29, P0 ;  /* 0x000000291200780c */ /* 0x000fe20000701670 */
[----:B-1----:R-:W-:Y:S01]  /*f370*/  FMUL.FTZ R20, R6, R148 ;  /* 0x0000009406147220 */ /* 0x002fe20000410000 */
[----:B------:R-:W-:Y:S01]  /*f380*/  FMNMX.FTZ R2, R14, R156, !PT ;  /* 0x0000009c0e027209 */ /* 0x000fe20007810000 */
[----:B------:R-:W3:Y:S01]  /*f390*/  LDL.LU R148, [R1+0x40] ;  /* 0x0000400001947983 */ /* 0x000ee20000300800 */
[----:B------:R-:W-:Y:S01]  /*f3a0*/  FSEL R157, R15, -INF , !P0 ;  /* 0xff8000000f9d7808 */ /* 0x000fe20004000000 */
[C---:B------:R-:W-:Y:S01]  /*f3b0*/  FMUL.FTZ R9, R6.reuse, R137 ;  /* 0x0000008906097220 */ /* 0x040fe20000410000 */
[----:B------:R-:W-:Y:S01]  /*f3c0*/  FMNMX.FTZ R2, R11, R2, !PT ;  /* 0x000000020b027209 */ /* 0x000fe20007810000 */
[C---:B------:R-:W-:Y:S01]  /*f3d0*/  FMUL.FTZ R12, R6.reuse, R140 ;  /* 0x0000008c060c7220 */ /* 0x040fe20000410000 */
[----:B------:R-:W-:Y:S01]  /*f3e0*/  PLOP3.LUT P0, PT, PT, PT, UP0, 0x40, 0x0 ;  /* 0x000000000000781c */ /* 0x000fe20003f0e808 */
[----:B------:R-:W-:Y:S01]  /*f3f0*/  FMUL.FTZ R21, R6, R149 ;  /* 0x0000009506157220 */ /* 0x000fe20000410000 */
[----:B------:R-:W-:Y:S01]  /*f400*/  FMNMX.FTZ R2, R10, R2, !PT ;  /* 0x000000020a027209 */ /* 0x000fe20007810000 */
[C---:B------:R-:W-:Y:S01]  /*f410*/  FMUL.FTZ R28, R6.reuse, R28 ;  /* 0x0000001c061c7220 */ /* 0x040fe20000410000 */
[----:B------:R-:W-:Y:S01]  /*f420*/  ISETP.GT.AND P0, PT, R17, 0x29, P0 ;  /* 0x000000291100780c */ /* 0x000fe20000704270 */
[C---:B------:R-:W-:Y:S01]  /*f430*/  FMUL.FTZ R17, R6.reuse, R145 ;  /* 0x0000009106117220 */ /* 0x040fe20000410000 */
[----:B------:R-:W-:Y:S01]  /*f440*/  FMNMX.FTZ R2, R169, R2, !PT ;  /* 0x00000002a9027209 */ /* 0x000fe20007810000 */
[----:B------:R-:W-:Y:S01]  /*f450*/  FMUL.FTZ R29, R6, R29 ;  /* 0x0000001d061d7220 */ /* 0x000fe20000410000 */
[----:B------:R-:W-:Y:S01]  /*f460*/  ISETP.LT.OR P0, PT, R18, 0x2a, P0 ;  /* 0x0000002a1200780c */ /* 0x000fe20000701670 */
[C---:B------:R-:W-:Y:S01]  /*f470*/  FMUL.FTZ R32, R6.reuse, R32 ;  /* 0x0000002006207220 */ /* 0x040fe20000410000 */
[----:B------:R-:W-:Y:S01]  /*f480*/  FMNMX.FTZ R2, R25, R2, !PT ;  /* 0x0000000219027209 */ /* 0x000fe20007810000 */
[C---:B------:R-:W-:Y:S01]  /*f490*/  FMUL.FTZ R33, R6.reuse, R33 ;  /* 0x0000002106217220 */ /* 0x040fe20000410000 */
[----:B------:R-:W-:Y:S01]  /*f4a0*/  FSEL R3, R7, -INF , !P0 ;  /* 0xff80000007037808 */ /* 0x000fe20004000000 */
        /* <DEDUP_REMOVED lines=18> */
[----:B--2---:R-:W-:Y:S01]  /*f5d0*/  FFMA.FTZ R5, R6, R170, R19 ;  /* 0x000000aa06057223 */ /* 0x004fe20000010013 */
[----:B------:R-:W-:Y:S01]  /*f5e0*/  F2FP.BF16.PACK_AB R170, R8, R13 ;  /* 0x0000000d08aa723e */ /* 0x000fe200000010ff */
[----:B------:R-:W-:Y:S01]  /*f5f0*/  FMUL.FTZ R49, R6, R49 ;  /* 0x0000003106317220 */ /* 0x000fe20000410000 */
[----:B------:R-:W-:Y:S01]  /*f600*/  FMNMX.FTZ R2, R157, R2, !PT ;  /* 0x000000029d027209 */ /* 0x000fe20007810000 */
[----:B------:R-:W-:Y:S01]  /*f610*/  FADD.FTZ R5, R16, R5 ;  /* 0x0000000510057221 */ /* 0x000fe20000010000 */
[----:B------:R-:W-:Y:S01]  /*f620*/  MUFU.EX2 R149, R149 ;  /* 0x0000009500957308 */ /* 0x000fe20000000800 */
[C---:B------:R-:W-:Y:S01]  /*f630*/  FMUL.FTZ R16, R6.reuse, R144 ;  /* 0x0000009006107220 */ /* 0x040fe20000410000 */
[----:B------:R-:W-:Y:S01]  /*f640*/  FMNMX.FTZ R4, R3, R2, !PT ;  /* 0x0000000203047209 */ /* 0x000fe20007810000 */
[----:B------:R-:W-:Y:S01]  /*f650*/  FADD.FTZ R5, R13, R5 ;  /* 0x000000050d057221 */ /* 0x000fe20000010000 */
[----:B------:R-:W-:Y:S01]  /*f660*/  UISETP.GT.AND UP0, UPT, UR23, UR7, UPT ;  /* 0x000000071700728c */ /* 0x000fe2000bf04270 */
[----:B------:R-:W-:Y:S02]  /*f670*/  FMUL.FTZ R13, R6, R141 ;  /* 0x0000008d060d7220 */ /* 0x000fe40000410000 */
[----:B------:R-:W1:Y:S01]  /*f680*/  SHFL.BFLY PT, R2, R4, 0x2, 0x1f ;  /* 0x0c401f0004027f89 */ /* 0x000e6200000e0000 */
[----:B------:R-:W-:Y:S01]  /*f690*/  FADD.FTZ R177, R8, R5 ;  /* 0x0000000508b17221 */ /* 0x000fe20000010000 */
[----:B------:R-:W-:Y:S01]  /*f6a0*/  UMOV UR23, UR4 ;  /* 0x0000000400177c82 */ /* 0x000fe20008000000 */
[C---:B------:R-:W-:Y:S02]  /*f6b0*/  FMUL.FTZ R8, R6.reuse, R136 ;  /* 0x0000008806087220 */ /* 0x040fe40000410000 */
[C---:B------:R-:W-:Y:S01]  /*f6c0*/  FMUL.FTZ R5, R6.reuse, R133 ;  /* 0x0000008506057220 */ /* 0x040fe20000410000 */
        /* <DEDUP_REMOVED lines=325> */
.L_x_208:
[----:B------:R-:W2:Y:S04]  /*10b20*/  LDL.LU R4, [R1+0x44] ;  /* 0x0000440001047983 */ /* 0x000ea80000300800 */
[----:B------:R-:W3:Y:S01]  /*10b30*/  LDL.LU R7, [R1+0x40] ;  /* 0x0000400001077983 */ /* 0x000ee20000300800 */
[----:B------:R-:W-:-:S02]  /*10b40*/  MOV R8, 0xff800000 ;  /* 0xff80000000087802 */ /* 0x000fc40000000f00 */
[----:B------:R-:W-:Y:S01]  /*10b50*/  PLOP3.LUT P2, PT, PT, PT, PT, 0x8, 0x0 ;  /* 0x000000000000781c */ /* 0x000fe20003f4e170 */
[----:B--2---:R-:W1:Y:S04]  /*10b60*/  SHFL.BFLY PT, R6, R4, 0x2, 0x1f ;  /* 0x0c401f0004067f89 */ /* 0x004e6800000e0000 */
[----:B---3--:R-:W2:Y:S01]  /*10b70*/  SHFL.BFLY PT, R5, R7, 0x2, 0x1f ;  /* 0x0c401f0007057f89 */ /* 0x008ea200000e0000 */
[----:B-1----:R-:W-:Y:S02]  /*10b80*/  FADD.FTZ R6, R6, R4 ;  /* 0x0000000406067221 */ /* 0x002fe40000010000 */
[----:B--2---:R-:W-:-:S03]  /*10b90*/  FADD.FTZ R5, R5, R7 ;  /* 0x0000000705057221 */ /* 0x004fc60000010000 */
[----:B------:R-:W1:Y:S01]  /*10ba0*/  SHFL.BFLY PT, R4, R6, 0x1, 0x1f ;  /* 0x0c201f0006047f89 */ /* 0x000e6200000e0000 */
[----:B------:R-:W-:-:S03]  /*10bb0*/  MOV R7, 0xff800000 ;  /* 0xff80000000077802 */ /* 0x000fc60000000f00 */
[----:B------:R-:W2:Y:S01]  /*10bc0*/  SHFL.BFLY PT, R3, R5, 0x1, 0x1f ;  /* 0x0c201f0005037f89 */ /* 0x000ea200000e0000 */
[----:B-1----:R-:W-:Y:S01]  /*10bd0*/  FADD.FTZ R4, R6, R4 ;  /* 0x0000000406047221 */ /* 0x002fe20000010000 */
[----:B------:R-:W-:Y:S01]  /*10be0*/  MOV R6, RZ ;  /* 0x000000ff00067202 */ /* 0x000fe20000000f00 */
[----:B--2---:R-:W-:-:S03]  /*10bf0*/  FADD.FTZ R3, R5, R3 ;  /* 0x0000000305037221 */ /* 0x004fc60000010000 */
[----:B------:R-:W-:Y:S02]  /*10c00*/  FSETP.NE.FTZ.AND P1, PT, R4, RZ, PT ;  /* 0x000000ff0400720b */ /* 0x000fe40003f35000 */
[----:B------:R-:W-:Y:S02]  /*10c10*/  MOV R5, RZ ;  /* 0x000000ff00057202 */ /* 0x000fe40000000f00 */
[----:B------:R-:W-:-:S09]  /*10c20*/  FSETP.NE.FTZ.AND P0, PT, R3, RZ, PT ;  /* 0x000000ff0300720b */ /* 0x000fd20003f15000 */
[----:B------:R-:W1:Y:S01]  /*10c30*/  @P1 MUFU.RCP R6, R4 ;  /* 0x0000000400061308 */ /* 0x000e620000001000 */
[----:B------:R-:W-:-:S03]  /*10c40*/  @P1 MOV R10, 0x3f317218 ;  /* 0x3f317218000a1802 */ /* 0x000fc60000000f00 */
[----:B------:R-:W-:Y:S02]  /*10c50*/  @P0 MOV R9, 0x3f317218 ;  /* 0x3f31721800090802 */ /* 0x000fe40000000f00 */
        /* <DEDUP_REMOVED lines=12> */
[----:B------:R-:W-:Y:S02]  /*10d20*/  FMUL.FTZ R145, R6, R145 ;  /* 0x0000009106917220 */ /* 0x000fe40000410000 */
        /* <DEDUP_REMOVED lines=56> */
[----:B------:R-:W-:Y:S02]  /*110b0*/  FMUL.FTZ R128, R6, R128 ;  /* 0x0000008006807220 */ /* 0x000fe40000410000 */
        /* <DEDUP_REMOVED lines=64> */
[----:B------:R-:W-:Y:S02]  /*114c0*/  FMUL.FTZ R5, R5, R131 ;  /* 0x0000008305057220 */ /* 0x000fe40000410000 */
[----:B------:R-:W-:Y:S02]  /*114d0*/  @P1 FFMA.FTZ R7, R10, R0, R4 ;  /* 0x000000000a071223 */ /* 0x000fe40000010004 */
[----:B------:R-:W-:-:S02]  /*114e0*/  @P0 FFMA.FTZ R8, R9, R2, R3 ;  /* 0x0000000209080223 */ /* 0x000fc40000010003 */
.L_x_169:
[----:B------:R-:W-:Y:S05]  /*114f0*/  @P2 BRA `(.L_x_222) ;  /* 0x0000197000002947 */ /* 0x000fea0003800000 */
[----:B------:R-:W3:Y:S01]  /*11500*/  S2R R0, SR_TID.X ;  /* 0x0000000000007919 */ /* 0x000ee20000002100 */
[----:B------:R-:W-:Y:S01]  /*11510*/  IMAD.MOV.U32 R12, RZ, RZ, c[0x0][0x4e8] ;  /* 0x00013a00ff0c7624 */ /* 0x000fe200078e00ff */
[----:B------:R-:W-:Y:S01]  /*11520*/  ULDC.64 UR4, c[0x0][0x490] ;  /* 0x0001240000047ab9 */ /* 0x000fe20000000a00 */
[----:B------:R-:W-:Y:S01]  /*11530*/  F2FP.BF16.PACK_AB R132, R133, R132 ;  /* 0x000000848584723e */ /* 0x000fe200000010ff */
[----:B------:R-:W4:Y:S01]  /*11540*/  S2R R22, SR_CTAID.Z ;  /* 0x0000000000167919 */ /* 0x000f220000002700 */
[----:B------:R-:W-:Y:S01]  /*11550*/  UIMAD UR6, UR9, UR4, URZ ;  /* 0x00000004090672a4 */ /* 0x000fe2000f8e023f */
[C---:B------:R-:W-:Y:S01]  /*11560*/  ISETP.NE.AND P3, PT, R12.reuse, 0x1, PT ;  /* 0x000000010c00780c */ /* 0x040fe20003f65270 */
[----:B--2---:R-:W-:Y:S01]  /*11570*/  UIMAD.WIDE.U32 UR12, UR11, UR4, URZ ;  /* 0x000000040b0c72a5 */ /* 0x004fe2000f8e003f */
[----:B------:R-:W-:Y:S01]  /*11580*/  IMAD R12, R12, c[0x0][0x388], RZ ;  /* 0x0000e2000c0c7a24 */ /* 0x000fe200078e02ff */
[----:B------:R-:W-:Y:S01]  /*11590*/  UIMAD UR6, UR11, UR5, UR6 ;  /* 0x000000050b0672a4 */ /* 0x000fe2000f8e0206 */
[----:B------:R-:W-:Y:S01]  /*115a0*/  F2FP.BF16.PACK_AB R134, R135, R134 ;  /* 0x000000868786723e */ /* 0x000fe200000010ff */
[----:B------:R-:W-:Y:S01]  /*115b0*/  BSSY B0, `(.L_x_223) ;  /* 0x000012e000007945 */ /* 0x000fe20003800000 */
[----:B------:R-:W-:Y:S01]  /*115c0*/  ULDC.64 UR4, c[0x0][0x3e8] ;  /* 0x0000fa0000047ab9 */ /* 0x000fe20000000a00 */
[----:B------:R-:W-:Y:S01]  /*115d0*/  IMAD.U32 R25, RZ, RZ, UR13 ;  /* 0x0000000dff197e24 */ /* 0x000fe2000f8e00ff */
[----:B------:R-:W-:Y:S01]  /*115e0*/  UIMAD UR9, UR9, UR4, URZ ;  /* 0x00000004090972a4 */ /* 0x000fe2000f8e023f */
[----:B------:R-:W-:Y:S01]  /*115f0*/  IMAD.U32 R24, RZ, RZ, UR12 ;  /* 0x0000000cff187e24 */ /* 0x000fe2000f8e00ff */
[----:B------:R-:W-:Y:S01]  /*11600*/  UIMAD.WIDE.U32 UR14, UR11, UR4, URZ ;  /* 0x000000040b0e72a5 */ /* 0x000fe2000f8e003f */
[----:B------:R-:W-:Y:S01]  /*11610*/  F2FP.BF16.PACK_AB R136, R137, R136 ;  /* 0x000000888988723e */ /* 0x000fe200000010ff */
[----:B------:R-:W-:Y:S01]  /*11620*/  UIMAD UR5, UR11, UR5, UR9 ;  /* 0x000000050b0572a4 */ /* 0x000fe2000f8e0209 */
[----:B------:R-:W-:Y:S01]  /*11630*/  F2FP.BF16.PACK_AB R138, R139, R138 ;  /* 0x0000008a8b8a723e */ /* 0x000fe200000010ff */
[----:B------:R-:W-:Y:S01]  /*11640*/  UIADD3 UR6, UR13, UR6, URZ ;  /* 0x000000060d067290 */ /* 0x000fe2000fffe03f */
[----:B------:R-:W-:Y:S01]  /*11650*/  F2FP.BF16.PACK_AB R140, R141, R140 ;  /* 0x0000008c8d8c723e */ /* 0x000fe200000010ff */
[----:B------:R-:W-:Y:S01]  /*11660*/  UIADD3 UR5, UR15, UR5, URZ ;  /* 0x000000050f057290 */ /* 0x000fe2000fffe03f */
[----:B------:R-:W-:Y:S01]  /*11670*/  IMAD.U32 R27, RZ, RZ, UR15 ;  /* 0x0000000fff1b7e24 */ /* 0x000fe2000f8e00ff */
[----:B-1-3--:R-:W-:Y:S01]  /*11680*/  SHF.R.S32.HI R2, RZ, 0x1f, R0 ;  /* 0x0000001fff027819 */ /* 0x00afe20000011400 */
[----:B------:R-:W-:Y:S01]  /*11690*/  IMAD.U32 R26, RZ, RZ, UR14 ;  /* 0x0000000eff1a7e24 */ /* 0x000fe2000f8e00ff */
[----:B------:R-:W-:Y:S01]  /*116a0*/  F2FP.BF16.PACK_AB R142, R143, R142 ;  /* 0x0000008e8f8e723e */ /* 0x000fe200000010ff */
[----:B------:R-:W-:Y:S01]  /*116b0*/  IMAD.U32 R25, RZ, RZ, UR6 ;  /* 0x00000006ff197e24 */ /* 0x000fe2000f8e00ff */
[CC--:B------:R-:W-:Y:S01]  /*116c0*/  LEA.HI R9, R2.reuse, R0.reuse, RZ, 0x2 ;  /* 0x0000000002097211 */ /* 0x0c0fe200078f10ff */
[----:B------:R-:W-:Y:S01]  /*116d0*/  IMAD.U32 R27, RZ, RZ, UR5 ;  /* 0x00000005ff1b7e24 */ /* 0x000fe2000f8e00ff */
[-C--:B------:R-:W-:Y:S01]  /*116e0*/  LEA.HI R19, R2, R0.reuse, RZ, 0x5 ;  /* 0x0000000002137211 */ /* 0x080fe200078f28ff */
[----:B----4-:R-:W-:Y:S01]  /*116f0*/  IMAD.WIDE.U32 R24, R22, c[0x0][0x498], R24 ;  /* 0x0001260016187a25 */ /* 0x010fe200078e0018 */
[----:B------:R-:W-:-:S02]  /*11700*/  LEA.HI R4, R2, R0, RZ, 0x3 ;  /* 0x0000000002047211 */ /* 0x000fc400078f18ff */
[--C-:B------:R-:W-:Y:S02]  /*11710*/  SHF.R.S32.HI R21, RZ, 0x2, R9.reuse ;  /* 0x00000002ff157819 */ /* 0x100fe40000011409 */
[----:B------:R-:W-:Y:S02]  /*11720*/  SHF.R.S32.HI R3, RZ, 0x1f, R9 ;  /* 0x0000001fff037819 */ /* 0x000fe40000011409 */
[----:B------:R-:W-:Y:S02]  /*11730*/  LOP3.LUT R9, R9, 0xfffffffc, RZ, 0xc0, !PT ;  /* 0xfffffffc09097812 */ /* 0x000fe400078ec0ff */
[----:B------:R-:W-:Y:S02]  /*11740*/  LOP3.LUT R10, R19, 0xffffffe0, RZ, 0xc0, !PT ;  /* 0xffffffe0130a7812 */ /* 0x000fe400078ec0ff */
[----:B------:R-:W-:Y:S01]  /*11750*/  LOP3.LUT R11, R4, 0xfffffff8, RZ, 0xc0, !PT ;  /* 0xfffffff8040b7812 */ /* 0x000fe200078ec0ff */
[C---:B------:R-:W-:Y:S01]  /*11760*/  IMAD.IADD R9, R0.reuse, 0x1, -R9 ;  /* 0x0000000100097824 */ /* 0x040fe200078e0a09 */
[----:B------:R-:W-:Y:S01]  /*11770*/  LEA.HI R3, R3, R21, RZ, 0x3 ;  /* 0x0000001503037211 */ /* 0x000fe200078f18ff */
[----:B------:R-:W-:Y:S01]  /*11780*/  IMAD.IADD R10, R0, 0x1, -R10 ;  /* 0x00000001000a7824 */ /* 0x000fe200078e0a0a */
[----:B------:R-:W-:Y:S01]  /*11790*/  LEA.HI R2, R2, R0, RZ, 0x6 ;  /* 0x0000000002027211 */ /* 0x000fe200078f30ff */
[----:B------:R-:W-:Y:S01]  /*117a0*/  IMAD.IADD R0, R0, 0x1, -R11 ;  /* 0x0000000100007824 */ /* 0x000fe200078e0a0b */
[----:B------:R-:W-:-:S02]  /*117b0*/  LOP3.LUT R11, R3, 0xfffffff8, RZ, 0xc0, !PT ;  /* 0xfffffff8030b7812 */ /* 0x000fc400078ec0ff */
[----:B------:R-:W-:Y:S01]  /*117c0*/  SHF.R.S32.HI R4, RZ, 0x3, R4 ;  /* 0x00000003ff047819 */ /* 0x000fe20000011404 */
[----:B------:R-:W-:Y:S01]  /*117d0*/  IMAD.SHL.U32 R2, R2, 0x8, RZ ;  /* 0x0000000802027824 */ /* 0x000fe200078e00ff */
[----:B------:R-:W-:Y:S01]  /*117e0*/  SHF.R.S32.HI R3, RZ, 0x1f, R10 ;  /* 0x0000001fff037819 */ /* 0x000fe2000001140a */
[----:B------:R-:W-:Y:S01]  /*117f0*/  IMAD.IADD R21, R21, 0x1, -R11 ;  /* 0x0000000115157824 */ /* 0x000fe200078e0a0b */
[--C-:B------:R-:W-:Y:S01]  /*11800*/  SHF.R.S32.HI R15, RZ, 0x5, R19.reuse ;  /* 0x00000005ff0f7819 */ /* 0x100fe20000011413 */
[----:B------:R-:W1:Y:S01]  /*11810*/  S2R R11, SR_CTAID.X ;  /* 0x00000000000b7919 */ /* 0x000e620000002500 */
[----:B------:R-:W-:Y:S01]  /*11820*/  IMAD.SHL.U32 R16, R4, 0x40, RZ ;  /* 0x0000004004107824 */ /* 0x000fe200078e00ff */
[----:B------:R-:W-:Y:S01]  /*11830*/  LOP3.LUT P0, RZ, R10, 0x3, RZ, 0xc0, !PT ;  /* 0x000000030aff7812 */ /* 0x000fe2000780c0ff */
[C---:B------:R-:W-:Y:S01]  /*11840*/  IMAD R18, R0.reuse, 0x20, R4 ;  /* 0x0000002000127824 */ /* 0x040fe200078e0204 */
[----:B------:R-:W-:Y:S02]  /*11850*/  SHF.R.S32.HI R19, RZ, 0x1f, R19 ;  /* 0x0000001fff137819 */ /* 0x000fe40000011413 */
[----:B------:R-:W-:Y:S01]  /*11860*/  LEA.HI R10, R3, R10, RZ, 0x2 ;  /* 0x0000000a030a7211 */ /* 0x000fe200078f10ff */
[----:B------:R-:W-:Y:S01]  /*11870*/  IMAD.SHL.U32 R3, R0, 0x8, RZ ;  /* 0x0000000800037824 */ /* 0x000fe200078e00ff */
[----:B------:R-:W-:-:S02]  /*11880*/  LOP3.LUT R16, R16, 0x1c0, RZ, 0xc0, !PT ;  /* 0x000001c010107812 */ /* 0x000fc400078ec0ff */
[----:B------:R-:W-:Y:S02]  /*11890*/  LEA.HI R19, R19, R15, RZ, 0x3 ;  /* 0x0000000f13137211 */ /* 0x000fe400078f18ff */
[----:B------:R-:W-:Y:S02]  /*118a0*/  LEA.HI R17, R9, R9, RZ, 0x1 ;  /* 0x0000000909117211 */ /* 0x000fe400078f08ff */
[----:B------:R-:W-:Y:S02]  /*118b0*/  SHF.R.U32.HI R0, RZ, 0x3, R16 ;  /* 0x00000003ff007819 */ /* 0x000fe40000011610 */
[----:B------:R-:W-:Y:S02]  /*118c0*/  LOP3.LUT R16, R16, 0x38, R3, 0xf8, !PT ;  /* 0x0000003810107812 */ /* 0x000fe400078ef803 */
[----:B------:R-:W-:Y:S02]  /*118d0*/  LOP3.LUT R19, R19, 0xffffff8, RZ, 0xc0, !PT ;  /* 0x0ffffff813137812 */ /* 0x000fe400078ec0ff */
[----:B------:R-:W-:-:S02]  /*118e0*/  LOP3.LUT R17, R17, 0x1ffffffe, RZ, 0xc0, !PT ;  /* 0x1ffffffe11117812 */ /* 0x000fc400078ec0ff */
[----:B------:R-:W-:Y:S01]  /*118f0*/  SHF.R.S32.HI R13, RZ, 0x1f, R22 ;  /* 0x0000001fff0d7819 */ /* 0x000fe20000011416 */
[----:B------:R-:W-:Y:S01]  /*11900*/  IMAD.IADD R19, R15, 0x1, -R19 ;  /* 0x000000010f137824 */ /* 0x000fe200078e0a13 */
[----:B------:R-:W-:Y:S01]  /*11910*/  LOP3.LUT R0, R16, R0, RZ, 0x3c, !PT ;  /* 0x0000000010007212 */ /* 0x000fe200078e3cff */
[----:B-1----:R-:W-:Y:S01]  /*11920*/  IMAD R18, R11, 0x80, R18 ;  /* 0x000000800b127824 */ /* 0x002fe200078e0212 */
[----:B------:R-:W-:Y:S01]  /*11930*/  R2P PR, R21, 0x6 ;  /* 0x0000000615007804 */ /* 0x000fe20000000000 */
[----:B------:R-:W-:Y:S01]  /*11940*/  IMAD R15, R15, 0x200, R9 ;  /* 0x000002000f0f7824 */ /* 0x000fe200078e0209 */
[C---:B------:R-:W-:Y:S01]  /*11950*/  LOP3.LUT R20, R21.reuse, 0x1, RZ, 0xc0, !PT ;  /* 0x0000000115147812 */ /* 0x040fe200078ec0ff */
[----:B------:R-:W-:Y:S01]  /*11960*/  @P3 IMAD.HI.U32 R16, R18, c[0x0][0x4ec], RZ ;  /* 0x00013b0012103a27 */ /* 0x000fe200078e00ff */
[----:B------:R-:W-:Y:S02]  /*11970*/  SHF.R.S32.HI R10, RZ, 0x2, R10 ;  /* 0x00000002ff0a7819 */ /* 0x000fe4000001140a */
[----:B------:R-:W-:Y:S01]  /*11980*/  LOP3.LUT R2, R0, 0x7ffffe00, R2, 0xf8, !PT ;  /* 0x7ffffe0000027812 */ /* 0x000fe200078ef802 */
[----:B------:R-:W-:Y:S01]  /*11990*/  IMAD.SHL.U32 R21, R21, 0x40, RZ ;  /* 0x0000004015157824 */ /* 0x000fe200078e00ff */
[----:B------:R-:W-:Y:S01]  /*119a0*/  ISETP.NE.U32.AND P4, PT, R20, 0x1, PT ;  /* 0x000000011400780c */ /* 0x000fe20003f85070 */
[----:B------:R-:W-:Y:S01]  /*119b0*/  IMAD.IADD R9, R9, 0x1, -R17 ;  /* 0x0000000109097824 */ /* 0x000fe200078e0a11 */
[----:B------:R-:W-:Y:S01]  /*119c0*/  F2FP.BF16.PACK_AB R144, R145, R144 ;  /* 0x000000909190723e */ /* 0x000fe200000010ff */
[----:B------:R-:W-:Y:S01]  /*119d0*/  IMAD R14, R13, c[0x0][0x498], RZ ;  /* 0x000126000d0e7a24 */ /* 0x000fe200078e02ff */
[----:B------:R-:W-:Y:S01]  /*119e0*/  LOP3.LUT R21, R21, 0x1c0, RZ, 0xc0, !PT ;  /* 0x000001c015157812 */ /* 0x000fe200078ec0ff */
[----:B------:R-:W-:Y:S01]  /*119f0*/  IMAD.MOV.U32 R17, RZ, RZ, R18 ;  /* 0x000000ffff117224 */ /* 0x000fe200078e0012 */
[----:B------:R-:W-:Y:S01]  /*11a00*/  @P3 SHF.R.U32.HI R17, RZ, c[0x0][0x4f0], R16 ;  /* 0x00013c00ff113a19 */ /* 0x000fe20000011610 */
[----:B------:R-:W-:Y:S01]  /*11a10*/  IMAD R13, R13, c[0x0][0x3f0], RZ ;  /* 0x0000fc000d0d7a24 */ /* 0x000fe200078e02ff */
[----:B------:R-:W-:Y:S01]  /*11a20*/  LEA.HI R21, R21, R21, RZ, 0x1d ;  /* 0x0000001515157211 */ /* 0x000fe200078fe8ff */
[----:B------:R-:W-:Y:S01]  /*11a30*/  IMAD R10, R19, 0x10, R10 ;  /* 0x00000010130a7824 */ /* 0x000fe200078e020a */
[----:B------:R-:W-:Y:S01]  /*11a40*/  SHF.R.S32.HI R0, RZ, 0x1f, R17 ;  /* 0x0000001fff007819 */ /* 0x000fe20000011411 */
[C---:B------:R-:W-:Y:S01]  /*11a50*/  IMAD R14, R22.reuse, c[0x0][0x49c], R14 ;  /* 0x00012700160e7a24 */ /* 0x040fe200078e020e */
[----:B------:R-:W-:Y:S01]  /*11a60*/  F2FP.BF16.PACK_AB R146, R147, R146 ;  /* 0x000000929392723e */ /* 0x000fe200000010ff */
[C---:B------:R-:W-:Y:S01]  /*11a70*/  IMAD R13, R22.reuse, c[0x0][0x3f4], R13 ;  /* 0x0000fd00160d7a24 */ /* 0x040fe200078e020d */
[----:B------:R-:W-:Y:S01]  /*11a80*/  F2FP.BF16.PACK_AB R148, R149, R148 ;  /* 0x000000949594723e */ /* 0x000fe200000010ff */
[----:B------:R-:W-:Y:S01]  /*11a90*/  IMAD.WIDE.U32 R22, R22, c[0x0][0x3f0], R26 ;  /* 0x0000fc0016167a25 */ /* 0x000fe200078e001a */
[----:B------:R-:W-:-:S02]  /*11aa0*/  F2FP.BF16.PACK_AB R150, R151, R150 ;  /* 0x000000969796723e */ /* 0x000fc400000010ff */
[----:B------:R-:W-:Y:S01]  /*11ab0*/  F2FP.BF16.PACK_AB R152, R153, R152 ;  /* 0x000000989998723e */ /* 0x000fe200000010ff */
[--C-:B------:R-:W-:Y:S01]  /*11ac0*/  IMAD R9, R9, 0x8, R10.reuse ;  /* 0x0000000809097824 */ /* 0x100fe200078e020a */
[----:B------:R-:W-:Y:S01]  /*11ad0*/  F2FP.BF16.PACK_AB R154, R155, R154 ;  /* 0x0000009a9b9a723e */ /* 0x000fe200000010ff */
[----:B------:R-:W-:Y:S01]  /*11ae0*/  IMAD.IADD R23, R23, 0x1, R13 ;  /* 0x0000000117177824 */ /* 0x000fe200078e020d */
[----:B------:R-:W-:Y:S01]  /*11af0*/  F2FP.BF16.PACK_AB R28, R29, R28 ;  /* 0x0000001c1d1c723e */ /* 0x000fe200000010ff */
[----:B------:R-:W-:Y:S01]  /*11b00*/  IMAD R0, R0, c[0x0][0x3e0], RZ ;  /* 0x0000f80000007a24 */ /* 0x000fe200078e02ff */
[----:B------:R-:W-:Y:S01]  /*11b10*/  F2FP.BF16.PACK_AB R30, R31, R30 ;  /* 0x0000001e1f1e723e */ /* 0x000fe200000010ff */
[----:B------:R-:W-:Y:S01]  /*11b20*/  IMAD.U32 R15, R15, 0x2, R21 ;  /* 0x000000020f0f7824 */ /* 0x000fe200078e0015 */
[----:B------:R-:W-:Y:S01]  /*11b30*/  F2FP.BF16.PACK_AB R32, R33, R32 ;  /* 0x000000202120723e */ /* 0x000fe200000010ff */
[----:B------:R-:W-:Y:S01]  /*11b40*/  IMAD R9, R11, 0x80, R9 ;  /* 0x000000800b097824 */ /* 0x000fe200078e0209 */
[----:B------:R-:W-:Y:S01]  /*11b50*/  F2FP.BF16.PACK_AB R34, R35, R34 ;  /* 0x000000222322723e */ /* 0x000fe200000010ff */
[----:B------:R-:W-:Y:S01]  /*11b60*/  IMAD.MOV R13, RZ, RZ, -R17 ;  /* 0x000000ffff0d7224 */ /* 0x000fe200078e0a11 */
[----:B------:R-:W-:Y:S01]  /*11b70*/  F2FP.BF16.PACK_AB R36, R37, R36 ;  /* 0x000000242524723e */ /* 0x000fe200000010ff */
[----:B------:R-:W-:Y:S01]  /*11b80*/  IMAD R10, R11, 0x80, R10 ;  /* 0x000000800b0a7824 */ /* 0x000fe200078e020a */
[----:B------:R-:W-:Y:S01]  /*11b90*/  F2FP.BF16.PACK_AB R38, R39, R38 ;  /* 0x000000262726723e */ /* 0x000fe200000010ff */
[----:B------:R-:W-:Y:S01]  /*11ba0*/  IMAD.WIDE.U32 R22, R17, c[0x0][0x3e0], R22 ;  /* 0x0000f80011167a25 */ /* 0x000fe200078e0016 */
[----:B------:R-:W-:-:S02]  /*11bb0*/  F2FP.BF16.PACK_AB R40, R41, R40 ;  /* 0x000000282928723e */ /* 0x000fc400000010ff */
[CC--:B------:R-:W-:Y:S01]  /*11bc0*/  ISETP.GE.OR P6, PT, R10.reuse, R12.reuse, P0 ;  /* 0x0000000c0a00720c */ /* 0x0c0fe200007c6670 */
[----:B------:R-:W-:Y:S01]  /*11bd0*/  IMAD R0, R17, c[0x0][0x3e4], R0 ;  /* 0x0000f90011007a24 */ /* 0x000fe200078e0200 */
[----:B------:R-:W-:Y:S01]  /*11be0*/  IADD3 R10, R10, 0x8, RZ ;  /* 0x000000080a0a7810 */ /* 0x000fe20007ffe0ff */
[----:B------:R-:W-:Y:S01]  /*11bf0*/  IMAD.SHL.U32 R17, R15, 0x2, RZ ;  /* 0x000000020f117824 */ /* 0x000fe200078e00ff */
[----:B------:R-:W-:Y:S01]  /*11c00*/  BAR.SYNC.DEFER_BLOCKING 0x1, 0x100 ;  /* 0x0044000000007b1d */ /* 0x000fe20000010000 */
[----:B------:R-:W-:Y:S01]  /*11c10*/  @P3 IMAD.HI.U32 R15, R9, c[0x0][0x4ec], RZ ;  /* 0x00013b00090f3a27 */ /* 0x000fe200078e00ff */
[----:B------:R-:W-:Y:S02]  /*11c20*/  ISETP.GE.OR P5, PT, R10, R12, P0 ;  /* 0x0000000c0a00720c */ /* 0x000fe400007a6670 */
[----:B------:R-:W-:Y:S01]  /*11c30*/  IADD3 R10, R17, 0x70, RZ ;  /* 0x00000070110a7810 */ /* 0x000fe20007ffe0ff */
[----:B------:R-:W-:Y:S01]  /*11c40*/  IMAD.MOV.U32 R16, RZ, RZ, R9 ;  /* 0x000000ffff107224 */ /* 0x000fe200078e0009 */
[----:B------:R-:W-:Y:S01]  /*11c50*/  @P3 SHF.R.U32.HI R16, RZ, c[0x0][0x4f0], R15 ;  /* 0x00013c00ff103a19 */ /* 0x000fe2000001160f */
[----:B------:R-:W-:Y:S01]  /*11c60*/  IMAD R13, R13, c[0x0][0x4e8], R18 ;  /* 0x00013a000d0d7a24 */ /* 0x000fe200078e0212 */
[----:B------:R-:W-:Y:S01]  /*11c70*/  IADD3 R15, R17, 0x80, RZ ;  /* 0x00000080110f7810 */ /* 0x000fe20007ffe0ff */
[----:B------:R-:W-:Y:S01]  /*11c80*/  IMAD.IADD R23, R23, 0x1, R0 ;  /* 0x0000000117177824 */ /* 0x000fe200078e0200 */
[----:B------:R-:W-:-:S02]  /*11c90*/  SHF.R.S32.HI R0, RZ, 0x1f, R16 ;  /* 0x0000001fff007819 */ /* 0x000fc40000011410 */
[----:B------:R-:W-:Y:S01]  /*11ca0*/  IADD3 R18, P0, R16, R24, RZ ;  /* 0x0000001810127210 */ /* 0x000fe20007f1e0ff */
[----:B------:R-:W-:Y:S01]  /*11cb0*/  IMAD.WIDE.U32 R22, R13, c[0x0][0x3d8], R22 ;  /* 0x0000f6000d167a25 */ /* 0x000fe200078e0016 */
[----:B------:R-:W-:Y:S02]  /*11cc0*/  @P4 IADD3 R10, R15, 0x10, RZ ;  /* 0x000000100f0a4810 */ /* 0x000fe40007ffe0ff */
[----:B------:R-:W-:Y:S01]  /*11cd0*/  IADD3.X R19, R0, R25, R14, P0, !PT ;  /* 0x0000001900137210 */ /* 0x000fe200007fe40e */
[----:B------:R-:W-:Y:S01]  /*11ce0*/  IMAD.MOV R15, RZ, RZ, -R16 ;  /* 0x000000ffff0f7224 */ /* 0x000fe200078e0a10 */
[----:B------:R-:W-:Y:S01]  /*11cf0*/  SHF.R.S32.HI R14, RZ, 0x1f, R13 ;  /* 0x0000001fff0e7819 */ /* 0x000fe2000001140d */
[----:B------:R-:W-:Y:S01]  /*11d00*/  IMAD.MOV.U32 R0, RZ, RZ, 0x20 ;  /* 0x00000020ff007424 */ /* 0x000fe200078e00ff */
[----:B------:R-:W-:Y:S01]  /*11d10*/  F2FP.BF16.PACK_AB R42, R43, R42 ;  /* 0x0000002a2b2a723e */ /* 0x000fe200000010ff */
[----:B------:R-:W-:Y:S01]  /*11d20*/  IMAD R16, R15, c[0x0][0x4e8], R9 ;  /* 0x00013a000f107a24 */ /* 0x000fe200078e0209 */
[----:B------:R-:W-:Y:S01]  /*11d30*/  F2FP.BF16.PACK_AB R44, R45, R44 ;  /* 0x0000002c2d2c723e */ /* 0x000fe200000010ff */
[----:B------:R-:W-:Y:S01]  /*11d40*/  IMAD R14, R14, c[0x0][0x3d8], RZ ;  /* 0x0000f6000e0e7a24 */ /* 0x000fe200078e02ff */
[----:B------:R-:W-:Y:S01]  /*11d50*/  SEL R0, R0, 0xffffffe0, !P1 ;  /* 0xffffffe000007807 */ /* 0x000fe20004800000 */
[----:B------:R-:W-:Y:S01]  /*11d60*/  IMAD.MOV.U32 R9, RZ, RZ, 0x40 ;  /* 0x00000040ff097424 */ /* 0x000fe200078e00ff */
[----:B------:R-:W-:Y:S01]  /*11d70*/  STS [R17+0x80], R132 ;  /* 0x0000808411007388 */ /* 0x000fe20000000800 */
[----:B------:R-:W-:Y:S01]  /*11d80*/  IMAD R14, R13, c[0x0][0x3dc], R14 ;  /* 0x0000f7000d0e7a24 */ /* 0x000fe200078e020e */
[----:B------:R-:W-:Y:S01]  /*11d90*/  SHF.R.S32.HI R13, RZ, 0x1f, R16 ;  /* 0x0000001fff0d7819 */ /* 0x000fe20000011410 */
[----:B------:R-:W-:Y:S01]  /*11da0*/  IMAD.IADD R15, R17, 0x1, R0 ;  /* 0x00000001110f7824 */ /* 0x000fe200078e0200 */
[----:B------:R-:W-:Y:S01]  /*11db0*/  SEL R9, R9, 0xffffffc0, !P2 ;  /* 0xffffffc009097807 */ /* 0x000fe20005000000 */
[----:B------:R-:W-:Y:S01]  /*11dc0*/  IMAD.IADD R0, R0, 0x1, R10 ;  /* 0x0000000100007824 */ /* 0x000fe200078e020a */
[----:B------:R-:W-:Y:S01]  /*11dd0*/  STS [R17+0x480], R134 ;  /* 0x0004808611007388 */ /* 0x000fe20000000800 */
[----:B------:R-:W-:Y:S01]  /*11de0*/  IMAD R13, R13, c[0x0][0x488], RZ ;  /* 0x000122000d0d7a24 */ /* 0x000fe200078e02ff */
[----:B------:R-:W-:Y:S01]  /*11df0*/  F2FP.BF16.PACK_AB R46, R47, R46 ;  /* 0x0000002e2f2e723e */ /* 0x000fe200000010ff */
[----:B------:R-:W-:Y:S01]  /*11e00*/  IMAD.IADD R20, R17, 0x1, R9 ;  /* 0x0000000111147824 */ /* 0x000fe200078e0209 */
[----:B------:R-:W-:Y:S01]  /*11e10*/  STS [R10], R136 ;  /* 0x000000880a007388 */ /* 0x000fe20000000800 */
[----:B------:R-:W-:Y:S01]  /*11e20*/  IMAD.WIDE.U32 R18, R16, c[0x0][0x488], R18 ;  /* 0x0001220010127a25 */ /* 0x000fe200078e0012 */
[----:B------:R-:W-:-:S02]  /*11e30*/  F2FP.BF16.PACK_AB R48, R49, R48 ;  /* 0x000000303130723e */ /* 0x000fc400000010ff */
[----:B------:R-:W-:Y:S01]  /*11e40*/  STS [R10+0x400], R138 ;  /* 0x0004008a0a007388 */ /* 0x000fe20000000800 */
[----:B------:R-:W-:Y:S01]  /*11e50*/  IMAD R13, R16, c[0x0][0x48c], R13 ;  /* 0x00012300100d7a24 */ /* 0x000fe200078e020d */
[----:B------:R-:W-:Y:S01]  /*11e60*/  F2FP.BF16.PACK_AB R50, R51, R50 ;  /* 0x000000323332723e */ /* 0x000fe200000010ff */
[C---:B------:R-:W-:Y:S01]  /*11e70*/  IMAD.IADD R16, R9.reuse, 0x1, R10 ;  /* 0x0000000109107824 */ /* 0x040fe200078e020a */
[----:B------:R-:W-:Y:S01]  /*11e80*/  STS [R15+0x80], R140 ;  /* 0x0000808c0f007388 */ /* 0x000fe20000000800 */
[----:B------:R-:W-:Y:S01]  /*11e90*/  IMAD.IADD R24, R9, 0x1, R15 ;  /* 0x0000000109187824 */ /* 0x000fe200078e020f */
[----:B------:R-:W-:Y:S01]  /*11ea0*/  F2FP.BF16.PACK_AB R52, R53, R52 ;  /* 0x000000343534723e */ /* 0x000fe200000010ff */
[----:B------:R-:W-:Y:S01]  /*11eb0*/  IMAD.IADD R9, R0, 0x1, R9 ;  /* 0x0000000100097824 */ /* 0x000fe200078e0209 */
[----:B------:R-:W-:Y:S01]  /*11ec0*/  STS [R15+0x480], R142 ;  /* 0x0004808e0f007388 */ /* 0x000fe20000000800 */
[----:B------:R-:W-:Y:S01]  /*11ed0*/  F2FP.BF16.PACK_AB R54, R55, R54 ;  /* 0x000000363736723e */ /* 0x000fe200000010ff */
[----:B------:R-:W-:Y:S01]  /*11ee0*/  IMAD.IADD R13, R19, 0x1, R13 ;  /* 0x00000001130d7824 */ /* 0x000fe200078e020d */
        /* <DEDUP_REMOVED lines=14> */
[----:B------:R-:W-:Y:S01]  /*11fd0*/  F2FP.BF16.PACK_AB R74, R75, R74 ;  /* 0x0000004a4b4a723e */ /* 0x000fe200000010ff */
[----:B------:R-:W-:Y:S01]  /*11fe0*/  IMAD R75, R11, 0x80, R4 ;  /* 0x000000800b4b7824 */ /* 0x000fe200078e0204 */
        /* <DEDUP_REMOVED lines=33> */
[----:B------:R-:W-:Y:S01]  /*12200*/  LEA R21, P0, R18, c[0x0][0x450], 0x2 ;  /* 0x0001140012157a11 */ /* 0x000fe200078010ff */
        /* <DEDUP_REMOVED lines=10> */
[----:B------:R-:W-:-:S03]  /*122b0*/  LEA.HI.X R13, R18, c[0x0][0x454], R13, 0x2, P0 ;  /* 0x00011500120d7a11 */ /* 0x000fc600000f140d */
        /* <DEDUP_REMOVED lines=35> */
[----:B------:R-:W-:Y:S01]  /*124f0*/  STS [R24+0xc480], R126 ;  /* 0x00c4807e18007388 */ /* 0x000fe20000000800 */
[----:B-1----:R-:W-:-:S03]  /*12500*/  LEA R0, P0, R22, c[0x0][0x380], 0x1 ;  /* 0x0000e00016007a11 */ /* 0x002fc600078008ff */
[----:B------:R-:W-:Y:S04]  /*12510*/  STS [R9+0xc000], R6 ;  /* 0x00c0000609007388 */ /* 0x000fe80000000800 */
[----:B------:R1:W-:Y:S04]  /*12520*/  STS [R9+0xc400], R5 ;  /* 0x00c4000509007388 */ /* 0x0003e80000000800 */
[----:B------:R-:W-:Y:S04]  /*12530*/  SHFL.IDX PT, R18, R21, RZ, 0x1c1f ;  /* 0x001c1fff15127589 */ /* 0x000fe800000e0000 */
[----:B------:R-:W2:Y:S04]  /*12540*/  SHFL.IDX PT, R19, R13, RZ, 0x1c1f ;  /* 0x001c1fff0d137589 */ /* 0x000ea800000e0000 */
[----:B------:R-:W-:Y:S06]  /*12550*/  BAR.SYNC.DEFER_BLOCKING 0x1, 0x100 ;  /* 0x0044000000007b1d */ /* 0x000fec0000010000 */
[----:B------:R-:W-:Y:S04]  /*12560*/  SHFL.IDX PT, R26, R21, 0x1, 0x1c1f ;  /* 0x003c1f00151a7f89 */ /* 0x000fe800000e0000 */
[----:B------:R-:W3:Y:S01]  /*12570*/  SHFL.IDX PT, R27, R13, 0x1, 0x1c1f ;  /* 0x003c1f000d1b7f89 */ /* 0x000ee200000e0000 */
[----:B-1----:R-:W-:-:S03]  /*12580*/  IMAD.SHL.U32 R5, R2, 0x2, RZ ;  /* 0x0000000202057824 */ /* 0x002fc600078e00ff */
[----:B------:R1:W4:Y:S01]  /*12590*/  SHFL.IDX PT, R76, R0, RZ, 0x181f ;  /* 0x00181fff004c7589 */ /* 0x00032200000e0000 */
[----:B------:R-:W-:-:S05]  /*125a0*/  IMAD.IADD R2, R23, 0x1, R14 ;  /* 0x0000000117027824 */ /* 0x000fca00078e020e */
[----:B------:R-:W-:Y:S02]  /*125b0*/  LEA.HI.X R2, R22, c[0x0][0x384], R2, 0x1, P0 ;  /* 0x0000e10016027a11 */ /* 0x000fe400000f0c02 */
[----:B------:R-:W-:Y:S01]  /*125c0*/  ISETP.GE.AND P0, PT, R75, R12, PT ;  /* 0x0000000c4b00720c */ /* 0x000fe20003f06270 */
[----:B--2---:R1:W-:Y:S04]  /*125d0*/  @!P6 ST.E [R18.64], R7 ;  /* 0x000000071200e985 */ /* 0x0043e8000c101912 */
[----:B------:R1:W2:Y:S04]  /*125e0*/  SHFL.IDX PT, R77, R2, RZ, 0x181f ;  /* 0x00181fff024d7589 */ /* 0x0002a800000e0000 */
[----:B---3--:R1:W-:Y:S04]  /*125f0*/  @!P5 ST.E [R26.64], R8 ;  /* 0x000000081a00d985 */ /* 0x0083e8000c101912 */
[----:B------:R1:W3:Y:S04]  /*12600*/  LDS.128 R64, [R5+0x1080] ;  /* 0x0010800005407984 */ /* 0x0002e80000000c00 */
        /* <DEDUP_REMOVED lines=10> */
[----:B------:R1:W1:Y:S01]  /*126b0*/  LDS.128 R16, [R5+0xf080] ;  /* 0x00f0800005107984 */ /* 0x0002620000000c00 */
[----:B------:R-:W-:Y:S05]  /*126c0*/  @P0 BRA `(.L_x_224) ;  /* 0x000001c000000947 */ /* 0x000fea0003800000 */
[----:B--234-:R-:W2:Y:S01]  /*126d0*/  LDS.128 R68, [R5+0x80] ;  /* 0x0000800005447984 */ /* 0x01cea20000000c00 */
[----:B------:R-:W-:-:S02]  /*126e0*/  IADD3 R74, R3, 0x40, RZ ;  /* 0x00000040034a7810 */ /* 0x000fc40007ffe0ff */
[C---:B------:R-:W-:Y:S01]  /*126f0*/  IADD3 R72, R3.reuse, 0x80, RZ ;  /* 0x0000008003487810 */ /* 0x040fe20007ffe0ff */
[----:B------:R-:W3:Y:S01]  /*12700*/  LDS.128 R20, [R5+0x4080] ;  /* 0x0040800005147984 */ /* 0x000ee20000000c00 */
[C---:B------:R-:W-:Y:S02]  /*12710*/  IADD3 R14, R3.reuse, 0xc0, RZ ;  /* 0x000000c0030e7810 */ /* 0x040fe40007ffe0ff */
[----:B------:R-:W-:Y:S01]  /*12720*/  ISETP.GE.AND P2, PT, R74, c[0x0][0x3c8], PT ;  /* 0x0000f2004a007a0c */ /* 0x000fe20003f46270 */
[----:B-1----:R-:W1:Y:S01]  /*12730*/  LDS.128 R8, [R5+0x8080] ;  /* 0x0080800005087984 */ /* 0x002e620000000c00 */
[----:B------:R-:W-:Y:S02]  /*12740*/  ISETP.GE.AND P1, PT, R72, c[0x0][0x3c8], PT ;  /* 0x0000f20048007a0c */ /* 0x000fe40003f26270 */
[----:B------:R-:W-:Y:S01]  /*12750*/  ISETP.GE.AND P0, PT, R14, c[0x0][0x3c8], PT ;  /* 0x0000f2000e007a0c */ /* 0x000fe20003f06270 */
[----:B------:R-:W4:Y:S01]  /*12760*/  LDS.128 R4, [R5+0xc080] ;  /* 0x00c0800005047984 */ /* 0x000f220000000c00 */
[----:B------:R-:W-:-:S07]  /*12770*/  ISETP.GE.AND P3, PT, R3, c[0x0][0x3c8], PT ;  /* 0x0000f20003007a0c */ /* 0x000fce0003f66270 */
[----:B------:R-:W-:Y:S02]  /*12780*/  @!P2 SHF.R.S32.HI R73, RZ, 0x1f, R74 ;  /* 0x0000001fff49a819 */ /* 0x000fe4000001144a */
[----:B------:R-:W-:Y:S02]  /*12790*/  @!P1 SHF.R.S32.HI R15, RZ, 0x1f, R72 ;  /* 0x0000001fff0f9819 */ /* 0x000fe40000011448 */
[----:B------:R-:W-:Y:S02]  /*127a0*/  @!P0 SHF.R.S32.HI R13, RZ, 0x1f, R14 ;  /* 0x0000001fff0d8819 */ /* 0x000fe4000001140e */
[----:B------:R-:W-:Y:S01]  /*127b0*/  @!P2 LEA.HI R73, R73, R74, RZ, 0x3 ;  /* 0x0000004a4949a211 */ /* 0x000fe200078f18ff */
[----:B------:R-:W-:Y:S01]  /*127c0*/  @!P3 IMAD.WIDE R78, R3, 0x2, R76 ;  /* 0x00000002034eb825 */ /* 0x000fe200078e024c */
[----:B------:R-:W-:Y:S02]  /*127d0*/  @!P1 LEA.HI R15, R15, R72, RZ, 0x3 ;  /* 0x000000480f0f9211 */ /* 0x000fe400078f18ff */
[----:B------:R-:W-:-:S02]  /*127e0*/  @!P0 LEA.HI R13, R13, R14, RZ, 0x3 ;  /* 0x0000000e0d0d8211 */ /* 0x000fc400078f18ff */
[----:B------:R-:W-:Y:S02]  /*127f0*/  @!P2 LOP3.LUT R73, R73, 0xfffffff8, RZ, 0xc0, !PT ;  /* 0xfffffff84949a812 */ /* 0x000fe400078ec0ff */
[----:B------:R-:W-:Y:S02]  /*12800*/  @!P1 LOP3.LUT R15, R15, 0xfffffff8, RZ, 0xc0, !PT ;  /* 0xfffffff80f0f9812 */ /* 0x000fe400078ec0ff */
[----:B------:R-:W-:Y:S01]  /*12810*/  @!P0 LOP3.LUT R13, R13, 0xfffffff8, RZ, 0xc0, !PT ;  /* 0xfffffff80d0d8812 */ /* 0x000fe200078ec0ff */
[--C-:B------:R-:W-:Y:S01]  /*12820*/  @!P2 IMAD.WIDE R72, R73, 0x2, R76.reuse ;  /* 0x000000024948a825 */ /* 0x100fe200078e024c */
[----:B--2---:R2:W-:Y:S03]  /*12830*/  @!P3 ST.E.128 [R78.64], R68 ;  /* 0x000000444e00b985 */ /* 0x0045e6000c101d12 */
[--C-:B------:R-:W-:Y:S01]  /*12840*/  @!P1 IMAD.WIDE R14, R15, 0x2, R76.reuse ;  /* 0x000000020f0e9825 */ /* 0x100fe200078e024c */
[----:B---3--:R2:W-:Y:S03]  /*12850*/  @!P2 ST.E.128 [R72.64], R20 ;  /* 0x000000144800a985 */ /* 0x0085e6000c101d12 */
[----:B------:R-:W-:Y:S01]  /*12860*/  @!P0 IMAD.WIDE R76, R13, 0x2, R76 ;  /* 0x000000020d4c8825 */ /* 0x000fe200078e024c */
[----:B-1----:R2:W-:Y:S04]  /*12870*/  @!P1 ST.E.128 [R14.64], R8 ;  /* 0x000000080e009985 */ /* 0x0025e8000c101d12 */
[----:B----4-:R2:W-:Y:S02]  /*12880*/  @!P0 ST.E.128 [R76.64], R4 ;  /* 0x000000044c008985 */ /* 0x0105e4000c101d12 */
.L_x_224:
[----:B--234-:R-:W-:Y:S05]  /*12890*/  BSYNC B0 ;  /* 0x0000000000007941 */ /* 0x01cfea0003800000 */
.L_x_223:
[----:B------:R-:W-:Y:S01]  /*128a0*/  IADD3 R4, R75, 0x20, RZ ;  /* 0x000000204b047810 */ /* 0x000fe20007ffe0ff */
[----:B------:R2:W3:Y:S01]  /*128b0*/  SHFL.IDX PT, R11, R2, 0x1, 0x181f ;  /* 0x00381f00020b7f89 */ /* 0x0004e200000e0000 */
[----:B------:R-:W-:Y:S02]  /*128c0*/  BSSY B0, `(.L_x_225) ;  /* 0x000001c000007945 */ /* 0x000fe40003800000 */
[----:B------:R-:W-:Y:S01]  /*128d0*/  ISETP.GE.AND P0, PT, R4, R12, PT ;  /* 0x0000000c0400720c */ /* 0x000fe20003f06270 */
[----:B------:R2:W4:-:S12]  /*128e0*/  SHFL.IDX PT, R10, R0, 0x1, 0x181f ;  /* 0x00381f00000a7f89 */ /* 0x00051800000e0000 */
[----:B------:R-:W-:Y:S05]  /*128f0*/  @P0 BRA `(.L_x_226) ;  /* 0x0000018000000947 */ /* 0x000fea0003800000 */
[C---:B------:R-:W-:Y:S02]  /*12900*/  IADD3 R9, R3.reuse, 0x40, RZ ;  /* 0x0000004003097810 */ /* 0x040fe40007ffe0ff */
[C---:B-1----:R-:W-:Y:S02]  /*12910*/  IADD3 R7, R3.reuse, 0x80, RZ ;  /* 0x0000008003077810 */ /* 0x042fe40007ffe0ff */
        /* <DEDUP_REMOVED lines=22> */
.L_x_226:
[----:B------:R-:W-:Y:S05]  /*12a80*/  BSYNC B0 ;  /* 0x0000000000007941 */ /* 0x000fea0003800000 */
.L_x_225:
[----:B-1----:R-:W-:Y:S01]  /*12a90*/  IADD3 R4, R75, 0x40, RZ ;  /* 0x000000404b047810 */ /* 0x002fe20007ffe0ff */
[----:B---3--:R1:W3:Y:S01]  /*12aa0*/  SHFL.IDX PT, R11, R2, 0x2, 0x181f ;  /* 0x00581f00020b7f89 */ /* 0x0082e200000e0000 */
[----:B------:R-:W-:Y:S02]  /*12ab0*/  BSSY B0, `(.L_x_227) ;  /* 0x000001c000007945 */ /* 0x000fe40003800000 */
[----:B------:R-:W-:Y:S01]  /*12ac0*/  ISETP.GE.AND P0, PT, R4, R12, PT ;  /* 0x0000000c0400720c */ /* 0x000fe20003f06270 */
[----:B----4-:R1:W4:-:S12]  /*12ad0*/  SHFL.IDX PT, R10, R0, 0x2, 0x181f ;  /* 0x00581f00000a7f89 */ /* 0x01031800000e0000 */
        /* <DEDUP_REMOVED lines=25> */
.L_x_228:
[----:B------:R-:W-:Y:S05]  /*12c70*/  BSYNC B0 ;  /* 0x0000000000007941 */ /* 0x000fea0003800000 */
.L_x_227:
[----:B------:R-:W-:Y:S01]  /*12c80*/  IADD3 R75, R75, 0x60, RZ ;  /* 0x000000604b4b7810 */ /* 0x000fe20007ffe0ff */
[----:B---3--:R3:W1:Y:S03]  /*12c90*/  SHFL.IDX PT, R7, R2, 0x3, 0x181f ;  /* 0x00781f0002077f89 */ /* 0x00866600000e0000 */
[----:B------:R-:W-:Y:S01]  /*12ca0*/  ISETP.GE.AND P0, PT, R75, R12, PT ;  /* 0x0000000c4b00720c */ /* 0x000fe20003f06270 */
[----:B------:R3:W2:-:S12]  /*12cb0*/  SHFL.IDX PT, R6, R0, 0x3, 0x181f ;  /* 0x00781f0000067f89 */ /* 0x00069800000e0000 */
[----:B------:R-:W-:Y:S05]  /*12cc0*/  @P0 EXIT ;  /* 0x000000000000094d */ /* 0x000fea0003800000 */
[C---:B------:R-:W-:Y:S02]  /*12cd0*/  IADD3 R5, R3.reuse, 0x40, RZ ;  /* 0x0000004003057810 */ /* 0x040fe40007ffe0ff */
[----:B-123--:R-:W-:Y:S02]  /*12ce0*/  IADD3 R2, R3, 0x80, RZ ;  /* 0x0000008003027810 */ /* 0x00efe40007ffe0ff */
[----:B------:R-:W-:Y:S02]  /*12cf0*/  ISETP.GE.AND P1, PT, R5, c[0x0][0x3c8], PT ;  /* 0x0000f20005007a0c */ /* 0x000fe40003f26270 */
[----:B------:R-:W-:Y:S02]  /*12d00*/  ISETP.GE.AND P0, PT, R2, c[0x0][0x3c8], PT ;  /* 0x0000f20002007a0c */ /* 0x000fe40003f06270 */
[----:B------:R-:W-:-:S09]  /*12d10*/  ISETP.GE.AND P2, PT, R3, c[0x0][0x3c8], PT ;  /* 0x0000f20003007a0c */ /* 0x000fd20003f46270 */
[----:B------:R-:W-:Y:S02]  /*12d20*/  @!P1 SHF.R.S32.HI R4, RZ, 0x1f, R5 ;  /* 0x0000001fff049819 */ /* 0x000fe40000011405 */
[----:B------:R-:W-:Y:S02]  /*12d30*/  @!P0 SHF.R.S32.HI R0, RZ, 0x1f, R2 ;  /* 0x0000001fff008819 */ /* 0x000fe40000011402 */
[----:B------:R-:W-:Y:S01]  /*12d40*/  @!P1 LEA.HI R4, R4, R5, RZ, 0x3 ;  /* 0x0000000504049211 */ /* 0x000fe200078f18ff */
[C-C-:B------:R-:W-:Y:S01]  /*12d50*/  @!P2 IMAD.WIDE R8, R3.reuse, 0x2, R6.reuse ;  /* 0x000000020308a825 */ /* 0x140fe200078e0206 */
[----:B------:R-:W-:Y:S02]  /*12d60*/  @!P0 LEA.HI R0, R0, R2, RZ, 0x3 ;  /* 0x0000000200008211 */ /* 0x000fe400078f18ff */
[----:B------:R-:W-:Y:S02]  /*12d70*/  @!P1 LOP3.LUT R4, R4, 0xfffffff8, RZ, 0xc0, !PT ;  /* 0xfffffff804049812 */ /* 0x000fe400078ec0ff */
[----:B------:R-:W-:Y:S01]  /*12d80*/  @!P0 LOP3.LUT R0, R0, 0xfffffff8, RZ, 0xc0, !PT ;  /* 0xfffffff800008812 */ /* 0x000fe200078ec0ff */
[----:B------:R1:W-:Y:S01]  /*12d90*/  @!P2 ST.E.128 [R8.64], R56 ;  /* 0x000000380800a985 */ /* 0x0003e2000c101d12 */
[----:B------:R-:W-:Y:S01]  /*12da0*/  IADD3 R3, R3, 0xc0, RZ ;  /* 0x000000c003037810 */ /* 0x000fe20007ffe0ff */
[----:B------:R-:W-:-:S04]  /*12db0*/  @!P1 IMAD.WIDE R4, R4, 0x2, R6 ;  /* 0x0000000204049825 */ /* 0x000fc800078e0206 */
[----:B----4-:R-:W-:Y:S01]  /*12dc0*/  @!P0 IMAD.WIDE R10, R0, 0x2, R6 ;  /* 0x00000002000a8825 */ /* 0x010fe200078e0206 */
        /* <DEDUP_REMOVED lines=10> */
.L_x_222:
[----:B------:R-:W3:Y:S01]  /*12e70*/  S2R R9, SR_TID.X ;  /* 0x0000000000097919 */ /* 0x000ee20000002100 */
[----:B------:R-:W-:Y:S03]  /*12e80*/  BSSY B0, `(.L_x_229) ;  /* 0x0000029000007945 */ /* 0x000fe60003800000 */
[----:B------:R-:W4:Y:S01]  /*12e90*/  S2R R7, SR_CTAID.Z ;  /* 0x0000000000077919 */ /* 0x000f220000002700 */
[----:B---3--:R-:W-:Y:S02]  /*12ea0*/  ISETP.GT.AND P0, PT, R9, 0x7f, PT ;  /* 0x0000007f0900780c */ /* 0x008fe40003f04270 */
[----:B-1--4-:R-:W-:-:S11]  /*12eb0*/  SHF.R.S32.HI R2, RZ, 0x1f, R7 ;  /* 0x0000001fff027819 */ /* 0x012fd60000011407 */
[----:B------:R-:W-:Y:S05]  /*12ec0*/  @P0 BRA `(.L_x_230) ;  /* 0x0000024000000947 */ /* 0x000fea0003800000 */
[----:B------:R-:W1:Y:S01]  /*12ed0*/  S2R R3, SR_CTAID.X ;  /* 0x0000000000037919 */ /* 0x000e620000002500 */
[----:B------:R-:W-:-:S05]  /*12ee0*/  MOV R4, c[0x0][0x4e8] ;  /* 0x00013a0000047a02 */ /* 0x000fca0000000f00 */
[----:B------:R-:W-:Y:S01]  /*12ef0*/  IMAD R0, R4, c[0x0][0x388], RZ ;  /* 0x0000e20004007a24 */ /* 0x000fe200078e02ff */
[----:B-1----:R-:W-:-:S04]  /*12f00*/  LEA R3, R3, R9, 0x7 ;  /* 0x0000000903037211 */ /* 0x002fc800078e38ff */
[----:B------:R-:W-:-:S13]  /*12f10*/  ISETP.GE.AND P0, PT, R3, R0, PT ;  /* 0x000000000300720c */ /* 0x000fda0003f06270 */
[----:B------:R-:W-:Y:S05]  /*12f20*/  @P0 BRA `(.L_x_230) ;  /* 0x000001e000000947 */ /* 0x000fea0003800000 */
[----:B------:R-:W-:Y:S01]  /*12f30*/  ISETP.NE.AND P0, PT, R4, 0x1, PT ;  /* 0x000000010400780c */ /* 0x000fe20003f05270 */
[----:B------:R-:W-:Y:S01]  /*12f40*/  ULDC.64 UR4, c[0x0][0x490] ;  /* 0x0001240000047ab9 */ /* 0x000fe20000000a00 */
[----:B------:R-:W-:Y:S01]  /*12f50*/  IMAD.MOV.U32 R6, RZ, RZ, R3 ;  /* 0x000000ffff067224 */ /* 0x000fe200078e0003 */
[----:B------:R-:W-:Y:S02]  /*12f60*/  UIMAD UR6, UR9, UR4, URZ ;  /* 0x00000004090672a4 */ /* 0x000fe4000f8e023f */
[----:B--2---:R-:W-:Y:S02]  /*12f70*/  UIMAD.WIDE.U32 UR12, UR11, UR4, URZ ;  /* 0x000000040b0c72a5 */ /* 0x004fe4000f8e003f */
[----:B------:R-:W-:-:S04]  /*12f80*/  UIMAD UR4, UR11, UR5, UR6 ;  /* 0x000000050b0472a4 */ /* 0x000fc8000f8e0206 */
[----:B------:R-:W-:Y:S01]  /*12f90*/  UIADD3 UR4, UR13, UR4, URZ ;  /* 0x000000040d047290 */ /* 0x000fe2000fffe03f */
[----:B------:R-:W-:Y:S01]  /*12fa0*/  MOV R4, UR12 ;  /* 0x0000000c00047c02 */ /* 0x000fe20008000f00 */
[----:B------:R-:W-:-:S04]  /*12fb0*/  @P0 IMAD.HI.U32 R0, R3, c[0x0][0x4ec], RZ ;  /* 0x00013b0003000a27 */ /* 0x000fc800078e00ff */
[----:B------:R-:W-:Y:S01]  /*12fc0*/  MOV R11, UR4 ;  /* 0x00000004000b7c02 */ /* 0x000fe20008000f00 */
[----:B------:R-:W-:Y:S01]  /*12fd0*/  IMAD.MOV.U32 R10, RZ, RZ, R4 ;  /* 0x000000ffff0a7224 */ /* 0x000fe200078e0004 */
[----:B------:R-:W-:Y:S01]  /*12fe0*/  @P0 SHF.R.U32.HI R6, RZ, c[0x0][0x4f0], R0 ;  /* 0x00013c00ff060a19 */ /* 0x000fe20000011600 */
[----:B------:R-:W-:Y:S02]  /*12ff0*/  IMAD.U32 R5, RZ, RZ, UR13 ;  /* 0x0000000dff057e24 */ /* 0x000fe4000f8e00ff */
[----:B------:R-:W-:-:S04]  /*13000*/  IMAD.WIDE.U32 R10, R7, c[0x0][0x498], R10 ;  /* 0x00012600070a7a25 */ /* 0x000fc800078e000a */
[----:B------:R-:W-:Y:S01]  /*13010*/  IMAD.MOV R0, RZ, RZ, -R6 ;  /* 0x000000ffff007224 */ /* 0x000fe200078e0a06 */
[----:B------:R-:W-:-:S03]  /*13020*/  IADD3 R10, P0, R6, R10, RZ ;  /* 0x0000000a060a7210 */ /* 0x000fc60007f1e0ff */
[----:B------:R-:W-:Y:S01]  /*13030*/  IMAD R5, R0, c[0x0][0x4e8], R3 ;  /* 0x00013a0000057a24 */ /* 0x000fe200078e0203 */
[----:B------:R-:W-:Y:S01]  /*13040*/  SHF.R.S32.HI R3, RZ, 0x1f, R6 ;  /* 0x0000001fff037819 */ /* 0x000fe20000011406 */
[----:B------:R-:W-:-:S03]  /*13050*/  IMAD R0, R2, c[0x0][0x498], RZ ;  /* 0x0001260002007a24 */ /* 0x000fc600078e02ff */
[----:B------:R-:W-:Y:S01]  /*13060*/  SHF.R.S32.HI R4, RZ, 0x1f, R5 ;  /* 0x0000001fff047819 */ /* 0x000fe20000011405 */
[----:B------:R-:W-:-:S04]  /*13070*/  IMAD R0, R7, c[0x0][0x49c], R0 ;  /* 0x0001270007007a24 */ /* 0x000fc800078e0200 */
[----:B------:R-:W-:Y:S01]  /*13080*/  IMAD R4, R4, c[0x0][0x488], RZ ;  /* 0x0001220004047a24 */ /* 0x000fe200078e02ff */
[----:B------:R-:W-:Y:S02]  /*13090*/  IADD3.X R11, R3, R11, R0, P0, !PT ;  /* 0x0000000b030b7210 */ /* 0x000fe400007fe400 */
[----:B------:R-:W-:Y:S01]  /*130a0*/  MOV R0, 0xff800000 ;  /* 0xff80000000007802 */ /* 0x000fe20000000f00 */
[C---:B------:R-:W-:Y:S02]  /*130b0*/  IMAD R4, R5.reuse, c[0x0][0x48c], R4 ;  /* 0x0001230005047a24 */ /* 0x040fe400078e0204 */
[----:B------:R-:W-:-:S05]  /*130c0*/  IMAD.WIDE.U32 R10, R5, c[0x0][0x488], R10 ;  /* 0x00012200050a7a25 */ /* 0x000fca00078e000a */
[----:B------:R-:W-:Y:S02]  /*130d0*/  IADD3 R4, R11, R4, RZ ;  /* 0x000000040b047210 */ /* 0x000fe40007ffe0ff */
[----:B------:R-:W-:-:S04]  /*130e0*/  LEA R12, P0, R10, c[0x0][0x450], 0x2 ;  /* 0x000114000a0c7a11 */ /* 0x000fc800078010ff */
[----:B------:R-:W-:-:S05]  /*130f0*/  LEA.HI.X R13, R10, c[0x0][0x454], R4, 0x2, P0 ;  /* 0x000115000a0d7a11 */ /* 0x000fca00000f1404 */
[----:B------:R1:W-:Y:S04]  /*13100*/  STG.E [R12.64], R0 ;  /* 0x000000000c007986 */ /* 0x0003e8000c101912 */
.L_x_230:
[----:B------:R-:W-:Y:S05]  /*13110*/  BSYNC B0 ;  /* 0x0000000000007941 */ /* 0x000fea0003800000 */
.L_x_229:
[----:B-1----:R-:W1:Y:S01]  /*13120*/  S2R R0, SR_CTAID.X ;  /* 0x0000000000007919 */ /* 0x002e620000002500 */
[----:B------:R-:W-:Y:S01]  /*13130*/  SHF.R.S32.HI R5, RZ, 0x1f, R9 ;  /* 0x0000001fff057819 */ /* 0x000fe20000011409 */
[----:B------:R-:W-:Y:S01]  /*13140*/  IMAD.MOV.U32 R4, RZ, RZ, c[0x0][0x4e8] ;  /* 0x00013a00ff047624 */ /* 0x000fe200078e00ff */
[----:B------:R-:W-:Y:S01]  /*13150*/  ULDC.64 UR4, c[0x0][0x3e8] ;  /* 0x0000fa0000047ab9 */ /* 0x000fe20000000a00 */
[----:B------:R-:W-:Y:S01]  /*13160*/  IMAD R2, R2, c[0x0][0x3f0], RZ ;  /* 0x0000fc0002027a24 */ /* 0x000fe200078e02ff */
[----:B------:R-:W-:Y:S01]  /*13170*/  LEA.HI R5, R5, R9, RZ, 0x3 ;  /* 0x0000000905057211 */ /* 0x000fe200078f18ff */
[----:B------:R-:W-:Y:S01]  /*13180*/  UIMAD UR9, UR9, UR4, URZ ;  /* 0x00000004090972a4 */ /* 0x000fe2000f8e023f */
[C---:B------:R-:W-:Y:S01]  /*13190*/  ISETP.NE.AND P0, PT, R4.reuse, 0x1, PT ;  /* 0x000000010400780c */ /* 0x040fe20003f05270 */
[----:B------:R-:W-:Y:S01]  /*131a0*/  UIMAD.WIDE.U32 UR6, UR11, UR4, URZ ;  /* 0x000000040b0672a5 */ /* 0x000fe2000f8e003f */
[----:B------:R-:W-:Y:S01]  /*131b0*/  LOP3.LUT R3, R5, 0xfffffff8, RZ, 0xc0, !PT ;  /* 0xfffffff805037812 */ /* 0x000fe200078ec0ff */
[----:B------:R-:W-:Y:S01]  /*131c0*/  UIMAD UR4, UR11, UR5, UR9 ;  /* 0x000000050b0472a4 */ /* 0x000fe2000f8e0209 */
[----:B------:R-:W-:Y:S01]  /*131d0*/  SHF.R.S32.HI R5, RZ, 0x3, R5 ;  /* 0x00000003ff057819 */ /* 0x000fe20000011405 */
[----:B------:R-:W-:Y:S01]  /*131e0*/  IMAD R2, R7, c[0x0][0x3f4], R2 ;  /* 0x0000fd0007027a24 */ /* 0x000fe200078e0202 */
[----:B------:R-:W-:Y:S01]  /*131f0*/  BSSY B0, `(.L_x_231) ;  /* 0x000003a000007945 */ /* 0x000fe20003800000 */
[----:B------:R-:W-:Y:S01]  /*13200*/  IMAD.IADD R9, R9, 0x1, -R3 ;  /* 0x0000000109097824 */ /* 0x000fe200078e0a03 */
[----:B------:R-:W-:Y:S01]  /*13210*/  UIADD3 UR4, UR7, UR4, URZ ;  /* 0x0000000407047290 */ /* 0x000fe2000fffe03f */
[----:B------:R-:W-:Y:S01]  /*13220*/  IMAD.U32 R11, RZ, RZ, UR7 ;  /* 0x00000007ff0b7e24 */ /* 0x000fe2000f8e00ff */
[----:B------:R-:W-:Y:S01]  /*13230*/  MOV R10, UR6 ;  /* 0x00000006000a7c02 */ /* 0x000fe20008000f00 */
[----:B------:R-:W-:Y:S01]  /*13240*/  IMAD R4, R4, c[0x0][0x388], RZ ;  /* 0x0000e20004047a24 */ /* 0x000fe200078e02ff */
[C---:B------:R-:W-:Y:S01]  /*13250*/  LEA R6, R9.reuse, R5, 0x5 ;  /* 0x0000000509067211 */ /* 0x040fe200078e28ff */
[----:B------:R-:W-:Y:S01]  /*13260*/  IMAD.SHL.U32 R9, R9, 0x8, RZ ;  /* 0x0000000809097824 */ /* 0x000fe200078e00ff */
[----:B------:R-:W-:-:S03]  /*13270*/  MOV R11, UR4 ;  /* 0x00000004000b7c02 */ /* 0x000fc60008000f00 */
[C---:B-1----:R-:W-:Y:S01]  /*13280*/  IMAD R6, R0.reuse, 0x80, R6 ;  /* 0x0000008000067824 */ /* 0x042fe200078e0206 */
[----:B------:R-:W-:Y:S01]  /*13290*/  LEA R5, R0, R5, 0x7 ;  /* 0x0000000500057211 */ /* 0x000fe200078e38ff */
[----:B------:R-:W-:-:S04]  /*132a0*/  IMAD.WIDE.U32 R10, R7, c[0x0][0x3f0], R10 ;  /* 0x0000fc00070a7a25 */ /* 0x000fc800078e000a */
[----:B------:R-:W-:-:S04]  /*132b0*/  @P0 IMAD.HI.U32 R3, R6, c[0x0][0x4ec], RZ ;  /* 0x00013b0006030a27 */ /* 0x000fc800078e00ff */
[----:B------:R-:W-:Y:S01]  /*132c0*/  IMAD.MOV.U32 R8, RZ, RZ, R6 ;  /* 0x000000ffff087224 */ /* 0x000fe200078e0006 */
[----:B------:R-:W-:Y:S01]  /*132d0*/  @P0 SHF.R.U32.HI R8, RZ, c[0x0][0x4f0], R3 ;  /* 0x00013c00ff080a19 */ /* 0x000fe20000011603 */
[----:B------:R-:W-:-:S03]  /*132e0*/  IMAD.IADD R11, R11, 0x1, R2 ;  /* 0x000000010b0b7824 */ /* 0x000fc600078e0202 */
[----:B------:R-:W-:Y:S01]  /*132f0*/  SHF.R.S32.HI R7, RZ, 0x1f, R8 ;  /* 0x0000001fff077819 */ /* 0x000fe20000011408 */
[C---:B------:R-:W-:Y:S01]  /*13300*/  IMAD.WIDE.U32 R10, R8.reuse, c[0x0][0x3e0], R10 ;  /* 0x0000f800080a7a25 */ /* 0x040fe200078e000a */
[----:B------:R-:W-:-:S03]  /*13310*/  IADD3 R3, -R8, RZ, RZ ;  /* 0x000000ff08037210 */ /* 0x000fc60007ffe1ff */
[----:B------:R-:W-:Y:S02]  /*13320*/  IMAD R7, R7, c[0x0][0x3e0], RZ ;  /* 0x0000f80007077a24 */ /* 0x000fe400078e02ff */
[----:B------:R-:W-:Y:S01]  /*13330*/  IMAD R3, R3, c[0x0][0x4e8], R6 ;  /* 0x00013a0003037a24 */ /* 0x000fe200078e0206 */
[C---:B------:R-:W-:Y:S01]  /*13340*/  IADD3 R6, R9.reuse, 0xc0, RZ ;  /* 0x000000c009067810 */ /* 0x040fe20007ffe0ff */
[----:B------:R-:W-:Y:S01]  /*13350*/  IMAD R7, R8, c[0x0][0x3e4], R7 ;  /* 0x0000f90008077a24 */ /* 0x000fe200078e0207 */
[----:B------:R-:W-:Y:S02]  /*13360*/  IADD3 R8, R9, 0x40, RZ ;  /* 0x0000004009087810 */ /* 0x000fe40007ffe0ff */
[----:B------:R-:W-:Y:S02]  /*13370*/  SHF.R.S32.HI R2, RZ, 0x1f, R3 ;  /* 0x0000001fff027819 */ /* 0x000fe40000011403 */
[----:B------:R-:W-:Y:S02]  /*13380*/  IADD3 R11, R11, R7, RZ ;  /* 0x000000070b0b7210 */ /* 0x000fe40007ffe0ff */
[----:B------:R-:W-:Y:S01]  /*13390*/  IADD3 R7, R9, 0x80, RZ ;  /* 0x0000008009077810 */ /* 0x000fe20007ffe0ff */
[----:B------:R-:W-:-:S02]  /*133a0*/  IMAD R2, R2, c[0x0][0x3d8], RZ ;  /* 0x0000f60002027a24 */ /* 0x000fc400078e02ff */
[----:B------:R-:W-:-:S04]  /*133b0*/  IMAD.WIDE.U32 R10, R3, c[0x0][0x3d8], R10 ;  /* 0x0000f600030a7a25 */ /* 0x000fc800078e000a */
[----:B------:R-:W-:-:S04]  /*133c0*/  IMAD R2, R3, c[0x0][0x3dc], R2 ;  /* 0x0000f70003027a24 */ /* 0x000fc800078e0202 */
[----:B------:R-:W-:Y:S01]  /*133d0*/  IMAD.IADD R2, R11, 0x1, R2 ;  /* 0x000000010b027824 */ /* 0x000fe200078e0202 */
[----:B------:R-:W-:-:S04]  /*133e0*/  LEA R11, P0, R10, c[0x0][0x380], 0x1 ;  /* 0x0000e0000a0b7a11 */ /* 0x000fc800078008ff */
[----:B------:R-:W-:Y:S01]  /*133f0*/  LEA.HI.X R10, R10, c[0x0][0x384], R2, 0x1, P0 ;  /* 0x0000e1000a0a7a11 */ /* 0x000fe200000f0c02 */
[----:B------:R1:W3:Y:S01]  /*13400*/  SHFL.IDX PT, R12, R11, RZ, 0x181f ;  /* 0x00181fff0b0c7589 */ /* 0x0002e200000e0000 */
[----:B------:R-:W-:-:S03]  /*13410*/  ISETP.GE.AND P0, PT, R5, R4, PT ;  /* 0x000000040500720c */ /* 0x000fc60003f06270 */
        /* <DEDUP_REMOVED lines=23> */
.L_x_232:
[----:B------:R-:W-:Y:S05]  /*13590*/  BSYNC B0 ;  /* 0x0000000000007941 */ /* 0x000fea0003800000 */
.L_x_231:
        /* <DEDUP_REMOVED lines=27> */
.L_x_234:
[----:B------:R-:W-:Y:S05]  /*13750*/  BSYNC B0 ;  /* 0x0000000000007941 */ /* 0x000fea0003800000 */
.L_x_233:
        /* <DEDUP_REMOVED lines=27> */
.L_x_236:
[----:B------:R-:W-:Y:S05]  /*13910*/  BSYNC B0 ;  /* 0x0000000000007941 */ /* 0x000fea0003800000 */
.L_x_235:
        /* <DEDUP_REMOVED lines=28> */
.L_x_172:
[----:B---3--:R-:W-:Y:S02]  /*13ae0*/  MOV R12, R11 ;  /* 0x0000000b000c7202 */ /* 0x008fe40000000f00 */
[----:B------:R-:W-:Y:S02]  /*13af0*/  MOV R14, 0x13b10 ;  /* 0x00013b10000e7802 */ /* 0x000fe40000000f00 */
[----:B------:R-:W-:Y:S05]  /*13b00*/  CALL.REL.NOINC `($__internal_0_$__cuda_sm70_shflsync_idx_p) ;  /* 0x000001b000007944 */ /* 0x000fea0003c00000 */
[----:B------:R-:W-:Y:S01]  /*13b10*/  IMAD.MOV.U32 R11, RZ, RZ, R12 ;  /* 0x000000ffff0b7224 */ /* 0x000fe200078e000c */
[----:B------:R-:W-:Y:S02]  /*13b20*/  MOV R12, R8 ;  /* 0x00000008000c7202 */ /* 0x000fe40000000f00 */
[----:B------:R-:W-:Y:S02]  /*13b30*/  MOV R14, 0x13b50 ;  /* 0x00013b50000e7802 */ /* 0x000fe40000000f00 */
[----:B-1---5:R-:W-:Y:S05]  /*13b40*/  CALL.REL.NOINC `($__internal_0_$__cuda_sm70_shflsync_idx_p) ;  /* 0x0000017000007944 */ /* 0x022fea0003c00000 */
[----:B------:R-:W-:Y:S01]  /*13b50*/  MOV R8, R12 ;  /* 0x0000000c00087202 */ /* 0x000fe20000000f00 */
[----:B-1---5:R-:W-:Y:S05]  /*13b60*/  BRA `(.L_x_237) ;  /* 0xfffee60000007947 */ /* 0x022fea000383ffff */
.L_x_188:
[----:B----4-:R-:W-:Y:S02]  /*13b70*/  MOV R14, 0x13b90 ;  /* 0x00013b90000e7802 */ /* 0x010fe40000000f00 */
[----:B-1----:R-:W-:Y:S05]  /*13b80*/  CALL.REL.NOINC `($__internal_0_$__cuda_sm70_shflsync_idx_p) ;  /* 0x0000013000007944 */ /* 0x002fea0003c00000 */
[----:B------:R-:W-:Y:S01]  /*13b90*/  MOV R14, 0x13bd0 ;  /* 0x00013bd0000e7802 */ /* 0x000fe20000000f00 */
[----:B------:R-:W-:Y:S01]  /*13ba0*/  IMAD.MOV.U32 R5, RZ, RZ, R12 ;  /* 0x000000ffff057224 */ /* 0x000fe200078e000c */
[----:B-----5:R-:W-:Y:S02]  /*13bb0*/  MOV R12, R0 ;  /* 0x00000000000c7202 */ /* 0x020fe40000000f00 */
[----:B-1----:R-:W-:Y:S05]  /*13bc0*/  CALL.REL.NOINC `($__internal_0_$__cuda_sm70_shflsync_idx_p) ;  /* 0x000000f000007944 */ /* 0x002fea0003c00000 */
[----:B-1---5:R-:W-:-:S05]  /*13bd0*/  BRA `(.L_x_238) ;  /* 0xffff215000007947 */ /* 0x022fca000383ffff */
.L_x_205:
[----:B---3--:R-:W-:Y:S02]  /*13be0*/  MOV R14, 0x13c00 ;  /* 0x00013c00000e7802 */ /* 0x008fe40000000f00 */
[----:B-1----:R-:W-:Y:S05]  /*13bf0*/  CALL.REL.NOINC `($__internal_0_$__cuda_sm70_shflsync_idx_p) ;  /* 0x000000c000007944 */ /* 0x002fea0003c00000 */
[----:B------:R-:W-:Y:S01]  /*13c00*/  MOV R14, 0x13c40 ;  /* 0x00013c40000e7802 */ /* 0x000fe20000000f00 */
[----:B------:R-:W-:Y:S01]  /*13c10*/  IMAD.MOV.U32 R7, RZ, RZ, R12 ;  /* 0x000000ffff077224 */ /* 0x000fe200078e000c */
[----:B------:R-:W-:Y:S02]  /*13c20*/  MOV R12, R6 ;  /* 0x00000006000c7202 */ /* 0x000fe40000000f00 */
[----:B-1---5:R-:W-:Y:S05]  /*13c30*/  CALL.REL.NOINC `($__internal_0_$__cuda_sm70_shflsync_idx_p) ;  /* 0x0000008000007944 */ /* 0x022fea0003c00000 */
[----:B-1---5:R-:W-:-:S05]  /*13c40*/  BRA `(.L_x_239) ;  /* 0xffff62e000007947 */ /* 0x022fca000383ffff */
.L_x_211:
[----:B-1----:R-:W-:Y:S02]  /*13c50*/  MOV R14, 0x13c70 ;  /* 0x00013c70000e7802 */ /* 0x002fe40000000f00 */
[----:B------:R-:W-:Y:S05]  /*13c60*/  CALL.REL.NOINC `($__internal_0_$__cuda_sm70_shflsync_idx_p) ;  /* 0x0000005000007944 */ /* 0x000fea0003c00000 */
[----:B------:R-:W-:Y:S01]  /*13c70*/  MOV R14, 0x13cb0 ;  /* 0x00013cb0000e7802 */ /* 0x000fe20000000f00 */
[----:B------:R-:W-:Y:S01]  /*13c80*/  IMAD.MOV.U32 R5, RZ, RZ, R12 ;  /* 0x000000ffff057224 */ /* 0x000fe200078e000c */
[----:B------:R-:W-:Y:S02]  /*13c90*/  MOV R12, R4 ;  /* 0x00000004000c7202 */ /* 0x000fe40000000f00 */
[----:B-1---5:R-:W-:Y:S05]  /*13ca0*/  CALL.REL.NOINC `($__internal_0_$__cuda_sm70_shflsync_idx_p) ;  /* 0x0000001000007944 */ /* 0x022fea0003c00000 */
[----:B-1---5:R-:W-:-:S05]  /*13cb0*/  BRA `(.L_x_240) ;  /* 0xffff948000007947 */ /* 0x022fca000383ffff */
        .weak           $__internal_0_$__cuda_sm70_shflsync_idx_p
        .type           $__internal_0_$__cuda_sm70_shflsync_idx_p,@function
        .size           $__internal_0_$__cuda_sm70_shflsync_idx_p,(.L_x_1769 - $__internal_0_$__cuda_sm70_shflsync_idx_p)
$__internal_0_$__cuda_sm70_shflsync_idx_p:
[----:B------:R1:W-:Y:S01]  /*13cc0*/  STL [R1+0x60], R0 ;  /* 0x0000600001007387 */ /* 0x0003e20000100800 */
[----:B------:R-:W-:Y:S01]  /*13cd0*/  IMAD.MOV.U32 R15, RZ, RZ, 0x181f ;  /* 0x0000181fff0f7424 */ /* 0x000fe200078e00ff */
[----:B------:R-:W-:Y:S01]  /*13ce0*/  MOV R13, 0x1 ;  /* 0x00000001000d7802 */ /* 0x000fe20000000f00 */
[----:B-1----:R-:W-:-:S04]  /*13cf0*/  IMAD.MOV.U32 R0, RZ, RZ, -0x1 ;  /* 0xffffffffff007424 */ /* 0x002fc800078e00ff */
[----:B------:R-:W-:Y:S04]  /*13d00*/  WARPSYNC R0 ;  /* 0x0000000000007348 */ /* 0x000fe80003800000 */
[----:B------:R1:W2:Y:S04]  /*13d10*/  SHFL.IDX PT, R12, R12, R13, R15 ;  /* 0x0000000d0c0c7389 */ /* 0x0002a800000e000f */
[----:B-1----:R1:W5:Y:S01]  /*13d20*/  LDL.LU R0, [R1+0x60] ;  /* 0x0000600001007983 */ /* 0x0023620000300800 */
[----:B------:R-:W-:-:S04]  /*13d30*/  MOV R15, 0x0 ;  /* 0x00000000000f7802 */ /* 0x000fc80000000f00 */
[----:B--2---:R-:W-:Y:S05]  /*13d40*/  RET.REL.NODEC R14 `(_ZN7cutlass13device_kernelIN5flash19enable_sm80_to_sm89INS1_16FlashAttnFwdSm80INS1_25CollectiveMainloopFwdSm80ILi8ELi1ELb1EN4cute5tupleIJNS5_1CILi128EEENS7_ILi48EEENS7_ILi256EEEEEELi256ENS_10bfloat16_tEfNS_4arch4Sm80ELb0ELb1ELb1ELb0ELb1ELb0ELb1ELb0EEENS1_21CollectiveEpilogueFwdINS6_IJS8_SA_S9_EEENS6_IJNS7_ILi1EEESI_SI_EEESC_SE_Li256ELb0ELb1ELb0ELb0EEENS1_19SingleTileSchedulerILb0ELb0ELb1ELi128EEEEEEEEEvNT_6ParamsE) ;  /* 0xfffec2b00e007950 */ /* 0x004fea0003c3ffff */
.L_x_241:
        /* <DEDUP_REMOVED lines=11> */
.L_x_1769:


//--------------------- .text._ZN7cutlass13device_kernelIN5flash19enable_sm80_to_sm89INS1_16FlashAttnFwdSm80INS1_25CollectiveMainloopFwdSm80ILi8ELi1ELb1EN4cute5tupleIJNS5_1CILi128EEENS7_ILi48EEENS7_ILi256EEEEEELi256ENS_10bfloat16_tEfNS_4arch4Sm80ELb0ELb1ELb1ELb1ELb1ELb0ELb1ELb0EEENS1_21CollectiveEpilogueFwdINS6_IJS8_SA_S9_EEENS6_IJNS7_ILi1EEESI_SI_EEESC_SE_Li256ELb1ELb1ELb0ELb0EEENS1_19SingleTileSchedulerILb1ELb0ELb1ELi128EEEEEEEEEvNT_6ParamsE --------------------------
	.section	.text._ZN7cutlass13device_kernelIN5flash19enable_sm80_to_sm89INS1_16FlashAttnFwdSm80INS1_25CollectiveMainloopFwdSm80ILi8ELi1ELb1EN4cute5tupleIJNS5_1CILi128EEENS7_ILi48EEENS7_ILi256EEEEEELi256ENS_10bfloat16_tEfNS_4arch4Sm80ELb0ELb1ELb1ELb1ELb1ELb0ELb1ELb0EEENS1_21CollectiveEpilogueFwdINS6_IJS8_SA_S9_EEENS6_IJNS7_ILi1EEESI_SI_EEESC_SE_Li256ELb1ELb1ELb0ELb0EEENS1_19SingleTileSchedulerILb1ELb0ELb1ELi128EEEEEEEEEvNT_6ParamsE,"ax",@progbits
	.sectioninfo	@"SHI_REGISTERS=255"
	.align	128
.text._ZN7cutlass13device_kernelIN5flash19enable_sm80_to_sm89INS1_16FlashAttnFwdSm80INS1_25CollectiveMainloopFwdSm80ILi8ELi1ELb1EN4cute5tupleIJNS5_1CILi128EEENS7_ILi48EEENS7_ILi256EEEEEELi256ENS_10bfloat16_tEfNS_4arch4Sm80ELb0ELb1ELb1ELb1ELb1ELb0ELb1ELb0EEENS1_21CollectiveEpilogueFwdINS6_IJS8_SA_S9_EEENS6_IJNS7_ILi1EEESI_SI_EEESC_SE_Li256ELb1ELb1ELb0ELb0EEENS1_19SingleTileSchedulerILb1ELb0ELb1ELi128EEEEEEEEEvNT_6ParamsE:
        .type           _ZN7cutlass13device_kernelIN5flash19enable_sm80_to_sm89INS1_16FlashAttnFwdSm80INS1_25CollectiveMainloopFwdSm80ILi8ELi1ELb1EN4cute5tupleIJNS5_1CILi128EEENS7_ILi48EEENS7_ILi256EEEEEELi256ENS_10bfloat16_tEfNS_4arch4Sm80ELb0ELb1ELb1ELb1ELb1ELb0ELb1ELb0EEENS1_21CollectiveEpilogueFwdINS6_IJS8_SA_S9_EEENS6_IJNS7_ILi1EEESI_SI_EEESC_SE_Li256ELb1ELb1ELb0ELb0EEENS1_19SingleTileSchedulerILb1ELb0ELb1ELi128EEEEEEEEEvNT_6ParamsE,@function
        .size           _ZN7cutlass13device_kernelIN5flash19enable_sm80_to_sm89INS1_16FlashAttnFwdSm80INS1_25CollectiveMainloopFwdSm80ILi8ELi1ELb1EN4cute5tupleIJNS5_1CILi128EEENS7_ILi48EEENS7_ILi256EEEEEELi256ENS_10bfloat16_tEfNS_4arch4Sm80ELb0ELb1ELb1ELb1ELb1ELb0ELb1ELb0EEENS1_21CollectiveEpilogueFwdINS6_IJS8_SA_S9_EEENS6_IJNS7_ILi1EEESI_SI_EEESC_SE_Li256ELb1ELb1ELb0ELb0EEENS1_19SingleTileSchedulerILb1ELb0ELb1ELi128EEEEEEEEEvNT_6ParamsE,(.L_x_1771 - _ZN7cutlass13device_kernelIN5flash19enable_sm80_to_sm89INS1_16FlashAttnFwdSm80INS1_25CollectiveMainloopFwdSm80ILi8ELi1ELb1EN4cute5tupleIJNS5_1CILi128EEENS7_ILi48EEENS7_ILi256EEEEEELi256ENS_10bfloat16_tEfNS_4arch4Sm80ELb0ELb1ELb1ELb1ELb1ELb0ELb1ELb0EEENS1_21CollectiveEpilogueFwdINS6_IJS8_SA_S9_EEENS6_IJNS7_ILi1EEESI_SI_EEESC_SE_Li256ELb1ELb1ELb0ELb0EEENS1_19SingleTileSchedulerILb1ELb0ELb1ELi128EEEEEEEEEvNT_6ParamsE)
        .other          _ZN7cutlass13device_kernelIN5flash19enable_sm80_to_sm89INS1_16FlashAttnFwdSm80INS1_25CollectiveMainloopFwdSm80ILi8ELi1ELb1EN4cute5tupleIJNS5_1CILi128EEENS7_ILi48EEENS7_ILi256EEEEEELi256ENS_10bfloat16_tEfNS_4arch4Sm80ELb0ELb1ELb1ELb1ELb1ELb0ELb1ELb0EEENS1_21CollectiveEpilogueFwdINS6_IJS8_SA_S9_EEENS6_IJNS7_ILi1EEESI_SI_EEESC_SE_Li256ELb1ELb1ELb0ELb0EEENS1_19SingleTileSchedulerILb1ELb0ELb1ELi128EEEEEEEEEvNT_6ParamsE,@"STO_CUDA_ENTRY STV_DEFAULT"
_ZN7cutlass13device_kernelIN5flash19enable_sm80_to_sm89INS1_16FlashAttnFwdSm80INS1_25CollectiveMainloopFwdSm80ILi8ELi1ELb1EN4cute5tupleIJNS5_1CILi128EEENS7_ILi48EEENS7_ILi256EEEEEELi256ENS_10bfloat16_tEfNS_4arch4Sm80ELb0ELb1ELb1ELb1ELb1ELb0ELb1ELb0EEENS1_21CollectiveEpilogueFwdINS6_IJS8_SA_S9_EEENS6_IJNS7_ILi1EEESI_SI_EEESC_SE_Li256ELb1ELb1ELb0ELb0EEENS1_19SingleTileSchedulerILb1ELb0ELb1ELi128EEEEEEEEEvNT_6ParamsE:
        /* <DEDUP_REMOVED lines=21> */
.L_x_243:
        /* <DEDUP_REMOVED lines=13> */
.L_x_245:
[----:B------:R-:W-:Y:S02]  /*0220*/  ULDC UR5, c[0x0][0x54c] ;  /* 0x0001530000057ab9 */ /* 0x000fe40000000800 */
.L_x_244:
[----:B------:R-:W-:Y:S02]  /*0230*/  ULDC UR4, c[0x0][0x548] ;  /* 0x0001520000047ab9 */ /* 0x000fe40000000800 */
[----:B------:R-:W-:-:S02]  /*0240*/  USHF.L.U32 UR23, UR28, 0x7, URZ ;  /* 0x000000071c177899 */ /* 0x000fc4000800063f */
[----:B------:R-:W-:-:S04]  /*0250*/  UIMAD UR4, UR5, UR4, URZ ;  /* 0x00000004050472a4 */ /* 0x000fc8000f8e023f */
[----:B------:R-:W-:-:S04]  /*0260*/  UISETP.GE.AND UP0, UPT, UR23, UR4, UPT ;  /* 0x000000041700728c */ /* 0x000fc8000bf06270 */
[----:B------:R-:W-:Y:S01]  /*0270*/  USEL UR13, UR13, 0xffffffff, !UP0 ;  /* 0xffffffff0d0d7887 */ /* 0x000fe2000c000000 */
[----:B------:R-:W-:Y:S05]  /*0280*/  BRA `(.L_x_246) ;  /* 0x000001b000007947 */ /* 0x000fea0003800000 */
.L_x_242:
        /* <DEDUP_REMOVED lines=8> */
.L_x_247:
        /* <DEDUP_REMOVED lines=13> */
.L_x_249:
[----:B------:R-:W-:Y:S02]  /*03e0*/  ULDC UR5, c[0x0][0x54c] ;  /* 0x0001530000057ab9 */ /* 0x000fe40000000800 */
.L_x_248:
[----:B------:R-:W-:Y:S02]  /*03f0*/  ULDC UR4, c[0x0][0x548] ;  /* 0x0001520000047ab9 */ /* 0x000fe40000000800 */
[----:B------:R-:W-:-:S02]  /*0400*/  USHF.L.U32 UR23, UR28, 0x7, URZ ;  /* 0x000000071c177899 */ /* 0x000fc4000800063f */
[----:B------:R-:W-:-:S04]  /*0410*/  UIMAD UR4, UR5, UR4, URZ ;  /* 0x00000004050472a4 */ /* 0x000fc8000f8e023f */
[----:B------:R-:W-:-:S04]  /*0420*/  UISETP.GE.AND UP0, UPT, UR23, UR4, UPT ;  /* 0x000000041700728c */ /* 0x000fc8000bf06270 */
[----:B------:R-:W-:-:S06]  /*0430*/  USEL UR13, UR13, 0xffffffff, !UP0 ;  /* 0xffffffff0d0d7887 */ /* 0x000fcc000c000000 */
.L_x_246:
[----:B------:R-:W-:-:S13]  /*0440*/  ISETP.LE.AND P0, PT, RZ, UR13, PT ;  /* 0x0000000dff007c0c */ /* 0x000fda000bf03270 */
[----:B------:R-:W-:Y:S05]  /*0450*/  @!P0 EXIT ;  /* 0x000000000000894d */ /* 0x000fea0003800000 */
[----:B------:R-:W-:Y:S02]  /*0460*/  ULDC.64 UR8, c[0x0][0x370] ;  /* 0x0000dc0000087ab9 */ /* 0x000fe40000000a00 */
[----:B------:R-:W-:Y:S02]  /*0470*/  UISETP.NE.U32.AND UP2, UPT, URZ, UR8, UPT ;  /* 0x000000083f00728c */ /* 0x000fe4000bf45070 */
[----:B------:R-:W-:Y:S02]  /*0480*/  ULDC.64 UR4, c[0x0][0x360] ;  /* 0x0000d80000047ab9 */ /* 0x000fe40000000a00 */
[----:B------:R-:W-:Y:S02]  /*0490*/  UISETP.NE.U32.AND UP0, UPT, URZ, UR4, UPT ;  /* 0x000000043f00728c */ /* 0x000fe4000bf05070 */
[----:B------:R-:W-:Y:S02]  /*04a0*/  ULDC.64 UR6, c[0x0][0x348] ;  /* 0x0000d20000067ab9 */ /* 0x000fe40000000a00 */
[----:B------:R-:W-:-:S02]  /*04b0*/  UISETP.NE.AND.EX UP2, UPT, URZ, UR9, UPT, UP2 ;  /* 0x000000093f00728c */ /* 0x000fc4000bf45320 */
[----:B------:R-:W-:Y:S02]  /*04c0*/  UISETP.NE.U32.AND UP1, UPT, URZ, UR6, UPT ;  /* 0x000000063f00728c */ /* 0x000fe4000bf25070 */
[----:B------:R-:W-:Y:S02]  /*04d0*/  UISETP.NE.AND.EX UP0, UPT, URZ, UR5, UPT, UP0 ;  /* 0x000000053f00728c */ /* 0x000fe4000bf05300 */
[----:B------:R-:W-:Y:S01]  /*04e0*/  UISETP.NE.AND.EX UP1, UPT, URZ, UR7, UPT, UP1 ;  /* 0x000000073f00728c */ /* 0x000fe2000bf25310 */
[----:B------:R-:W-:Y:S01]  /*04f0*/  PLOP3.LUT P2, PT, PT, PT, UP2, 0x80, 0x0 ;  /* 0x000000000000781c */ /* 0x000fe20003f4f028 */
[----:B------:R-:W-:Y:S02]  /*0500*/  ULDC.64 UR8, c[0x0][0x370] ;  /* 0x0000dc0000087ab9 */ /* 0x000fe40000000a00 */
[----:B------:R-:W-:Y:S01]  /*0510*/  ULDC.64 UR6, c[0x0][0x348] ;  /* 0x0000d20000067ab9 */ /* 0x000fe20000000a00 */
[----:B------:R-:W-:Y:S01]  /*0520*/  PLOP3.LUT P0, PT, PT, PT, UP0, 0x80, 0x0 ;  /* 0x000000000000781c */ /* 0x000fe20003f0f008 */
[----:B------:R-:W-:Y:S01]  /*0530*/  ULDC.64 UR4, c[0x0][0x360] ;  /* 0x0000d80000047ab9 */ /* 0x000fe20000000a00 */
[----:B------:R-:W-:Y:S01]  /*0540*/  PLOP3.LUT P1, PT, PT, PT, UP1, 0x80, 0x0 ;  /* 0x000000000000781c */ /* 0x000fe20003f2f018 */
[----:B------:R-:W-:-:S02]  /*0550*/  @UP2 UIMAD.WIDE UR8, UR13, UR16, UR8 ;  /* 0x000000100d0822a5 */ /* 0x000fc4000f8e0208 */
[----:B------:R-:W-:Y:S02]  /*0560*/  @UP0 UIMAD.WIDE UR4, UR13, UR16, UR4 ;  /* 0x000000100d0402a5 */ /* 0x000fe4000f8e0204 */
[----:B------:R-:W-:Y:S02]  /*0570*/  UIMAD.WIDE UR6, UR13, UR16, UR6 ;  /* 0x000000100d0672a5 */ /* 0x000fe4000f8e0206 */
[----:B------:R-:W-:Y:S02]  /*0580*/  IMAD.U32 R3, RZ, RZ, UR9 ;  /* 0x00000009ff037e24 */ /* 0x000fe4000f8e00ff */
[----:B------:R-:W-:Y:S01]  /*0590*/  IMAD.U32 R2, RZ, RZ, UR8 ;  /* 0x00000008ff027e24 */ /* 0x000fe2000f8e00ff */
[----:B------:R-:W-:Y:S01]  /*05a0*/  MOV R6, UR4 ;  /* 0x0000000400067c02 */ /* 0x000fe20008000f00 */
[----:B------:R-:W-:Y:S01]  /*05b0*/  IMAD.U32 R7, RZ, RZ, UR5 ;  /* 0x00000005ff077e24 */ /* 0x000fe2000f8e00ff */
[----:B------:R-:W-:Y:S01]  /*05c0*/  MOV R4, UR6 ;  /* 0x0000000600047c02 */ /* 0x000fe20008000f00 */
[----:B------:R-:W-:Y:S01]  /*05d0*/  IMAD.U32 R5, RZ, RZ, UR7 ;  /* 0x00000007ff057e24 */ /* 0x000fe2000f8e00ff */
[----:B------:R1:W2:Y:S04]  /*05e0*/  @P2 LDG.E R3, [R2.64] ;  /* 0x0000001202032981 */ /* 0x0002a8000c1e1900 */
[----:B------:R-:W3:Y:S04]  /*05f0*/  @P0 LDG.E R0, [R6.64] ;  /* 0x0000001206000981 */ /* 0x000ee8000c1e1900 */
[----:B-1----:R-:W4:Y:S01]  /*0600*/  @P1 LDG.E R2, [R4.64] ;  /* 0x0000001204021981 */ /* 0x002f22000c1e1900 */
[----:B------:R-:W1:Y:S01]  /*0610*/  S2UR UR10, SR_CTAID.Y ;  /* 0x00000000000a79c3 */ /* 0x000e620000002600 */
[----:B------:R-:W-:-:S02]  /*0620*/  UMOV UR11, URZ ;  /* 0x0000003f000b7c82 */ /* 0x000fc40008000000 */
[----:B------:R-:W-:Y:S02]  /*0630*/  ULDC UR12, c[0x0][0x168] ;  /* 0x00005a00000c7ab9 */ /* 0x000fe40000000800 */
[----:B------:R-:W-:Y:S02]  /*0640*/  UMOV UR22, URZ ;  /* 0x0000003f00167c82 */ /* 0x000fe40008000000 */
[----:B------:R-:W-:Y:S02]  /*0650*/  ULDC UR4, c[0x0][0x2ac] ;  /* 0x0000ab0000047ab9 */ /* 0x000fe40000000800 */
[----:B------:R-:W-:Y:S02]  /*0660*/  ULDC UR8, c[0x0][0x1d0] ;  /* 0x0000740000087ab9 */ /* 0x000fe40000000800 */
[----:B------:R-:W-:Y:S02]  /*0670*/  UIMAD UR8, UR4, UR8, URZ ;  /* 0x00000008040872a4 */ /* 0x000fe4000f8e023f */
[----:B-1----:R-:W-:Y:S01]  /*0680*/  USHF.R.S32.HI UR9, URZ, 0x1f, UR10 ;  /* 0x0000001f3f097899 */ /* 0x002fe2000801140a */
[----:B--2---:R1:W2:Y:S08]  /*0690*/  @P2 R2UR UR11, R3 ;  /* 0x00000000030b23c2 */ /* 0x0042b000000e0000 */
[----:B---3--:R1:W3:Y:S08]  /*06a0*/  @P0 R2UR UR12, R0 ;  /* 0x00000000000c03c2 */ /* 0x0082f000000e0000 */
[----:B----4-:R1:W4:Y:S02]  /*06b0*/  @P1 R2UR UR22, R2 ;  /* 0x00000000021613c2 */ /* 0x01032400000e0000 */
[----:B-1--4-:R-:W-:Y:S05]  /*06c0*/  @P0 BRA `(.L_x_250) ;  /* 0x0000006000000947 */ /* 0x012fea0003800000 */
[----:B--2---:R-:W-:Y:S05]  /*06d0*/  @!P1 BRA `(.L_x_250) ;  /* 0x0000005000009947 */ /* 0x004fea0003800000 */
[----:B------:R1:W2:Y:S04]  /*06e0*/  LDG.E R0, [R4.64] ;  /* 0x0000001204007981 */ /* 0x0002a8000c1e1900 */
[----:B-1----:R-:W4:Y:S01]  /*06f0*/  LDG.E R4, [R4.64+0x4] ;  /* 0x0000041204047981 */ /* 0x002f22000c1e1900 */
[----:B--23--:R-:W1:Y:S08]  /*0700*/  R2UR UR12, R0 ;  /* 0x00000000000c73c2 */ /* 0x00ce7000000e0000 */
[----:B----4-:R-:W1:Y:S02]  /*0710*/  R2UR UR4, R4 ;  /* 0x00000000040473c2 */ /* 0x010e6400000e0000 */
[----:B-1----:R-:W-:-:S06]  /*0720*/  UIADD3 UR12, -UR12, UR4, URZ ;  /* 0x000000040c0c7290 */ /* 0x002fcc000fffe13f */
.L_x_250:
[----:B--2---:R-:W-:-:S04]  /*0730*/  ISETP.NE.U32.AND P0, PT, RZ, c[0x0][0x368], PT ;  /* 0x0000da00ff007a0c */ /* 0x004fc80003f05070 */
        /* <DEDUP_REMOVED lines=9> */
.L_x_251:
        /* <DEDUP_REMOVED lines=8> */
[----:B------:R-:W4:Y:S01]  /*0850*/  LDG.E R0, [R4.64+0x4] ;  /* 0x0000041204007981 */ /* 0x000f22000c1e1900 */
[----:B--2---:R-:W1:Y:S08]  /*0860*/  R2UR UR4, R2 ;  /* 0x00000000020473c2 */ /* 0x004e7000000e0000 */
[----:B----4-:R-:W1:Y:S02]  /*0870*/  R2UR UR8, R0 ;  /* 0x00000000000873c2 */ /* 0x010e6400000e0000 */
[----:B-1----:R-:W-:-:S06]  /*0880*/  UIADD3 UR8, -UR4, UR8, URZ ;  /* 0x0000000804087290 */ /* 0x002fcc000fffe13f */
.L_x_252:
[----:B------:R-:W-:Y:S02]  /*0890*/  ULDC UR4, c[0x0][0x2c4] ;  /* 0x0000b10000047ab9 */ /* 0x000fe40000000800 */
[----:B------:R-:W-:-:S02]  /*08a0*/  UISETP.NE.AND UP0, UPT, UR4, 0x1, UPT ;  /* 0x000000010400788c */ /* 0x000fc4000bf05270 */
[----:B------:R-:W-:Y:S02]  /*08b0*/  ULDC.64 UR6, c[0x0][0x2c8] ;  /* 0x0000b20000067ab9 */ /* 0x000fe40000000a00 */
[----:B------:R-:W-:Y:S02]  /*08c0*/  UIADD3 UR14, UR23, 0x7f, URZ ;  /* 0x0000007f170e7890 */ /* 0x000fe4000fffe03f */
[----:B------:R-:W-:Y:S02]  /*08d0*/  ULDC.64 UR4, c[0x0][0x328] ;  /* 0x0000ca0000047ab9 */ /* 0x000fe40000000a00 */
[----:B------:R-:W-:Y:S02]  /*08e0*/  UP2UR UR15, UPR, URZ, 0x1 ;  /* 0x000000013f0f7883 */ /* 0x000fe40008000000 */
[----:B------:R-:W-:Y:S02]  /*08f0*/  UIADD3 UR8, -UR11, UR8, URZ ;  /* 0x000000080b087290 */ /* 0x000fe4000fffe13f */
[----:B------:R-:W-:-:S04]  /*0900*/  @UP0 UIADD3 UR20, UR23, 0x7f, URZ ;  /* 0x0000007f17140890 */ /* 0x000fc8000fffe03f */
[----:B------:R-:W-:Y:S02]  /*0910*/  UIMAD.WIDE.U32 UR20, UR20, UR6, URZ ;  /* 0x00000006141472a5 */ /* 0x000fe4000f8e003f */
[----:B---3--:R-:W-:Y:S02]  /*0920*/  UIADD3 UR6, UR8, 0x1, -UR12 ;  /* 0x0000000108067890 */ /* 0x008fe4000fffe80c */
[----:B------:R-:W-:Y:S02]  /*0930*/  @UP0 USHF.R.U32.HI UR14, URZ, UR7, UR21 ;  /* 0x000000073f0e0299 */ /* 0x000fe40008011615 */
[----:B------:R-:W-:Y:S02]  /*0940*/  UISETP.GE.AND UP0, UPT, UR5, 0x1, UPT ;  /* 0x000000010500788c */ /* 0x000fe4000bf06270 */
[----:B------:R-:W-:Y:S02]  /*0950*/  UIADD3 UR6, UR6, UR14, URZ ;  /* 0x0000000e06067290 */ /* 0x000fe4000fffe03f */
[----:B------:R-:W-:-:S02]  /*0960*/  UP2UR UR14, UPR, URZ, 0x1 ;  /* 0x000000013f0e7883 */ /* 0x000fc40008000000 */
[----:B------:R-:W-:Y:S01]  /*0970*/  PLOP3.LUT P0, PT, PT, PT, UP0, 0x40, 0x0 ;  /* 0x000000000000781c */ /* 0x000fe20003f0e808 */
[----:B------:R-:W-:-:S12]  /*0980*/  UIADD3 UR4, UR6, UR4, URZ ;  /* 0x0000000406047290 */ /* 0x000fd8000fffe03f */
[----:B------:R-:W-:Y:S05]  /*0990*/  @P0 BRA `(.L_x_253) ;  /* 0x0000012000000947 */ /* 0x000fea0003800000 */
[----:B------:R-:W-:Y:S01]  /*09a0*/  ISETP.LT.AND P0, PT, RZ, UR6, PT ;  /* 0x00000006ff007c0c */ /* 0x000fe2000bf01270 */
[----:B------:R-:W-:-:S12]  /*09b0*/  UIADD3 UR17, UR6, -0x1, URZ ;  /* 0xffffffff06117890 */ /* 0x000fd8000fffe03f */
        /* <DEDUP_REMOVED lines=8> */
.L_x_254:
[----:B------:R-:W-:Y:S02]  /*0a40*/  UISETP.NE.AND UP0, UPT, UR5, 0x1, UPT ;  /* 0x000000010500788c */ /* 0x000fe4000bf05270 */
[----:B------:R-:W-:Y:S02]  /*0a50*/  ULDC.64 UR6, c[0x0][0x330] ;  /* 0x0000cc0000067ab9 */ /* 0x000fe40000000a00 */
[----:B------:R-:W-:-:S07]  /*0a60*/  UIMAD.WIDE.U32 UR20, UR17, UR6, URZ ;  /* 0x00000006111472a5 */ /* 0x000fce000f8e003f */
[----:B------:R-:W-:Y:S02]  /*0a70*/  @UP0 USHF.R.U32.HI UR17, URZ, UR7, UR21 ;  /* 0x000000073f110299 */ /* 0x000fe40008011615 */
.L_x_255:
[----:B------:R-:W-:Y:S02]  /*0a80*/  ULDC UR6, c[0x0][0x32c] ;  /* 0x0000cb0000067ab9 */ /* 0x000fe40000000800 */
[----:B------:R-:W-:-:S04]  /*0a90*/  UIMAD UR6, UR17, UR5, UR6 ;  /* 0x00000005110672a4 */ /* 0x000fc8000f8e0206 */
[----:B------:R-:W-:-:S04]  /*0aa0*/  UISETP.LT.AND UP0, UPT, UR4, UR6, UPT ;  /* 0x000000060400728c */ /* 0x000fc8000bf01270 */
[----:B------:R-:W-:Y:S02]  /*0ab0*/  USEL UR4, UR4, UR6, UP0 ;  /* 0x0000000604047287 */ /* 0x000fe40008000000 */
.L_x_253:
[----:B------:R-:W-:Y:S02]  /*0ac0*/  UISETP.NE.AND UP0, UPT, UR15, URZ, UPT ;  /* 0x0000003f0f00728c */ /* 0x000fe4000bf05270 */
[----:B------:R-:W-:Y:S02]  /*0ad0*/  ULDC.64 UR6, c[0x0][0x2c8] ;  /* 0x0000b20000067ab9 */ /* 0x000fe40000000a00 */
[----:B------:R-:W-:Y:S02]  /*0ae0*/  UIADD3 UR26, UR4, 0x2f, URZ ;  /* 0x0000002f041a7890 */ /* 0x000fe4000fffe03f */
[----:B------:R-:W-:Y:S02]  /*0af0*/  UIMAD.WIDE.U32 UR20, UR23, UR6, URZ ;  /* 0x00000006171472a5 */ /* 0x000fe4000f8e003f */
[----:B------:R-:W-:Y:S02]  /*0b00*/  UIMAD.WIDE UR26, UR26, 0x2aaaaaab, URZ ;  /* 0x2aaaaaab1a1a78a5 */ /* 0x000fe4000f8e023f */
[----:B------:R-:W-:-:S02]  /*0b10*/  UIADD3 UR24, UR8, 0x2f, URZ ;  /* 0x0000002f08187890 */ /* 0x000fc4000fffe03f */
[----:B------:R-:W-:Y:S02]  /*0b20*/  UISETP.GE.AND UP2, UPT, UR5, 0x1, UPT ;  /* 0x000000010500788c */ /* 0x000fe4000bf46270 */
[----:B------:R-:W-:Y:S02]  /*0b30*/  @UP0 UMOV UR17, UR21 ;  /* 0x0000001500110c82 */ /* 0x000fe40008000000 */
[----:B------:R-:W-:Y:S02]  /*0b40*/  UMOV UR4, UR23 ;  /* 0x0000001700047c82 */ /* 0x000fe40008000000 */
[----:B------:R-:W-:Y:S01]  /*0b50*/  UIMAD.WIDE UR24, UR24, 0x2aaaaaab, URZ ;  /* 0x2aaaaaab181878a5 */ /* 0x000fe2000f8e023f */
[----:B------:R-:W-:Y:S01]  /*0b60*/  PLOP3.LUT P0, PT, PT, PT, UP2, 0x40, 0x0 ;  /* 0x000000000000781c */ /* 0x000fe20003f0e828 */
[----:B------:R-:W-:Y:S02]  /*0b70*/  @UP0 USHF.R.U32.HI UR4, URZ, UR7, UR17 ;  /* 0x000000073f040299 */ /* 0x000fe40008011611 */
[----:B------:R-:W-:-:S02]  /*0b80*/  USHF.R.U32.HI UR7, URZ, 0x1f, UR25 ;  /* 0x0000001f3f077899 */ /* 0x000fc40008011619 */
[----:B------:R-:W-:Y:S02]  /*0b90*/  UMOV UR17, UR27 ;  /* 0x0000001b00117c82 */ /* 0x000fe40008000000 */
[----:B------:R-:W-:Y:S02]  /*0ba0*/  USHF.R.U32.HI UR21, URZ, 0x1f, UR17 ;  /* 0x0000001f3f157899 */ /* 0x000fe40008011611 */
        /* <DEDUP_REMOVED lines=13> */
[----:B------:R-:W-:Y:S02]  /*0c80*/  UISETP.NE.AND UP0, UPT, UR5, 0x1, UPT ;  /* 0x000000010500788c */ /* 0x000fe4000bf05270 */
[----:B------:R-:W-:Y:S02]  /*0c90*/  ULOP3.LUT UR7, URZ, UR7, URZ, 0x33, !UPT ;  /* 0x000000073f077292 */ /* 0x000fe4000f8e333f */
[----:B------:R-:W-:Y:S02]  /*0ca0*/  ULDC.64 UR4, c[0x0][0x330] ;  /* 0x0000cc0000047ab9 */ /* 0x000fe40000000a00 */
[----:B------:R-:W-:-:S07]  /*0cb0*/  UIMAD.WIDE.U32 UR24, UR7, UR4, URZ ;  /* 0x00000004071872a5 */ /* 0x000fce000f8e003f */
[----:B------:R-:W-:Y:S02]  /*0cc0*/  @UP0 UMOV UR17, UR25 ;  /* 0x0000001900110c82 */ /* 0x000fe40008000000 */
[----:B------:R-:W-:-:S04]  /*0cd0*/  @UP0 USHF.R.U32.HI UR7, URZ, UR5, UR17 ;  /* 0x000000053f070299 */ /* 0x000fc80008011611 */
[----:B------:R-:W-:Y:S01]  /*0ce0*/  ULOP3.LUT UR7, URZ, UR7, URZ, 0x33, !UPT ;  /* 0x000000073f077292 */ /* 0x000fe2000f8e333f */
[----:B------:R-:W-:Y:S05]  /*0cf0*/  BRA `(.L_x_258) ;  /* 0x0000005000007947 */ /* 0x000fea0003800000 */
.L_x_257:
[----:B------:R-:W-:-:S03]  /*0d00*/  UISETP.NE.AND UP0, UPT, UR5, 0x1, UPT ;  /* 0x000000010500788c */ /* 0x000fc6000bf05270 */
[----:B------:R-:W-:Y:S02]  /*0d10*/  ULDC.64 UR4, c[0x0][0x330] ;  /* 0x0000cc0000047ab9 */ /* 0x000fe40000000a00 */
[----:B------:R-:W-:-:S07]  /*0d20*/  UIMAD.WIDE.U32 UR24, UR7, UR4, URZ ;  /* 0x00000004071872a5 */ /* 0x000fce000f8e003f */
[----:B------:R-:W-:Y:S02]  /*0d30*/  @UP0 UMOV UR17, UR25 ;  /* 0x0000001900110c82 */ /* 0x000fe40008000000 */
[----:B------:R-:W-:Y:S02]  /*0d40*/  @UP0 USHF.R.U32.HI UR7, URZ, UR5, UR17 ;  /* 0x000000053f070299 */ /* 0x000fe40008011611 */
.L_x_258:
[----:B------:R-:W-:Y:S02]  /*0d50*/  ULDC UR4, c[0x0][0x32c] ;  /* 0x0000cb0000047ab9 */ /* 0x000fe40000000800 */
[----:B------:R-:W-:-:S04]  /*0d60*/  UIMAD UR4, UR7, UR4, URZ ;  /* 0x00000004070472a4 */ /* 0x000fc8000f8e023f */
[----:B------:R-:W-:-:S04]  /*0d70*/  UISETP.LT.AND UP0, UPT, UR6, UR4, UPT ;  /* 0x000000040600728c */ /* 0x000fc8000bf01270 */
[----:B------:R-:W-:-:S04]  /*0d80*/  USEL UR6, UR6, UR4, !UP0 ;  /* 0x0000000406067287 */ /* 0x000fc8000c000000 */
.L_x_256:
[----:B------:R-:W-:Y:S01]  /*0d90*/  UIMAD.WIDE UR4, UR6, 0x2aaaaaab, URZ ;  /* 0x2aaaaaab060478a5 */ /* 0x000fe2000f8e023f */
[----:B------:R-:W-:Y:S01]  /*0da0*/  PLOP3.LUT P2, PT, PT, PT, PT, 0x80, 0x0 ;  /* 0x000000000000781c */ /* 0x000fe20003f4f070 */
[----:B------:R-:W-:Y:S01]  /*0db0*/  CS2R R4, SRZ ;  /* 0x0000000000047805 */ /* 0x000fe2000001ff00 */
[----:B------:R-:W-:Y:S01]  /*0dc0*/  IMAD.MOV.U32 R130, RZ, RZ, RZ ;  /* 0x000000ffff827224 */ /* 0x000fe200078e00ff */
[----:B------:R-:W-:Y:S01]  /*0dd0*/  USHF.R.U32.HI UR4, URZ, 0x1f, UR5 ;  /* 0x0000001f3f047899 */ /* 0x000fe20008011605 */
[----:B------:R-:W-:Y:S01]  /*0de0*/  IMAD.MOV.U32 R128, RZ, RZ, RZ ;  /* 0x000000ffff807224 */ /* 0x000fe200078e00ff */
[----:B------:R-:W-:Y:S01]  /*0df0*/  CS2R R126, SRZ ;  /* 0x00000000007e7805 */ /* 0x000fe2000001ff00 */
        /* <DEDUP_REMOVED lines=66> */
[----:B------:R-:W-:Y:S01]  /*1220*/  MOV R8, RZ ;  /* 0x000000ff00087202 */ /* 0x000fe20000000f00 */
[----:B------:R-:W-:Y:S01]  /*1230*/  IMAD.MOV.U32 R7, RZ, RZ, RZ ;  /* 0x000000ffff077224 */ /* 0x000fe200078e00ff */
[----:B------:R-:W-:Y:S05]  /*1240*/  @!P0 BRA `(.L_x_259) ;  /* 0x000109b000008947 */ /* 0x000fea0003800000 */
[----:B------:R-:W-:Y:S02]  /*1250*/  ULDC.64 UR4, c[0x0][0x340] ;  /* 0x0000d00000047ab9 */ /* 0x000fe40000000a00 */
[----:B------:R-:W-:-:S02]  /*1260*/  UISETP.NE.U32.AND UP0, UPT, URZ, UR4, UPT ;  /* 0x000000043f00728c */ /* 0x000fc4000bf05070 */
[----:B------:R-:W-:Y:S02]  /*1270*/  UISETP.NE.AND UP2, UPT, UR15, URZ, UPT ;  /* 0x0000003f0f00728c */ /* 0x000fe4000bf45270 */
[----:B------:R-:W-:-:S03]  /*1280*/  UISETP.NE.AND.EX UP0, UPT, URZ, UR5, UPT, UP0 ;  /* 0x000000053f00728c */ /* 0x000fc6000bf05300 */
[----:B------:R-:W-:-:S03]  /*1290*/  ULDC.64 UR4, c[0x0][0x340] ;  /* 0x0000d00000047ab9 */ /* 0x000fc60000000a00 */
[----:B------:R-:W-:-:S05]  /*12a0*/  PLOP3.LUT P0, PT, PT, PT, UP0, 0x80, 0x0 ;  /* 0x000000000000781c */ /* 0x000fca0003f0f008 */
[----:B------:R-:W-:-:S06]  /*12b0*/  @UP0 UIMAD.WIDE UR4, UR13, UR16, UR4 ;  /* 0x000000100d0402a5 */ /* 0x000fcc000f8e0204 */
[----:B------:R-:W-:Y:S02]  /*12c0*/  IMAD.U32 R2, RZ, RZ, UR4 ;  /* 0x00000004ff027e24 */ /* 0x000fe4000f8e00ff */
[----:B------:R-:W-:Y:S01]  /*12d0*/  IMAD.U32 R3, RZ, RZ, UR5 ;  /* 0x00000005ff037e24 */ /* 0x000fe2000f8e00ff */
[----:B------:R-:W-:Y:S02]  /*12e0*/  UMOV UR25, 0x30 ;  /* 0x0000003000197882 */ /* 0x000fe40000000000 */
[----:B------:R-:W-:Y:S02]  /*12f0*/  UIMAD UR24, UR21, UR25, -0x30 ;  /* 0xffffffd0151874a4 */ /* 0x000fe4000f8e0219 */
[----:B------:R-:W-:Y:S01]  /*1300*/  UIMAD UR29, UR21, -0x30, UR25 ;  /* 0xffffffd0151d78a4 */ /* 0x000fe2000f8e0219 */
[----:B------:R1:W2:Y:S01]  /*1310*/  @P0 LDG.E R0, [R2.64] ;  /* 0x0000001202000981 */ /* 0x0002a2000c1e1900 */
[----:B------:R-:W-:Y:S01]  /*1320*/  IMAD.MOV.U32 R4, RZ, RZ, c[0x0][0x2b8] ;  /* 0x0000ae00ff047624 */ /* 0x000fe200078e00ff */
[----:B------:R-:W-:Y:S01]  /*1330*/  ULDC.64 UR4, c[0x0][0x2b0] ;  /* 0x0000ac0000047ab9 */ /* 0x000fe20000000a00 */
[----:B------:R-:W-:Y:S01]  /*1340*/  IMAD.MOV.U32 R31, RZ, RZ, RZ ;  /* 0x000000ffff1f7224 */ /* 0x000fe200078e00ff */
[----:B------:R-:W-:Y:S02]  /*1350*/  BAR.SYNC.DEFER_BLOCKING 0x0 ;  /* 0x0000000000007b1d */ /* 0x000fe40000010000 */
[----:B------:R-:W-:-:S02]  /*1360*/  ISETP.NE.AND P1, PT, R4, 0x1, PT ;  /* 0x000000010400780c */ /* 0x000fc40003f25270 */
[----:B-1----:R-:W-:-:S04]  /*1370*/  SHF.R.S32.HI R2, RZ, 0x1f, R129 ;  /* 0x0000001fff027819 */ /* 0x002fc80000011481 */
[----:B------:R-:W-:-:S04]  /*1380*/  LEA.HI R17, R2, R129, RZ, 0x3 ;  /* 0x0000008102117211 */ /* 0x000fc800078f18ff */
[----:B------:R-:W-:Y:S02]  /*1390*/  LOP3.LUT R14, R17, 0xfffffff8, RZ, 0xc0, !PT ;  /* 0xfffffff8110e7812 */ /* 0x000fe400078ec0ff */
[----:B------:R-:W-:-:S03]  /*13a0*/  SHF.R.S32.HI R30, RZ, 0x3, R17 ;  /* 0x00000003ff1e7819 */ /* 0x000fc60000011411 */
[----:B------:R-:W-:-:S04]  /*13b0*/  IMAD.IADD R14, R129, 0x1, -R14 ;  /* 0x00000001810e7824 */ /* 0x000fc800078e0a0e */
[C---:B------:R-:W-:Y:S01]  /*13c0*/  IMAD R32, R14.reuse, 0x20, R30 ;  /* 0x000000200e207824 */ /* 0x040fe200078e021e */
[----:B------:R-:W-:Y:S01]  /*13d0*/  USEL UR27, UR13, URZ, !UP1 ;  /* 0x0000003f0d1b7287 */ /* 0x000fe2000c800000 */
[----:B--2---:R1:W2:Y:S02]  /*13e0*/  @P0 R2UR UR26, R0 ;  /* 0x00000000001a03c2 */ /* 0x0042a400000e0000 */
[----:B--2---:R-:W-:Y:S01]  /*13f0*/  @!UP0 UMOV UR26, UR13 ;  /* 0x0000000d001a8c82 */ /* 0x004fe20008000000 */
[----:B------:R-:W-:Y:S01]  /*1400*/  IMAD.SHL.U32 R40, R14, 0x8, RZ ;  /* 0x000000080e287824 */ /* 0x000fe200078e00ff */
[----:B------:R-:W-:Y:S02]  /*1410*/  USHF.R.S32.HI UR6, URZ, 0x1f, UR26 ;  /* 0x0000001f3f067899 */ /* 0x000fe4000801141a */
[----:B------:R-:W-:Y:S01]  /*1420*/  UIADD3 UR32, UR8, UR29, URZ ;  /* 0x0000001d08207290 */ /* 0x000fe2000fffe03f */
[----:B------:R-:W-:Y:S01]  /*1430*/  LEA.HI R15, R2, R129, RZ, 0x4 ;  /* 0x00000081020f7211 */ /* 0x000fe200078f20ff */
[----:B------:R-:W-:Y:S01]  /*1440*/  UIMAD UR6, UR6, UR4, URZ ;  /* 0x00000004060672a4 */ /* 0x000fe2000f8e023f */
[----:B------:R-:W-:Y:S01]  /*1450*/  IMAD.SHL.U32 R16, R14, 0x40, RZ ;  /* 0x000000400e107824 */ /* 0x000fe200078e00ff */
[----:B------:R-:W-:Y:S01]  /*1460*/  UIMAD.WIDE.U32 UR16, UR26, UR4, URZ ;  /* 0x000000041a1072a5 */ /* 0x000fe2000f8e003f */
[----:B------:R-:W-:Y:S01]  /*1470*/  STL [R1+0x20], R32 ;  /* 0x0000202001007387 */ /* 0x000fe20000100800 */
[----:B------:R-:W-:Y:S01]  /*1480*/  UIMAD UR6, UR26, UR5, UR6 ;  /* 0x000000051a0672a4 */ /* 0x000fe2000f8e0206 */
[----:B-1----:R-:W-:-:S03]  /*1490*/  IADD3 R0, R32, UR24, RZ ;  /* 0x0000001820007c10 */ /* 0x002fc6000fffe0ff */
[----:B------:R-:W-:Y:S02]  /*14a0*/  UIADD3 UR6, UR17, UR6, URZ ;  /* 0x0000000611067290 */ /* 0x000fe4000fffe03f */
[----:B------:R-:W-:Y:S01]  /*14b0*/  USHF.R.S32.HI UR26, URZ, 0x1f, UR22 ;  /* 0x0000001f3f1a7899 */ /* 0x000fe20008011416 */
[C---:B------:R-:W-:Y:S01]  /*14c0*/  ISETP.GE.AND P0, PT, R0.reuse, UR8, PT ;  /* 0x0000000800007c0c */ /* 0x040fe2000bf06270 */
[----:B------:R-:W-:Y:S01]  /*14d0*/  ULDC.64 UR4, c[0x0][0x178] ;  /* 0x00005e0000047ab9 */ /* 0x000fe20000000a00 */
[----:B------:R-:W-:Y:S02]  /*14e0*/  IADD3 R0, R0, UR11, RZ ;  /* 0x0000000b00007c10 */ /* 0x000fe4000fffe0ff */
        /* <DEDUP_REMOVED lines=9> */
[----:B------:R-:W-:Y:S01]  /*1580*/  UIMAD UR26, UR26, UR4, URZ ;  /* 0x000000041a1a72a4 */ /* 0x000fe2000f8e023f */
[----:B------:R-:W-:Y:S01]  /*1590*/  PLOP3.LUT P1, PT, PT, PT, UP2, 0x80, 0x0 ;  /* 0x000000000000781c */ /* 0x000fe20003f2f028 */
[----:B------:R-:W-:Y:S01]  /*15a0*/  UIMAD.WIDE.U32 UR30, UR22, UR4, URZ ;  /* 0x00000004161e72a5 */ /* 0x000fe2000f8e003f */
[----:B------:R-:W-:Y:S01]  /*15b0*/  PLOP3.LUT P0, PT, PT, PT, UP2, 0x80, 0x0 ;  /* 0x000000000000781c */ /* 0x000fe20003f0f028 */
[----:B------:R-:W-:Y:S01]  /*15c0*/  UIMAD UR26, UR22, UR5, UR26 ;  /* 0x00000005161a72a4 */ /* 0x000fe2000f8e021a */
[----:B------:R-:W-:Y:S01]  /*15d0*/  IMAD.MOV R3, RZ, RZ, -R3 ;  /* 0x000000ffff037224 */ /* 0x000fe200078e0a03 */
[----:B------:R-:W-:Y:S01]  /*15e0*/  ISETP.GE.AND P3, PT, R40, c[0x0][0x198], PT ;  /* 0x0000660028007a0c */ /* 0x000fe20003f66270 */
[----:B------:R-:W-:Y:S01]  /*15f0*/  ULDC.64 UR4, c[0x0][0x1b8] ;  /* 0x00006e0000047ab9 */ /* 0x000fe20000000a00 */
[----:B------:R-:W-:Y:S01]  /*1600*/  SHF.R.S32.HI R10, RZ, 0x4, R15 ;  /* 0x00000004ff0a7819 */ /* 0x000fe2000001140f */
[----:B------:R-:W-:Y:S01]  /*1610*/  UIADD3 UR31, UR31, UR26, URZ ;  /* 0x0000001a1f1f7290 */ /* 0x000fe2000fffe03f */
[----:B------:R-:W-:Y:S01]  /*1620*/  IMAD R36, R3, c[0x0][0x2b8], R0 ;  /* 0x0000ae0003247a24 */ /* 0x000fe200078e0200 */
[----:B------:R-:W-:Y:S01]  /*1630*/  UIMAD UR22, UR9, UR4, URZ ;  /* 0x00000004091672a4 */ /* 0x000fe2000f8e023f */
[----:B------:R-:W-:Y:S01]  /*1640*/  LOP3.LUT R16, R16, 0x1c0, RZ, 0xc0, !PT ;  /* 0x000001c010107812 */ /* 0x000fe200078ec0ff */
[----:B------:R-:W-:Y:S01]  /*1650*/  USHF.R.S32.HI UR26, URZ, 0x1f, UR13 ;  /* 0x0000001f3f1a7899 */ /* 0x000fe2000801140d */
[----:B------:R-:W-:Y:S01]  /*1660*/  SHF.R.S32.HI R11, RZ, 0x1f, R40 ;  /* 0x0000001fff0b7819 */ /* 0x000fe20000011428 */
[----:B------:R-:W-:Y:S01]  /*1670*/  UIMAD UR22, UR10, UR5, UR22 ;  /* 0x000000050a1672a4 */ /* 0x000fe2000f8e0216 */
[----:B------:R-:W-:Y:S01]  /*1680*/  LOP3.LUT R17, R16, 0x8, R17, 0xf8, !PT ;  /* 0x0000000810117812 */ /* 0x000fe200078ef811 */
[----:B------:R-:W-:Y:S01]  /*1690*/  UIMAD.WIDE.U32 UR30, UR10, UR4, UR30 ;  /* 0x000000040a1e72a5 */ /* 0x000fe2000f8e001e */
[----:B------:R-:W-:Y:S01]  /*16a0*/  SHF.R.U32.HI R16, RZ, 0x3, R16 ;  /* 0x00000003ff107819 */ /* 0x000fe20000011610 */
[----:B------:R-:W-:Y:S01]  /*16b0*/  USEL UR26, UR26, URZ, !UP1 ;  /* 0x0000003f1a1a7287 */ /* 0x000fe2000c800000 */
[----:B------:R-:W-:Y:S01]  /*16c0*/  BSSY B0, `(.L_x_260) ;  /* 0x0000142000007945 */ /* 0x000fe20003800000 */
[----:B------:R-:W-:Y:S01]  /*16d0*/  ULDC.64 UR4, c[0x0][0x1c0] ;  /* 0x0000700000047ab9 */ /* 0x000fe20000000a00 */
[----:B------:R-:W-:Y:S01]  /*16e0*/  LOP3.LUT R16, R17, R16, RZ, 0x3c, !PT ;  /* 0x0000001011107212 */ /* 0x000fe200078e3cff */
[----:B------:R-:W-:Y:S01]  /*16f0*/  UIMAD UR26, UR26, UR4, URZ ;  /* 0x000000041a1a72a4 */ /* 0x000fe2000f8e023f */
[----:B-1----:R-:W-:Y:S01]  /*1700*/  IADD3 R4, R32, UR23, RZ ;  /* 0x0000001720047c10 */ /* 0x002fe2000fffe0ff */
[----:B------:R-:W-:-:S02]  /*1710*/  UIADD3 UR31, UR31, UR22, URZ ;  /* 0x000000161f1f7290 */ /* 0x000fc4000fffe03f */
[----:B------:R-:W-:Y:S02]  /*1720*/  UIMAD UR5, UR27, UR5, UR26 ;  /* 0x000000051b0572a4 */ /* 0x000fe4000f8e021a */
[----:B------:R-:W-:Y:S01]  /*1730*/  @P1 IMAD.HI.U32 R5, R4, c[0x0][0x2c8], RZ ;  /* 0x0000b20004051a27 */ /* 0x000fe200078e00ff */
[----:B------:R-:W-:Y:S02]  /*1740*/  UIMAD.WIDE.U32 UR30, UR27, UR4, UR30 ;  /* 0x000000041b1e72a5 */ /* 0x000fe4000f8e001e */
[----:B------:R-:W-:Y:S01]  /*1750*/  UISETP.LT.AND UP0, UPT, UR32, 0x30, UPT ;  /* 0x000000302000788c */ /* 0x000fe2000bf01270 */
[----:B------:R-:W-:Y:S01]  /*1760*/  IMAD.MOV.U32 R7, RZ, RZ, R4 ;  /* 0x000000ffff077224 */ /* 0x000fe200078e0004 */
[----:B------:R-:W-:Y:S01]  /*1770*/  @P0 SHF.R.U32.HI R7, RZ, c[0x0][0x2cc], R5 ;  /* 0x0000b300ff070a19 */ /* 0x000fe20000011605 */
[----:B------:R-:W-:Y:S01]  /*1780*/  UIADD3 UR5, UR31, UR5, URZ ;  /* 0x000000051f057290 */ /* 0x000fe2000fffe03f */
[----:B------:R-:W-:Y:S02]  /*1790*/  IMAD.U32 R9, RZ, RZ, UR31 ;  /* 0x0000001fff097e24 */ /* 0x000fe4000f8e00ff */
[--C-:B------:R-:W-:Y:S01]  /*17a0*/  SHF.R.S32.HI R6, RZ, 0x1f, R7.reuse ;  /* 0x0000001fff067819 */ /* 0x100fe20000011407 */
[----:B------:R-:W-:-:S02]  /*17b0*/  IMAD.MOV R5, RZ, RZ, -R7 ;  /* 0x000000ffff057224 */ /* 0x000fc400078e0a07 */
[----:B------:R-:W-:Y:S01]  /*17c0*/  IMAD.U32 R8, RZ, RZ, UR30 ;  /* 0x0000001eff087e24 */ /* 0x000fe2000f8e00ff */
[----:B------:R-:W-:Y:S01]  /*17d0*/  ULDC UR30, c[0x0][0x2c4] ;  /* 0x0000b100001e7ab9 */ /* 0x000fe20000000800 */
[----:B------:R-:W-:Y:S01]  /*17e0*/  IMAD.U32 R9, RZ, RZ, UR5 ;  /* 0x00000005ff097e24 */ /* 0x000fe2000f8e00ff */
[----:B------:R-:W-:Y:S01]  /*17f0*/  UIMAD UR30, UR12, UR30, URZ ;  /* 0x0000001e0c1e72a4 */ /* 0x000fe2000f8e023f */
[----:B------:R-:W-:Y:S01]  /*1800*/  IMAD R6, R6, c[0x0][0x1b0], RZ ;  /* 0x00006c0006067a24 */ /* 0x000fe200078e02ff */
[----:B------:R-:W-:Y:S01]  /*1810*/  ULDC.64 UR4, c[0x0][0x1e8] ;  /* 0x00007a0000047ab9 */ /* 0x000fe20000000a00 */
[----:B------:R-:W-:Y:S01]  /*1820*/  IMAD R5, R5, c[0x0][0x2c4], R4 ;  /* 0x0000b10005057a24 */ /* 0x000fe200078e0204 */
[----:B------:R-:W-:Y:S01]  /*1830*/  UIMAD UR22, UR9, UR4, URZ ;  /* 0x00000004091672a4 */ /* 0x000fe2000f8e023f */
[C---:B------:R-:W-:Y:S01]  /*1840*/  IMAD R6, R7.reuse, c[0x0][0x1b4], R6 ;  /* 0x00006d0007067a24 */ /* 0x040fe200078e0206 */
[----:B------:R-:W-:Y:S01]  /*1850*/  UIMAD.WIDE.U32 UR26, UR10, UR4, URZ ;  /* 0x000000040a1a72a5 */ /* 0x000fe2000f8e003f */
[----:B------:R-:W-:Y:S01]  /*1860*/  IMAD.WIDE.U32 R8, R7, c[0x0][0x1b0], R8 ;  /* 0x00006c0007087a25 */ /* 0x000fe200078e0008 */
[----:B------:R-:W-:Y:S01]  /*1870*/  SHF.R.S32.HI R7, RZ, 0x1f, R5 ;  /* 0x0000001fff077819 */ /* 0x000fe20000011405 */
[----:B------:R-:W-:-:S02]  /*1880*/  UIMAD UR22, UR10, UR5, UR22 ;  /* 0x000000050a1672a4 */ /* 0x000fc4000f8e0216 */
[----:B------:R-:W-:Y:S01]  /*1890*/  IMAD.IADD R13, R9, 0x1, R6 ;  /* 0x00000001090d7824 */ /* 0x000fe200078e0206 */
[----:B------:R-:W-:Y:S01]  /*18a0*/  USEL UR4, UR32, 0x30, UP0 ;  /* 0x0000003020047887 */ /* 0x000fe20008000000 */
[----:B------:R-:W-:Y:S01]  /*18b0*/  IMAD R7, R7, c[0x0][0x1a8], RZ ;  /* 0x00006a0007077a24 */ /* 0x000fe200078e02ff */
[----:B------:R-:W-:Y:S01]  /*18c0*/  UIADD3 UR22, UR27, UR22, URZ ;  /* 0x000000161b167290 */ /* 0x000fe2000fffe03f */
[----:B------:R-:W-:Y:S02]  /*18d0*/  IMAD.MOV.U32 R12, RZ, RZ, R8 ;  /* 0x000000ffff0c7224 */ /* 0x000fe400078e0008 */
[C---:B------:R-:W-:Y:S02]  /*18e0*/  IMAD R7, R5.reuse, c[0x0][0x1ac], R7 ;  /* 0x00006b0005077a24 */ /* 0x040fe400078e0207 */
[----:B------:R-:W-:Y:S01]  /*18f0*/  IMAD.WIDE.U32 R4, R5, c[0x0][0x1a8], R12 ;  /* 0x00006a0005047a25 */ /* 0x000fe200078e000c */
[C---:B------:R-:W-:Y:S02]  /*1900*/  IADD3 R13, R40.reuse, 0x80, RZ ;  /* 0x00000080280d7810 */ /* 0x040fe40007ffe0ff */
[----:B------:R-:W-:Y:S01]  /*1910*/  IADD3 R12, R40, 0xc0, RZ ;  /* 0x000000c0280c7810 */ /* 0x000fe20007ffe0ff */
[----:B------:R-:W-:Y:S01]  /*1920*/  IMAD.IADD R7, R5, 0x1, R7 ;  /* 0x0000000105077824 */ /* 0x000fe200078e0207 */
[----:B------:R-:W-:Y:S01]  /*1930*/  LEA R18, P0, R4, c[0x0][0x160], 0x1 ;  /* 0x0000580004127a11 */ /* 0x000fe200078008ff */
[----:B------:R-:W-:Y:S01]  /*1940*/  IMAD.SHL.U32 R8, R30, 0x40, RZ ;  /* 0x000000401e087824 */ /* 0x000fe200078e00ff */
[----:B------:R-:W-:-:S02]  /*1950*/  SHF.R.S32.HI R3, RZ, 0x1f, R13 ;  /* 0x0000001fff037819 */ /* 0x000fc4000001140d */
[----:B------:R-:W-:Y:S01]  /*1960*/  LEA.HI.X R7, R4, c[0x0][0x164], R7, 0x1, P0 ;  /* 0x0000590004077a11 */ /* 0x000fe200000f0c07 */
[----:B------:R-:W-:Y:S01]  /*1970*/  SHFL.IDX PT, R20, R18, RZ, 0x181f ;  /* 0x00181fff12147589 */ /* 0x000fe200000e0000 */
[----:B------:R-:W-:Y:S02]  /*1980*/  LOP3.LUT R8, R8, 0x1c0, RZ, 0xc0, !PT ;  /* 0x000001c008087812 */ /* 0x000fe400078ec0ff */
[----:B------:R-:W-:Y:S01]  /*1990*/  LEA.HI R4, R2, R129, RZ, 0x6 ;  /* 0x0000008102047211 */ /* 0x000fe200078f30ff */
[----:B------:R-:W1:Y:S01]  /*19a0*/  SHFL.IDX PT, R21, R7, RZ, 0x181f ;  /* 0x00181fff07157589 */ /* 0x000e6200000e0000 */
[----:B------:R-:W-:Y:S02]  /*19b0*/  SHF.R.U32.HI R6, RZ, 0x3, R8 ;  /* 0x00000003ff067819 */ /* 0x000fe40000011608 */
[----:B------:R-:W-:Y:S01]  /*19c0*/  LOP3.LUT R5, R8, 0x38, R40, 0xf8, !PT ;  /* 0x0000003808057812 */ /* 0x000fe200078ef828 */
[----:B------:R-:W-:Y:S01]  /*19d0*/  IMAD.SHL.U32 R4, R4, 0x8, RZ ;  /* 0x0000000804047824 */ /* 0x000fe200078e00ff */
[----:B------:R-:W-:Y:S01]  /*19e0*/  IADD3 R8, R40, 0x40, RZ ;  /* 0x0000004028087810 */ /* 0x000fe20007ffe0ff */
[----:B------:R-:W-:Y:S01]  /*19f0*/  SHFL.IDX PT, R24, R18, 0x1, 0x181f ;  /* 0x00381f0012187f89 */ /* 0x000fe200000e0000 */
[----:B------:R-:W-:-:S02]  /*1a00*/  LOP3.LUT R5, R5, R6, RZ, 0x3c, !PT ;  /* 0x0000000605057212 */ /* 0x000fc400078e3cff */
[----:B------:R-:W-:Y:S01]  /*1a10*/  IADD3 R6, R30, UR23, RZ ;  /* 0x000000171e067c10 */ /* 0x000fe2000fffe0ff */
[----:B------:R-:W3:Y:S01]  /*1a20*/  SHFL.IDX PT, R25, R7, 0x1, 0x181f ;  /* 0x00381f0007197f89 */ /* 0x000ee200000e0000 */
[----:B------:R-:W-:Y:S02]  /*1a30*/  LOP3.LUT R5, R5, 0xfffffe00, R4, 0xf8, !PT ;  /* 0xfffffe0005057812 */ /* 0x000fe400078ef804 */
[----:B------:R-:W-:Y:S01]  /*1a40*/  ISETP.GE.AND P0, PT, R6, UR30, PT ;  /* 0x0000001e06007c0c */ /* 0x000fe2000bf06270 */
[----:B------:R-:W-:Y:S01]  /*1a50*/  SHFL.IDX PT, R19, R7, 0x3, 0x181f ;  /* 0x00781f0007137f89 */ /* 0x000fe200000e0000 */
[----:B------:R-:W-:Y:S01]  /*1a60*/  SHF.R.S32.HI R4, RZ, 0x1f, R8 ;  /* 0x0000001fff047819 */ /* 0x000fe20000011408 */
[----:B------:R-:W-:Y:S01]  /*1a70*/  IMAD.SHL.U32 R41, R5, 0x2, RZ ;  /* 0x0000000205297824 */ /* 0x000fe200078e00ff */
[----:B------:R-:W-:Y:S02]  /*1a80*/  SHF.R.S32.HI R0, RZ, 0x1f, R12 ;  /* 0x0000001fff007819 */ /* 0x000fe4000001140c */
[----:B------:R-:W-:-:S02]  /*1a90*/  LEA.HI R4, R4, R8, RZ, 0x3 ;  /* 0x0000000804047211 */ /* 0x000fc400078f18ff */
[----:B------:R-:W-:Y:S02]  /*1aa0*/  ISETP.GE.AND P2, PT, R8, c[0x0][0x198], PT ;  /* 0x0000660008007a0c */ /* 0x000fe40003f46270 */
[----:B------:R-:W-:Y:S02]  /*1ab0*/  LEA.HI R3, R3, R13, RZ, 0x3 ;  /* 0x0000000d03037211 */ /* 0x000fe400078f18ff */
[----:B------:R-:W-:Y:S02]  /*1ac0*/  ISETP.GE.AND P4, PT, R13, c[0x0][0x198], PT ;  /* 0x000066000d007a0c */ /* 0x000fe40003f86270 */
[----:B------:R-:W-:Y:S02]  /*1ad0*/  LEA.HI R0, R0, R12, RZ, 0x3 ;  /* 0x0000000c00007211 */ /* 0x000fe400078f18ff */
[----:B------:R-:W-:Y:S02]  /*1ae0*/  ISETP.GE.AND P5, PT, R12, c[0x0][0x198], PT ;  /* 0x000066000c007a0c */ /* 0x000fe40003fa6270 */
[----:B------:R-:W-:Y:S01]  /*1af0*/  LOP3.LUT R35, R4, 0xfffffff8, RZ, 0xc0, !PT ;  /* 0xfffffff804237812 */ /* 0x000fe200078ec0ff */
[----:B-1----:R-:W-:Y:S01]  /*1b00*/  @!P0 IMAD.WIDE R4, R40, 0x2, R20 ;  /* 0x0000000228048825 */ /* 0x002fe200078e0214 */
[----:B------:R-:W-:-:S02]  /*1b10*/  LOP3.LUT R34, R3, 0xfffffff8, RZ, 0xc0, !PT ;  /* 0xfffffff803227812 */ /* 0x000fc400078ec0ff */
[----:B------:R-:W-:Y:S01]  /*1b20*/  LOP3.LUT R33, R0, 0xfffffff8, RZ, 0xc0, !PT ;  /* 0xfffffff800217812 */ /* 0x000fe200078ec0ff */
[--C-:B------:R-:W-:Y:S01]  /*1b30*/  @!P0 IMAD.WIDE R26, R35, 0x2, R20.reuse ;  /* 0x00000002231a8825 */ /* 0x100fe200078e0214 */
[----:B------:R1:W-:Y:S01]  /*1b40*/  @!P0 LDGSTS.E.BYPASS.LTC128B.128 [R41+0x4080], [R4.64], !P3 ;  /* 0x0408000004298fae */ /* 0x0003e2000d901d52 */
[----:B------:R-:W-:Y:S02]  /*1b50*/  IADD3 R3, R6, 0x20, RZ ;  /* 0x0000002006037810 */ /* 0x000fe40007ffe0ff */
[--C-:B------:R-:W-:Y:S01]  /*1b60*/  @!P0 IMAD.WIDE R22, R34, 0x2, R20.reuse ;  /* 0x0000000222168825 */ /* 0x100fe200078e0214 */
[----:B------:R4:W-:Y:S01]  /*1b70*/  @!P0 LDGSTS.E.BYPASS.LTC128B.128 [R41+0x8080], [R26.64], !P2 ;  /* 0x080800001a298fae */ /* 0x0009e2000d101d52 */
[----:B------:R-:W-:Y:S02]  /*1b80*/  ISETP.GE.AND P6, PT, R8, c[0x0][0x1d4], PT ;  /* 0x0000750008007a0c */ /* 0x000fe40003fc6270 */
[----:B------:R-:W-:Y:S01]  /*1b90*/  @!P0 IMAD.WIDE R20, R33, 0x2, R20 ;  /* 0x0000000221148825 */ /* 0x000fe200078e0214 */
[----:B------:R5:W-:Y:S04]  /*1ba0*/  @!P0 LDGSTS.E.BYPASS.LTC128B.128 [R41+0xc080], [R22.64], !P4 ;  /* 0x0c08000016298fae */ /* 0x000be8000e101d52 */
[----:B------:R5:W-:Y:S01]  /*1bb0*/  @!P0 LDGSTS.E.BYPASS.LTC128B.128 [R41+0x10080], [R20.64], !P5 ;  /* 0x1008000014298fae */ /* 0x000be2000e901d52 */
[----:B------:R-:W-:-:S02]  /*1bc0*/  ISETP.GE.AND P0, PT, R3, UR30, PT ;  /* 0x0000001e03007c0c */ /* 0x000fc4000bf06270 */
[C---:B------:R-:W-:Y:S02]  /*1bd0*/  IADD3 R3, R6.reuse, 0x40, RZ ;  /* 0x0000004006037810 */ /* 0x040fe40007ffe0ff */
[----:B------:R-:W-:-:S09]  /*1be0*/  IADD3 R6, R6, 0x60, RZ ;  /* 0x0000006006067810 */ /* 0x000fd20007ffe0ff */
[----:B---3--:R-:W-:Y:S01]  /*1bf0*/  @!P0 IMAD.WIDE R28, R40, 0x2, R24 ;  /* 0x00000002281c8825 */ /* 0x008fe200078e0218 */
[----:B-1----:R-:W-:-:S03]  /*1c00*/  SHF.R.S32.HI R5, RZ, 0x1f, R36 ;  /* 0x0000001fff057819 */ /* 0x002fc60000011424 */
[----:B----4-:R-:W-:Y:S01]  /*1c10*/  @!P0 IMAD.WIDE R26, R35, 0x2, R24 ;  /* 0x00000002231a8825 */ /* 0x010fe200078e0218 */
[----:B------:R1:W-:Y:S03]  /*1c20*/  @!P0 LDGSTS.E.BYPASS.LTC128B.128 [R41+0x5080], [R28.64], !P3 ;  /* 0x050800001c298fae */ /* 0x0003e6000d901d52 */
[----:B------:R-:W-:Y:S01]  /*1c30*/  IMAD R0, R5, c[0x0][0x1e0], RZ ;  /* 0x0000780005007a24 */ /* 0x000fe200078e02ff */
[----:B------:R3:W-:Y:S01]  /*1c40*/  @!P0 LDGSTS.E.BYPASS.LTC128B.128 [R41+0x9080], [R26.64], !P2 ;  /* 0x090800001a298fae */ /* 0x0007e2000d101d52 */
[----:B-----5:R-:W-:-:S04]  /*1c50*/  IMAD.WIDE.U32 R22, R36, c[0x0][0x1e0], RZ ;  /* 0x0000780024167a25 */ /* 0x020fc800078e00ff */
[----:B------:R-:W-:-:S04]  /*1c60*/  @!P0 IMAD.WIDE R20, R34, 0x2, R24 ;  /* 0x0000000222148825 */ /* 0x000fc800078e0218 */
[----:B------:R-:W-:Y:S01]  /*1c70*/  IMAD R0, R36, c[0x0][0x1e4], R0 ;  /* 0x0000790024007a24 */ /* 0x000fe200078e0200 */
[----:B------:R4:W-:Y:S01]  /*1c80*/  @!P0 LDGSTS.E.BYPASS.LTC128B.128 [R41+0xd080], [R20.64], !P4 ;  /* 0x0d08000014298fae */ /* 0x0009e2000e101d52 */
[----:B------:R-:W-:-:S04]  /*1c90*/  @!P0 IMAD.WIDE R24, R33, 0x2, R24 ;  /* 0x0000000221188825 */ /* 0x000fc800078e0218 */
[----:B------:R-:W-:Y:S01]  /*1ca0*/  IMAD.IADD R23, R23, 0x1, R0 ;  /* 0x0000000117177824 */ /* 0x000fe200078e0200 */
[----:B------:R5:W-:Y:S01]  /*1cb0*/  @!P0 LDGSTS.E.BYPASS.LTC128B.128 [R41+0x11080], [R24.64], !P5 ;  /* 0x1108000018298fae */ /* 0x000be2000e901d52 */
[----:B------:R-:W-:-:S03]  /*1cc0*/  ISETP.GE.AND P0, PT, R3, UR30, PT ;  /* 0x0000001e03007c0c */ /* 0x000fc6000bf06270 */
[----:B----4-:R-:W-:Y:S04]  /*1cd0*/  SHFL.IDX PT, R20, R18, 0x2, 0x181f ;  /* 0x00581f0012147f89 */ /* 0x010fe800000e0000 */
[----:B------:R-:W3:Y:S04]  /*1ce0*/  SHFL.IDX PT, R21, R7, 0x2, 0x181f ;  /* 0x00581f0007157f89 */ /* 0x000ee800000e0000 */
[----:B------:R-:W4:Y:S02]  /*1cf0*/  SHFL.IDX PT, R18, R18, 0x3, 0x181f ;  /* 0x00781f0012127f89 */ /* 0x000f2400000e0000 */
[----:B---3--:R-:W-:-:S04]  /*1d00*/  @!P0 IMAD.WIDE R26, R40, 0x2, R20 ;  /* 0x00000002281a8825 */ /* 0x008fc800078e0214 */
[--C-:B-----5:R-:W-:Y:S01]  /*1d10*/  @!P0 IMAD.WIDE R24, R35, 0x2, R20.reuse ;  /* 0x0000000223188825 */ /* 0x120fe200078e0214 */
[----:B------:R4:W-:Y:S04]  /*1d20*/  @!P0 LDGSTS.E.BYPASS.LTC128B.128 [R41+0x6080], [R26.64], !P3 ;  /* 0x060800001a298fae */ /* 0x0009e8000d901d52 */
[----:B------:R3:W-:Y:S02]  /*1d30*/  @!P0 LDGSTS.E.BYPASS.LTC128B.128 [R41+0xa080], [R24.64], !P2 ;  /* 0x0a08000018298fae */ /* 0x0007e4000d101d52 */
[----:B---3--:R-:W-:Y:S01]  /*1d40*/  @!P0 IMAD.WIDE R24, R33, 0x2, R20 ;  /* 0x0000000221188825 */ /* 0x008fe200078e0214 */
[----:B--2---:R-:W-:-:S03]  /*1d50*/  SHF.R.S32.HI R4, RZ, 0x1f, R31 ;  /* 0x0000001fff047819 */ /* 0x004fc6000001141f */
[C---:B------:R-:W-:Y:S01]  /*1d60*/  IMAD.WIDE.U32 R22, R31.reuse, c[0x0][0x1f0], R22 ;  /* 0x00007c001f167a25 */ /* 0x040fe200078e0016 */
[----:B------:R-:W-:Y:S03]  /*1d70*/  STL [R1+0x8], R31 ;  /* 0x0000081f01007387 */ /* 0x000fe60000100800 */
[----:B------:R-:W-:Y:S01]  /*1d80*/  IMAD R0, R4, c[0x0][0x1f0], RZ ;  /* 0x00007c0004007a24 */ /* 0x000fe200078e02ff */
[----:B------:R-:W-:Y:S01]  /*1d90*/  IADD3 R9, P1, R22, UR26, RZ ;  /* 0x0000001a16097c10 */ /* 0x000fe2000ff3e0ff */
[----:B------:R-:W-:Y:S01]  /*1da0*/  IMAD R4, R4, c[0x0][0x218], RZ ;  /* 0x0000860004047a24 */ /* 0x000fe200078e02ff */
[----:B------:R-:W-:Y:S01]  /*1db0*/  STL [R1+0x24], R40 ;  /* 0x0000242801007387 */ /* 0x000fe20000100800 */
[C---:B------:R-:W-:Y:S02]  /*1dc0*/  IMAD R0, R31.reuse, c[0x0][0x1f4], R0 ;  /* 0x00007d001f007a24 */ /* 0x040fe400078e0200 */
[----:B------:R-:W-:Y:S01]  /*1dd0*/  IMAD R4, R31, c[0x0][0x21c], R4 ;  /* 0x000087001f047a24 */ /* 0x000fe200078e0204 */
[----:B------:R-:W-:Y:S02]  /*1de0*/  STL [R1+0xc], R36 ;  /* 0x00000c2401007387 */ /* 0x000fe40000100800 */
[----:B------:R-:W-:-:S02]  /*1df0*/  IADD3.X R0, R23, UR22, R0, P1, !PT ;  /* 0x0000001617007c10 */ /* 0x000fc40008ffe400 */
[C---:B------:R-:W-:Y:S01]  /*1e00*/  LEA R3, P1, R9.reuse, c[0x0][0x1c8], 0x1 ;  /* 0x0000720009037a11 */ /* 0x040fe200078208ff */
[----:B------:R-:W-:Y:S03]  /*1e10*/  STL [R1+0x1c], R41 ;  /* 0x00001c2901007387 */ /* 0x000fe60000100800 */
[----:B------:R-:W-:Y:S01]  /*1e20*/  LEA.HI.X R0, R9, c[0x0][0x1cc], R0, 0x1, P1 ;  /* 0x0000730009007a11 */ /* 0x000fe200008f0c00 */
[----:B------:R-:W-:Y:S01]  /*1e30*/  SHFL.IDX PT, R22, R3, RZ, 0x181f ;  /* 0x00181fff03167589 */ /* 0x000fe200000e0000 */
[----:B------:R-:W-:Y:S01]  /*1e40*/  ISETP.GE.AND P1, PT, R6, UR30, PT ;  /* 0x0000001e06007c0c */ /* 0x000fe2000bf26270 */
[----:B------:R-:W-:Y:S01]  /*1e50*/  @!P0 IMAD.WIDE R6, R34, 0x2, R20 ;  /* 0x0000000222068825 */ /* 0x000fe200078e0214 */
[----:B------:R-:W-:Y:S01]  /*1e60*/  LEA.HI R9, R15, R10, RZ, 0x1 ;  /* 0x0000000a0f097211 */ /* 0x000fe200078f08ff */
[----:B------:R-:W2:Y:S02]  /*1e70*/  SHFL.IDX PT, R23, R0, RZ, 0x181f ;  /* 0x00181fff00177589 */ /* 0x000ea400000e0000 */
[----:B------:R-:W-:Y:S01]  /*1e80*/  IMAD.WIDE.U32 R20, R36, c[0x0][0x208], RZ ;  /* 0x0000820024147a25 */ /* 0x000fe200078e00ff */
[----:B------:R-:W-:Y:S01]  /*1e90*/  LOP3.LUT R9, R9, 0xfffffffe, RZ, 0xc0, !PT ;  /* 0xfffffffe09097812 */ /* 0x000fe200078ec0ff */
[----:B------:R3:W-:Y:S04]  /*1ea0*/  @!P0 LDGSTS.E.BYPASS.LTC128B.128 [R41+0xe080], [R6.64], !P4 ;  /* 0x0e08000006298fae */ /* 0x0007e8000e101d52 */
[----:B------:R5:W-:Y:S01]  /*1eb0*/  @!P0 LDGSTS.E.BYPASS.LTC128B.128 [R41+0x12080], [R24.64], !P5 ;  /* 0x1208000018298fae */ /* 0x000be2000e901d52 */
[----:B------:R-:W-:Y:S01]  /*1ec0*/  ISETP.GE.AND P5, PT, R13, c[0x0][0x1d4], PT ;  /* 0x000075000d007a0c */ /* 0x000fe20003fa6270 */
[----:B----4-:R-:W-:-:S02]  /*1ed0*/  @!P1 IMAD.WIDE R26, R40, 0x2, R18 ;  /* 0x00000002281a9825 */ /* 0x010fc400078e0212 */
[----:B------:R-:W-:Y:S02]  /*1ee0*/  STL [R1+0x18], R35 ;  /* 0x0000182301007387 */ /* 0x000fe40000100800 */
[----:B------:R-:W-:Y:S02]  /*1ef0*/  IMAD.IADD R9, R10, 0x1, -R9 ;  /* 0x000000010a097824 */ /* 0x000fe400078e0a09 */
[----:B------:R4:W-:Y:S01]  /*1f00*/  @!P1 LDGSTS.E.BYPASS.LTC128B.128 [R41+0x7080], [R26.64], !P3 ;  /* 0x070800001a299fae */ /* 0x0009e2000d901d52 */
[----:B------:R-:W-:-:S03]  /*1f10*/  ISETP.GE.AND P3, PT, R40, c[0x0][0x1d4], PT ;  /* 0x0000750028007a0c */ /* 0x000fc60003f66270 */
[----:B------:R-:W-:Y:S04]  /*1f20*/  STL [R1+0x14], R34 ;  /* 0x0000142201007387 */ /* 0x000fe80000100800 */
[----:B------:R-:W-:Y:S01]  /*1f30*/  STL [R1+0x10], R33 ;  /* 0x0000102101007387 */ /* 0x000fe20000100800 */
[----:B---3--:R-:W-:Y:S01]  /*1f40*/  IMAD R6, R5, c[0x0][0x208], RZ ;  /* 0x0000820005067a24 */ /* 0x008fe200078e02ff */
[----:B------:R-:W-:Y:S01]  /*1f50*/  IADD3 R5, -R30, UR4, RZ ;  /* 0x000000041e057c10 */ /* 0x000fe2000fffe1ff */
[----:B------:R-:W-:Y:S02]  /*1f60*/  ULDC.64 UR4, c[0x0][0x210] ;  /* 0x0000840000047ab9 */ /* 0x000fe40000000a00 */
[----:B------:R-:W-:Y:S01]  /*1f70*/  IMAD R6, R36, c[0x0][0x20c], R6 ;  /* 0x0000830024067a24 */ /* 0x000fe200078e0206 */
[----:B------:R-:W-:Y:S01]  /*1f80*/  ISETP.GE.AND P0, PT, R5, 0x1, PT ;  /* 0x000000010500780c */ /* 0x000fe20003f06270 */
[----:B-----5:R-:W-:Y:S01]  /*1f90*/  @!P1 IMAD.WIDE R24, R34, 0x2, R18 ;  /* 0x0000000222189825 */ /* 0x020fe200078e0212 */
[----:B------:R-:W-:-:S02]  /*1fa0*/  UIMAD UR25, UR9, UR4, URZ ;  /* 0x00000004091972a4 */ /* 0x000fc4000f8e023f */
[----:B------:R-:W-:Y:S01]  /*1fb0*/  UIMAD.WIDE.U32 UR30, UR10, UR4, URZ ;  /* 0x000000040a1e72a5 */ /* 0x000fe2000f8e003f */
[----:B------:R-:W-:Y:S01]  /*1fc0*/  IMAD.IADD R21, R21, 0x1, R6 ;  /* 0x0000000115157824 */ /* 0x000fe200078e0206 */
[----:B------:R-:W-:Y:S01]  /*1fd0*/  UIMAD UR25, UR10, UR5, UR25 ;  /* 0x000000050a1972a4 */ /* 0x000fe2000f8e0219 */
[--C-:B------:R-:W-:Y:S01]  /*1fe0*/  @!P1 IMAD.WIDE R6, R35, 0x2, R18.reuse ;  /* 0x0000000223069825 */ /* 0x100fe200078e0212 */
[----:B------:R-:W-:Y:S02]  /*1ff0*/  UIADD3 UR4, UR21, -0x1, URZ ;  /* 0xffffffff15047890 */ /* 0x000fe4000fffe03f */
[----:B------:R-:W-:Y:S01]  /*2000*/  UIADD3 UR25, UR31, UR25, URZ ;  /* 0x000000191f197290 */ /* 0x000fe2000fffe03f */
[----:B------:R-:W-:Y:S01]  /*2010*/  @!P1 IMAD.WIDE R18, R33, 0x2, R18 ;  /* 0x0000000221129825 */ /* 0x000fe200078e0212 */
[----:B------:R2:W-:Y:S01]  /*2020*/  @!P1 LDGSTS.E.BYPASS.LTC128B.128 [R41+0xb080], [R6.64], !P2 ;  /* 0x0b08000006299fae */ /* 0x0005e2000d101d52 */
[----:B------:R-:W-:-:S03]  /*2030*/  ISETP.GE.AND P2, PT, R12, c[0x0][0x198], PT ;  /* 0x000066000c007a0c */ /* 0x000fc60003f46270 */
[----:B------:R3:W-:Y:S01]  /*2040*/  @!P1 LDGSTS.E.BYPASS.LTC128B.128 [R41+0xf080], [R24.64], !P4 ;  /* 0x0f08000018299fae */ /* 0x0007e2000e101d52 */
[----:B------:R-:W-:-:S09]  /*2050*/  ISETP.GE.AND P4, PT, R12, c[0x0][0x1d4], PT ;  /* 0x000075000c007a0c */ /* 0x000fd20003f86270 */
[----:B------:R5:W-:Y:S01]  /*2060*/  @!P1 LDGSTS.E.BYPASS.LTC128B.128 [R41+0x13080], [R18.64], !P2 ;  /* 0x1308000012299fae */ /* 0x000be2000d101d52 */
[----:B------:R-:W-:Y:S02]  /*2070*/  LOP3.LUT P1, RZ, R14, 0x2, RZ, 0xc0, !PT ;  /* 0x000000020eff7812 */ /* 0x000fe4000782c0ff */
[C---:B------:R-:W-:Y:S01]  /*2080*/  ISETP.GE.AND P2, PT, R40.reuse, c[0x0][0x1d4], PT ;  /* 0x0000750028007a0c */ /* 0x040fe20003f46270 */
[----:B------:R-:W0:Y:S01]  /*2090*/  LDGDEPBAR ;  /* 0x00000000000079af */ /* 0x000e220000000000 */
[----:B--2---:R-:W-:-:S04]  /*20a0*/  @P0 IMAD.WIDE R6, R40, 0x2, R22 ;  /* 0x0000000228060825 */ /* 0x004fc800078e0216 */
[--C-:B---3--:R-:W-:Y:S01]  /*20b0*/  @P0 IMAD.WIDE R24, R35, 0x2, R22.reuse ;  /* 0x0000000223180825 */ /* 0x108fe200078e0216 */
[----:B------:R2:W-:Y:S04]  /*20c0*/  @P0 LDGSTS.E.BYPASS.LTC128B.128 [R41+0x14080], [R6.64], !P3 ;  /* 0x1408000006290fae */ /* 0x0005e8000d901d52 */
[----:B------:R3:W-:Y:S01]  /*20d0*/  @P0 LDGSTS.E.BYPASS.LTC128B.128 [R41+0x15880], [R24.64], !P6 ;  /* 0x1588000018290fae */ /* 0x0007e2000f101d52 */
[----:B-----5:R-:W-:-:S04]  /*20e0*/  @P0 IMAD.WIDE R18, R34, 0x2, R22 ;  /* 0x0000000222120825 */ /* 0x020fc800078e0216 */
[----:B------:R-:W-:Y:S01]  /*20f0*/  @P0 IMAD.WIDE R22, R33, 0x2, R22 ;  /* 0x0000000221160825 */ /* 0x000fe200078e0216 */
[----:B------:R5:W-:Y:S04]  /*2100*/  @P0 LDGSTS.E.BYPASS.LTC128B.128 [R41+0x17080], [R18.64], !P5 ;  /* 0x1708000012290fae */ /* 0x000be8000e901d52 */
[----:B------:R1:W-:Y:S01]  /*2110*/  @P0 LDGSTS.E.BYPASS.LTC128B.128 [R41+0x18880], [R22.64], !P4 ;  /* 0x1888000016290fae */ /* 0x0003e2000e101d52 */
[----:B--2---:R-:W-:-:S05]  /*2120*/  LOP3.LUT R7, R15, 0xfffffff0, RZ, 0xc0, !PT ;  /* 0xfffffff00f077812 */ /* 0x004fca00078ec0ff */
[----:B------:R-:W-:-:S05]  /*2130*/  IMAD.IADD R7, R129, 0x1, -R7 ;  /* 0x0000000181077824 */ /* 0x000fca00078e0a07 */
[----:B------:R-:W-:Y:S01]  /*2140*/  SHF.R.S32.HI R6, RZ, 0x1f, R7 ;  /* 0x0000001fff067819 */ /* 0x000fe20000011407 */
[----:B-----5:R-:W-:-:S03]  /*2150*/  IMAD.WIDE.U32 R18, R31, c[0x0][0x218], R20 ;  /* 0x000086001f127a25 */ /* 0x020fc600078e0014 */
[----:B------:R-:W-:Y:S01]  /*2160*/  LEA.HI R6, R6, R7, RZ, 0x3 ;  /* 0x0000000706067211 */ /* 0x000fe200078f18ff */
[----:B------:R2:W-:Y:S01]  /*2170*/  SHFL.IDX PT, R20, R3, 0x1, 0x181f ;  /* 0x00381f0003147f89 */ /* 0x0005e200000e0000 */
[----:B------:R-:W-:-:S03]  /*2180*/  IADD3 R15, P0, R18, UR30, RZ ;  /* 0x0000001e120f7c10 */ /* 0x000fc6000ff1e0ff */
[----:B------:R5:W1:Y:S01]  /*2190*/  SHFL.IDX PT, R21, R0, 0x1, 0x181f ;  /* 0x00381f0000157f89 */ /* 0x000a6200000e0000 */
[----:B------:R-:W-:Y:S02]  /*21a0*/  IADD3.X R4, R19, UR25, R4, P0, !PT ;  /* 0x0000001913047c10 */ /* 0x000fe400087fe404 */
[----:B------:R-:W-:Y:S02]  /*21b0*/  ISETP.GT.AND P0, PT, R5, 0x20, PT ;  /* 0x000000200500780c */ /* 0x000fe40003f04270 */
[C---:B--2---:R-:W-:Y:S01]  /*21c0*/  LOP3.LUT R3, R6.reuse, 0xfffffff8, RZ, 0xc0, !PT ;  /* 0xfffffff806037812 */ /* 0x044fe200078ec0ff */
[----:B------:R-:W-:Y:S02]  /*21d0*/  IMAD.SHL.U32 R6, R6, 0x40, RZ ;  /* 0x0000004006067824 */ /* 0x000fe400078e00ff */
[----:B-----5:R-:W-:-:S08]  /*21e0*/  IMAD R0, R9, 0x200, R16 ;  /* 0x0000020009007824 */ /* 0x020fd000078e0210 */
[----:B-1----:R-:W-:-:S04]  /*21f0*/  @P0 IMAD.WIDE R18, R40, 0x2, R20 ;  /* 0x0000000228120825 */ /* 0x002fc800078e0214 */
[--C-:B------:R-:W-:Y:S01]  /*2200*/  @P0 IMAD.WIDE R16, R35, 0x2, R20.reuse ;  /* 0x0000000223100825 */ /* 0x100fe200078e0214 */
[----:B------:R1:W-:Y:S01]  /*2210*/  @P0 LDGSTS.E.BYPASS.LTC128B.128 [R41+0x15080], [R18.64], !P3 ;  /* 0x1508000012290fae */ /* 0x0003e2000d901d52 */
[----:B------:R-:W-:Y:S02]  /*2220*/  ISETP.GT.AND P3, PT, R32, 0x2f, PT ;  /* 0x0000002f2000780c */ /* 0x000fe40003f64270 */
[--C-:B------:R-:W-:Y:S01]  /*2230*/  @P0 IMAD.WIDE R22, R34, 0x2, R20.reuse ;  /* 0x0000000222160825 */ /* 0x100fe200078e0214 */
[----:B------:R2:W-:Y:S03]  /*2240*/  @P0 LDGSTS.E.BYPASS.LTC128B.128 [R41+0x16880], [R16.64], !P6 ;  /* 0x1688000010290fae */ /* 0x0005e6000f101d52 */
[----:B------:R-:W-:Y:S01]  /*2250*/  @P0 IMAD.WIDE R20, R33, 0x2, R20 ;  /* 0x0000000221140825 */ /* 0x000fe200078e0214 */
[----:B------:R5:W-:Y:S03]  /*2260*/  @P0 LDGSTS.E.BYPASS.LTC128B.128 [R41+0x18080], [R22.64], !P5 ;  /* 0x1808000016290fae */ /* 0x000be6000e901d52 */
[----:B------:R-:W-:Y:S01]  /*2270*/  IMAD.IADD R3, R7, 0x1, -R3 ;  /* 0x0000000107037824 */ /* 0x000fe200078e0a03 */
[----:B------:R5:W-:Y:S01]  /*2280*/  @P0 LDGSTS.E.BYPASS.LTC128B.128 [R41+0x19880], [R20.64], !P4 ;  /* 0x1988000014290fae */ /* 0x000be2000e101d52 */
[----:B---3--:R-:W-:Y:S01]  /*2290*/  IMAD.SHL.U32 R25, R0, 0x2, RZ ;  /* 0x0000000200197824 */ /* 0x008fe200078e00ff */
[----:B------:R-:W-:Y:S01]  /*22a0*/  LEA.HI R7, R2, R129, RZ, 0x5 ;  /* 0x0000008102077211 */ /* 0x000fe200078f28ff */
[----:B------:R-:W-:Y:S01]  /*22b0*/  IMAD.SHL.U32 R5, R3, 0x40, RZ ;  /* 0x0000004003057824 */ /* 0x000fe200078e00ff */
[----:B------:R-:W0:Y:S01]  /*22c0*/  LDGDEPBAR ;  /* 0x00000000000079af */ /* 0x000e220000000000 */
[----:B------:R-:W-:Y:S01]  /*22d0*/  IMAD.SHL.U32 R9, R9, 0x8, RZ ;  /* 0x0000000809097824 */ /* 0x000fe200078e00ff */
[----:B------:R-:W-:-:S02]  /*22e0*/  IADD3 R0, R25, 0x14080, RZ ;  /* 0x0001408019007810 */ /* 0x000fc40007ffe0ff */
[----:B------:R-:W-:Y:S01]  /*22f0*/  LOP3.LUT R5, R5, 0x1c0, RZ, 0xc0, !PT ;  /* 0x000001c005057812 */ /* 0x000fe200078ec0ff */
[----:B------:R-:W-:Y:S01]  /*2300*/  STL [R1+0x4], R25 ;  /* 0x0000041901007387 */ /* 0x000fe20000100800 */
[----:B------:R-:W-:Y:S02]  /*2310*/  IADD3 R24, R25, 0x140a0, RZ ;  /* 0x000140a019187810 */ /* 0x000fe40007ffe0ff */
[----:B------:R-:W-:Y:S02]  /*2320*/  @P1 IADD3 R24, R0, -0x20, RZ ;  /* 0xffffffe000181810 */ /* 0x000fe40007ffe0ff */
[----:B------:R-:W-:Y:S02]  /*2330*/  LOP3.LUT R0, R5, 0x8, R9, 0xf8, !PT ;  /* 0x0000000805007812 */ /* 0x000fe400078ef809 */
[----:B------:R-:W-:Y:S01]  /*2340*/  SHF.R.U32.HI R5, RZ, 0x3, R5 ;  /* 0x00000003ff057819 */ /* 0x000fe20000011605 */
[----:B------:R-:W-:Y:S01]  /*2350*/  STL [R1], R24 ;  /* 0x0000001801007387 */ /* 0x000fe20000100800 */
[----:B------:R-:W-:-:S02]  /*2360*/  LEA R10, P1, R15, c[0x0][0x1f8], 0x1 ;  /* 0x00007e000f0a7a11 */ /* 0x000fc400078208ff */
[----:B------:R-:W-:Y:S01]  /*2370*/  LOP3.LUT R5, R0, R5, RZ, 0x3c, !PT ;  /* 0x0000000500057212 */ /* 0x000fe200078e3cff */
[----:B------:R-:W-:Y:S01]  /*2380*/  IMAD.MOV.U32 R0, RZ, RZ, 0x20 ;  /* 0x00000020ff007424 */ /* 0x000fe200078e00ff */
[----:B------:R-:W-:Y:S01]  /*2390*/  LEA.HI.X R15, R15, c[0x0][0x1fc], R4, 0x1, P1 ;  /* 0x00007f000f0f7a11 */ /* 0x000fe200008f0c04 */
[----:B------:R-:W-:Y:S01]  /*23a0*/  IMAD.MOV.U32 R4, RZ, RZ, 0x10 ;  /* 0x00000010ff047424 */ /* 0x000fe200078e00ff */
[----:B------:R-:W-:Y:S01]  /*23b0*/  LOP3.LUT R5, R5, 0xfffffe00, R6, 0xf8, !PT ;  /* 0xfffffe0005057812 */ /* 0x000fe200078ef806 */
[----:B-1----:R-:W-:Y:S01]  /*23c0*/  SHFL.IDX PT, R18, R10, RZ, 0x181f ;  /* 0x00181fff0a127589 */ /* 0x002fe200000e0000 */
[----:B------:R-:W-:Y:S01]  /*23d0*/  SHF.R.S32.HI R6, RZ, 0x5, R7 ;  /* 0x00000005ff067819 */ /* 0x000fe20000011407 */
[----:B------:R-:W-:-:S04]  /*23e0*/  DEPBAR.LE SB0, 0x1 ;  /* 0x000080400000791a */ /* 0x000fc80000000000 */
[----:B------:R-:W-:Y:S01]  /*23f0*/  IMAD R220, R6, 0x400, R5 ;  /* 0x0000040006dc7824 */ /* 0x000fe200078e0205 */
[C---:B------:R-:W-:Y:S01]  /*2400*/  LOP3.LUT P0, RZ, R3.reuse, 0x2, RZ, 0xc0, !PT ;  /* 0x0000000203ff7812 */ /* 0x040fe2000780c0ff */
[----:B------:R-:W2:Y:S01]  /*2410*/  SHFL.IDX PT, R19, R15, RZ, 0x181f ;  /* 0x00181fff0f137589 */ /* 0x000ea200000e0000 */
[----:B------:R-:W-:Y:S02]  /*2420*/  LOP3.LUT P1, RZ, R3, 0x4, RZ, 0xc0, !PT ;  /* 0x0000000403ff7812 */ /* 0x000fe4000782c0ff */
[----:B------:R-:W-:Y:S01]  /*2430*/  SEL R4, R4, 0xfffffff0, !P0 ;  /* 0xfffffff004047807 */ /* 0x000fe20004000000 */
[----:B------:R1:W-:Y:S01]  /*2440*/  STL [R1+0x3c], R11 ;  /* 0x00003c0b01007387 */ /* 0x0003e20000100800 */
[C---:B------:R-:W-:Y:S01]  /*2450*/  LEA R228, R220.reuse, 0x4080, 0x1 ;  /* 0x00004080dce47811 */ /* 0x040fe200078e08ff */
[----:B------:R-:W-:Y:S01]  /*2460*/  IMAD.SHL.U32 R220, R220, 0x2, RZ ;  /* 0x00000002dcdc7824 */ /* 0x000fe200078e00ff */
[----:B------:R-:W-:Y:S01]  /*2470*/  SEL R3, R0, 0xffffffe0, !P1 ;  /* 0xffffffe000037807 */ /* 0x000fe20004800000 */
[----:B------:R-:W-:Y:S01]  /*2480*/  BAR.SYNC.DEFER_BLOCKING 0x0 ;  /* 0x0000000000007b1d */ /* 0x000fe20000010000 */
[----:B------:R-:W-:Y:S01]  /*2490*/  IADD3 R9, -R30, UR32, RZ ;  /* 0x000000201e097c10 */ /* 0x000fe2000fffe1ff */
[--C-:B------:R-:W-:Y:S01]  /*24a0*/  IMAD R224, R4, 0x2, R228.reuse ;  /* 0x0000000204e07824 */ /* 0x100fe200078e02e4 */
[----:B------:R-:W-:Y:S01]  /*24b0*/  ISETP.GE.AND P1, PT, R8, c[0x0][0x1d4], PT ;  /* 0x0000750008007a0c */ /* 0x000fe20003f26270 */
[----:B------:R-:W-:Y:S01]  /*24c0*/  IMAD R228, R3, 0x2, R228 ;  /* 0x0000000203e47824 */ /* 0x000fe200078e02e4 */
[----:B------:R-:W-:Y:S01]  /*24d0*/  ISETP.LT.OR P0, PT, R9, 0x1, P2 ;  /* 0x000000010900780c */ /* 0x000fe20001701670 */
[----:B------:R-:W-:Y:S01]  /*24e0*/  IMAD R232, R3, 0x2, R224 ;  /* 0x0000000203e87824 */ /* 0x000fe200078e02e0 */
[----:B------:R-:W-:-:S02]  /*24f0*/  ISETP.GE.AND P2, PT, R13, c[0x0][0x1d4], PT ;  /* 0x000075000d007a0c */ /* 0x000fc40003f46270 */
[----:B------:R-:W-:Y:S02]  /*2500*/  SHF.R.S32.HI R13, RZ, 0x1f, R35 ;  /* 0x0000001fff0d7819 */ /* 0x000fe40000011423 */
[C---:B------:R-:W-:Y:S02]  /*2510*/  IADD3 R247, R24.reuse, 0x800, RZ ;  /* 0x0000080018f77810 */ /* 0x040fe40007ffe0ff */
[----:B------:R-:W-:Y:S01]  /*2520*/  IADD3 R246, R24, 0x1000, RZ ;  /* 0x0000100018f67810 */ /* 0x000fe20007ffe0ff */
[----:B------:R4:W-:Y:S01]  /*2530*/  STL [R1+0x30], R13 ;  /* 0x0000300d01007387 */ /* 0x0009e20000100800 */
[----:B--2---:R-:W-:Y:S01]  /*2540*/  IMAD.WIDE R16, R40, 0x2, R18 ;  /* 0x0000000228107825 */ /* 0x004fe200078e0212 */
[----:B-1----:R-:W-:Y:S02]  /*2550*/  SHF.R.S32.HI R11, RZ, 0x1f, R33 ;  /* 0x0000001fff0b7819 */ /* 0x002fe40000011421 */
[----:B------:R4:W1:Y:S04]  /*2560*/  LDSM.16.M88.4 R160, [R220+0x4080] ;  /* 0x00408000dca0783b */ /* 0x0008680000000200 */
[----:B------:R4:W2:Y:S04]  /*2570*/  LDSM.16.M88.4 R188, [R220+0x8080] ;  /* 0x00808000dcbc783b */ /* 0x0008a80000000200 */
[----:B------:R4:W3:Y:S04]  /*2580*/  LDSM.16.M88.4 R204, [R220+0xc080] ;  /* 0x00c08000dccc783b */ /* 0x0008e80000000200 */
        /* <DEDUP_REMOVED lines=18> */
[----:B------:R4:W1:Y:S04]  /*26b0*/  LDSM.16.M88.4 R28, [R25+0x15080] ;  /* 0x01508000191c783b */ /* 0x0008680000000200 */
[----:B------:R4:W1:Y:S04]  /*26c0*/  LDSM.16.M88.4 R56, [R24] ;  /* 0x000000001838783b */ /* 0x0008680000000200 */
[----:B-----5:R4:W1:Y:S04]  /*26d0*/  LDSM.16.M88.4 R20, [R24+0x800] ;  /* 0x000800001814783b */ /* 0x0208680000000200 */
        /* <DEDUP_REMOVED lines=18> */
[----:B------:R-:W-:-:S04]  /*2800*/  LOP3.LUT P0, RZ, R14, 0x4, RZ, 0xc0, !PT ;  /* 0x000000040eff7812 */ /* 0x000fc8000780c0ff */
[----:B------:R-:W-:Y:S02]  /*2810*/  SEL R0, R0, 0xffffffe0, !P0 ;  /* 0xffffffe000007807 */ /* 0x000fe40004000000 */
[----:B------:R-:W-:-:S13]  /*2820*/  ISETP.GT.AND P0, PT, R129, 0x7f, PT ;  /* 0x0000007f8100780c */ /* 0x000fda0003f04270 */
[----:B------:R-:W-:Y:S05]  /*2830*/  @P0 BRA `(.L_x_261) ;  /* 0x000002a000000947 */ /* 0x000fea0003800000 */
[----:B-123--:R-:W-:Y:S05]  /*2840*/  BRA.DIV ~URZ, `(.L_x_262) ;  /* 0x00011e827f007947 */ /* 0x00efea000b800000 */
[----:B----4-:R1:W2:Y:S04]  /*2850*/  SHFL.IDX PT, R11, R15, 0x1, 0x181f ;  /* 0x00381f000f0b7f89 */ /* 0x0102a800000e0000 */
[----:B------:R-:W3:Y:S02]  /*2860*/  SHFL.IDX PT, R10, R10, 0x1, 0x181f ;  /* 0x00381f000a0a7f89 */ /* 0x000ee400000e0000 */
.L_x_332:
[----:B------:R-:W4:Y:S04]  /*2870*/  LDL R16, [R1+0x14] ;  /* 0x0000140001107983 */ /* 0x000f280000100800 */
[----:B------:R-:W5:Y:S04]  /*2880*/  LDL R17, [R1+0x2c] ;  /* 0x00002c0001117983 */ /* 0x000f680000100800 */
[----:B---3--:R-:W3:Y:S04]  /*2890*/  LDL R26, [R1+0x3c] ;  /* 0x00003c00011a7983 */ /* 0x008ee80000100800 */
[----:B--2---:R-:W2:Y:S04]  /*28a0*/  LDL R18, [R1+0x1c] ;  /* 0x00001c0001127983 */ /* 0x004ea80000100800 */
[----:B------:R-:W2:Y:S04]  /*28b0*/  LDL R19, [R1+0x10] ;  /* 0x0000100001137983 */ /* 0x000ea80000100800 */
[----:B------:R-:W2:Y:S04]  /*28c0*/  LDL R24, [R1+0x28] ;  /* 0x0000280001187983 */ /* 0x000ea80000100800 */
[----:B------:R-:W1:Y:S01]  /*28d0*/  S2R R27, SR_TID.X ;  /* 0x00000000001b7919 */ /* 0x000e620000002100 */
[----:B------:R-:W-:-:S02]  /*28e0*/  SHF.R.S32.HI R12, RZ, 0x1f, R8 ;  /* 0x0000001fff0c7819 */ /* 0x000fc40000011408 */
[----:B------:R-:W-:Y:S02]  /*28f0*/  SHF.R.S32.HI R13, RZ, 0x1f, R8 ;  /* 0x0000001fff0d7819 */ /* 0x000fe40000011408 */
[-C--:B------:R-:W-:Y:S02]  /*2900*/  LEA.HI R12, R12, R8.reuse, RZ, 0x3 ;  /* 0x000000080c0c7211 */ /* 0x080fe400078f18ff */
[----:B------:R-:W-:Y:S02]  /*2910*/  LEA.HI R13, R13, R8, RZ, 0x3 ;  /* 0x000000080d0d7211 */ /* 0x000fe400078f18ff */
[----:B------:R-:W-:Y:S02]  /*2920*/  LOP3.LUT R12, R12, 0xfffffff8, RZ, 0xc0, !PT ;  /* 0xfffffff80c0c7812 */ /* 0x000fe400078ec0ff */
[----:B------:R-:W-:Y:S02]  /*2930*/  LOP3.LUT R13, R13, 0xfffffff8, RZ, 0xc0, !PT ;  /* 0xfffffff80d0d7812 */ /* 0x000fe400078ec0ff */
[----:B------:R-:W-:-:S02]  /*2940*/  LEA R14, P0, R12, R10, 0x1 ;  /* 0x0000000a0c0e7211 */ /* 0x000fc400078008ff */
[----:B------:R-:W-:Y:S02]  /*2950*/  SHF.R.S32.HI R13, RZ, 0x1f, R13 ;  /* 0x0000001fff0d7819 */ /* 0x000fe4000001140d */
[----:B-1----:R-:W-:-:S04]  /*2960*/  LEA.HI R25, R2, R27, RZ, 0x3 ;  /* 0x0000001b02197211 */ /* 0x002fc800078f18ff */
[----:B------:R-:W-:Y:S02]  /*2970*/  LOP3.LUT R25, R25, 0xfffffff8, RZ, 0xc0, !PT ;  /* 0xfffffff819197812 */ /* 0x000fe400078ec0ff */
[----:B------:R-:W-:-:S03]  /*2980*/  LEA.HI.X R15, R12, R11, R13, 0x1, P0 ;  /* 0x0000000b0c0f7211 */ /* 0x000fc600000f0c0d */
[----:B------:R-:W-:-:S04]  /*2990*/  IMAD.IADD R25, R27, 0x1, -R25 ;  /* 0x000000011b197824 */ /* 0x000fc800078e0a19 */
[----:B------:R-:W-:Y:S01]  /*29a0*/  IMAD.SHL.U32 R25, R25, 0x8, RZ ;  /* 0x0000000819197824 */ /* 0x000fe200078e00ff */
[----:B----4-:R-:W-:-:S04]  /*29b0*/  LEA R12, P0, R16, R10, 0x1 ;  /* 0x0000000a100c7211 */ /* 0x010fc800078008ff */
[----:B-----5:R-:W-:Y:S02]  /*29c0*/  LEA.HI.X R13, R16, R11, R17, 0x1, P0 ;  /* 0x0000000b100d7211 */ /* 0x020fe400000f0c11 */
[----:B------:R-:W-:-:S04]  /*29d0*/  LEA R16, P0, R25, R10, 0x1 ;  /* 0x0000000a19107211 */ /* 0x000fc800078008ff */
[C---:B---3--:R-:W-:Y:S02]  /*29e0*/  LEA.HI.X R17, R25.reuse, R11, R26, 0x1, P0 ;  /* 0x0000000b19117211 */ /* 0x048fe400000f0c1a */
[----:B------:R-:W-:-:S04]  /*29f0*/  ISETP.GE.AND P0, PT, R25, c[0x0][0x1d4], PT ;  /* 0x0000750019007a0c */ /* 0x000fc80003f06270 */
[----:B------:R-:W-:-:S13]  /*2a00*/  ISETP.LT.OR P0, PT, R9, 0x21, P0 ;  /* 0x000000210900780c */ /* 0x000fda0000701670 */
[----:B------:R-:W-:Y:S01]  /*2a10*/  @!PT LDS RZ, [RZ] ;  /* 0x00000000fffff984 */ /* 0x000fe20000000800 */
[----:B------:R-:W-:Y:S01]  /*2a20*/  @!PT LDS RZ, [RZ] ;  /* 0x00000000fffff984 */ /* 0x000fe20000000800 */
[----:B------:R-:W-:Y:S01]  /*2a30*/  @!PT LDS RZ, [RZ] ;  /* 0x00000000fffff984 */ /* 0x000fe20000000800 */
[----:B--2---:R1:W-:Y:S01]  /*2a40*/  LDGSTS.E.BYPASS.LTC128B.128 [R18+0x5080], [R16.64], !P0 ;  /* 0x0508000010127fae */ /* 0x0043e2000c101d52 */
[----:B------:R-:W-:-:S04]  /*2a50*/  LEA R10, P0, R19, R10, 0x1 ;  /* 0x0000000a130a7211 */ /* 0x000fc800078008ff */
        /* <DEDUP_REMOVED lines=8> */
.L_x_261:
[----:B-123--:R-:W-:Y:S05]  /*2ae0*/  BSYNC B0 ;  /* 0x0000000000007941 */ /* 0x00efea0003800000 */
.L_x_260:
[----:B------:R-:W2:Y:S04]  /*2af0*/  LDL R61, [R1+0x4] ;  /* 0x00000400013d7983 */ /* 0x000ea80000100800 */
[----:B------:R-:W3:Y:S04]  /*2b00*/  LDL R60, [R1] ;  /* 0x00000000013c7983 */ /* 0x000ee80000100800 */
[----:B------:R-:W0:Y:S01]  /*2b10*/  LDGDEPBAR ;  /* 0x00000000000079af */ /* 0x000e220000000000 */
[----:B------:R-:W-:Y:S01]  /*2b20*/  WARPSYNC 0xffffffff ;  /* 0xffffffff00007948 */ /* 0x000fe20003800000 */
[----:B----4-:R-:W-:Y:S01]  /*2b30*/  HMMA.16816.F32.BF16 R12, R160, R44, RZ ;  /* 0x0000002ca00c723c */ /* 0x010fe200000418ff */
        /* <DEDUP_REMOVED lines=13> */
[C---:B--2---:R-:W-:Y:S01]  /*2c10*/  IMAD R251, R0.reuse, 0x2, R61 ;  /* 0x0000000200fb7824 */ /* 0x044fe200078e023d */
[----:B------:R-:W-:Y:S01]  /*2c20*/  LDSM.16.M88.4 R56, [R61+0x15880] ;  /* 0x015880003d38783b */ /* 0x000fe20000000200 */
[----:B---3--:R-:W-:-:S03]  /*2c30*/  IMAD R245, R0, 0x2, R60 ;  /* 0x0000000200f57824 */ /* 0x008fc600078e023c */
        /* <DEDUP_REMOVED lines=138> */
[----:B------:R-:W2:Y:S06]  /*34e0*/  MUFU.TANH R0, R0 ;  /* 0x0000000000007308 */ /* 0x000eac0000002400 */
[C---:B---3--:R-:W-:Y:S02]  /*34f0*/  HMMA.16816.F32.BF16 R40, R232.reuse, R32, R40 ;  /* 0x00000020e828723c */ /* 0x048fe40000041828 */
[----:B------:R3:W1:Y:S06]  /*3500*/  MUFU.TANH R16, R13 ;  /* 0x0000000d00107308 */ /* 0x00066c0000002400 */
        /* <DEDUP_REMOVED lines=13> */
[----:B------:R4:W5:Y:S04]  /*35e0*/  LDL R64, [R1+0x2c] ;  /* 0x00002c0001407983 */ /* 0x0009680000100800 */
[----:B------:R4:W5:Y:S04]  /*35f0*/  LDL R65, [R1+0x18] ;  /* 0x0000180001417983 */ /* 0x0009680000100800 */
[----:B------:R4:W5:Y:S04]  /*3600*/  LDL R66, [R1+0x30] ;  /* 0x0000300001427983 */ /* 0x0009680000100800 */
[----:B------:R4:W5:Y:S01]  /*3610*/  LDL R60, [R1+0x1c] ;  /* 0x00001c00013c7983 */ /* 0x0009620000100800 */
[----:B--2---:R-:W-:-:S03]  /*3620*/  LEA.HI R68, R2, R71, RZ, 0x3 ;  /* 0x0000004702447211 */ /* 0x004fc600078f18ff */
[----:B------:R4:W5:Y:S01]  /*3630*/  LDL R61, [R1+0x10] ;  /* 0x00001000013d7983 */ /* 0x0009620000100800 */
[----:B------:R-:W-:Y:S02]  /*3640*/  LEA.HI R69, R2, R71, RZ, 0x3 ;  /* 0x0000004702457211 */ /* 0x000fe400078f18ff */
[----:B------:R-:W-:Y:S01]  /*3650*/  LOP3.LUT R68, R68, 0xfffffff8, RZ, 0xc0, !PT ;  /* 0xfffffff844447812 */ /* 0x000fe200078ec0ff */
[----:B------:R4:W5:Y:S01]  /*3660*/  LDL R62, [R1+0x28] ;  /* 0x00002800013e7983 */ /* 0x0009620000100800 */
[----:B------:R-:W-:-:S03]  /*3670*/  SHF.R.S32.HI R69, RZ, 0x3, R69 ;  /* 0x00000003ff457819 */ /* 0x000fc60000011445 */
[----:B------:R-:W-:Y:S01]  /*3680*/  IMAD.IADD R68, R71, 0x1, -R68 ;  /* 0x0000000147447824 */ /* 0x000fe200078e0a44 */
[----:B------:R4:W5:Y:S03]  /*3690*/  LDL R63, [R1+0x14] ;  /* 0x00001400013f7983 */ /* 0x0009660000100800 */
        /* <DEDUP_REMOVED lines=11> */
[----:B------:R2:W4:Y:S01]  /*3750*/  @!P3 LDG.E R18, [R12.64] ;  /* 0x000000120c12b981 */ /* 0x000522000c1e1900 */
[----:B------:R-:W-:-:S03]  /*3760*/  IMAD.MOV R11, RZ, RZ, -R11 ;  /* 0x000000ffff0b7224 */ /* 0x000fc600078e0a0b */
[----:B------:R-:W1:Y:S01]  /*3770*/  S2R R69, SR_TID.X ;  /* 0x0000000000457919 */ /* 0x000e620000002100 */
[----:B------:R-:W-:-:S05]  /*3780*/  IMAD R19, R11, c[0x0][0x2b8], R8 ;  /* 0x0000ae000b137a24 */ /* 0x000fca00078e0208 */
[----:B------:R-:W-:-:S05]  /*3790*/  SHF.R.S32.HI R8, RZ, 0x1f, R19 ;  /* 0x0000001fff087819 */ /* 0x000fca0000011413 */
[----:B------:R-:W-:-:S04]  /*37a0*/  IMAD R8, R8, c[0x0][0x1e0], RZ ;  /* 0x0000780008087a24 */ /* 0x000fc800078e02ff */
[C---:B------:R-:W-:Y:S02]  /*37b0*/  IMAD R8, R19.reuse, c[0x0][0x1e4], R8 ;  /* 0x0000790013087a24 */ /* 0x040fe400078e0208 */
[----:B--2---:R-:W-:-:S04]  /*37c0*/  IMAD.WIDE.U32 R12, R19, c[0x0][0x1e0], RZ ;  /* 0x00007800130c7a25 */ /* 0x004fc800078e00ff */
[----:B------:R-:W-:Y:S01]  /*37d0*/  IMAD.IADD R13, R13, 0x1, R8 ;  /* 0x000000010d0d7824 */ /* 0x000fe200078e0208 */
[----:B------:R-:W-:Y:S01]  /*37e0*/  STL [R1+0xc], R19 ;  /* 0x00000c1301007387 */ /* 0x000fe20000100800 */
[----:B------:R-:W-:Y:S01]  /*37f0*/  BSSY B0, `(.L_x_264) ;  /* 0x0000024000007945 */ /* 0x000fe20003800000 */
[----:B---3--:R-:W-:Y:S01]  /*3800*/  IMAD.MOV.U32 R68, RZ, RZ, R67 ;  /* 0x000000ffff447224 */ /* 0x008fe200078e0043 */
[----:B-1----:R-:W-:-:S04]  /*3810*/  LEA.HI R67, R2, R69, RZ, 0x3 ;  /* 0x0000004502437211 */ /* 0x002fc800078f18ff */
[----:B------:R-:W-:-:S05]  /*3820*/  LOP3.LUT R67, R67, 0xfffffff8, RZ, 0xc0, !PT ;  /* 0xfffffff843437812 */ /* 0x000fca00078ec0ff */
[----:B------:R-:W-:-:S04]  /*3830*/  IMAD.IADD R67, R69, 0x1, -R67 ;  /* 0x0000000145437824 */ /* 0x000fc800078e0a43 */
[----:B------:R-:W-:-:S05]  /*3840*/  IMAD.SHL.U32 R67, R67, 0x8, RZ ;  /* 0x0000000843437824 */ /* 0x000fca00078e00ff */
[----:B------:R-:W-:Y:S02]  /*3850*/  ISETP.GE.AND P1, PT, R67, c[0x0][0x1d4], PT ;  /* 0x0000750043007a0c */ /* 0x000fe40003f26270 */
[----:B----4-:R-:W-:Y:S01]  /*3860*/  SHF.R.S32.HI R11, RZ, 0x1f, R18 ;  /* 0x0000001fff0b7819 */ /* 0x010fe20000011412 */
[----:B------:R-:W-:-:S04]  /*3870*/  IMAD.WIDE.U32 R12, R18, c[0x0][0x1f0], R12 ;  /* 0x00007c00120c7a25 */ /* 0x000fc800078e000c */
[----:B------:R-:W-:Y:S01]  /*3880*/  IMAD R11, R11, c[0x0][0x1f0], RZ ;  /* 0x00007c000b0b7a24 */ /* 0x000fe200078e02ff */
[----:B------:R1:W-:Y:S03]  /*3890*/  STL [R1+0x8], R18 ;  /* 0x0000081201007387 */ /* 0x0003e60000100800 */
[----:B------:R-:W-:Y:S01]  /*38a0*/  IMAD R11, R18, c[0x0][0x1f4], R11 ;  /* 0x00007d00120b7a24 */ /* 0x000fe200078e020b */
[----:B------:R-:W-:-:S04]  /*38b0*/  IADD3 R8, P0, R12, UR26, RZ ;  /* 0x0000001a0c087c10 */ /* 0x000fc8000ff1e0ff */
[----:B------:R-:W-:Y:S02]  /*38c0*/  IADD3.X R12, R13, UR22, R11, P0, !PT ;  /* 0x000000160d0c7c10 */ /* 0x000fe400087fe40b */
[----:B------:R-:W-:-:S04]  /*38d0*/  LEA R11, P0, R8, c[0x0][0x1c8], 0x1 ;  /* 0x00007200080b7a11 */ /* 0x000fc800078008ff */
[----:B------:R-:W-:Y:S02]  /*38e0*/  LEA.HI.X R8, R8, c[0x0][0x1cc], R12, 0x1, P0 ;  /* 0x0000730008087a11 */ /* 0x000fe400000f0c0c */
[----:B-1----:R-:W-:-:S04]  /*38f0*/  LEA.HI R18, R2, R69, RZ, 0x3 ;  /* 0x0000004502127211 */ /* 0x002fc800078f18ff */
[----:B------:R-:W-:-:S04]  /*3900*/  SHF.R.S32.HI R18, RZ, 0x3, R18 ;  /* 0x00000003ff127819 */ /* 0x000fc80000011412 */
[----:B------:R-:W-:-:S04]  /*3910*/  IADD3 R17, -R18, 0x30, RZ ;  /* 0x0000003012117810 */ /* 0x000fc80007ffe1ff */
[----:B------:R-:W-:Y:S01]  /*3920*/  ISETP.GE.AND P0, PT, R17, 0x1, PT ;  /* 0x000000011100780c */ /* 0x000fe20003f06270 */
[----:B------:R1:W2:Y:S04]  /*3930*/  SHFL.IDX PT, R12, R11, RZ, 0x181f ;  /* 0x00181fff0b0c7589 */ /* 0x0002a800000e0000 */
[----:B------:R1:W3:Y:S08]  /*3940*/  SHFL.IDX PT, R13, R8, RZ, 0x181f ;  /* 0x00181fff080d7589 */ /* 0x0002f000000e0000 */
[----:B------:R-:W-:Y:S05]  /*3950*/  @!P0 BRA `(.L_x_265) ;  /* 0x000000d000008947 */ /* 0x000fea0003800000 */
[----:B--2---:R-:W-:-:S04]  /*3960*/  LEA R22, P0, R67, R12, 0x1 ;  /* 0x0000000c43167211 */ /* 0x004fc800078008ff */
[----:B---3--:R-:W-:Y:S02]  /*3970*/  LEA.HI.X R23, R67, R13, R68, 0x1, P0 ;  /* 0x0000000d43177211 */ /* 0x008fe400000f0c44 */
[----:B-----5:R-:W-:-:S03]  /*3980*/  LEA R20, P0, R65, R12, 0x1 ;  /* 0x0000000c41147211 */ /* 0x020fc600078008ff */
        /* <DEDUP_REMOVED lines=10> */
.L_x_265:
[----:B------:R-:W-:Y:S05]  /*3a30*/  BSYNC B0 ;  /* 0x0000000000007941 */ /* 0x000fea0003800000 */
.L_x_264:
[----:B------:R-:W-:Y:S01]  /*3a40*/  ISETP.GE.AND P0, PT, R17, 0x21, PT ;  /* 0x000000211100780c */ /* 0x000fe20003f06270 */
[----:B-1----:R-:W1:Y:S01]  /*3a50*/  SHFL.IDX PT, R8, R8, 0x1, 0x181f ;  /* 0x00381f0008087f89 */ /* 0x002e6200000e0000 */
[----:B------:R-:W-:Y:S03]  /*3a60*/  BSSY B0, `(.L_x_263) ;  /* 0x0000010000007945 */ /* 0x000fe60003800000 */
[----:B------:R-:W4:Y:S08]  /*3a70*/  SHFL.IDX PT, R11, R11, 0x1, 0x181f ;  /* 0x00381f000b0b7f89 */ /* 0x000f3000000e0000 */
[----:B------:R-:W-:Y:S05]  /*3a80*/  @!P0 BRA `(.L_x_266) ;  /* 0x000000d000008947 */ /* 0x000fea0003800000 */
[----:B--2-4-:R-:W-:-:S04]  /*3a90*/  LEA R20, P0, R67, R11, 0x1 ;  /* 0x0000000b43147211 */ /* 0x014fc800078008ff */
[----:B-1----:R-:W-:Y:S02]  /*3aa0*/  LEA.HI.X R21, R67, R8, R68, 0x1, P0 ;  /* 0x0000000843157211 */ /* 0x002fe400000f0c44 */
[----:B-----5:R-:W-:-:S03]  /*3ab0*/  LEA R18, P0, R65, R11, 0x1 ;  /* 0x0000000b41127211 */ /* 0x020fc600078008ff */
[----:B------:R-:W-:Y:S01]  /*3ac0*/  @!PT LDS RZ, [RZ] ;  /* 0x00000000fffff984 */ /* 0x000fe20000000800 */
[----:B------:R1:W-:Y:S01]  /*3ad0*/  LDGSTS.E.BYPASS.LTC128B.128 [R60+0x15080], [R20.64], !P1 ;  /* 0x15080000143c7fae */ /* 0x0003e2000c901d52 */
[----:B------:R-:W-:Y:S02]  /*3ae0*/  LEA.HI.X R19, R65, R8, R66, 0x1, P0 ;  /* 0x0000000841137211 */ /* 0x000fe400000f0c42 */
[----:B------:R-:W-:-:S03]  /*3af0*/  LEA R12, P0, R63, R11, 0x1 ;  /* 0x0000000b3f0c7211 */ /* 0x000fc600078008ff */
[----:B------:R1:W-:Y:S01]  /*3b00*/  LDGSTS.E.BYPASS.LTC128B.128 [R60+0x16880], [R18.64], !P6 ;  /* 0x16880000123c7fae */ /* 0x0003e2000f101d52 */
[----:B---3--:R-:W-:Y:S02]  /*3b10*/  LEA.HI.X R13, R63, R8, R64, 0x1, P0 ;  /* 0x000000083f0d7211 */ /* 0x008fe400000f0c40 */
[----:B------:R-:W-:-:S03]  /*3b20*/  LEA R22, P0, R61, R11, 0x1 ;  /* 0x0000000b3d167211 */ /* 0x000fc600078008ff */
[----:B------:R1:W-:Y:S01]  /*3b30*/  LDGSTS.E.BYPASS.LTC128B.128 [R60+0x18080], [R12.64], !P5 ;  /* 0x180800000c3c7fae */ /* 0x0003e2000e901d52 */
[----:B------:R-:W-:-:S05]  /*3b40*/  LEA.HI.X R23, R61, R8, R62, 0x1, P0 ;  /* 0x000000083d177211 */ /* 0x000fca00000f0c3e */
[----:B------:R1:W-:Y:S04]  /*3b50*/  LDGSTS.E.BYPASS.LTC128B.128 [R60+0x19880], [R22.64], !P4 ;  /* 0x19880000163c7fae */ /* 0x0003e8000e101d52 */
.L_x_266:
[----:B------:R-:W-:Y:S05]  /*3b60*/  BSYNC B0 ;  /* 0x0000000000007941 */ /* 0x000fea0003800000 */
.L_x_263:
[----:B-123--:R-:W1:Y:S01]  /*3b70*/  S2R R13, SR_TID.X ;  /* 0x00000000000d7919 */ /* 0x00ee620000002100 */
[----:B------:R-:W-:Y:S01]  /*3b80*/  LOP3.LUT R7, R7, 0xffffffe0, RZ, 0xc0, !PT ;  /* 0xffffffe007077812 */ /* 0x000fe200078ec0ff */
[----:B------:R-:W-:Y:S01]  /*3b90*/  UISETP.NE.AND UP0, UPT, UR15, URZ, UPT ;  /* 0x0000003f0f00728c */ /* 0x000fe2000bf05270 */
[----:B------:R-:W-:Y:S01]  /*3ba0*/  SHF.R.S32.HI R12, RZ, 0x1f, R6 ;  /* 0x0000001fff0c7819 */ /* 0x000fe20000011406 */
[----:B------:R-:W-:Y:S01]  /*3bb0*/  FMUL.FTZ R53, R53, c[0x0][0x320] ;  /* 0x0000c80035357a20 */ /* 0x000fe20000410000 */
        /* <DEDUP_REMOVED lines=9> */
[----:B------:R-:W-:Y:S01]  /*3c50*/  ULOP3.LUT UR24, URZ, UR24, URZ, 0x33, !UPT ;  /* 0x000000183f187292 */ /* 0x000fe2000f8e333f */
[----:B------:R-:W-:Y:S01]  /*3c60*/  IMAD.U32 R18, RZ, RZ, UR29 ;  /* 0x0000001dff127e24 */ /* 0x000fe2000f8e00ff */
[----:B------:R-:W0:Y:S01]  /*3c70*/  LDGDEPBAR ;  /* 0x00000000000079af */ /* 0x000e220000000000 */
[----:B------:R-:W-:-:S04]  /*3c80*/  IMAD.IADD R12, R6, 0x1, -R12 ;  /* 0x00000001060c7824 */ /* 0x000fc800078e0a0c */
[----:B------:R2:W4:Y:S02]  /*3c90*/  MUFU.TANH R127, R52 ;  /* 0x00000034007f7308 */ /* 0x0005240000002400 */
[----:B-1--4-:R-:W-:Y:S01]  /*3ca0*/  LEA.HI R11, R2, R13, RZ, 0x2 ;  /* 0x0000000d020b7211 */ /* 0x012fe200078f10ff */
[----:B------:R-:W-:-:S03]  /*3cb0*/  IMAD.IADD R7, R13, 0x1, -R7 ;  /* 0x000000010d077824 */ /* 0x000fc600078e0a07 */
[----:B------:R-:W-:Y:S02]  /*3cc0*/  LOP3.LUT R11, R11, 0xfffffffc, RZ, 0xc0, !PT ;  /* 0xfffffffc0b0b7812 */ /* 0x000fe400078ec0ff */
[----:B------:R2:W1:Y:S01]  /*3cd0*/  MUFU.TANH R125, R48 ;  /* 0x00000030007d7308 */ /* 0x0004620000002400 */
[----:B------:R-:W-:Y:S02]  /*3ce0*/  SHF.R.S32.HI R8, RZ, 0x1f, R7 ;  /* 0x0000001fff087819 */ /* 0x000fe40000011407 */
[----:B------:R-:W-:Y:S02]  /*3cf0*/  IMAD.IADD R11, R13, 0x1, -R11 ;  /* 0x000000010d0b7824 */ /* 0x000fe400078e0a0b */
[----:B------:R-:W-:-:S03]  /*3d00*/  LEA.HI R8, R8, R7, RZ, 0x2 ;  /* 0x0000000708087211 */ /* 0x000fc600078f10ff */
[----:B------:R2:W4:Y:S01]  /*3d10*/  MUFU.TANH R124, R49 ;  /* 0x00000031007c7308 */ /* 0x0005220000002400 */
[----:B------:R-:W-:Y:S02]  /*3d20*/  LEA.HI R2, R11, R11, RZ, 0x1 ;  /* 0x0000000b0b027211 */ /* 0x000fe400078f08ff */
[----:B------:R-:W-:Y:S02]  /*3d30*/  LEA.HI.SX32 R6, R8, UR23, 0x1e ;  /* 0x0000001708067c11 */ /* 0x000fe4000f8ff2ff */
[----:B------:R-:W-:-:S03]  /*3d40*/  LOP3.LUT R2, R2, 0x1ffffffe, RZ, 0xc0, !PT ;  /* 0x1ffffffe02027812 */ /* 0x000fc600078ec0ff */
[----:B------:R-:W-:Y:S02]  /*3d50*/  IMAD R6, R12, 0x10, R6 ;  /* 0x000000100c067824 */ /* 0x000fe400078e0206 */
[----:B------:R-:W-:Y:S02]  /*3d60*/  IMAD.IADD R2, R11, 0x1, -R2 ;  /* 0x000000010b027824 */ /* 0x000fe400078e0a02 */
[----:B------:R-:W-:Y:S02]  /*3d70*/  FMUL.FTZ R12, R41, c[0x0][0x320] ;  /* 0x0000c800290c7a20 */ /* 0x000fe40000410000 */
[----:B------:R-:W-:Y:S02]  /*3d80*/  IMAD R13, R2, 0x8, R6 ;  /* 0x00000008020d7824 */ /* 0x000fe400078e0206 */
[----:B------:R-:W-:Y:S02]  /*3d90*/  FMUL.FTZ R11, R36, c[0x0][0x320] ;  /* 0x0000c800240b7a20 */ /* 0x000fe40000410000 */
[----:B------:R-:W-:Y:S01]  /*3da0*/  @P0 IMAD.HI.U32 R6, R13, c[0x0][0x2c8], RZ ;  /* 0x0000b2000d060a27 */ /* 0x000fe200078e00ff */
[----:B------:R-:W-:Y:S01]  /*3db0*/  PLOP3.LUT P0, PT, PT, PT, UP0, 0x80, 0x0 ;  /* 0x000000000000781c */ /* 0x000fe20003f0f008 */
[----:B------:R-:W-:Y:S01]  /*3dc0*/  UISETP.NE.AND UP0, UPT, UR14, URZ, UPT ;  /* 0x0000003f0e00728c */ /* 0x000fe2000bf05270 */
[----:B------:R1:W-:Y:S01]  /*3dd0*/  STL [R1+0x34], R13 ;  /* 0x0000340d01007387 */ /* 0x0003e20000100800 */
[----:B------:R-:W-:Y:S01]  /*3de0*/  IMAD.MOV.U32 R2, RZ, RZ, R13 ;  /* 0x000000ffff027224 */ /* 0x000fe200078e000d */
[----:B------:R-:W1:Y:S08]  /*3df0*/  MUFU.TANH R12, R12 ;  /* 0x0000000c000c7308 */ /* 0x000e700000002400 */
[----:B------:R-:W2:Y:S01]  /*3e00*/  MUFU.TANH R11, R11 ;  /* 0x0000000b000b7308 */ /* 0x000ea20000002400 */
[----:B------:R-:W-:-:S02]  /*3e10*/  @P0 SHF.R.U32.HI R2, RZ, c[0x0][0x2cc], R6 ;  /* 0x0000b300ff020a19 */ /* 0x000fc40000011606 */
[----:B------:R-:W-:Y:S02]  /*3e20*/  LOP3.LUT R6, R8, 0x7ffffffc, RZ, 0xc0, !PT ;  /* 0x7ffffffc08067812 */ /* 0x000fe400078ec0ff */
[----:B------:R-:W-:Y:S01]  /*3e30*/  PLOP3.LUT P0, PT, PT, PT, UP0, 0x40, 0x0 ;  /* 0x000000000000781c */ /* 0x000fe20003f0e808 */
[----:B------:R-:W2:Y:S02]  /*3e40*/  SHFL.IDX PT, R17, R2, RZ, 0x1c1f ;  /* 0x001c1fff02117589 */ /* 0x000ea400000e0000 */
[----:B------:R-:W-:Y:S01]  /*3e50*/  IMAD.IADD R7, R7, 0x1, -R6 ;  /* 0x0000000107077824 */ /* 0x000fe200078e0a06 */
[----:B------:R2:W2:Y:S01]  /*3e60*/  MUFU.TANH R8, R37 ;  /* 0x0000002500087308 */ /* 0x0004a20000002400 */
[----:B------:R-:W-:Y:S02]  /*3e70*/  IMAD.U32 R6, RZ, RZ, UR32 ;  /* 0x00000020ff067e24 */ /* 0x000fe4000f8e00ff */
[----:B------:R-:W-:Y:S02]  /*3e80*/  IMAD.SHL.U32 R20, R7, 0x2, RZ ;  /* 0x0000000207147824 */ /* 0x000fe400078e00ff */
[----:B-1----:R-:W-:-:S03]  /*3e90*/  FMUL.FTZ R13, R40, c[0x0][0x320] ;  /* 0x0000c800280d7a20 */ /* 0x002fc60000410000 */
[C---:B------:R-:W-:Y:S01]  /*3ea0*/  IADD3 R6, -R20.reuse, 0x1, R6 ;  /* 0x0000000114067810 */ /* 0x040fe20007ffe106 */
[----:B------:R1:W-:Y:S01]  /*3eb0*/  STL [R1+0x38], R20 ;  /* 0x0000381401007387 */ /* 0x0003e20000100800 */
[----:B------:R-:W-:Y:S02]  /*3ec0*/  IADD3 R18, -R20, UR8, R18 ;  /* 0x0000000814127c10 */ /* 0x000fe4000fffe112 */
[----:B------:R-:W-:Y:S01]  /*3ed0*/  IADD3 R19, R6, -UR12, RZ ;  /* 0x8000000c06137c10 */ /* 0x000fe2000fffe0ff */
[----:B------:R-:W1:Y:S01]  /*3ee0*/  MUFU.TANH R13, R13 ;  /* 0x0000000d000d7308 */ /* 0x000e620000002400 */
[----:B------:R-:W-:Y:S02]  /*3ef0*/  IADD3 R7, -R20, UR29, RZ ;  /* 0x0000001d14077c10 */ /* 0x000fe4000fffe1ff */
[C---:B------:R-:W-:Y:S02]  /*3f00*/  IADD3 R6, R19.reuse, c[0x0][0x328], RZ ;  /* 0x0000ca0013067a10 */ /* 0x040fe40007ffe0ff */
[----:B------:R-:W-:-:S03]  /*3f10*/  IADD3 R19, R19, UR24, RZ ;  /* 0x0000001813137c10 */ /* 0x000fc6000fffe0ff */
[----:B--2---:R-:W-:-:S05]  /*3f20*/  IMAD.IADD R21, R6, 0x1, R17 ;  /* 0x0000000106157824 */ /* 0x004fca00078e0211 */
[----:B------:R-:W-:Y:S01]  /*3f30*/  IMNMX R21, R21, R18, PT ;  /* 0x0000001215157217 */ /* 0x000fe20003800200 */
[----:B-1----:R-:W-:Y:S01]  /*3f40*/  IMAD.IADD R20, R19, 0x1, R17 ;  /* 0x0000000113147824 */ /* 0x002fe200078e0211 */
[----:B------:R-:W-:Y:S05]  /*3f50*/  @P0 BRA `(.L_x_267) ;  /* 0x0000015000000947 */ /* 0x000fea0003800000 */
[----:B---34-:R-:W-:Y:S01]  /*3f60*/  IMAD.U32 R22, RZ, RZ, UR12 ;  /* 0x0000000cff167e24 */ /* 0x018fe2000f8e00ff */
[----:B------:R-:W-:Y:S04]  /*3f70*/  BSSY B0, `(.L_x_268) ;  /* 0x000000f000007945 */ /* 0x000fe80003800000 */
[----:B------:R-:W-:-:S04]  /*3f80*/  IADD3 R22, -R22, UR8, R17 ;  /* 0x0000000816167c10 */ /* 0x000fc8000fffe111 */
[----:B------:R-:W-:-:S13]  /*3f90*/  ISETP.GT.AND P0, PT, R22, -0x1, PT ;  /* 0xffffffff1600780c */ /* 0x000fda0003f04270 */
[----:B------:R-:W-:Y:S05]  /*3fa0*/  @P0 BRA `(.L_x_269) ;  /* 0x0000007000000947 */ /* 0x000fea0003800000 */
[----:B------:R-:W-:Y:S01]  /*3fb0*/  IMAD.MOV.U32 R17, RZ, RZ, 0x1 ;  /* 0x00000001ff117424 */ /* 0x000fe200078e00ff */
[----:B------:R-:W-:-:S04]  /*3fc0*/  LOP3.LUT R22, RZ, R22, RZ, 0x33, !PT ;  /* 0x00000016ff167212 */ /* 0x000fc800078e33ff */
[----:B------:R-:W-:-:S13]  /*3fd0*/  ISETP.NE.AND P0, PT, R17, c[0x0][0x32c], PT ;  /* 0x0000cb0011007a0c */ /* 0x000fda0003f05270 */
[----:B------:R-:W-:-:S05]  /*3fe0*/  @P0 IMAD.HI.U32 R17, R22, c[0x0][0x330], RZ ;  /* 0x0000cc0016110a27 */ /* 0x000fca00078e00ff */
[----:B------:R-:W-:-:S04]  /*3ff0*/  @P0 SHF.R.U32.HI R22, RZ, c[0x0][0x334], R17 ;  /* 0x0000cd00ff160a19 */ /* 0x000fc80000011611 */
[----:B------:R-:W-:Y:S01]  /*4000*/  LOP3.LUT R22, RZ, R22, RZ, 0x33, !PT ;  /* 0x00000016ff167212 */ /* 0x000fe200078e33ff */
[----:B------:R-:W-:Y:S05]  /*4010*/  BRA `(.L_x_270) ;  /* 0x0000004000007947 */ /* 0x000fea0003800000 */
.L_x_269:
[----:B------:R-:W-:-:S04]  /*4020*/  MOV R17, 0x1 ;  /* 0x0000000100117802 */ /* 0x000fc80000000f00 */
[----:B------:R-:W-:-:S13]  /*4030*/  ISETP.NE.AND P0, PT, R17, c[0x0][0x32c], PT ;  /* 0x0000cb0011007a0c */ /* 0x000fda0003f05270 */
[----:B------:R-:W-:-:S05]  /*4040*/  @P0 IMAD.HI.U32 R17, R22, c[0x0][0x330], RZ ;  /* 0x0000cc0016110a27 */ /* 0x000fca00078e00ff */
[----:B------:R-:W-:Y:S02]  /*4050*/  @P0 SHF.R.U32.HI R22, RZ, c[0x0][0x334], R17 ;  /* 0x0000cd00ff160a19 */ /* 0x000fe40000011611 */
.L_x_270:
[----:B------:R-:W-:Y:S05]  /*4060*/  BSYNC B0 ;  /* 0x0000000000007941 */ /* 0x000fea0003800000 */
.L_x_268:
[----:B------:R-:W-:-:S05]  /*4070*/  IMAD R22, R22, c[0x0][0x32c], R7 ;  /* 0x0000cb0016167a24 */ /* 0x000fca00078e0207 */
[----:B------:R-:W-:Y:S02]  /*4080*/  IADD3 R17, R22, c[0x0][0x32c], RZ ;  /* 0x0000cb0016117a10 */ /* 0x000fe40007ffe0ff */
[----:B------:R-:W-:Y:S02]  /*4090*/  IMNMX R20, R20, R22, !PT ;  /* 0x0000001614147217 */ /* 0x000fe40007800200 */
[----:B------:R-:W-:Y:S02]  /*40a0*/  IMNMX R21, R21, R17, PT ;  /* 0x0000001115157217 */ /* 0x000fe40003800200 */
.L_x_267:
[----:B---34-:R-:W-:Y:S01]  /*40b0*/  UISETP.GE.AND UP0, UPT, UR29, 0x1, UPT ;  /* 0x000000011d00788c */ /* 0x018fe2000bf06270 */
[----:B------:R-:W-:Y:S01]  /*40c0*/  FMUL.FTZ R23, R42, c[0x0][0x320] ;  /* 0x0000c8002a177a20 */ /* 0x000fe20000410000 */
        /* <DEDUP_REMOVED lines=25> */
[----:B------:R1:W2:Y:S01]  /*4260*/  MUFU.TANH R168, R54 ;  /* 0x0000003600a87308 */ /* 0x0002a20000002400 */
[----:B------:R-:W-:Y:S01]  /*4270*/  ISETP.LT.OR P0, PT, R21, 0x2, P0 ;  /* 0x000000021500780c */ /* 0x000fe20000701670 */
[----:B------:R-:W-:-:S03]  /*4280*/  FMUL.FTZ R39, R39, c[0x0][0x320] ;  /* 0x0000c80027277a20 */ /* 0x000fc60000410000 */
[----:B------:R-:W-:Y:S02]  /*4290*/  FSEL R16, R16, -INF , !P0 ;  /* 0xff80000010107808 */ /* 0x000fe40004000000 */
[----:B------:R-:W-:Y:S01]  /*42a0*/  PLOP3.LUT P0, PT, PT, PT, UP0, 0x40, 0x0 ;  /* 0x000000000000781c */ /* 0x000fe20003f0e808 */
[----:B------:R-:W-:Y:S01]  /*42b0*/  UISETP.GE.AND UP0, UPT, UR29, 0xa, UPT ;  /* 0x0000000a1d00788c */ /* 0x000fe2000bf06270 */
[----:B------:R-:W3:Y:S02]  /*42c0*/  MUFU.TANH R0, R0 ;  /* 0x0000000000007308 */ /* 0x000ee40000002400 */
[----:B------:R-:W-:Y:S01]  /*42d0*/  ISETP.GT.AND P0, PT, R20, 0x8, P0 ;  /* 0x000000081400780c */ /* 0x000fe20000704270 */
[----:B------:R-:W-:-:S03]  /*42e0*/  UP2UR UR5, UPR, URZ, 0x1 ;  /* 0x000000013f057883 */ /* 0x000fc60008000000 */
[----:B------:R-:W-:Y:S02]  /*42f0*/  ISETP.LT.OR P0, PT, R21, 0x9, P0 ;  /* 0x000000091500780c */ /* 0x000fe40000701670 */
[----:B------:R1:W4:Y:S02]  /*4300*/  MUFU.TANH R159, R55 ;  /* 0x00000037009f7308 */ /* 0x0003240000002400 */
        /* <DEDUP_REMOVED lines=14> */
[----:B------:R-:W-:Y:S02]  /*43f0*/  FSEL R13, R13, -INF , !P0 ;  /* 0xff8000000d0d7808 */ /* 0x000fe40004000000 */
[----:B------:R-:W-:Y:S01]  /*4400*/  PLOP3.LUT P0, PT, PT, PT, UP6, 0x40, 0x0 ;  /* 0x000000000000781c */ /* 0x000fe20003f0e868 */
[----:B------:R-:W-:-:S03]  /*4410*/  UISETP.NE.AND UP6, UPT, UR14, URZ, UPT ;  /* 0x0000003f0e00728c */ /* 0x000fc6000bfc5270 */
[----:B------:R-:W-:Y:S01]  /*4420*/  ISETP.GT.AND P0, PT, R20, 0x11, P0 ;  /* 0x000000111400780c */ /* 0x000fe20000704270 */
[----:B------:R-:W1:Y:S03]  /*4430*/  MUFU.TANH R23, R23 ;  /* 0x0000001700177308 */ /* 0x000e660000002400 */
[----:B------:R-:W-:-:S04]  /*4440*/  ISETP.LT.OR P0, PT, R21, 0x12, P0 ;  /* 0x000000121500780c */ /* 0x000fc80000701670 */
[----:B------:R-:W-:Y:S01]  /*4450*/  FSEL R12, R12, -INF , !P0 ;  /* 0xff8000000c0c7808 */ /* 0x000fe20004000000 */
[----:B------:R-:W1:Y:S01]  /*4460*/  MUFU.TANH R24, R24 ;  /* 0x0000001800187308 */ /* 0x000e620000002400 */
        /* <DEDUP_REMOVED lines=21> */
[----:B------:R-:W-:Y:S02]  /*45c0*/  ISETP.GT.AND P0, PT, R20, 0x29, P0 ;  /* 0x000000291400780c */ /* 0x000fe40000704270 */
[----:B------:R-:W1:Y:S02]  /*45d0*/  SHFL.IDX PT, R20, R2, 0x1, 0x1c1f ;  /* 0x003c1f0002147f89 */ /* 0x000e6400000e0000 */
[----:B------:R-:W-:Y:S01]  /*45e0*/  ISETP.LT.OR P0, PT, R21, 0x2a, P0 ;  /* 0x0000002a1500780c */ /* 0x000fe20000701670 */
[----:B------:R-:W-:-:S03]  /*45f0*/  FMUL.FTZ R21, R38, c[0x0][0x320] ;  /* 0x0000c80026157a20 */ /* 0x000fc60000410000 */
[----:B------:R-:W-:Y:S02]  /*4600*/  FSEL R124, R124, -INF , !P0 ;  /* 0xff8000007c7c7808 */ /* 0x000fe40004000000 */
[----:B------:R-:W-:Y:S01]  /*4610*/  PLOP3.LUT P0, PT, PT, PT, UP6, 0x40, 0x0 ;  /* 0x000000000000781c */ /* 0x000fe20003f0e868 */
[----:B------:R-:W2:Y:S01]  /*4620*/  MUFU.TANH R21, R21 ;  /* 0x0000001500157308 */ /* 0x000ea20000002400 */
[----:B------:R-:W-:Y:S01]  /*4630*/  UISETP.NE.AND UP6, UPT, UR35, URZ, UPT ;  /* 0x0000003f2300728c */ /* 0x000fe2000bfc5270 */
[----:B-1----:R-:W-:-:S06]  /*4640*/  IMAD.IADD R2, R6, 0x1, R20 ;  /* 0x0000000106027824 */ /* 0x002fcc00078e0214 */
[----:B------:R1:W1:Y:S01]  /*4650*/  MUFU.TANH R6, R39 ;  /* 0x0000002700067308 */ /* 0x0002620000002400 */
[----:B------:R-:W-:Y:S01]  /*4660*/  IMAD.IADD R22, R19, 0x1, R20 ;  /* 0x0000000113167824 */ /* 0x000fe200078e0214 */
[----:B------:R-:W-:Y:S02]  /*4670*/  IMNMX R2, R2, R18, PT ;  /* 0x0000001202027217 */ /* 0x000fe40003800200 */
[----:B------:R-:W-:Y:S05]  /*4680*/  @P0 BRA `(.L_x_271) ;  /* 0x0000015000000947 */ /* 0x000fea0003800000 */
[----:B--234-:R-:W-:Y:S01]  /*4690*/  IMAD.U32 R18, RZ, RZ, UR12 ;  /* 0x0000000cff127e24 */ /* 0x01cfe2000f8e00ff */
        /* <DEDUP_REMOVED lines=11> */
.L_x_273:
[----:B------:R-:W-:-:S04]  /*4750*/  MOV R18, 0x1 ;  /* 0x0000000100127802 */ /* 0x000fc80000000f00 */
[----:B------:R-:W-:-:S13]  /*4760*/  ISETP.NE.AND P0, PT, R18, c[0x0][0x32c], PT ;  /* 0x0000cb0012007a0c */ /* 0x000fda0003f05270 */
[----:B------:R-:W-:-:S05]  /*4770*/  @P0 IMAD.HI.U32 R18, R20, c[0x0][0x330], RZ ;  /* 0x0000cc0014120a27 */ /* 0x000fca00078e00ff */
[----:B------:R-:W-:Y:S02]  /*4780*/  @P0 SHF.R.U32.HI R20, RZ, c[0x0][0x334], R18 ;  /* 0x0000cd00ff140a19 */ /* 0x000fe40000011612 */
.L_x_274:
[----:B------:R-:W-:Y:S05]  /*4790*/  BSYNC B0 ;  /* 0x0000000000007941 */ /* 0x000fea0003800000 */
.L_x_272:
[----:B------:R-:W-:-:S05]  /*47a0*/  IMAD R20, R20, c[0x0][0x32c], R7 ;  /* 0x0000cb0014147a24 */ /* 0x000fca00078e0207 */
[----:B------:R-:W-:Y:S02]  /*47b0*/  IADD3 R7, R20, c[0x0][0x32c], RZ ;  /* 0x0000cb0014077a10 */ /* 0x000fe40007ffe0ff */
[----:B------:R-:W-:Y:S02]  /*47c0*/  IMNMX R22, R22, R20, !PT ;  /* 0x0000001416167217 */ /* 0x000fe40007800200 */
[----:B------:R-:W-:Y:S02]  /*47d0*/  IMNMX R2, R2, R7, PT ;  /* 0x0000000702027217 */ /* 0x000fe40003800200 */
.L_x_271:
[----:B--234-:R-:W-:Y:S01]  /*47e0*/  UP2UR UR29, UPR, URZ, 0x10 ;  /* 0x000000103f1d7883 */ /* 0x01cfe20008000000 */
[----:B------:R-:W-:Y:S01]  /*47f0*/  IMAD.SHL.U32 R252, R5, 0x2, RZ ;  /* 0x0000000205fc7824 */ /* 0x000fe200078e00ff */
[----:B------:R-:W-:Y:S02]  /*4800*/  UISETP.NE.AND UP4, UPT, UR34, URZ, UPT ;  /* 0x0000003f2200728c */ /* 0x000fe4000bf85270 */
[----:B------:R-:W-:Y:S01]  /*4810*/  UP2UR UR34, UPR, URZ, 0x8 ;  /* 0x000000083f227883 */ /* 0x000fe20008000000 */
[--C-:B------:R-:W-:Y:S01]  /*4820*/  IMAD R250, R4, 0x2, R252.reuse ;  /* 0x0000000204fa7824 */ /* 0x100fe200078e02fc */
[----:B------:R-:W-:Y:S01]  /*4830*/  UISETP.NE.AND UP3, UPT, UR33, URZ, UPT ;  /* 0x0000003f2100728c */ /* 0x000fe2000bf65270 */
[----:B------:R-:W-:Y:S01]  /*4840*/  LDSM.16.MT88.4 R136, [R252+0x4080] ;  /* 0x00408000fc88783b */ /* 0x000fe20000004200 */
[----:B------:R-:W-:Y:S01]  /*4850*/  PLOP3.LUT P0, PT, PT, PT, UP4, 0x40, 0x0 ;  /* 0x000000000000781c */ /* 0x000fe20003f0e848 */
[----:B------:R-:W-:Y:S01]  /*4860*/  UP2UR UR33, UPR, URZ, 0x4 ;  /* 0x000000043f217883 */ /* 0x000fe20008000000 */
[C---:B------:R-:W-:Y:S01]  /*4870*/  IMAD R249, R3.reuse, 0x2, R252 ;  /* 0x0000000203f97824 */ /* 0x040fe200078e02fc */
[----:B------:R-:W-:Y:S01]  /*4880*/  UISETP.NE.AND UP2, UPT, UR32, URZ, UPT ;  /* 0x0000003f2000728c */ /* 0x000fe2000bf45270 */
[----:B------:R-:W-:Y:S01]  /*4890*/  ISETP.GT.AND P0, PT, R22, RZ, P0 ;  /* 0x000000ff1600720c */ /* 0x000fe20000704270 */
[----:B------:R-:W-:Y:S01]  /*48a0*/  UP2UR UR32, UPR, URZ, 0x2 ;  /* 0x000000023f207883 */ /* 0x000fe20008000000 */
[----:B------:R-:W-:Y:S01]  /*48b0*/  IMAD R248, R3, 0x2, R250 ;  /* 0x0000000203f87824 */ /* 0x000fe200078e02fa */
        /* <DEDUP_REMOVED lines=10> */
[----:B------:R-:W-:Y:S01]  /*4960*/  UIADD3 UR21, UR21, -0x2, URZ ;  /* 0xfffffffe15157890 */ /* 0x000fe2000fffe03f */
[----:B------:R-:W-:-:S02]  /*4970*/  ISETP.GT.AND P0, PT, R22, 0x1, P0 ;  /* 0x000000011600780c */ /* 0x000fc40000704270 */
[----:B------:R-:W-:Y:S02]  /*4980*/  LDSM.16.MT88.4 R48, [R250+0x5880] ;  /* 0x00588000fa30783b */ /* 0x000fe40000004200 */
[----:B------:R-:W-:Y:S02]  /*4990*/  ISETP.LT.OR P0, PT, R2, 0x2, P0 ;  /* 0x000000020200780c */ /* 0x000fe40000701670 */
[----:B------:R-:W-:Y:S02]  /*49a0*/  LDSM.16.MT88.4 R88, [R249+0x7080] ;  /* 0x00708000f958783b */ /* 0x000fe40000004200 */
[----:B------:R-:W-:Y:S02]  /*49b0*/  FSEL R19, R10, -INF , !P0 ;  /* 0xff8000000a137808 */ /* 0x000fe40004000000 */
[----:B------:R-:W-:Y:S01]  /*49c0*/  PLOP3.LUT P0, PT, PT, PT, UP2, 0x40, 0x0 ;  /* 0x000000000000781c */ /* 0x000fe20003f0e828 */
[----:B------:R-:W-:Y:S01]  /*49d0*/  UISETP.NE.AND UP2, UPT, UR33, URZ, UPT ;  /* 0x0000003f2100728c */ /* 0x000fe2000bf45270 */
[----:B-----5:R-:W-:Y:S02]  /*49e0*/  LDSM.16.MT88.4 R64, [R248+0x5880] ;  /* 0x00588000f840783b */ /* 0x020fe40000004200 */
[----:B------:R-:W-:-:S02]  /*49f0*/  ISETP.GT.AND P0, PT, R22, 0x8, P0 ;  /* 0x000000081600780c */ /* 0x000fc40000704270 */
[----:B------:R-:W-:Y:S02]  /*4a00*/  LDSM.16.MT88.4 R104, [R252+0x8880] ;  /* 0x00888000fc68783b */ /* 0x000fe40000004200 */
[----:B------:R-:W-:Y:S02]  /*4a10*/  ISETP.LT.OR P0, PT, R2, 0x9, P0 ;  /* 0x000000090200780c */ /* 0x000fe40000701670 */
[----:B------:R-:W-:Y:S02]  /*4a20*/  LDSM.16.MT88.4 R96, [R248+0x7080] ;  /* 0x00708000f860783b */ /* 0x000fe40000004200 */
[----:B------:R-:W-:Y:S02]  /*4a30*/  FSEL R18, R24, -INF , !P0 ;  /* 0xff80000018127808 */ /* 0x000fe40004000000 */
[----:B------:R-:W-:Y:S01]  /*4a40*/  PLOP3.LUT P0, PT, PT, PT, UP1, 0x40, 0x0 ;  /* 0x000000000000781c */ /* 0x000fe20003f0e818 */
[----:B------:R-:W-:Y:S01]  /*4a50*/  UISETP.NE.AND UP1, UPT, UR32, URZ, UPT ;  /* 0x0000003f2000728c */ /* 0x000fe2000bf25270 */
[----:B------:R-:W-:Y:S02]  /*4a60*/  LDSM.16.MT88.4 R112, [R250+0x8880] ;  /* 0x00888000fa70783b */ /* 0x000fe40000004200 */
[----:B------:R-:W-:-:S02]  /*4a70*/  ISETP.GT.AND P0, PT, R22, 0x9, P0 ;  /* 0x000000091600780c */ /* 0x000fc40000704270 */
[----:B------:R-:W-:Y:S02]  /*4a80*/  LDSM.16.MT88.4 R32, [R248+0x4080] ;  /* 0x00408000f820783b */ /* 0x000fe40000004200 */
[----:B------:R-:W-:Y:S02]  /*4a90*/  ISETP.LT.OR P0, PT, R2, 0xa, P0 ;  /* 0x0000000a0200780c */ /* 0x000fe40000701670 */
        /* <DEDUP_REMOVED lines=10> */
[----:B------:R-:W-:-:S02]  /*4b40*/  ISETP.LT.OR P0, PT, R2, 0x11, P0 ;  /* 0x000000110200780c */ /* 0x000fc40000701670 */
[----:B------:R-:W-:Y:S01]  /*4b50*/  FMNMX.FTZ R0, R14, R0, !PT ;  /* 0x000000000e007209 */ /* 0x000fe20007810000 */
[----:B------:R-:W-:Y:S01]  /*4b60*/  LDSM.16.MT88.4 R72, [R252+0x7080] ;  /* 0x00708000fc48783b */ /* 0x000fe20000004200 */
[----:B------:R-:W-:Y:S02]  /*4b70*/  FSEL R9, R23, -INF , !P0 ;  /* 0xff80000017097808 */ /* 0x000fe40004000000 */
[----:B------:R-:W-:Y:S01]  /*4b80*/  PLOP3.LUT P0, PT, PT, PT, UP6, 0x40, 0x0 ;  /* 0x000000000000781c */ /* 0x000fe20003f0e868 */
[----:B------:R-:W-:Y:S01]  /*4b90*/  LDSM.16.MT88.4 R24, [R250+0x4880] ;  /* 0x00488000fa18783b */ /* 0x000fe20000004200 */
[----:B------:R-:W-:Y:S01]  /*4ba0*/  FMNMX.FTZ R0, R13, R0, !PT ;  /* 0x000000000d007209 */ /* 0x000fe20007810000 */
[----:B------:R-:W-:Y:S01]  /*4bb0*/  UISETP.NE.AND UP6, UPT, UR14, URZ, UPT ;  /* 0x0000003f0e00728c */ /* 0x000fe2000bfc5270 */
[----:B------:R-:W-:Y:S02]  /*4bc0*/  ISETP.GT.AND P0, PT, R22, 0x11, P0 ;  /* 0x000000111600780c */ /* 0x000fe40000704270 */
[----:B------:R-:W-:-:S02]  /*4bd0*/  FMNMX.FTZ R0, R12, R0, !PT ;  /* 0x000000000c007209 */ /* 0x000fc40007810000 */
[----:B------:R-:W-:Y:S02]  /*4be0*/  ISETP.LT.OR P0, PT, R2, 0x12, P0 ;  /* 0x000000120200780c */ /* 0x000fe40000701670 */
[----:B------:R-:W-:Y:S02]  /*4bf0*/  FMNMX.FTZ R0, R11, R0, !PT ;  /* 0x000000000b007209 */ /* 0x000fe40007810000 */
[----:B------:R-:W-:Y:S02]  /*4c00*/  FSEL R170, R170, -INF , !P0 ;  /* 0xff800000aaaa7808 */ /* 0x000fe40004000000 */
[----:B------:R-:W-:Y:S01]  /*4c10*/  PLOP3.LUT P0, PT, PT, PT, UP5, 0x40, 0x0 ;  /* 0x000000000000781c */ /* 0x000fe20003f0e858 */
[----:B------:R-:W-:Y:S01]  /*4c20*/  UISETP.NE.AND UP5, UPT, UR15, URZ, UPT ;  /* 0x0000003f0f00728c */ /* 0x000fe2000bfa5270 */
[----:B------:R-:W-:Y:S02]  /*4c30*/  FMNMX.FTZ R0, R8, R0, !PT ;  /* 0x0000000008007209 */ /* 0x000fe40007810000 */
[----:B------:R-:W-:-:S02]  /*4c40*/  ISETP.GT.AND P0, PT, R22, 0x18, P0 ;  /* 0x000000181600780c */ /* 0x000fc40000704270 */
[----:B------:R-:W-:Y:S02]  /*4c50*/  FMNMX.FTZ R0, R127, R0, !PT ;  /* 0x000000007f007209 */ /* 0x000fe40007810000 */
[----:B------:R-:W-:Y:S02]  /*4c60*/  ISETP.LT.OR P0, PT, R2, 0x19, P0 ;  /* 0x000000190200780c */ /* 0x000fe40000701670 */
[----:B------:R-:W-:Y:S02]  /*4c70*/  FMNMX.FTZ R0, R126, R0, !PT ;  /* 0x000000007e007209 */ /* 0x000fe40007810000 */
[----:B------:R-:W-:Y:S01]  /*4c80*/  FSEL R7, R21, -INF , !P0 ;  /* 0xff80000015077808 */ /* 0x000fe20004000000 */
[----:B------:R-:W-:Y:S01]  /*4c90*/  @UP5 USHF.L.U32 UR28, UR28, 0x7, URZ ;  /* 0x000000071c1c5899 */ /* 0x000fe2000800063f */
[----:B------:R-:W-:Y:S02]  /*4ca0*/  PLOP3.LUT P0, PT, PT, PT, UP4, 0x40, 0x0 ;  /* 0x000000000000781c */ /* 0x000fe40003f0e848 */
[----:B------:R-:W-:Y:S01]  /*4cb0*/  FMNMX.FTZ R0, R125, R0, !PT ;  /* 0x000000007d007209 */ /* 0x000fe20007810000 */
[----:B------:R-:W-:Y:S01]  /*4cc0*/  UIMAD.WIDE.U32 UR28, UR28, UR4, URZ ;  /* 0x000000041c1c72a5 */ /* 0x000fe2000f8e003f */
[----:B------:R-:W-:-:S02]  /*4cd0*/  ISETP.GT.AND P0, PT, R22, 0x19, P0 ;  /* 0x000000191600780c */ /* 0x000fc40000704270 */
[----:B------:R-:W-:Y:S01]  /*4ce0*/  FMNMX.FTZ R0, R124, R0, !PT ;  /* 0x000000007c007209 */ /* 0x000fe20007810000 */
[----:B------:R-:W-:Y:S01]  /*4cf0*/  @UP5 USHF.R.U32.HI UR23, URZ, UR5, UR29 ;  /* 0x000000053f175299 */ /* 0x000fe2000801161d */
[----:B------:R-:W-:Y:S02]  /*4d00*/  ISETP.LT.OR P0, PT, R2, 0x1a, P0 ;  /* 0x0000001a0200780c */ /* 0x000fe40000701670 */
[----:B------:R-:W-:Y:S01]  /*4d10*/  FMNMX.FTZ R21, R20, R19, !PT ;  /* 0x0000001314157209 */ /* 0x000fe20007810000 */
[----:B------:R-:W-:Y:S01]  /*4d20*/  UIADD3 UR4, UR20, UR23, URZ ;  /* 0x0000001714047290 */ /* 0x000fe2000fffe03f */
[----:B-1----:R-:W-:Y:S02]  /*4d30*/  FSEL R6, R6, -INF , !P0 ;  /* 0xff80000006067808 */ /* 0x002fe40004000000 */
[----:B------:R-:W-:Y:S01]  /*4d40*/  PLOP3.LUT P0, PT, PT, PT, UP3, 0x40, 0x0 ;  /* 0x000000000000781c */ /* 0x000fe20003f0e838 */
[----:B------:R-:W-:Y:S01]  /*4d50*/  ULDC UR20, c[0x0][0x328] ;  /* 0x0000ca0000147ab9 */ /* 0x000fe20000000800 */
[----:B------:R-:W-:Y:S01]  /*4d60*/  FMNMX.FTZ R21, R18, R21, !PT ;  /* 0x0000001512157209 */ /* 0x000fe20007810000 */
[----:B------:R-:W-:Y:S01]  /*4d70*/  UIADD3 UR20, UR4, UR20, URZ ;  /* 0x0000001404147290 */ /* 0x000fe2000fffe03f */
[----:B------:R-:W-:-:S02]  /*4d80*/  ISETP.GT.AND P0, PT, R22, 0x20, P0 ;  /* 0x000000201600780c */ /* 0x000fc40000704270 */
[----:B------:R-:W-:Y:S02]  /*4d90*/  FMNMX.FTZ R21, R10, R21, !PT ;  /* 0x000000150a157209 */ /* 0x000fe40007810000 */
[----:B------:R-:W-:Y:S02]  /*4da0*/  ISETP.LT.OR P0, PT, R2, 0x21, P0 ;  /* 0x000000210200780c */ /* 0x000fe40000701670 */
[----:B------:R-:W-:Y:S02]  /*4db0*/  FMNMX.FTZ R21, R9, R21, !PT ;  /* 0x0000001509157209 */ /* 0x000fe40007810000 */
[----:B------:R-:W-:Y:S02]  /*4dc0*/  FSEL R168, R168, -INF , !P0 ;  /* 0xff800000a8a87808 */ /* 0x000fe40004000000 */
[----:B------:R-:W-:Y:S02]  /*4dd0*/  PLOP3.LUT P0, PT, PT, PT, UP2, 0x40, 0x0 ;  /* 0x000000000000781c */ /* 0x000fe40003f0e828 */
[----:B------:R-:W-:-:S02]  /*4de0*/  FMNMX.FTZ R21, R170, R21, !PT ;  /* 0x00000015aa157209 */ /* 0x000fc40007810000 */
[----:B------:R-:W-:Y:S02]  /*4df0*/  ISETP.GT.AND P0, PT, R22, 0x21, P0 ;  /* 0x000000211600780c */ /* 0x000fe40000704270 */
[----:B------:R-:W-:Y:S02]  /*4e00*/  FMNMX.FTZ R21, R7, R21, !PT ;  /* 0x0000001507157209 */ /* 0x000fe40007810000 */
[----:B------:R-:W-:Y:S02]  /*4e10*/  ISETP.LT.OR P0, PT, R2, 0x22, P0 ;  /* 0x000000220200780c */ /* 0x000fe40000701670 */
[----:B------:R-:W-:Y:S02]  /*4e20*/  FMNMX.FTZ R21, R6, R21, !PT ;  /* 0x0000001506157209 */ /* 0x000fe40007810000 */
[----:B------:R-:W-:Y:S02]  /*4e30*/  FSEL R159, R159, -INF , !P0 ;  /* 0xff8000009f9f7808 */ /* 0x000fe40004000000 */
[----:B------:R-:W-:-:S02]  /*4e40*/  PLOP3.LUT P0, PT, PT, PT, UP1, 0x40, 0x0 ;  /* 0x000000000000781c */ /* 0x000fc40003f0e818 */
[----:B------:R-:W-:Y:S02]  /*4e50*/  FMNMX.FTZ R21, R168, R21, !PT ;  /* 0x00000015a8157209 */ /* 0x000fe40007810000 */
[----:B------:R-:W-:Y:S02]  /*4e60*/  ISETP.GT.AND P0, PT, R22, 0x28, P0 ;  /* 0x000000281600780c */ /* 0x000fe40000704270 */
[----:B------:R-:W-:Y:S02]  /*4e70*/  FMNMX.FTZ R21, R159, R21, !PT ;  /* 0x000000159f157209 */ /* 0x000fe40007810000 */
[----:B------:R-:W-:-:S04]  /*4e80*/  ISETP.LT.OR P0, PT, R2, 0x29, P0 ;  /* 0x000000290200780c */ /* 0x000fc80000701670 */
[----:B------:R-:W-:Y:S02]  /*4e90*/  FSEL R158, R158, -INF , !P0 ;  /* 0xff8000009e9e7808 */ /* 0x000fe40004000000 */
[----:B------:R-:W-:Y:S02]  /*4ea0*/  PLOP3.LUT P0, PT, PT, PT, UP0, 0x40, 0x0 ;  /* 0x000000000000781c */ /* 0x000fe40003f0e808 */
[----:B------:R-:W-:Y:S02]  /*4eb0*/  FMNMX.FTZ R21, R158, R21, !PT ;  /* 0x000000159e157209 */ /* 0x000fe40007810000 */
[----:B------:R-:W-:-:S04]  /*4ec0*/  ISETP.GT.AND P0, PT, R22, 0x29, P0 ;  /* 0x000000291600780c */ /* 0x000fc80000704270 */
[----:B------:R-:W-:Y:S02]  /*4ed0*/  ISETP.LT.OR P0, PT, R2, 0x2a, P0 ;  /* 0x0000002a0200780c */ /* 0x000fe40000701670 */
[----:B------:R-:W1:Y:S02]  /*4ee0*/  SHFL.BFLY PT, R2, R0, 0x2, 0x1f ;  /* 0x0c401f0000027f89 */ /* 0x000e6400000e0000 */
[----:B------:R-:W-:-:S04]  /*4ef0*/  FSEL R157, R157, -INF , !P0 ;  /* 0xff8000009d9d7808 */ /* 0x000fc80004000000 */
[----:B------:R-:W-:Y:S02]  /*4f00*/  FMNMX.FTZ R21, R157, R21, !PT ;  /* 0x000000159d157209 */ /* 0x000fe40007810000 */
[----:B-1----:R-:W-:-:S05]  /*4f10*/  FMNMX.FTZ R0, R0, R2, !PT ;  /* 0x0000000200007209 */ /* 0x002fca0007810000 */
[----:B------:R-:W1:Y:S02]  /*4f20*/  SHFL.BFLY PT, R2, R0, 0x1, 0x1f ;  /* 0x0c201f0000027f89 */ /* 0x000e6400000e0000 */
[----:B-1----:R-:W-:Y:S02]  /*4f30*/  FMNMX.FTZ R0, R0, R2, !PT ;  /* 0x0000000200007209 */ /* 0x002fe40007810000 */
[----:B------:R-:W1:Y:S02]  /*4f40*/  SHFL.BFLY PT, R2, R21, 0x2, 0x1f ;  /* 0x0c401f0015027f89 */ /* 0x000e6400000e0000 */
[C---:B------:R-:W-:Y:S01]  /*4f50*/  FSETP.NEU.FTZ.AND P0, PT, R0.reuse, -INF , PT ;  /* 0xff8000000000780b */ /* 0x040fe20003f1d000 */
[----:B------:R-:W-:-:S05]  /*4f60*/  FMUL.FTZ R174, R0, c[0x0][0x2d0] ;  /* 0x0000b40000ae7a20 */ /* 0x000fca0000410000 */
[----:B------:R-:W-:-:S05]  /*4f70*/  FSEL R174, R174, RZ, P0 ;  /* 0x000000ffaeae7208 */ /* 0x000fca0000000000 */
[--C-:B------:R-:W-:Y:S02]  /*4f80*/  FFMA.FTZ R123, R17, c[0x0][0x2d0], -R174.reuse ;  /* 0x0000b400117b7a23 */ /* 0x100fe400000108ae */
[--C-:B------:R-:W-:Y:S02]  /*4f90*/  FFMA.FTZ R122, R16, c[0x0][0x2d0], -R174.reuse ;  /* 0x0000b400107a7a23 */ /* 0x100fe400000108ae */
[--C-:B------:R-:W-:Y:S02]  /*4fa0*/  FFMA.FTZ R121, R15, c[0x0][0x2d0], -R174.reuse ;  /* 0x0000b4000f797a23 */ /* 0x100fe400000108ae */
[--C-:B------:R-:W-:Y:S01]  /*4fb0*/  FFMA.FTZ R120, R14, c[0x0][0x2d0], -R174.reuse ;  /* 0x0000b4000e787a23 */ /* 0x100fe200000108ae */
[----:B------:R-:W-:Y:S01]  /*4fc0*/  MUFU.EX2 R123, R123 ;  /* 0x0000007b007b7308 */ /* 0x000fe20000000800 */
[--C-:B------:R-:W-:Y:S02]  /*4fd0*/  FFMA.FTZ R173, R11, c[0x0][0x2d0], -R174.reuse ;  /* 0x0000b4000bad7a23 */ /* 0x100fe400000108ae */
[--C-:B------:R-:W-:Y:S01]  /*4fe0*/  FFMA.FTZ R172, R8, c[0x0][0x2d0], -R174.reuse ;  /* 0x0000b40008ac7a23 */ /* 0x100fe200000108ae */
[----:B-1----:R-:W-:Y:S01]  /*4ff0*/  FMNMX.FTZ R21, R21, R2, !PT ;  /* 0x0000000215157209 */ /* 0x002fe20007810000 */
[----:B------:R-:W-:-:S02]  /*5000*/  FFMA.FTZ R119, R13, c[0x0][0x2d0], -R174 ;  /* 0x0000b4000d777a23 */ /* 0x000fc400000108ae */
[----:B------:R-:W-:Y:S01]  /*5010*/  FFMA.FTZ R116, R12, c[0x0][0x2d0], -R174 ;  /* 0x0000b4000c747a23 */ /* 0x000fe200000108ae */
[----:B------:R-:W1:Y:S01]  /*5020*/  MUFU.EX2 R122, R122 ;  /* 0x0000007a007a7308 */ /* 0x000e620000000800 */
[----:B------:R-:W2:Y:S04]  /*5030*/  SHFL.BFLY PT, R2, R21, 0x1, 0x1f ;  /* 0x0c201f0015027f89 */ /* 0x000ea800000e0000 */
[----:B------:R-:W-:Y:S03]  /*5040*/  LDSM.16.MT88.4 R12, [R250+0x6080] ;  /* 0x00608000fa0c783b */ /* 0x000fe60000004200 */
[----:B------:R-:W-:Y:S08]  /*5050*/  MUFU.EX2 R121, R121 ;  /* 0x0000007900797308 */ /* 0x000ff00000000800 */
[----:B------:R-:W3:Y:S01]  /*5060*/  MUFU.EX2 R120, R120 ;  /* 0x0000007800787308 */ /* 0x000ee20000000800 */
[----:B-1----:R-:W-:Y:S01]  /*5070*/  F2FP.BF16.PACK_AB R128, R122, R123 ;  /* 0x0000007b7a80723e */ /* 0x002fe200000010ff */
[----:B------:R-:W-:-:S06]  /*5080*/  FADD.FTZ R122, R123, R122 ;  /* 0x0000007a7b7a7221 */ /* 0x000fcc0000010000 */
[----:B------:R-:W-:Y:S01]  /*5090*/  MUFU.EX2 R119, R119 ;  /* 0x0000007700777308 */ /* 0x000fe20000000800 */
[----:B--2---:R-:W-:-:S04]  /*50a0*/  FMNMX.FTZ R2, R2, R21, !PT ;  /* 0x0000001502027209 */ /* 0x004fc80007810000 */
[C---:B------:R-:W-:Y:S01]  /*50b0*/  FSETP.NEU.FTZ.AND P0, PT, R2.reuse, -INF , PT ;  /* 0xff8000000200780b */ /* 0x040fe20003f1d000 */
[----:B------:R-:W-:Y:S01]  /*50c0*/  FMUL.FTZ R169, R2, c[0x0][0x2d0] ;  /* 0x0000b40002a97a20 */ /* 0x000fe20000410000 */
[----:B---3--:R-:W-:Y:S01]  /*50d0*/  F2FP.BF16.PACK_AB R130, R120, R121 ;  /* 0x000000797882723e */ /* 0x008fe200000010ff */
[----:B------:R-:W1:Y:S01]  /*50e0*/  MUFU.EX2 R116, R116 ;  /* 0x0000007400747308 */ /* 0x000e620000000800 */
[----:B------:R-:W-:Y:S02]  /*50f0*/  FADD.FTZ R121, R121, R122 ;  /* 0x0000007a79797221 */ /* 0x000fe40000010000 */
[----:B------:R-:W-:Y:S02]  /*5100*/  FSEL R169, R169, RZ, P0 ;  /* 0x000000ffa9a97208 */ /* 0x000fe40000000000 */
[----:B------:R-:W-:-:S03]  /*5110*/  PLOP3.LUT P0, PT, PT, PT, UP6, 0x40, 0x0 ;  /* 0x000000000000781c */ /* 0x000fc60003f0e868 */
[--C-:B------:R-:W-:Y:S01]  /*5120*/  FFMA.FTZ R118, R20, c[0x0][0x2d0], -R169.reuse ;  /* 0x0000b40014767a23 */ /* 0x100fe200000108a9 */
[----:B------:R-:W-:Y:S01]  /*5130*/  MUFU.EX2 R173, R173 ;  /* 0x000000ad00ad7308 */ /* 0x000fe20000000800 */
[--C-:B------:R-:W-:Y:S01]  /*5140*/  FFMA.FTZ R117, R19, c[0x0][0x2d0], -R169.reuse ;  /* 0x0000b40013757a23 */ /* 0x100fe200000108a9 */
[----:B------:R-:W-:Y:S01]  /*5150*/  LDSM.16.MT88.4 R20, [R249+0x4880] ;  /* 0x00488000f914783b */ /* 0x000fe20000004200 */
[--C-:B------:R-:W-:Y:S02]  /*5160*/  FFMA.FTZ R175, R18, c[0x0][0x2d0], -R169.reuse ;  /* 0x0000b40012af7a23 */ /* 0x100fe400000108a9 */
[--C-:B------:R-:W-:Y:S01]  /*5170*/  FFMA.FTZ R176, R10, c[0x0][0x2d0], -R169.reuse ;  /* 0x0000b4000ab07a23 */ /* 0x100fe200000108a9 */
[----:B------:R-:W-:Y:S01]  /*5180*/  LDSM.16.MT88.4 R16, [R248+0x4880] ;  /* 0x00488000f810783b */ /* 0x000fe20000004200 */
[--C-:B------:R-:W-:Y:S01]  /*5190*/  FFMA.FTZ R171, R9, c[0x0][0x2d0], -R169.reuse ;  /* 0x0000b40009ab7a23 */ /* 0x100fe200000108a9 */
[----:B------:R-:W-:Y:S01]  /*51a0*/  MUFU.EX2 R118, R118 ;  /* 0x0000007600767308 */ /* 0x000fe20000000800 */
[--C-:B------:R-:W-:Y:S01]  /*51b0*/  FFMA.FTZ R170, R170, c[0x0][0x2d0], -R169.reuse ;  /* 0x0000b400aaaa7a23 */ /* 0x100fe200000108a9 */
[----:B------:R-:W2:Y:S01]  /*51c0*/  LDSM.16.MT88.4 R8, [R252+0x4880] ;  /* 0x00488000fc08783b */ /* 0x000ea20000004200 */
[--C-:B------:R-:W-:Y:S01]  /*51d0*/  FFMA.FTZ R156, R6, c[0x0][0x2d0], -R169.reuse ;  /* 0x0000b400069c7a23 */ /* 0x100fe200000108a9 */
[----:B-1----:R-:W-:Y:S01]  /*51e0*/  F2FP.BF16.PACK_AB R4, R116, R119 ;  /* 0x000000777404723e */ /* 0x002fe200000010ff */
[----:B------:R-:W-:-:S03]  /*51f0*/  FFMA.FTZ R7, R7, c[0x0][0x2d0], -R169 ;  /* 0x0000b40007077a23 */ /* 0x000fc600000108a9 */
[----:B------:R-:W1:Y:S08]  /*5200*/  MUFU.EX2 R117, R117 ;  /* 0x0000007500757308 */ /* 0x000e700000000800 */
[----:B------:R-:W-:Y:S08]  /*5210*/  MUFU.EX2 R175, R175 ;  /* 0x000000af00af7308 */ /* 0x000ff00000000800 */
[----:B------:R-:W3:Y:S01]  /*5220*/  MUFU.EX2 R176, R176 ;  /* 0x000000b000b07308 */ /* 0x000ee20000000800 */
[----:B-1----:R-:W-:-:S07]  /*5230*/  F2FP.BF16.PACK_AB R129, R117, R118 ;  /* 0x000000767581723e */ /* 0x002fce00000010ff */
[----:B------:R-:W1:Y:S01]  /*5240*/  MUFU.EX2 R172, R172 ;  /* 0x000000ac00ac7308 */ /* 0x000e620000000800 */
[----:B---3--:R-:W-:-:S07]  /*5250*/  F2FP.BF16.PACK_AB R131, R176, R175 ;  /* 0x000000afb083723e */ /* 0x008fce00000010ff */
[----:B------:R-:W-:Y:S01]  /*5260*/  MUFU.EX2 R171, R171 ;  /* 0x000000ab00ab7308 */ /* 0x000fe20000000800 */
[----:B------:R-:W-:Y:S01]  /*5270*/  HMMA.16816.F32.BF16 R132, R128, R136, RZ ;  /* 0x000000888084723c */ /* 0x000fe200000418ff */
[----:B-1----:R-:W-:-:S06]  /*5280*/  F2FP.BF16.PACK_AB R6, R172, R173 ;  /* 0x000000adac06723e */ /* 0x002fcc00000010ff */
[----:B------:R-:W1:Y:S01]  /*5290*/  MUFU.EX2 R170, R170 ;  /* 0x000000aa00aa7308 */ /* 0x000e620000000800 */
[C---:B------:R-:W-:Y:S07]  /*52a0*/  HMMA.16816.F32.BF16 R136, R128.reuse, R138, RZ ;  /* 0x0000008a8088723c */ /* 0x040fee00000418ff */
[----:B------:R-:W-:Y:S01]  /*52b0*/  MUFU.EX2 R3, R7 ;  /* 0x0000000700037308 */ /* 0x000fe20000000800 */
[C---:B------:R-:W-:Y:S07]  /*52c0*/  HMMA.16816.F32.BF16 R36, R128.reuse, R40, RZ ;  /* 0x000000288024723c */ /* 0x040fee00000418ff */
[----:B------:R-:W3:Y:S01]  /*52d0*/  MUFU.EX2 R156, R156 ;  /* 0x0000009c009c7308 */ /* 0x000ee20000000800 */
[----:B-1----:R-:W-:Y:S01]  /*52e0*/  F2FP.BF16.PACK_AB R5, R170, R171 ;  /* 0x000000abaa05723e */ /* 0x002fe200000010ff */
[C---:B------:R-:W-:Y:S08]  /*52f0*/  HMMA.16816.F32.BF16 R40, R128.reuse, R42, RZ ;  /* 0x0000002a8028723c */ /* 0x040ff000000418ff */
[----:B------:R-:W-:Y:S01]  /*5300*/  HMMA.16816.F32.BF16 R52, R128, R56, RZ ;  /* 0x000000388034723c */ /* 0x000fe200000418ff */
[----:B---3--:R-:W-:-:S07]  /*5310*/  F2FP.BF16.PACK_AB R7, R156, R3 ;  /* 0x000000039c07723e */ /* 0x008fce00000010ff */
[----:B------:R-:W-:Y:S08]  /*5320*/  HMMA.16816.F32.BF16 R56, R128, R58, RZ ;  /* 0x0000003a8038723c */ /* 0x000ff000000418ff */
[C---:B--2---:R-:W-:Y:S08]  /*5330*/  HMMA.16816.F32.BF16 R132, R4.reuse, R8, R132 ;  /* 0x000000080484723c */ /* 0x044ff00000041884 */
[----:B------:R-:W-:Y:S01]  /*5340*/  HMMA.16816.F32.BF16 R136, R4, R10, R136 ;  /* 0x0000000a0488723c */ /* 0x000fe20000041888 */
[----:B------:R-:W1:Y:S07]  /*5350*/  LDSM.16.MT88.4 R8, [R252+0x6080] ;  /* 0x00608000fc08783b */ /* 0x000e6e0000004200 */
[C---:B------:R-:W-:Y:S08]  /*5360*/  HMMA.16816.F32.BF16 R44, R128.reuse, R48, RZ ;  /* 0x00000030802c723c */ /* 0x040ff000000418ff */
[C---:B------:R-:W-:Y:S08]  /*5370*/  HMMA.16816.F32.BF16 R48, R128.reuse, R50, RZ ;  /* 0x000000328030723c */ /* 0x040ff000000418ff */
[----:B------:R-:W-:Y:S08]  /*5380*/  HMMA.16816.F32.BF16 R84, R128, R88, RZ ;  /* 0x000000588054723c */ /* 0x000ff000000418ff */
[C---:B------:R-:W-:Y:S08]  /*5390*/  HMMA.16816.F32.BF16 R44, R4.reuse, R12, R44 ;  /* 0x0000000c042c723c */ /* 0x040ff0000004182c */
[C---:B------:R-:W-:Y:S01]  /*53a0*/  HMMA.16816.F32.BF16 R48, R4.reuse, R14, R48 ;  /* 0x0000000e0430723c */ /* 0x040fe20000041830 */
[----:B------:R-:W2:Y:S07]  /*53b0*/  LDSM.16.MT88.4 R12, [R248+0x6080] ;  /* 0x00608000f80c783b */ /* 0x000eae0000004200 */
        /* <DEDUP_REMOVED lines=23> */
[----:B------:R-:W2:Y:S02]  /*5530*/  LDSM.16.MT88.4 R120, [R249+0x8880] ;  /* 0x00888000f978783b */ /* 0x000ea40000004200 */
[----:B------:R-:W-:-:S04]  /*5540*/  FADD.FTZ R14, R119, R14 ;  /* 0x0000000e770e7221 */ /* 0x000fc80000010000 */
[----:B------:R-:W-:Y:S01]  /*5550*/  FADD.FTZ R14, R116, R14 ;  /* 0x0000000e740e7221 */ /* 0x000fe20000010000 */
[----:B------:R-:W-:Y:S03]  /*5560*/  HMMA.16816.F32.BF16 R28, R128, R32, RZ ;  /* 0x00000020801c723c */ /* 0x000fe600000418ff */
[----:B------:R-:W-:-:S04]  /*5570*/  FADD.FTZ R173, R173, R14 ;  /* 0x0000000eadad7221 */ /* 0x000fc80000010000 */
[----:B------:R-:W-:Y:S01]  /*5580*/  FADD.FTZ R173, R172, R173 ;  /* 0x000000adacad7221 */ /* 0x000fe20000010000 */
[----:B------:R-:W-:Y:S07]  /*5590*/  HMMA.16816.F32.BF16 R92, R4, R12, R92 ;  /* 0x0000000c045c723c */ /* 0x000fee000004185c */
[----:B------:R-:W-:Y:S01]  /*55a0*/  FADD.FTZ R12, R118, R117 ;  /* 0x00000075760c7221 */ /* 0x000fe20000010000 */
[----:B------:R-:W-:Y:S01]  /*55b0*/  HMMA.16816.F32.BF16 R32, R128, R34, RZ ;  /* 0x000000228020723c */ /* 0x000fe200000418ff */
[----:B------:R-:W-:-:S02]  /*55c0*/  FFMA.FTZ R13, R126, c[0x0][0x2d0], -R174 ;  /* 0x0000b4007e0d7a23 */ /* 0x000fc400000108ae */
[----:B------:R-:W-:Y:S02]  /*55d0*/  FADD.FTZ R175, R175, R12 ;  /* 0x0000000cafaf7221 */ /* 0x000fe40000010000 */
[----:B------:R-:W-:Y:S02]  /*55e0*/  FFMA.FTZ R12, R127, c[0x0][0x2d0], -R174 ;  /* 0x0000b4007f0c7a23 */ /* 0x000fe400000108ae */
[----:B------:R-:W-:Y:S01]  /*55f0*/  FADD.FTZ R176, R176, R175 ;  /* 0x000000afb0b07221 */ /* 0x000fe20000010000 */
[----:B-1----:R-:W-:Y:S03]  /*5600*/  HMMA.16816.F32.BF16 R100, R4, R8, R100 ;  /* 0x000000080464723c */ /* 0x002fe60000041864 */
[----:B------:R-:W-:-:S04]  /*5610*/  FADD.FTZ R176, R171, R176 ;  /* 0x000000b0abb07221 */ /* 0x000fc80000010000 */
[----:B------:R-:W-:Y:S01]  /*5620*/  FADD.FTZ R170, R170, R176 ;  /* 0x000000b0aaaa7221 */ /* 0x000fe20000010000 */
[----:B------:R-:W-:Y:S01]  /*5630*/  HMMA.16816.F32.BF16 R104, R4, R10, R104 ;  /* 0x0000000a0468723c */ /* 0x000fe20000041868 */
[----:B------:R-:W1:Y:S02]  /*5640*/  LDSM.16.MT88.4 R8, [R250+0x9080] ;  /* 0x00908000fa08783b */ /* 0x000e640000004200 */
[----:B------:R-:W-:-:S04]  /*5650*/  FADD.FTZ R170, R3, R170 ;  /* 0x000000aa03aa7221 */ /* 0x000fc80000010000 */
[----:B------:R-:W-:Y:S01]  /*5660*/  FADD.FTZ R156, R156, R170 ;  /* 0x000000aa9c9c7221 */ /* 0x000fe20000010000 */
[C---:B--2---:R-:W-:Y:S08]  /*5670*/  HMMA.16816.F32.BF16 R116, R128.reuse, R120, RZ ;  /* 0x000000788074723c */ /* 0x044ff000000418ff */
[----:B------:R-:W-:Y:S08]  /*5680*/  HMMA.16816.F32.BF16 R120, R128, R122, RZ ;  /* 0x0000007a8078723c */ /* 0x000ff000000418ff */
[C---:B------:R-:W-:Y:S08]  /*5690*/  HMMA.16816.F32.BF16 R28, R4.reuse, R16, R28 ;  /* 0x00000010041c723c */ /* 0x040ff0000004181c */
[----:B------:R-:W-:Y:S01]  /*56a0*/  HMMA.16816.F32.BF16 R32, R4, R18, R32 ;  /* 0x000000120420723c */ /* 0x000fe20000041820 */
[----:B------:R-:W2:Y:S07]  /*56b0*/  LDSM.16.MT88.4 R16, [R250+0x7880] ;  /* 0x00788000fa10783b */ /* 0x000eae0000004200 */
[----:B------:R-:W-:Y:S08]  /*56c0*/  HMMA.16816.F32.BF16 R76, R128, R80, RZ ;  /* 0x00000050804c723c */ /* 0x000ff000000418ff */
[C---:B-1----:R-:W-:Y:S08]  /*56d0*/  HMMA.16816.F32.BF16 R108, R4.reuse, R8, R108 ;  /* 0x00000008046c723c */ /* 0x042ff0000004186c */
[----:B------:R-:W-:Y:S01]  /*56e0*/  HMMA.16816.F32.BF16 R112, R4, R10, R112 ;  /* 0x0000000a0470723c */ /* 0x000fe20000041870 */
[----:B------:R-:W1:Y:S07]  /*56f0*/  LDSM.16.MT88.4 R8, [R249+0x9080] ;  /* 0x00908000f908783b */ /* 0x000e6e0000004200 */
[C---:B------:R-:W-:Y:S08]  /*5700*/  HMMA.16816.F32.BF16 R148, R128.reuse, R152, RZ ;  /* 0x000000988094723c */ /* 0x040ff000000418ff */
[----:B------:R-:W-:Y:S08]  /*5710*/  HMMA.16816.F32.BF16 R152, R128, R154, RZ ;  /* 0x0000009a8098723c */ /* 0x000ff000000418ff */
[----:B--2---:R-:W-:Y:S07]  /*5720*/  HMMA.16816.F32.BF16 R76, R4, R16, R76 ;  /* 0x00000010044c723c */ /* 0x004fee000004184c */
[--C-:B------:R-:W-:Y:S01]  /*5730*/  FFMA.FTZ R17, R125, c[0x0][0x2d0], -R174.reuse ;  /* 0x0000b4007d117a23 */ /* 0x100fe200000108ae */
[----:B------:R-:W-:Y:S01]  /*5740*/  HMMA.16816.F32.BF16 R140, R128, R144, RZ ;  /* 0x00000090808c723c */ /* 0x000fe200000418ff */
[----:B------:R-:W-:-:S04]  /*5750*/  FFMA.FTZ R16, R124, c[0x0][0x2d0], -R174 ;  /* 0x0000b4007c107a23 */ /* 0x000fc800000108ae */
[----:B------:R-:W-:Y:S03]  /*5760*/  MUFU.EX2 R17, R17 ;  /* 0x0000001100117308 */ /* 0x000fe60000000800 */
[----:B------:R-:W-:Y:S05]  /*5770*/  HMMA.16816.F32.BF16 R68, R128, R72, RZ ;  /* 0x000000488044723c */ /* 0x000fea00000418ff */
[----:B------:R-:W-:Y:S03]  /*5780*/  MUFU.EX2 R16, R16 ;  /* 0x0000001000107308 */ /* 0x000fe60000000800 */
        /* <DEDUP_REMOVED lines=15> */
[--C-:B------:R-:W-:Y:S01]  /*5880*/  FFMA.FTZ R18, R168, c[0x0][0x2d0], -R169.reuse ;  /* 0x0000b400a8127a23 */ /* 0x100fe200000108a9 */
[----:B--2---:R-:W-:Y:S01]  /*5890*/  HMMA.16816.F32.BF16 R68, R4, R20, R68 ;  /* 0x000000140444723c */ /* 0x004fe20000041844 */
[----:B------:R-:W-:-:S04]  /*58a0*/  FFMA.FTZ R19, R159, c[0x0][0x2d0], -R169 ;  /* 0x0000b4009f137a23 */ /* 0x000fc800000108a9 */
[----:B------:R-:W2:Y:S02]  /*58b0*/  MUFU.EX2 R18, R18 ;  /* 0x0000001200127308 */ /* 0x000ea40000000800 */
[--C-:B------:R-:W-:Y:S01]  /*58c0*/  FFMA.FTZ R21, R158, c[0x0][0x2d0], -R169.reuse ;  /* 0x0000b4009e157a23 */ /* 0x100fe200000108a9 */
[----:B------:R-:W-:Y:S01]  /*58d0*/  HMMA.16816.F32.BF16 R72, R4, R22, R72 ;  /* 0x000000160448723c */ /* 0x000fe20000041848 */
[----:B------:R-:W-:-:S04]  /*58e0*/  FFMA.FTZ R20, R157, c[0x0][0x2d0], -R169 ;  /* 0x0000b4009d147a23 */ /* 0x000fc800000108a9 */
[----:B------:R-:W3:Y:S03]  /*58f0*/  MUFU.EX2 R19, R19 ;  /* 0x0000001300137308 */ /* 0x000ee60000000800 */
[C---:B-1----:R-:W-:Y:S05]  /*5900*/  HMMA.16816.F32.BF16 R124, R4.reuse, R8, R124 ;  /* 0x00000008047c723c */ /* 0x042fea000004187c */
[----:B------:R-:W-:Y:S01]  /*5910*/  MUFU.EX2 R21, R21 ;  /* 0x0000001500157308 */ /* 0x000fe20000000800 */
[----:B--2---:R-:W-:Y:S02]  /*5920*/  FADD.FTZ R156, R18, R156 ;  /* 0x0000009c129c7221 */ /* 0x004fe40000010000 */
[----:B------:R-:W-:Y:S01]  /*5930*/  HMMA.16816.F32.BF16 R128, R4, R10, R128 ;  /* 0x0000000a0480723c */ /* 0x000fe20000041880 */
[----:B------:R-:W1:Y:S04]  /*5940*/  LDSM.16.MT88.4 R8, [R250+0x5080] ;  /* 0x00508000fa08783b */ /* 0x000e680000004200 */
[----:B------:R-:W2:Y:S01]  /*5950*/  MUFU.EX2 R4, R12 ;  /* 0x0000000c00047308 */ /* 0x000ea20000000800 */
[----:B---3--:R-:W-:Y:S01]  /*5960*/  FADD.FTZ R156, R19, R156 ;  /* 0x0000009c139c7221 */ /* 0x008fe20000010000 */
[----:B------:R-:W-:-:S06]  /*5970*/  F2FP.BF16.PACK_AB R6, R16, R17 ;  /* 0x000000111006723e */ /* 0x000fcc00000010ff */
[----:B------:R3:W4:Y:S08]  /*5980*/  MUFU.EX2 R5, R13 ;  /* 0x0000000d00057308 */ /* 0x0007300000000800 */
[----:B------:R-:W1:Y:S01]  /*5990*/  MUFU.EX2 R20, R20 ;  /* 0x0000001400147308 */ /* 0x000e620000000800 */
[----:B--2---:R-:W-:Y:S01]  /*59a0*/  FADD.FTZ R3, R4, R173 ;  /* 0x000000ad04037221 */ /* 0x004fe20000010000 */
[----:B---3--:R-:W2:Y:S03]  /*59b0*/  LDSM.16.MT88.4 R12, [R252+0x5080] ;  /* 0x00508000fc0c783b */ /* 0x008ea60000004200 */
[C---:B----4-:R-:W-:Y:S01]  /*59c0*/  FADD.FTZ R3, R5.reuse, R3 ;  /* 0x0000000305037221 */ /* 0x050fe20000010000 */
[----:B------:R-:W-:-:S02]  /*59d0*/  F2FP.BF16.PACK_AB R4, R5, R4 ;  /* 0x000000040504723e */ /* 0x000fc400000010ff */
[----:B------:R-:W-:Y:S01]  /*59e0*/  F2FP.BF16.PACK_AB R5, R19, R18 ;  /* 0x000000121305723e */ /* 0x000fe200000010ff */
[----:B------:R-:W-:Y:S01]  /*59f0*/  FADD.FTZ R3, R17, R3 ;  /* 0x0000000311037221 */ /* 0x000fe20000010000 */
[----:B-1----:R-:W-:Y:S01]  /*5a00*/  F2FP.BF16.PACK_AB R7, R20, R21 ;  /* 0x000000151407723e */ /* 0x002fe200000010ff */
[----:B------:R-:W-:-:S06]  /*5a10*/  FADD.FTZ R21, R21, R156 ;  /* 0x0000009c15157221 */ /* 0x000fcc0000010000 */
[C---:B------:R-:W-:Y:S08]  /*5a20*/  HMMA.16816.F32.BF16 R140, R4.reuse, R8, R140 ;  /* 0x00000008048c723c */ /* 0x040ff0000004188c */
        /* <DEDUP_REMOVED lines=44> */
[----:B------:R-:W-:Y:S07]  /*5cf0*/  HMMA.16816.F32.BF16 R120, R4, R14, R120 ;  /* 0x0000000e0478723c */ /* 0x000fee0000041878 */
[----:B------:R-:W-:-:S02]  /*5d00*/  FADD.FTZ R4, R16, R3 ;  /* 0x0000000310047221 */ /* 0x000fc40000010000 */
[----:B------:R-:W-:-:S03]  /*5d10*/  FADD.FTZ R3, R20, R21 ;  /* 0x0000001514037221 */ /* 0x000fc60000010000 */
[----:B------:R1:W-:Y:S04]  /*5d20*/  STL [R1+0x44], R4 ;  /* 0x0000440401007387 */ /* 0x0003e80000100800 */
[----:B------:R1:W-:Y:S01]  /*5d30*/  STL [R1+0x40], R3 ;  /* 0x0000400301007387 */ /* 0x0003e20000100800 */
[----:B------:R-:W-:Y:S05]  /*5d40*/  @P0 BRA `(.L_x_275) ;  /* 0x0000016000000947 */ /* 0x000fea0003800000 */
[----:B------:R-:W-:Y:S01]  /*5d50*/  ISETP.LT.AND P0, PT, RZ, UR4, PT ;  /* 0x00000004ff007c0c */ /* 0x000fe2000bf01270 */
[----:B------:R-:W-:-:S12]  /*5d60*/  UIADD3 UR23, UR4, -0x1, URZ ;  /* 0xffffffff04177890 */ /* 0x000fd8000fffe03f */
[----:B------:R-:W-:Y:S05]  /*5d70*/  @P0 BRA `(.L_x_276) ;  /* 0x0000009000000947 */ /* 0x000fea0003800000 */
[----:B------:R-:W-:Y:S02]  /*5d80*/  UMOV UR23, 0x1 ;  /* 0x0000000100177882 */ /* 0x000fe40000000000 */
[----:B------:R-:W-:Y:S02]  /*5d90*/  ULDC UR5, c[0x0][0x32c] ;  /* 0x0000cb0000057ab9 */ /* 0x000fe40000000800 */
[----:B------:R-:W-:Y:S02]  /*5da0*/  UISETP.NE.AND UP0, UPT, UR23, UR5, UPT ;  /* 0x000000051700728c */ /* 0x000fe4000bf05270 */
[----:B------:R-:W-:-:S03]  /*5db0*/  UIADD3 UR23, -UR4, URZ, URZ ;  /* 0x0000003f04177290 */ /* 0x000fc6000fffe13f */
[----:B------:R-:W-:Y:S02]  /*5dc0*/  ULDC.64 UR4, c[0x0][0x330] ;  /* 0x0000cc0000047ab9 */ /* 0x000fe40000000a00 */
[----:B------:R-:W-:-:S04]  /*5dd0*/  UIMAD.WIDE.U32 UR28, UR23, UR4, URZ ;  /* 0x00000004171c72a5 */ /* 0x000fc8000f8e003f */
[----:B------:R-:W-:-:S04]  /*5de0*/  @UP0 USHF.R.U32.HI UR23, URZ, UR5, UR29 ;  /* 0x000000053f170299 */ /* 0x000fc8000801161d */
[----:B------:R-:W-:Y:S01]  /*5df0*/  ULOP3.LUT UR23, URZ, UR23, URZ, 0x33, !UPT ;  /* 0x000000173f177292 */ /* 0x000fe2000f8e333f */
[----:B------:R-:W-:Y:S05]  /*5e00*/  BRA `(.L_x_277) ;  /* 0x0000006000007947 */ /* 0x000fea0003800000 */
.L_x_276:
[----:B------:R-:W-:Y:S02]  /*5e10*/  UMOV UR5, 0x1 ;  /* 0x0000000100057882 */ /* 0x000fe40000000000 */
[----:B------:R-:W-:Y:S02]  /*5e20*/  ULDC UR4, c[0x0][0x32c] ;  /* 0x0000cb0000047ab9 */ /* 0x000fe40000000800 */
[----:B------:R-:W-:-:S03]  /*5e30*/  UISETP.NE.AND UP0, UPT, UR5, UR4, UPT ;  /* 0x000000040500728c */ /* 0x000fc6000bf05270 */
[----:B------:R-:W-:Y:S02]  /*5e40*/  ULDC.64 UR4, c[0x0][0x330] ;  /* 0x0000cc0000047ab9 */ /* 0x000fe40000000a00 */
[----:B------:R-:W-:-:S06]  /*5e50*/  UIMAD.WIDE.U32 UR28, UR23, UR4, URZ ;  /* 0x00000004171c72a5 */ /* 0x000fcc000f8e003f */
[----:B------:R-:W-:Y:S02]  /*5e60*/  @UP0 USHF.R.U32.HI UR23, URZ, UR5, UR29 ;  /* 0x000000053f170299 */ /* 0x000fe4000801161d */
.L_x_277:
[----:B------:R-:W-:Y:S02]  /*5e70*/  ULDC UR4, c[0x0][0x32c] ;  /* 0x0000cb0000047ab9 */ /* 0x000fe40000000800 */
[----:B------:R-:W-:-:S04]  /*5e80*/  UIMAD UR4, UR23, UR4, UR4 ;  /* 0x00000004170472a4 */ /* 0x000fc8000f8e0204 */
[----:B------:R-:W-:-:S04]  /*5e90*/  UISETP.LT.AND UP0, UPT, UR20, UR4, UPT ;  /* 0x000000041400728c */ /* 0x000fc8000bf01270 */
[----:B------:R-:W-:-:S04]  /*5ea0*/  USEL UR20, UR20, UR4, UP0 ;  /* 0x0000000414147287 */ /* 0x000fc80008000000 */
.L_x_275:
        /* <DEDUP_REMOVED lines=11> */
[----:B-1----:R-:W5:Y:S04]  /*5f60*/  LDL R4, [R1+0x2c] ;  /* 0x00002c0001047983 */ /* 0x002f680000100800 */
        /* <DEDUP_REMOVED lines=22> */
.L_x_291:
        /* <DEDUP_REMOVED lines=62> */
[----:B----4-:R2:W4:Y:S02]  /*64b0*/  SHFL.IDX PT, R13, R0, 0x1, 0x181f ;  /* 0x00381f00000d7f89 */ /* 0x01052400000e0000 */
.L_x_333:
[----:B------:R-:W5:Y:S04]  /*64c0*/  LDL R7, [R1+0x24] ;  /* 0x0000240001077983 */ /* 0x000f680000100800 */
[----:B--2---:R-:W2:Y:S04]  /*64d0*/  LDL R6, [R1+0x4c] ;  /* 0x00004c0001067983 */ /* 0x004ea80000100800 */
[----:B----4-:R-:W4:Y:S04]  /*64e0*/  LDL R21, [R1+0x48] ;  /* 0x0000480001157983 */ /* 0x010f280000100800 */
[----:B---3--:R-:W3:Y:S04]  /*64f0*/  LDL R0, [R1+0x1c] ;  /* 0x00001c0001007983 */ /* 0x008ee80000100800 */
[----:B------:R-:W3:Y:S04]  /*6500*/  LDL R20, [R1+0x54] ;  /* 0x0000540001147983 */ /* 0x000ee80000100800 */
[----:B------:R-:W3:Y:S04]  /*6510*/  LDL R15, [R1+0x50] ;  /* 0x00005000010f7983 */ /* 0x000ee80000100800 */
[----:B------:R-:W3:Y:S04]  /*6520*/  LDL R14, [R1+0x5c] ;  /* 0x00005c00010e7983 */ /* 0x000ee80000100800 */
[----:B------:R-:W3:Y:S01]  /*6530*/  LDL R12, [R1+0x58] ;  /* 0x00005800010c7983 */ /* 0x000ee20000100800 */
[----:B-----5:R-:W-:Y:S02]  /*6540*/  ISETP.GE.AND P1, PT, R7, c[0x0][0x1d4], PT ;  /* 0x0000750007007a0c */ /* 0x020fe40003f26270 */
[----:B--2---:R-:W-:Y:S05]  /*6550*/  IADD3 R6, P0, R13, R6, RZ ;  /* 0x000000060d067210 */ /* 0x004fea0007f1e0ff */
[----:B----4-:R-:W-:Y:S06]  /*6560*/  IMAD.X R7, R5, 0x1, R21, P0 ;  /* 0x0000000105077824 */ /* 0x010fec00000e0615 */
[----:B------:R-:W-:Y:S01]  /*6570*/  @!PT LDS RZ, [RZ] ;  /* 0x00000000fffff984 */ /* 0x000fe20000000800 */
[----:B------:R-:W-:Y:S01]  /*6580*/  @!PT LDS RZ, [RZ] ;  /* 0x00000000fffff984 */ /* 0x000fe20000000800 */
[----:B------:R-:W-:Y:S01]  /*6590*/  @!PT LDS RZ, [RZ] ;  /* 0x00000000fffff984 */ /* 0x000fe20000000800 */
[----:B---3--:R2:W-:Y:S02]  /*65a0*/  LDGSTS.E.BYPASS.LTC128B.128 [R0+0x5080], [R6.64], !P1 ;  /* 0x0508000006007fae */ /* 0x0085e4000c901d52 */
[----:B--2---:R-:W-:Y:S05]  /*65b0*/  IADD3 R6, P0, R13, R20, RZ ;  /* 0x000000140d067210 */ /* 0x004fea0007f1e0ff */
[----:B------:R-:W-:Y:S01]  /*65c0*/  IMAD.X R7, R5, 0x1, R15, P0 ;  /* 0x0000000105077824 */ /* 0x000fe200000e060f */
[C---:B------:R-:W-:Y:S04]  /*65d0*/  IADD3 R4, P0, R13.reuse, R4, RZ ;  /* 0x000000040d047210 */ /* 0x040fe80007f1e0ff */
[----:B------:R2:W-:Y:S02]  /*65e0*/  LDGSTS.E.BYPASS.LTC128B.128 [R0+0x6880], [R6.64], !P6 ;  /* 0x0688000006007fae */ /* 0x0005e4000f101d52 */
[----:B--2---:R-:W-:Y:S05]  /*65f0*/  IADD3 R6, P1, R13, R14, RZ ;  /* 0x0000000e0d067210 */ /* 0x004fea0007f3e0ff */
[C---:B------:R-:W-:Y:S02]  /*6600*/  IMAD.X R7, R5.reuse, 0x1, R12, P1 ;  /* 0x0000000105077824 */ /* 0x040fe400008e060c */
[----:B------:R-:W-:Y:S03]  /*6610*/  IMAD.X R5, R5, 0x1, R2, P0 ;  /* 0x0000000105057824 */ /* 0x000fe600000e0602 */
[----:B------:R2:W-:Y:S04]  /*6620*/  LDGSTS.E.BYPASS.LTC128B.128 [R0+0x8080], [R6.64], !P5 ;  /* 0x0808000006007fae */ /* 0x0005e8000e901d52 */
[----:B------:R2:W-:Y:S02]  /*6630*/  LDGSTS.E.BYPASS.LTC128B.128 [R0+0x9880], [R4.64], !P4 ;  /* 0x0988000004007fae */ /* 0x0005e4000e101d52 */
.L_x_280:
[----:B------:R-:W-:Y:S05]  /*6640*/  BSYNC B0 ;  /* 0x0000000000007941 */ /* 0x000fea0003800000 */
.L_x_279:
        /* <DEDUP_REMOVED lines=179> */
[----:B------:R1:W1:Y:S01]  /*7180*/  MUFU.TANH R179, R15 ;  /* 0x0000000f00b37308 */ /* 0x0002620000002400 */
        /* <DEDUP_REMOVED lines=22> */
[----:B-1----:R-:W-:Y:S03]  /*72f0*/  IMAD.U32 R15, RZ, RZ, UR20 ;  /* 0x00000014ff0f7e24 */ /* 0x002fe6000f8e00ff */
[----:B------:R-:W4:Y:S04]  /*7300*/  LDL R21, [R1+0x48] ;  /* 0x0000480001157983 */ /* 0x000f280000100800 */
[----:B------:R-:W4:Y:S04]  /*7310*/  LDL R170, [R1+0x54] ;  /* 0x0000540001aa7983 */ /* 0x000f280000100800 */
[----:B------:R-:W4:Y:S04]  /*7320*/  LDL R171, [R1+0x50] ;  /* 0x0000500001ab7983 */ /* 0x000f280000100800 */
[----:B------:R-:W4:Y:S04]  /*7330*/  LDL R168, [R1+0x5c] ;  /* 0x00005c0001a87983 */ /* 0x000f280000100800 */
        /* <DEDUP_REMOVED lines=24> */
[----:B------:R-:W-:Y:S02]  /*74c0*/  IMAD.WIDE.U32 R18, R23, c[0x0][0x1f0], R18 ;  /* 0x00007c0017127a25 */ /* 0x000fe400078e0012 */
[----:B------:R-:W2:Y:S02]  /*74d0*/  LDL R26, [R1+0x10] ;  /* 0x00001000011a7983 */ /* 0x000ea40000100800 */
[----:B------:R-:W-:Y:S01]  /*74e0*/  IMAD R15, R15, c[0x0][0x1f0], RZ ;  /* 0x00007c000f0f7a24 */ /* 0x000fe200078e02ff */
[----:B------:R-:W-:Y:S01]  /*74f0*/  IADD3 R18, P0, R18, UR26, RZ ;  /* 0x0000001a12127c10 */ /* 0x000fe2000ff1e0ff */
[----:B------:R-:W4:Y:S02]  /*7500*/  LDL R27, [R1+0x28] ;  /* 0x00002800011b7983 */ /* 0x000f240000100800 */
        /* <DEDUP_REMOVED lines=8> */
[----:B------:R-:W1:Y:S01]  /*7590*/  SHFL.IDX PT, R17, R17, 0x1, 0x181f ;  /* 0x00381f0011117f89 */ /* 0x000e6200000e0000 */
        /* <DEDUP_REMOVED lines=12> */
[--C-:B------:R-:W-:Y:S05]  /*7660*/  @P0 IMAD.X R23, R20, 0x1, R172.reuse, P1 ;  /* 0x0000000114170824 */ /* 0x100fea00008e06ac */
[----:B------:R1:W-:Y:S01]  /*7670*/  @P0 LDGSTS.E.BYPASS.LTC128B.128 [R177+0x17080], [R22.64], !P5 ;  /* 0x1708000016b10fae */ /* 0x0003e2000e901d52 */
[C---:B--2---:R-:W-:Y:S04]  /*7680*/  @P0 LEA R24, P1, R26.reuse, R19, 0x1 ;  /* 0x000000131a180211 */ /* 0x044fe800078208ff */
[----:B----4-:R-:W-:Y:S05]  /*7690*/  @P0 LEA.HI.X R25, R26, R20, R27, 0x1, P1 ;  /* 0x000000141a190211 */ /* 0x010fea00008f0c1b */
[----:B------:R1:W-:Y:S01]  /*76a0*/  @P0 LDGSTS.E.BYPASS.LTC128B.128 [R177+0x18880], [R24.64], !P4 ;  /* 0x1888000018b10fae */ /* 0x0003e2000e101d52 */
[----:B------:R-:W-:Y:S11]  /*76b0*/  ISETP.GE.AND P0, PT, R18, 0x21, PT ;  /* 0x000000211200780c */ /* 0x000ff60003f06270 */
[----:B------:R-:W-:Y:S02]  /*76c0*/  @!UPT UIADD3 URZ, URZ, URZ, URZ ;  /* 0x0000003f3f3ff290 */ /* 0x000fe4000fffe03f */
[----:B------:R-:W-:Y:S02]  /*76d0*/  @P0 IADD3 R18, P1, R17, R0, RZ ;  /* 0x0000000011120210 */ /* 0x000fe40007f3e0ff */
[----:B------:R1:W5:Y:S03]  /*76e0*/  LDL.LU R0, [R1+0x60] ;  /* 0x0000600001007983 */ /* 0x0003660000300800 */
[----:B------:R-:W-:Y:S05]  /*76f0*/  @P0 IMAD.X R19, R15, 0x1, R21, P1 ;  /* 0x000000010f130824 */ /* 0x000fea00008e0615 */
[----:B------:R2:W-:Y:S02]  /*7700*/  @P0 LDGSTS.E.BYPASS.LTC128B.128 [R177+0x15080], [R18.64], !P2 ;  /* 0x1508000012b10fae */ /* 0x0005e4000d101d52 */
[----:B--2---:R-:W-:Y:S05]  /*7710*/  @P0 IADD3 R18, P1, R17, R170, RZ ;  /* 0x000000aa11120210 */ /* 0x004fea0007f3e0ff */
[----:B------:R-:W-:Y:S05]  /*7720*/  @P0 IMAD.X R19, R15, 0x1, R171, P1 ;  /* 0x000000010f130824 */ /* 0x000fea00008e06ab */
[----:B------:R2:W-:Y:S02]  /*7730*/  @P0 LDGSTS.E.BYPASS.LTC128B.128 [R177+0x16880], [R18.64], !P6 ;  /* 0x1688000012b10fae */ /* 0x0005e4000f101d52 */
[----:B--2---:R-:W-:Y:S05]  /*7740*/  @P0 IADD3 R18, P1, R17, R168, RZ ;  /* 0x000000a811120210 */ /* 0x004fea0007f3e0ff */
[----:B------:R-:W-:Y:S01]  /*7750*/  @P0 IMAD.X R19, R15, 0x1, R172, P1 ;  /* 0x000000010f130824 */ /* 0x000fe200008e06ac */
[C---:B------:R-:W-:Y:S04]  /*7760*/  @P0 LEA R20, P1, R26.reuse, R17, 0x1 ;  /* 0x000000111a140211 */ /* 0x040fe800078208ff */
[----:B------:R1:W-:Y:S01]  /*7770*/  @P0 LDGSTS.E.BYPASS.LTC128B.128 [R177+0x18080], [R18.64], !P5 ;  /* 0x1808000012b10fae */ /* 0x0003e2000e901d52 */
[----:B------:R-:W-:Y:S05]  /*7780*/  @P0 LEA.HI.X R21, R26, R15, R27, 0x1, P1 ;  /* 0x0000000f1a150211 */ /* 0x000fea00008f0c1b */
[----:B------:R1:W-:Y:S03]  /*7790*/  @P0 LDGSTS.E.BYPASS.LTC128B.128 [R177+0x19880], [R20.64], !P4 ;  /* 0x1988000014b10fae */ /* 0x0003e6000e101d52 */
.L_x_282:
        /* <DEDUP_REMOVED lines=8> */
[----:B-12---:R-:W-:Y:S01]  /*7820*/  @P0 IMAD.HI.U32 R15, R17, c[0x0][0x2c8], RZ ;  /* 0x0000b200110f0a27 */ /* 0x006fe200078e00ff */
[----:B------:R-:W-:Y:S03]  /*7830*/  PLOP3.LUT P0, PT, PT, PT, UP1, 0x80, 0x0 ;  /* 0x000000000000781c */ /* 0x000fe60003f0f018 */
[----:B------:R-:W-:Y:S02]  /*7840*/  IMAD.MOV.U32 R23, RZ, RZ, R17 ;  /* 0x000000ffff177224 */ /* 0x000fe400078e0011 */
[----:B------:R-:W-:Y:S05]  /*7850*/  IMAD.U32 R17, RZ, RZ, UR20 ;  /* 0x00000014ff117e24 */ /* 0x000fea000f8e00ff */
[----:B---3--:R-:W-:Y:S03]  /*7860*/  IADD3 R17, -R26, 0x1, R17 ;  /* 0x000000011a117810 */ /* 0x008fe60007ffe111 */
[----:B------:R-:W-:Y:S01]  /*7870*/  @P0 SHF.R.U32.HI R23, RZ, c[0x0][0x2cc], R15 ;  /* 0x0000b300ff170a19 */ /* 0x000fe2000001160f */
[----:B------:R-:W-:Y:S01]  /*7880*/  IMAD.U32 R15, RZ, RZ, UR12 ;  /* 0x0000000cff0f7e24 */ /* 0x000fe2000f8e00ff */
[----:B------:R-:W-:Y:S04]  /*7890*/  PLOP3.LUT P0, PT, PT, PT, UP0, 0x40, 0x0 ;  /* 0x000000000000781c */ /* 0x000fe80003f0e808 */
[----:B------:R-:W-:Y:S02]  /*78a0*/  IADD3 R15, -R15, UR8, R17 ;  /* 0x000000080f0f7c10 */ /* 0x000fe4000fffe111 */
[----:B------:R-:W1:Y:S02]  /*78b0*/  SHFL.IDX PT, R17, R23, RZ, 0x1c1f ;  /* 0x001c1fff17117589 */ /* 0x000e6400000e0000 */
[C---:B------:R-:W-:Y:S02]  /*78c0*/  IADD3 R22, R15.reuse, c[0x0][0x328], RZ ;  /* 0x0000ca000f167a10 */ /* 0x040fe40007ffe0ff */
[----:B------:R-:W-:Y:S03]  /*78d0*/  IADD3 R15, R15, UR24, RZ ;  /* 0x000000180f0f7c10 */ /* 0x000fe6000fffe0ff */
[--C-:B-1----:R-:W-:Y:S02]  /*78e0*/  IMAD.IADD R25, R22, 0x1, R17.reuse ;  /* 0x0000000116197824 */ /* 0x102fe400078e0211 */
[----:B------:R-:W-:Y:S01]  /*78f0*/  IMAD.IADD R24, R15, 0x1, R17 ;  /* 0x000000010f187824 */ /* 0x000fe200078e0211 */
[----:B------:R-:W-:-:S05]  /*7900*/  @P0 BRA `(.L_x_283) ;  /* 0x0000019000000947 */ /* 0x000fca0003800000 */
[----:B------:R-:W-:Y:S01]  /*7910*/  IMAD.U32 R18, RZ, RZ, UR12 ;  /* 0x0000000cff127e24 */ /* 0x000fe2000f8e00ff */
[----:B------:R-:W-:Y:S04]  /*7920*/  BSSY B0, `(.L_x_284) ;  /* 0x0000012000007945 */ /* 0x000fe80003800000 */
[----:B------:R-:W-:Y:S04]  /*7930*/  IADD3 R18, -R18, UR8, R17 ;  /* 0x0000000812127c10 */ /* 0x000fe8000fffe111 */
        /* <DEDUP_REMOVED lines=11> */
.L_x_285:
[----:B------:R-:W-:Y:S04]  /*79f0*/  MOV R17, 0x1 ;  /* 0x0000000100117802 */ /* 0x000fe80000000f00 */
[----:B------:R-:W-:Y:S11]  /*7a00*/  ISETP.NE.AND P0, PT, R17, c[0x0][0x32c], PT ;  /* 0x0000cb0011007a0c */ /* 0x000ff60003f05270 */
[----:B------:R-:W-:Y:S02]  /*7a10*/  @!UPT UIADD3 URZ, URZ, URZ, URZ ;  /* 0x0000003f3f3ff290 */ /* 0x000fe4000fffe03f */
[----:B------:R-:W-:Y:S05]  /*7a20*/  @P0 IMAD.HI.U32 R17, R18, c[0x0][0x330], RZ ;  /* 0x0000cc0012110a27 */ /* 0x000fea00078e00ff */
[----:B------:R-:W-:Y:S02]  /*7a30*/  @P0 SHF.R.U32.HI R18, RZ, c[0x0][0x334], R17 ;  /* 0x0000cd00ff120a19 */ /* 0x000fe40000011611 */
.L_x_286:
[----:B------:R-:W-:Y:S05]  /*7a40*/  BSYNC B0 ;  /* 0x0000000000007941 */ /* 0x000fea0003800000 */
.L_x_284:
[----:B------:R-:W-:Y:S05]  /*7a50*/  IADD3 R17, -R26, UR20, RZ ;  /* 0x000000141a117c10 */ /* 0x000fea000fffe1ff */
[----:B------:R-:W-:Y:S05]  /*7a60*/  IMAD R17, R18, c[0x0][0x32c], R17 ;  /* 0x0000cb0012117a24 */ /* 0x000fea00078e0211 */
[----:B------:R-:W-:Y:S02]  /*7a70*/  IMNMX R24, R24, R17, !PT ;  /* 0x0000001118187217 */ /* 0x000fe40007800200 */
[----:B------:R-:W-:Y:S04]  /*7a80*/  IADD3 R17, R17, c[0x0][0x32c], RZ ;  /* 0x0000cb0011117a10 */ /* 0x000fe80007ffe0ff */
[----:B------:R-:W-:Y:S02]  /*7a90*/  IMNMX R25, R25, R17, PT ;  /* 0x0000001119197217 */ /* 0x000fe40003800200 */
.L_x_283:
        /* <DEDUP_REMOVED lines=12> */
[----:B-----5:R-:W-:Y:S01]  /*7b60*/  FSEL R17, R0, -INF , !P0 ;  /* 0xff80000000117808 */ /* 0x020fe20004000000 */
        /* <DEDUP_REMOVED lines=13> */
[----:B------:R-:W-:Y:S04]  /*7c40*/  ISETP.LT.OR P0, PT, R25, 0x9, P0 ;  /* 0x000000091900780c */ /* 0x000fe80000701670 */
        /* <DEDUP_REMOVED lines=61> */
.L_x_289:
[----:B------:R-:W-:Y:S04]  /*8020*/  MOV R0, 0x1 ;  /* 0x0000000100007802 */ /* 0x000fe80000000f00 */
[----:B------:R-:W-:Y:S11]  /*8030*/  ISETP.NE.AND P0, PT, R0, c[0x0][0x32c], PT ;  /* 0x0000cb0000007a0c */ /* 0x000ff60003f05270 */
[----:B------:R-:W-:Y:S02]  /*8040*/  @!UPT UIADD3 URZ, URZ, URZ, URZ ;  /* 0x0000003f3f3ff290 */ /* 0x000fe4000fffe03f */
[----:B------:R-:W-:Y:S05]  /*8050*/  @P0 IMAD.HI.U32 R0, R2, c[0x0][0x330], RZ ;  /* 0x0000cc0002000a27 */ /* 0x000fea00078e00ff */
[----:B------:R-:W-:Y:S02]  /*8060*/  @P0 SHF.R.U32.HI R2, RZ, c[0x0][0x334], R0 ;  /* 0x0000cd00ff020a19 */ /* 0x000fe40000011600 */
.L_x_290:
[----:B------:R-:W-:Y:S05]  /*8070*/  BSYNC B0 ;  /* 0x0000000000007941 */ /* 0x000fea0003800000 */
.L_x_288:
[----:B------:R-:W-:Y:S05]  /*8080*/  IADD3 R0, -R26, UR20, RZ ;  /* 0x000000141a007c10 */ /* 0x000fea000fffe1ff */
[----:B------:R-:W-:Y:S05]  /*8090*/  IMAD R0, R2, c[0x0][0x32c], R0 ;  /* 0x0000cb0002007a24 */ /* 0x000fea00078e0200 */
[----:B------:R-:W-:Y:S02]  /*80a0*/  IMNMX R15, R15, R0, !PT ;  /* 0x000000000f0f7217 */ /* 0x000fe40007800200 */
[----:B------:R-:W-:Y:S04]  /*80b0*/  IADD3 R0, R0, c[0x0][0x32c], RZ ;  /* 0x0000cb0000007a10 */ /* 0x000fe80007ffe0ff */
[----:B------:R-:W-:Y:S02]  /*80c0*/  IMNMX R16, R16, R0, PT ;  /* 0x0000000010107217 */ /* 0x000fe40003800200 */
.L_x_287:
        /* <DEDUP_REMOVED lines=17> */
[----:B------:R-:W-:Y:S03]  /*81e0*/  UIADD3 UR21, UR5, -0x1, URZ ;  /* 0xffffffff05157890 */ /* 0x000fe6000fffe03f */
        /* <DEDUP_REMOVED lines=16> */
[----:B------:R-:W-:Y:S02]  /*82f0*/  FADD.FTZ R2, -R2, R3 ;  /* 0x0000000302027221 */ /* 0x000fe40000010100 */
        /* <DEDUP_REMOVED lines=25> */
[C---:B------:R-:W-:Y:S04]  /*8490*/  ISETP.GT.AND P0, PT, R15.reuse, 0x8, P0 ;  /* 0x000000080f00780c */ /* 0x040fe80000704270 */
[----:B------:R-:W-:Y:S04]  /*84a0*/  ISETP.LT.OR P0, PT, R16, 0x9, P0 ;  /* 0x000000091000780c */ /* 0x000fe80000701670 */
[----:B------:R-:W-:Y:S01]  /*84b0*/  FSEL R10, R10, -INF , !P0 ;  /* 0xff8000000a0a7808 */ /* 0x000fe20004000000 */
[----:B------:R-:W-:Y:S01]  /*84c0*/  MUFU.EX2 R12, R12 ;  /* 0x0000000c000c7308 */ /* 0x000fe20000000800 */
[----:B------:R-:W-:Y:S01]  /*84d0*/  PLOP3.LUT P0, PT, PT, PT, UP1, 0x40, 0x0 ;  /* 0x000000000000781c */ /* 0x000fe20003f0e818 */
[----:B------:R-:W-:Y:S03]  /*84e0*/  UISETP.NE.AND UP1, UPT, UR28, URZ, UPT ;  /* 0x0000003f1c00728c */ /* 0x000fe6000bf25270 */
[----:B------:R-:W-:Y:S04]  /*84f0*/  ISETP.GT.AND P0, PT, R15, 0x9, P0 ;  /* 0x000000090f00780c */ /* 0x000fe80000704270 */
[C---:B------:R-:W-:Y:S01]  /*8500*/  ISETP.LT.OR P0, PT, R16.reuse, 0xa, P0 ;  /* 0x0000000a1000780c */ /* 0x040fe20000701670 */
[----:B------:R-:W3:Y:S03]  /*8510*/  MUFU.EX2 R8, R8 ;  /* 0x0000000800087308 */ /* 0x000ee60000000800 */
[----:B------:R-:W-:Y:S02]  /*8520*/  FSEL R169, R169, -INF , !P0 ;  /* 0xff800000a9a97808 */ /* 0x000fe40004000000 */
[----:B------:R-:W-:Y:S01]  /*8530*/  PLOP3.LUT P0, PT, PT, PT, UP0, 0x40, 0x0 ;  /* 0x000000000000781c */ /* 0x000fe20003f0e808 */
[----:B------:R-:W-:Y:S01]  /*8540*/  UISETP.NE.AND UP0, UPT, UR23, URZ, UPT ;  /* 0x0000003f1700728c */ /* 0x000fe2000bf05270 */
[----:B-1----:R-:W-:Y:S02]  /*8550*/  F2FP.BF16.PACK_AB R168, R13, R17 ;  /* 0x000000110da8723e */ /* 0x002fe400000010ff */
[----:B------:R-:W-:Y:S01]  /*8560*/  ISETP.GT.AND P0, PT, R15, 0x10, P0 ;  /* 0x000000100f00780c */ /* 0x000fe20000704270 */
[----:B------:R-:W-:Y:S03]  /*8570*/  MUFU.EX2 R172, R172 ;  /* 0x000000ac00ac7308 */ /* 0x000fe60000000800 */
[----:B------:R-:W-:Y:S04]  /*8580*/  ISETP.LT.OR P0, PT, R16, 0x11, P0 ;  /* 0x000000111000780c */ /* 0x000fe80000701670 */
[----:B------:R-:W-:Y:S02]  /*8590*/  FSEL R22, R9, -INF , !P0 ;  /* 0xff80000009167808 */ /* 0x000fe40004000000 */
[----:B------:R-:W-:Y:S01]  /*85a0*/  PLOP3.LUT P0, PT, PT, PT, UP6, 0x40, 0x0 ;  /* 0x000000000000781c */ /* 0x000fe20003f0e868 */
[----:B------:R-:W-:Y:S03]  /*85b0*/  MUFU.EX2 R175, R175 ;  /* 0x000000af00af7308 */ /* 0x000fe60000000800 */
[----:B------:R-:W-:Y:S02]  /*85c0*/  ISETP.GT.AND P0, PT, R15, 0x11, P0 ;  /* 0x000000110f00780c */ /* 0x000fe40000704270 */
[----:B---3--:R-:W-:Y:S02]  /*85d0*/  F2FP.BF16.PACK_AB R170, R8, R12 ;  /* 0x0000000c08aa723e */ /* 0x008fe400000010ff */
[C---:B------:R-:W-:Y:S03]  /*85e0*/  ISETP.LT.OR P0, PT, R16.reuse, 0x12, P0 ;  /* 0x000000121000780c */ /* 0x040fe60000701670 */
        /* <DEDUP_REMOVED lines=39> */
[----:B------:R-:W-:Y:S02]  /*8860*/  FMUL.FTZ R13, R6, R141 ;  /* 0x0000008d060d7220 */ /* 0x000fe40000410000 */
[----:B------:R-:W-:Y:S01]  /*8870*/  FADD.FTZ R5, R12, R5 ;  /* 0x000000050c057221 */ /* 0x000fe20000010000 */
[----:B------:R-:W-:Y:S01]  /*8880*/  FMNMX.FTZ R2, R169, R2, !PT ;  /* 0x00000002a9027209 */ /* 0x000fe20007810000 */
[----:B------:R-:W-:Y:S01]  /*8890*/  FMUL.FTZ R12, R6, R140 ;  /* 0x0000008c060c7220 */ /* 0x000fe20000410000 */
[----:B------:R-:W-:Y:S01]  /*88a0*/  MOV R140, R24 ;  /* 0x00000018008c7202 */ /* 0x000fe20000000f00 */
[----:B------:R-:W-:Y:S01]  /*88b0*/  FADD.FTZ R177, R8, R5 ;  /* 0x0000000508b17221 */ /* 0x000fe20000010000 */
[----:B------:R-:W-:Y:S01]  /*88c0*/  FMNMX.FTZ R2, R22, R2, !PT ;  /* 0x0000000216027209 */ /* 0x000fe20007810000 */
[C---:B------:R-:W-:Y:S02]  /*88d0*/  FMUL.FTZ R8, R6.reuse, R136 ;  /* 0x0000008806087220 */ /* 0x040fe40000410000 */
[C---:B------:R-:W-:Y:S01]  /*88e0*/  FMUL.FTZ R5, R6.reuse, R133 ;  /* 0x0000008506057220 */ /* 0x040fe20000410000 */
        /* <DEDUP_REMOVED lines=20> */
[C---:B------:R-:W-:Y:S02]  /*8a30*/  FMUL.FTZ R37, R6.reuse, R37 ;  /* 0x0000002506257220 */ /* 0x040fe40000410000 */
        /* <DEDUP_REMOVED lines=54> */
[----:B------:R-:W-:Y:S01]  /*8da0*/  MUFU.EX2 R136, R136 ;  /* 0x0000008800887308 */ /* 0x000fe20000000800 */
        /* <DEDUP_REMOVED lines=21> */
[----:B------:R1:W2:Y:S01]  /*8f00*/  MUFU.EX2 R150, R152 ;  /* 0x0000009800967308 */ /* 0x0002a20000000800 */
        /* <DEDUP_REMOVED lines=12> */
[----:B-1----:R-:W-:Y:S01]  /*8fd0*/  LDSM.16.MT88.4 R152, [R249+0x5080] ;  /* 0x00508000f998783b */ /* 0x002fe20000004200 */
        /* <DEDUP_REMOVED lines=41> */
[----:B------:R-:W-:Y:S02]  /*9270*/  FMUL.FTZ R10, R132, R138 ;  /* 0x0000008a840a7220 */ /* 0x000fe40000410000 */
[--C-:B------:R-:W-:Y:S02]  /*9280*/  FFMA.FTZ R147, R179, c[0x0][0x2d0], -R156.reuse ;  /* 0x0000b400b3937a23 */ /* 0x100fe4000001089c */
[----:B------:R-:W1:Y:S01]  /*9290*/  MUFU.EX2 R141, R141 ;  /* 0x0000008d008d7308 */ /* 0x000e620000000800 */
[----:B------:R-:W-:Y:S02]  /*92a0*/  FFMA.FTZ R149, R178, c[0x0][0x2d0], -R156 ;  /* 0x0000b400b2957a23 */ /* 0x000fe4000001089c */
[----:B--2---:R-:W-:Y:S07]  /*92b0*/  FADD.FTZ R177, R150, R177 ;  /* 0x000000b196b17221 */ /* 0x004fee0000010000 */
[----:B------:R-:W-:Y:S01]  /*92c0*/  MUFU.EX2 R147, R147 ;  /* 0x0000009300937308 */ /* 0x000fe20000000800 */
[----:B---3--:R-:W-:Y:S01]  /*92d0*/  FFMA.FTZ R142, R132, R148, R136 ;  /* 0x00000094848e7223 */ /* 0x008fe20000010088 */
[----:B------:R-:W-:Y:S01]  /*92e0*/  MOV R148, R145 ;  /* 0x0000009100947202 */ /* 0x000fe20000000f00 */
[----:B------:R-:W2:Y:S01]  /*92f0*/  LDSM.16.MT88.4 R132, [R252+0x4080] ;  /* 0x00408000fc84783b */ /* 0x000ea20000004200 */
[----:B------:R-:W-:Y:S01]  /*9300*/  MOV R145, R140 ;  /* 0x0000008c00917202 */ /* 0x000fe20000000f00 */
[----:B------:R-:W-:Y:S01]  /*9310*/  FFMA.FTZ R140, R169, c[0x0][0x2d0], -R156 ;  /* 0x0000b400a98c7a23 */ /* 0x000fe2000001089c */
[C---:B------:R-:W-:Y:S04]  /*9320*/  F2FP.BF16.PACK_AB R169, R144.reuse, R136 ;  /* 0x0000008890a9723e */ /* 0x040fe800000010ff */
[----:B------:R3:W-:Y:S01]  /*9330*/  MUFU.EX2 R146, R148 ;  /* 0x0000009400927308 */ /* 0x0007e20000000800 */
[----:B------:R-:W-:Y:S02]  /*9340*/  FADD.FTZ R142, R144, R142 ;  /* 0x0000008e908e7221 */ /* 0x000fe40000010000 */
[----:B------:R-:W-:Y:S02]  /*9350*/  FADD.FTZ R144, R143, R177 ;  /* 0x000000b18f907221 */ /* 0x000fe40000010000 */
[----:B-1----:R-:W-:Y:S05]  /*9360*/  FADD.FTZ R142, R141, R142 ;  /* 0x0000008e8d8e7221 */ /* 0x002fea0000010000 */
[----:B------:R-:W1:Y:S10]  /*9370*/  MUFU.EX2 R140, R140 ;  /* 0x0000008c008c7308 */ /* 0x000e740000000800 */
[----:B------:R-:W4:Y:S01]  /*9380*/  MUFU.EX2 R145, R145 ;  /* 0x0000009100917308 */ /* 0x000f220000000800 */
[----:B---3--:R-:W-:Y:S02]  /*9390*/  FFMA.FTZ R148, R137, c[0x0][0x2d0], -R156 ;  /* 0x0000b40089947a23 */ /* 0x008fe4000001089c */
[----:B------:R-:W-:Y:S07]  /*93a0*/  LDSM.16.MT88.4 R136, [R252+0x4880] ;  /* 0x00488000fc88783b */ /* 0x000fee0000004200 */
[----:B------:R-:W3:Y:S01]  /*93b0*/  MUFU.EX2 R148, R148 ;  /* 0x0000009400947308 */ /* 0x000ee20000000800 */
[C---:B-1----:R-:W-:Y:S09]  /*93c0*/  F2FP.BF16.PACK_AB R171, R140.reuse, R141 ;  /* 0x0000008d8cab723e */ /* 0x042ff200000010ff */
[----:B------:R-:W1:Y:S01]  /*93d0*/  MUFU.EX2 R149, R149 ;  /* 0x0000009500957308 */ /* 0x000e620000000800 */
[C---:B--2---:R-:W-:Y:S05]  /*93e0*/  HMMA.16816.F32.BF16 R4, R168.reuse, R132, R4 ;  /* 0x00000084a804723c */ /* 0x044fea0000041804 */
[----:B----4-:R-:W-:Y:S03]  /*93f0*/  FADD.FTZ R144, R145, R144 ;  /* 0x0000009091907221 */ /* 0x010fe60000010000 */
        /* <DEDUP_REMOVED lines=47> */
[----:B---3--:R-:W-:Y:S01]  /*96f0*/  F2FP.BF16.PACK_AB R133, R147, R148 ;  /* 0x000000949385723e */ /* 0x008fe200000010ff */
[----:B------:R-:W-:Y:S02]  /*9700*/  FADD.FTZ R150, R140, R142 ;  /* 0x0000008e8c967221 */ /* 0x000fe40000010000 */
[----:B------:R-:W-:Y:S01]  /*9710*/  FFMA.FTZ R168, R176, c[0x0][0x2d0], -R156 ;  /* 0x0000b400b0a87a23 */ /* 0x000fe2000001089c */
[C---:B------:R-:W-:Y:S01]  /*9720*/  F2FP.BF16.PACK_AB R134, R146.reuse, R145 ;  /* 0x000000919286723e */ /* 0x040fe200000010ff */
[----:B------:R-:W-:Y:S03]  /*9730*/  LDSM.16.MT88.4 R140, [R248+0x9080] ;  /* 0x00908000f88c783b */ /* 0x000fe60000004200 */
[----:B------:R-:W-:Y:S01]  /*9740*/  FADD.FTZ R176, R146, R144 ;  /* 0x0000009092b07221 */ /* 0x000fe20000010000 */
[----:B------:R-:W2:Y:S01]  /*9750*/  MUFU.EX2 R168, R168 ;  /* 0x000000a800a87308 */ /* 0x000ea20000000800 */
[----:B------:R-:W-:Y:S02]  /*9760*/  FADD.FTZ R148, R148, R150 ;  /* 0x0000009694947221 */ /* 0x000fe40000010000 */
[----:B------:R-:W-:Y:S02]  /*9770*/  FFMA.FTZ R169, R159, c[0x0][0x2d0], -R156 ;  /* 0x0000b4009fa97a23 */ /* 0x000fe4000001089c */
[----:B------:R-:W-:Y:S02]  /*9780*/  FADD.FTZ R148, R147, R148 ;  /* 0x0000009493947221 */ /* 0x000fe40000010000 */
[----:B------:R-:W-:Y:S01]  /*9790*/  LDSM.16.MT88.4 R144, [R250+0x5080] ;  /* 0x00508000fa90783b */ /* 0x000fe20000004200 */
[--C-:B------:R-:W-:Y:S01]  /*97a0*/  FFMA.FTZ R170, R158, c[0x0][0x2d0], -R156.reuse ;  /* 0x0000b4009eaa7a23 */ /* 0x100fe2000001089c */
[----:B------:R-:W-:Y:S01]  /*97b0*/  F2FP.BF16.PACK_AB R158, R172, R173 ;  /* 0x000000adac9e723e */ /* 0x000fe200000010ff */
[--C-:B------:R-:W-:Y:S01]  /*97c0*/  FFMA.FTZ R171, R157, c[0x0][0x2d0], -R156.reuse ;  /* 0x0000b4009dab7a23 */ /* 0x100fe2000001089c */
[----:B------:R-:W3:Y:S01]  /*97d0*/  MUFU.EX2 R169, R169 ;  /* 0x000000a900a97308 */ /* 0x000ee20000000800 */
[----:B------:R-:W-:Y:S02]  /*97e0*/  FFMA.FTZ R156, R3, c[0x0][0x2d0], -R156 ;  /* 0x0000b400039c7a23 */ /* 0x000fe4000001089c */
[----:B-1----:R-:W-:Y:S02]  /*97f0*/  FADD.FTZ R177, R149, R148 ;  /* 0x0000009495b17221 */ /* 0x002fe40000010000 */
[----:B------:R-:W-:Y:S04]  /*9800*/  FADD.FTZ R176, R175, R176 ;  /* 0x000000b0afb07221 */ /* 0x000fe80000010000 */
[----:B------:R-:W-:Y:S01]  /*9810*/  FADD.FTZ R176, R174, R176 ;  /* 0x000000b0aeb07221 */ /* 0x000fe20000010000 */
[----:B------:R1:W-:Y:S01]  /*9820*/  MUFU.EX2 R3, R156 ;  /* 0x0000009c00037308 */ /* 0x0003e20000000800 */
[C---:B--2---:R-:W-:Y:S02]  /*9830*/  F2FP.BF16.PACK_AB R135, R168.reuse, R149 ;  /* 0x00000095a887723e */ /* 0x044fe400000010ff */
[----:B------:R-:W-:Y:S02]  /*9840*/  FADD.FTZ R173, R173, R176 ;  /* 0x000000b0adad7221 */ /* 0x000fe40000010000 */
[----:B------:R-:W-:Y:S03]  /*9850*/  FADD.FTZ R177, R168, R177 ;  /* 0x000000b1a8b17221 */ /* 0x000fe60000010000 */
[C---:B------:R-:W-:Y:S02]  /*9860*/  HMMA.16816.F32.BF16 R4, R132.reuse, R136, R4 ;  /* 0x000000888404723c */ /* 0x040fe40000041804 */
[----:B------:R-:W2:Y:S03]  /*9870*/  MUFU.EX2 R170, R170 ;  /* 0x000000aa00aa7308 */ /* 0x000ea60000000800 */
[----:B---3--:R-:W-:Y:S03]  /*9880*/  FADD.FTZ R177, R169, R177 ;  /* 0x000000b1a9b17221 */ /* 0x008fe60000010000 */
[C---:B------:R-:W-:Y:S01]  /*9890*/  HMMA.16816.F32.BF16 R8, R132.reuse, R138, R8 ;  /* 0x0000008a8408723c */ /* 0x040fe20000041808 */
[----:B------:R-:W3:Y:S03]  /*98a0*/  LDSM.16.MT88.4 R136, [R250+0x4880] ;  /* 0x00488000fa88783b */ /* 0x000ee60000004200 */
[----:B------:R-:W4:Y:S01]  /*98b0*/  MUFU.EX2 R171, R171 ;  /* 0x000000ab00ab7308 */ /* 0x000f220000000800 */
[----:B-1----:R-:W-:Y:S02]  /*98c0*/  F2FP.BF16.PACK_AB R156, R174, R175 ;  /* 0x000000afae9c723e */ /* 0x002fe400000010ff */
[C---:B--2---:R-:W-:Y:S01]  /*98d0*/  F2FP.BF16.PACK_AB R157, R170.reuse, R169 ;  /* 0x000000a9aa9d723e */ /* 0x044fe200000010ff */
[----:B------:R-:W-:Y:S01]  /*98e0*/  FADD.FTZ R170, R170, R177 ;  /* 0x000000b1aaaa7221 */ /* 0x000fe20000010000 */
[----:B----4-:R-:W-:Y:S03]  /*98f0*/  F2FP.BF16.PACK_AB R159, R3, R171 ;  /* 0x000000ab039f723e */ /* 0x010fe600000010ff */
[----:B------:R-:W-:Y:S01]  /*9900*/  FADD.FTZ R170, R171, R170 ;  /* 0x000000aaabaa7221 */ /* 0x000fe20000010000 */
[C---:B---3--:R-:W-:Y:S08]  /*9910*/  HMMA.16816.F32.BF16 R12, R132.reuse, R136, R12 ;  /* 0x00000088840c723c */ /* 0x048ff0000004180c */
        /* <DEDUP_REMOVED lines=95> */
.L_x_278:
[----:B------:R-:W2:Y:S01]  /*9f10*/  S2UR UR20, SR_CTAID.X ;  /* 0x00000000001479c3 */ /* 0x000ea20000002500 */
[----:B------:R-:W-:-:S02]  /*9f20*/  UISETP.NE.AND UP1, UPT, UR15, URZ, UPT ;  /* 0x0000003f0f00728c */ /* 0x000fc4000bf25270 */
[----:B------:R-:W-:Y:S02]  /*9f30*/  ULDC.64 UR4, c[0x0][0x2c8] ;  /* 0x0000b20000047ab9 */ /* 0x000fe40000000a00 */
[----:B------:R-:W-:-:S06]  /*9f40*/  UISETP.NE.AND UP0, UPT, UR14, URZ, UPT ;  /* 0x0000003f0e00728c */ /* 0x000fcc000bf05270 */
[----:B------:R-:W-:Y:S01]  /*9f50*/  PLOP3.LUT P0, PT, PT, PT, UP0, 0x40, 0x0 ;  /* 0x000000000000781c */ /* 0x000fe20003f0e808 */
[----:B--2---:R-:W-:-:S04]  /*9f60*/  ULEA UR20, UR20, 0x7f, 0x7 ;  /* 0x0000007f14147891 */ /* 0x004fc8000f8e383f */
[----:B------:R-:W-:Y:S02]  /*9f70*/  UIMAD.WIDE.U32 UR28, UR20, UR4, URZ ;  /* 0x00000004141c72a5 */ /* 0x000fe4000f8e003f */
[----:B------:R-:W-:-:S05]  /*9f80*/  UIADD3 UR4, UR8, 0x1, -UR12 ;  /* 0x0000000108047890 */ /* 0x000fca000fffe80c */
[----:B------:R-:W-:Y:S02]  /*9f90*/  @UP1 UMOV UR23, UR29 ;  /* 0x0000001d00171c82 */ /* 0x000fe40008000000 */
[----:B------:R-:W-:-:S04]  /*9fa0*/  @UP1 USHF.R.U32.HI UR20, URZ, UR5, UR23 ;  /* 0x000000053f141299 */ /* 0x000fc80008011617 */
[----:B------:R-:W-:-:S03]  /*9fb0*/  UIADD3 UR23, UR4, UR20, URZ ;  /* 0x0000001404177290 */ /* 0x000fc6000fffe03f */
[----:B------:R-:W-:Y:S02]  /*9fc0*/  ULDC UR20, c[0x0][0x324] ;  /* 0x0000c90000147ab9 */ /* 0x000fe40000000800 */
[----:B------:R-:W-:Y:S01]  /*9fd0*/  UIADD3 UR20, UR23, -UR20, URZ ;  /* 0x8000001417147290 */ /* 0x000fe2000fffe03f */
[----:B------:R-:W-:Y:S05]  /*9fe0*/  @P0 BRA `(.L_x_292) ;  /* 0x0000016000000947 */ /* 0x000fea0003800000 */
[----:B------:R-:W-:-:S06]  /*9ff0*/  UISETP.GT.AND UP0, UPT, UR23, -0x1, UPT ;  /* 0xffffffff1700788c */ /* 0x000fcc000bf04270 */
[----:B------:R-:W-:-:S13]  /*a000*/  PLOP3.LUT P0, PT, PT, PT, UP0, 0x80, 0x0 ;  /* 0x000000000000781c */ /* 0x000fda0003f0f008 */
[----:B------:R-:W-:Y:S05]  /*a010*/  @P0 BRA `(.L_x_293) ;  /* 0x0000009000000947 */ /* 0x000fea0003800000 */
[----:B------:R-:W-:Y:S02]  /*a020*/  UMOV UR5, 0x1 ;  /* 0x0000000100057882 */ /* 0x000fe40000000000 */
[----:B------:R-:W-:Y:S02]  /*a030*/  ULDC UR4, c[0x0][0x32c] ;  /* 0x0000cb0000047ab9 */ /* 0x000fe40000000800 */
[----:B------:R-:W-:Y:S02]  /*a040*/  UISETP.NE.AND UP0, UPT, UR5, UR4, UPT ;  /* 0x000000040500728c */ /* 0x000fe4000bf05270 */
[----:B------:R-:W-:Y:S02]  /*a050*/  ULOP3.LUT UR23, URZ, UR23, URZ, 0x33, !UPT ;  /* 0x000000173f177292 */ /* 0x000fe4000f8e333f */
[----:B------:R-:W-:Y:S02]  /*a060*/  ULDC.64 UR4, c[0x0][0x330] ;  /* 0x0000cc0000047ab9 */ /* 0x000fe40000000a00 */
[----:B------:R-:W-:-:S05]  /*a070*/  UIMAD.WIDE.U32 UR28, UR23, UR4, URZ ;  /* 0x00000004171c72a5 */ /* 0x000fca000f8e003f */
[----:B------:R-:W-:-:S04]  /*a080*/  @UP0 USHF.R.U32.HI UR23, URZ, UR5, UR29 ;  /* 0x000000053f170299 */ /* 0x000fc8000801161d */
[----:B------:R-:W-:Y:S01]  /*a090*/  ULOP3.LUT UR23, URZ, UR23, URZ, 0x33, !UPT ;  /* 0x000000173f177292 */ /* 0x000fe2000f8e333f */
[----:B------:R-:W-:Y:S05]  /*a0a0*/  BRA `(.L_x_294) ;  /* 0x0000006000007947 */ /* 0x000fea0003800000 */
.L_x_293:
[----:B------:R-:W-:Y:S02]  /*a0b0*/  UMOV UR5, 0x1 ;  /* 0x0000000100057882 */ /* 0x000fe40000000000 */
[----:B------:R-:W-:Y:S02]  /*a0c0*/  ULDC UR4, c[0x0][0x32c] ;  /* 0x0000cb0000047ab9 */ /* 0x000fe40000000800 */
[----:B------:R-:W-:-:S03]  /*a0d0*/  UISETP.NE.AND UP0, UPT, UR5, UR4, UPT ;  /* 0x000000040500728c */ /* 0x000fc6000bf05270 */
[----:B------:R-:W-:Y:S02]  /*a0e0*/  ULDC.64 UR4, c[0x0][0x330] ;  /* 0x0000cc0000047ab9 */ /* 0x000fe40000000a00 */
[----:B------:R-:W-:-:S06]  /*a0f0*/  UIMAD.WIDE.U32 UR28, UR23, UR4, URZ ;  /* 0x00000004171c72a5 */ /* 0x000fcc000f8e003f */
[----:B------:R-:W-:Y:S02]  /*a100*/  @UP0 USHF.R.U32.HI UR23, URZ, UR5, UR29 ;  /* 0x000000053f170299 */ /* 0x000fe4000801161d */
.L_x_294:
[----:B------:R-:W-:Y:S02]  /*a110*/  ULDC UR4, c[0x0][0x32c] ;  /* 0x0000cb0000047ab9 */ /* 0x000fe40000000800 */
[----:B------:R-:W-:-:S04]  /*a120*/  UIMAD UR4, UR23, UR4, URZ ;  /* 0x00000004170472a4 */ /* 0x000fc8000f8e023f */
[----:B------:R-:W-:-:S04]  /*a130*/  UISETP.LT.AND UP0, UPT, UR20, UR4, UPT ;  /* 0x000000041400728c */ /* 0x000fc8000bf01270 */
[----:B------:R-:W-:-:S04]  /*a140*/  USEL UR20, UR20, UR4, !UP0 ;  /* 0x0000000414147287 */ /* 0x000fc8000c000000 */
.L_x_292:
        /* <DEDUP_REMOVED lines=13> */
[----:B-1----:R-:W4:Y:S04]  /*a220*/  LDL R4, [R1+0x2c] ;  /* 0x00002c0001047983 */ /* 0x002f280000100800 */
        /* <DEDUP_REMOVED lines=9> */
.L_x_300:
        /* <DEDUP_REMOVED lines=59> */
[----:B---3--:R2:W3:Y:S02]  /*a670*/  SHFL.IDX PT, R13, R6, 0x1, 0x181f ;  /* 0x00381f00060d7f89 */ /* 0x0084e400000e0000 */
.L_x_334:
[----:B--2---:R-:W2:Y:S04]  /*a680*/  LDL R15, [R1+0x24] ;  /* 0x00002400010f7983 */ /* 0x004ea80000100800 */
[----:B------:R-:W5:Y:S04]  /*a690*/  LDL R14, [R1+0x48] ;  /* 0x00004800010e7983 */ /* 0x000f680000100800 */
[----:B----4-:R-:W4:Y:S04]  /*a6a0*/  LDL R12, [R1+0x4c] ;  /* 0x00004c00010c7983 */ /* 0x010f280000100800 */
[----:B---3--:R-:W3:Y:S01]  /*a6b0*/  LDL R6, [R1+0x1c] ;  /* 0x00001c0001067983 */ /* 0x008ee20000100800 */
[----:B--2---:R-:W-:Y:S02]  /*a6c0*/  ISETP.GE.AND P1, PT, R15, c[0x0][0x1d4], PT ;  /* 0x000075000f007a0c */ /* 0x004fe40003f26270 */
[----:B-----5:R-:W-:Y:S05]  /*a6d0*/  IADD3 R14, P0, R13, R14, RZ ;  /* 0x0000000e0d0e7210 */ /* 0x020fea0007f1e0ff */
[----:B----4-:R-:W-:Y:S06]  /*a6e0*/  IMAD.X R15, R7, 0x1, R12, P0 ;  /* 0x00000001070f7824 */ /* 0x010fec00000e060c */
[----:B------:R-:W-:Y:S01]  /*a6f0*/  @!PT LDS RZ, [RZ] ;  /* 0x00000000fffff984 */ /* 0x000fe20000000800 */
[----:B------:R-:W-:Y:S01]  /*a700*/  @!PT LDS RZ, [RZ] ;  /* 0x00000000fffff984 */ /* 0x000fe20000000800 */
[----:B------:R-:W-:Y:S01]  /*a710*/  @!PT LDS RZ, [RZ] ;  /* 0x00000000fffff984 */ /* 0x000fe20000000800 */
[----:B---3--:R2:W-:Y:S01]  /*a720*/  LDGSTS.E.BYPASS.LTC128B.128 [R6+0x5080], [R14.64], !P1 ;  /* 0x050800000e067fae */ /* 0x0085e2000c901d52 */
[C---:B------:R-:W-:Y:S02]  /*a730*/  IADD3 R12, P1, R13.reuse, R176, RZ ;  /* 0x000000b00d0c7210 */ /* 0x040fe40007f3e0ff */
[----:B--2---:R-:W-:Y:S05]  /*a740*/  IADD3 R14, P0, R13, R178, RZ ;  /* 0x000000b20d0e7210 */ /* 0x004fea0007f1e0ff */
[----:B------:R-:W-:Y:S01]  /*a750*/  IMAD.X R15, R7, 0x1, R179, P0 ;  /* 0x00000001070f7824 */ /* 0x000fe200000e06b3 */
[----:B------:R-:W-:Y:S01]  /*a760*/  IADD3 R4, P0, R13, R4, RZ ;  /* 0x000000040d047210 */ /* 0x000fe20007f1e0ff */
[C---:B------:R-:W-:Y:S03]  /*a770*/  IMAD.X R13, R7.reuse, 0x1, R177, P1 ;  /* 0x00000001070d7824 */ /* 0x040fe600008e06b1 */
[----:B------:R2:W-:Y:S01]  /*a780*/  LDGSTS.E.BYPASS.LTC128B.128 [R6+0x6880], [R14.64], !P6 ;  /* 0x068800000e067fae */ /* 0x0005e2000f101d52 */
[----:B------:R-:W-:Y:S03]  /*a790*/  IMAD.X R5, R7, 0x1, R5, P0 ;  /* 0x0000000107057824 */ /* 0x000fe600000e0605 */
[----:B------:R2:W-:Y:S04]  /*a7a0*/  LDGSTS.E.BYPASS.LTC128B.128 [R6+0x8080], [R12.64], !P5 ;  /* 0x080800000c067fae */ /* 0x0005e8000e901d52 */
[----:B------:R2:W-:Y:S02]  /*a7b0*/  LDGSTS.E.BYPASS.LTC128B.128 [R6+0x9880], [R4.64], !P4 ;  /* 0x0988000004067fae */ /* 0x0005e4000e101d52 */
.L_x_297:
[----:B------:R-:W-:Y:S05]  /*a7c0*/  BSYNC B0 ;  /* 0x0000000000007941 */ /* 0x000fea0003800000 */
.L_x_296:
        /* <DEDUP_REMOVED lines=273> */
.L_x_299:
        /* <DEDUP_REMOVED lines=424> */
.L_x_295:
[----:B------:R-:W-:-:S06]  /*d360*/  UISETP.GE.AND UP0, UPT, UR21, UR7, UPT ;  /* 0x000000071500728c */ /* 0x000fcc000bf06270 */
[----:B------:R-:W-:-:S13]  /*d370*/  PLOP3.LUT P0, PT, PT, PT, UP0, 0x40, 0x0 ;  /* 0x000000000000781c */ /* 0x000fda0003f0e808 */
[----:B------:R-:W-:Y:S05]  /*d380*/  @P0 BRA `(.L_x_301) ;  /* 0x00003ea000000947 */ /* 0x000fea0003800000 */
[----:B-1----:R-:W1:Y:S04]  /*d390*/  S2R R3, SR_TID.X ;  /* 0x0000000000037919 */ /* 0x002e680000002100 */
        /* <DEDUP_REMOVED lines=12> */
.L_x_314:
        /* <DEDUP_REMOVED lines=66> */
[----:B-1----:R2:W1:Y:S02]  /*d880*/  SHFL.IDX PT, R13, R4, 0x1, 0x181f ;  /* 0x00381f00040d7f89 */ /* 0x00246400000e0000 */
.L_x_335:
[----:B------:R-:W4:Y:S04]  /*d890*/  LDL R7, [R1+0x24] ;  /* 0x0000240001077983 */ /* 0x000f280000100800 */
[----:B------:R-:W5:Y:S04]  /*d8a0*/  LDL R6, [R1+0x3c] ;  /* 0x00003c0001067983 */ /* 0x000f680000100800 */
[----:B--2---:R-:W2:Y:S04]  /*d8b0*/  LDL R14, [R1+0x48] ;  /* 0x00004800010e7983 */ /* 0x004ea80000100800 */
[----:B---3--:R-:W3:Y:S04]  /*d8c0*/  LDL R12, [R1+0x1c] ;  /* 0x00001c00010c7983 */ /* 0x008ee80000100800 */
[----:B------:R-:W3:Y:S01]  /*d8d0*/  LDL R4, [R1+0x4c] ;  /* 0x00004c0001047983 */ /* 0x000ee20000100800 */
[----:B----4-:R-:W-:Y:S02]  /*d8e0*/  ISETP.GE.AND P1, PT, R7, c[0x0][0x1d4], PT ;  /* 0x0000750007007a0c */ /* 0x010fe40003f26270 */
[----:B-1---5:R-:W-:Y:S05]  /*d8f0*/  IADD3 R6, P0, R13, R6, RZ ;  /* 0x000000060d067210 */ /* 0x022fea0007f1e0ff */
[----:B--2---:R-:W-:Y:S06]  /*d900*/  IMAD.X R7, R5, 0x1, R14, P0 ;  /* 0x0000000105077824 */ /* 0x004fec00000e060e */
[----:B------:R-:W-:Y:S01]  /*d910*/  @!PT LDS RZ, [RZ] ;  /* 0x00000000fffff984 */ /* 0x000fe20000000800 */
[----:B------:R-:W-:Y:S01]  /*d920*/  @!PT LDS RZ, [RZ] ;  /* 0x00000000fffff984 */ /* 0x000fe20000000800 */
[----:B------:R-:W-:Y:S01]  /*d930*/  @!PT LDS RZ, [RZ] ;  /* 0x00000000fffff984 */ /* 0x000fe20000000800 */
[----:B---3--:R1:W-:Y:S02]  /*d940*/  LDGSTS.E.BYPASS.LTC128B.128 [R12+0x5080], [R6.64], !P1 ;  /* 0x05080000060c7fae */ /* 0x0083e4000c901d52 */
[----:B-1----:R-:W-:Y:S05]  /*d950*/  IADD3 R6, P0, R13, R159, RZ ;  /* 0x0000009f0d067210 */ /* 0x002fea0007f1e0ff */
[----:B------:R-:W-:Y:S05]  /*d960*/  IMAD.X R7, R5, 0x1, R4, P0 ;  /* 0x0000000105077824 */ /* 0x000fea00000e0604 */
[----:B------:R1:W-:Y:S02]  /*d970*/  LDGSTS.E.BYPASS.LTC128B.128 [R12+0x6880], [R6.64], !P6 ;  /* 0x06880000060c7fae */ /* 0x0003e4000f101d52 */
[----:B-1----:R-:W-:Y:S05]  /*d980*/  IADD3 R6, P0, R13, R157, RZ ;  /* 0x0000009d0d067210 */ /* 0x002fea0007f1e0ff */
[----:B------:R-:W-:Y:S01]  /*d990*/  IMAD.X R7, R5, 0x1, R158, P0 ;  /* 0x0000000105077824 */ /* 0x000fe200000e069e */
[----:B------:R-:W-:Y:S04]  /*d9a0*/  IADD3 R4, P0, R13, R0, RZ ;  /* 0x000000000d047210 */ /* 0x000fe80007f1e0ff */
[----:B------:R1:W-:Y:S01]  /*d9b0*/  LDGSTS.E.BYPASS.LTC128B.128 [R12+0x8080], [R6.64], !P5 ;  /* 0x08080000060c7fae */ /* 0x0003e2000e901d52 */
[----:B------:R-:W-:Y:S05]  /*d9c0*/  IMAD.X R5, R5, 0x1, R2, P0 ;  /* 0x0000000105057824 */ /* 0x000fea00000e0602 */
[----:B------:R1:W-:Y:S03]  /*d9d0*/  LDGSTS.E.BYPASS.LTC128B.128 [R12+0x9880], [R4.64], !P4 ;  /* 0x09880000040c7fae */ /* 0x0003e6000e101d52 */
.L_x_303:
[----:B------:R-:W-:Y:S05]  /*d9e0*/  BSYNC B0 ;  /* 0x0000000000007941 */ /* 0x000fea0003800000 */
.L_x_302:
        /* <DEDUP_REMOVED lines=159> */
[----:B------:R-:W2:Y:S01]  /*e3e0*/  MUFU.TANH R179, R15 ;  /* 0x0000000f00b37308 */ /* 0x000ea20000002400 */
[----:B------:R-:W-:Y:S01]  /*e3f0*/  BAR.SYNC.DEFER_BLOCKING 0x0 ;  /* 0x0000000000007b1d */ /* 0x000fe20000010000 */
[----:B-----5:R-:W-:Y:S02]  /*e400*/  FMUL.FTZ R9, R14, c[0x0][0x320] ;  /* 0x0000c8000e097a20 */ /* 0x020fe40000410000 */
[----:B------:R-:W-:Y:S06]  /*e410*/  FMUL.FTZ R14, R17, c[0x0][0x320] ;  /* 0x0000c800110e7a20 */ /* 0x000fec0000410000 */
[----:B------:R5:W2:Y:S01]  /*e420*/  MUFU.TANH R178, R18 ;  /* 0x0000001200b27308 */ /* 0x000aa20000002400 */
[----:B-1----:R-:W-:Y:S02]  /*e430*/  FMUL.FTZ R11, R12, c[0x0][0x320] ;  /* 0x0000c8000c0b7a20 */ /* 0x002fe40000410000 */
[----:B------:R-:W-:Y:S02]  /*e440*/  FMUL.FTZ R12, R13, c[0x0][0x320] ;  /* 0x0000c8000d0c7a20 */ /* 0x000fe40000410000 */
[----:B------:R-:W-:Y:S05]  /*e450*/  FMUL.FTZ R13, R16, c[0x0][0x320] ;  /* 0x0000c800100d7a20 */ /* 0x000fea0000410000 */
[----:B------:R-:W1:Y:S10]  /*e460*/  MUFU.TANH R8, R8 ;  /* 0x0000000800087308 */ /* 0x000e740000002400 */
        /* <DEDUP_REMOVED lines=8> */
[----:B------:R-:W-:Y:S02]  /*e4f0*/  FMUL.FTZ R17, R21, c[0x0][0x320] ;  /* 0x0000c80015117a20 */ /* 0x000fe40000410000 */
[----:B------:R-:W-:Y:S02]  /*e500*/  FMUL.FTZ R6, R22, c[0x0][0x320] ;  /* 0x0000c80016067a20 */ /* 0x000fe40000410000 */
[----:B------:R-:W-:Y:S03]  /*e510*/  FMUL.FTZ R5, R23, c[0x0][0x320] ;  /* 0x0000c80017057a20 */ /* 0x000fe60000410000 */
[----:B-----5:R-:W-:Y:S02]  /*e520*/  FMUL.FTZ R18, R24, c[0x0][0x320] ;  /* 0x0000c80018127a20 */ /* 0x020fe40000410000 */
[----:B------:R-:W-:Y:S01]  /*e530*/  FMUL.FTZ R19, R25, c[0x0][0x320] ;  /* 0x0000c80019137a20 */ /* 0x000fe20000410000 */
[----:B------:R-:W1:Y:S01]  /*e540*/  MUFU.TANH R13, R13 ;  /* 0x0000000d000d7308 */ /* 0x000e620000002400 */
        /* <DEDUP_REMOVED lines=19> */
[----:B------:R-:W4:Y:S01]  /*e680*/  LDL.LU R26, [R1+0x4c] ;  /* 0x00004c00011a7983 */ /* 0x000f220000300800 */
[----:B------:R-:W-:Y:S03]  /*e690*/  IMAD.U32 R20, RZ, RZ, UR4 ;  /* 0x00000004ff147e24 */ /* 0x000fe6000f8e00ff */
[----:B------:R-:W5:Y:S04]  /*e6a0*/  LDL R170, [R1+0x3c] ;  /* 0x00003c0001aa7983 */ /* 0x000f680000100800 */
        /* <DEDUP_REMOVED lines=18> */
[----:B---3--:R-:W-:Y:S04]  /*e7d0*/  IMAD.WIDE.U32 R22, R27, c[0x0][0x1e0], RZ ;  /* 0x000078001b167a25 */ /* 0x008fe800078e00ff */
[----:B------:R-:W-:Y:S01]  /*e7e0*/  IMAD.IADD R23, R23, 0x1, R20 ;  /* 0x0000000117177824 */ /* 0x000fe200078e0214 */
[----:B--2---:R2:W-:Y:S01]  /*e7f0*/  STL [R1+0x8], R25 ;  /* 0x0000081901007387 */ /* 0x0045e20000100800 */
[----:B------:R-:W-:Y:S02]  /*e800*/  SHF.R.S32.HI R20, RZ, 0x1f, R25 ;  /* 0x0000001fff147819 */ /* 0x000fe40000011419 */
[C---:B------:R-:W-:Y:S04]  /*e810*/  IMAD.WIDE.U32 R22, R25.reuse, c[0x0][0x1f0], R22 ;  /* 0x00007c0019167a25 */ /* 0x040fe800078e0016 */
[----:B------:R-:W-:Y:S01]  /*e820*/  IMAD R20, R20, c[0x0][0x1f0], RZ ;  /* 0x00007c0014147a24 */ /* 0x000fe200078e02ff */
[----:B------:R-:W-:Y:S03]  /*e830*/  IADD3 R22, P0, R22, UR26, RZ ;  /* 0x0000001a16167c10 */ /* 0x000fe6000ff1e0ff */
[----:B------:R-:W-:Y:S05]  /*e840*/  IMAD R20, R25, c[0x0][0x1f4], R20 ;  /* 0x00007d0019147a24 */ /* 0x000fea00078e0214 */
[----:B------:R-:W-:Y:S02]  /*e850*/  IADD3.X R20, R23, UR22, R20, P0, !PT ;  /* 0x0000001617147c10 */ /* 0x000fe400087fe414 */
[C---:B------:R-:W-:Y:S04]  /*e860*/  LEA R21, P0, R22.reuse, c[0x0][0x1c8], 0x1 ;  /* 0x0000720016157a11 */ /* 0x040fe800078008ff */
[----:B------:R-:W-:Y:S02]  /*e870*/  LEA.HI.X R20, R22, c[0x0][0x1cc], R20, 0x1, P0 ;  /* 0x0000730016147a11 */ /* 0x000fe400000f0c14 */
[----:B------:R-:W5:Y:S04]  /*e880*/  SHFL.IDX PT, R22, R21, RZ, 0x181f ;  /* 0x00181fff15167589 */ /* 0x000f6800000e0000 */
[----:B--2---:R-:W2:Y:S04]  /*e890*/  S2R R25, SR_TID.X ;  /* 0x0000000000197919 */ /* 0x004ea80000002100 */
[----:B------:R-:W4:Y:S04]  /*e8a0*/  SHFL.IDX PT, R23, R20, RZ, 0x181f ;  /* 0x00181fff14177589 */ /* 0x000f2800000e0000 */
[----:B------:R-:W3:Y:S04]  /*e8b0*/  SHFL.IDX PT, R21, R21, 0x1, 0x181f ;  /* 0x00381f0015157f89 */ /* 0x000ee800000e0000 */
[----:B------:R-:W1:Y:S01]  /*e8c0*/  SHFL.IDX PT, R20, R20, 0x1, 0x181f ;  /* 0x00381f0014147f89 */ /* 0x000e6200000e0000 */
[----:B--2---:R-:W-:Y:S04]  /*e8d0*/  SHF.R.S32.HI R27, RZ, 0x1f, R25 ;  /* 0x0000001fff1b7819 */ /* 0x004fe80000011419 */
[----:B------:R-:W-:Y:S04]  /*e8e0*/  LEA.HI R27, R27, R25, RZ, 0x3 ;  /* 0x000000191b1b7211 */ /* 0x000fe800078f18ff */
[----:B------:R-:W-:Y:S04]  /*e8f0*/  SHF.R.S32.HI R27, RZ, 0x3, R27 ;  /* 0x00000003ff1b7819 */ /* 0x000fe8000001141b */
[----:B------:R-:W-:Y:S04]  /*e900*/  IADD3 R27, -R27, 0x30, RZ ;  /* 0x000000301b1b7810 */ /* 0x000fe80007ffe1ff */
[----:B------:R-:W-:Y:S11]  /*e910*/  ISETP.GE.AND P1, PT, R27, 0x1, PT ;  /* 0x000000011b00780c */ /* 0x000ff60003f26270 */
[----:B------:R-:W-:Y:S02]  /*e920*/  @!UPT UIADD3 URZ, URZ, URZ, URZ ;  /* 0x0000003f3f3ff290 */ /* 0x000fe4000fffe03f */
[C---:B-----5:R-:W-:Y:S05]  /*e930*/  @P1 IADD3 R24, P0, R22.reuse, R170, RZ ;  /* 0x000000aa16181210 */ /* 0x060fea0007f1e0ff */
[C---:B----4-:R-:W-:Y:S05]  /*e940*/  @P1 IMAD.X R25, R23.reuse, 0x1, R174, P0 ;  /* 0x0000000117191824 */ /* 0x050fea00000e06ae */
[----:B------:R2:W-:Y:S02]  /*e950*/  @P1 LDGSTS.E.BYPASS.LTC128B.128 [R175+0x14080], [R24.64], !P2 ;  /* 0x1408000018af1fae */ /* 0x0005e4000d101d52 */
[C---:B--2---:R-:W-:Y:S05]  /*e960*/  @P1 IADD3 R24, P0, R22.reuse, R159, RZ ;  /* 0x0000009f16181210 */ /* 0x044fea0007f1e0ff */
[C---:B------:R-:W-:Y:S05]  /*e970*/  @P1 IMAD.X R25, R23.reuse, 0x1, R26, P0 ;  /* 0x0000000117191824 */ /* 0x040fea00000e061a */
[----:B------:R2:W-:Y:S02]  /*e980*/  @P1 LDGSTS.E.BYPASS.LTC128B.128 [R175+0x15880], [R24.64], !P6 ;  /* 0x1588000018af1fae */ /* 0x0005e4000f101d52 */
[C---:B--2---:R-:W-:Y:S05]  /*e990*/  @P1 IADD3 R24, P0, R22.reuse, R157, RZ ;  /* 0x0000009d16181210 */ /* 0x044fea0007f1e0ff */
[C---:B------:R-:W-:Y:S01]  /*e9a0*/  @P1 IMAD.X R25, R23.reuse, 0x1, R158, P0 ;  /* 0x0000000117191824 */ /* 0x040fe200000e069e */
[----:B------:R-:W-:Y:S04]  /*e9b0*/  @P1 IADD3 R22, P0, R22, R0, RZ ;  /* 0x0000000016161210 */ /* 0x000fe80007f1e0ff */
[----:B------:R3:W-:Y:S01]  /*e9c0*/  @P1 LDGSTS.E.BYPASS.LTC128B.128 [R175+0x17080], [R24.64], !P5 ;  /* 0x1708000018af1fae */ /* 0x0007e2000e901d52 */
[----:B------:R-:W-:Y:S01]  /*e9d0*/  @P1 IMAD.X R23, R23, 0x1, R2, P0 ;  /* 0x0000000117171824 */ /* 0x000fe200000e0602 */
[----:B------:R-:W-:Y:S04]  /*e9e0*/  ISETP.GE.AND P0, PT, R27, 0x21, PT ;  /* 0x000000211b00780c */ /* 0x000fe80003f06270 */
[----:B------:R2:W-:Y:S09]  /*e9f0*/  @P1 LDGSTS.E.BYPASS.LTC128B.128 [R175+0x18880], [R22.64], !P4 ;  /* 0x1888000016af1fae */ /* 0x0005f2000e101d52 */
[C---:B---3--:R-:W-:Y:S05]  /*ea00*/  @P0 IADD3 R24, P2, R21.reuse, R159, RZ ;  /* 0x0000009f15180210 */ /* 0x048fea0007f5e0ff */
[C---:B-1----:R-:W-:Y:S01]  /*ea10*/  @P0 IMAD.X R25, R20.reuse, 0x1, R26, P2 ;  /* 0x0000000114190824 */ /* 0x042fe200010e061a */
[C---:B------:R-:W-:Y:S02]  /*ea20*/  @P0 IADD3 R26, P2, R21.reuse, R157, RZ ;  /* 0x0000009d151a0210 */ /* 0x040fe40007f5e0ff */
[----:B--2---:R-:W-:Y:S03]  /*ea30*/  @P0 IADD3 R22, P1, R21, R170, RZ ;  /* 0x000000aa15160210 */ /* 0x004fe60007f3e0ff */
[C---:B------:R-:W-:Y:S01]  /*ea40*/  @P0 IMAD.X R27, R20.reuse, 0x1, R158, P2 ;  /* 0x00000001141b0824 */ /* 0x040fe200010e069e */
[----:B------:R-:W-:Y:S01]  /*ea50*/  ISETP.GE.AND P2, PT, R171, c[0x0][0x1d4], PT ;  /* 0x00007500ab007a0c */ /* 0x000fe20003f46270 */
[C---:B------:R-:W-:Y:S01]  /*ea60*/  @P0 IMAD.X R23, R20.reuse, 0x1, R174, P1 ;  /* 0x0000000114170824 */ /* 0x040fe200008e06ae */
[----:B------:R-:W-:Y:S05]  /*ea70*/  @P0 IADD3 R158, P1, R21, R0, RZ ;  /* 0x00000000159e0210 */ /* 0x000fea0007f3e0ff */
[----:B------:R-:W-:Y:S06]  /*ea80*/  @P0 IMAD.X R159, R20, 0x1, R2, P1 ;  /* 0x00000001149f0824 */ /* 0x000fec00008e0602 */
[----:B------:R1:W-:Y:S04]  /*ea90*/  @P0 LDGSTS.E.BYPASS.LTC128B.128 [R175+0x15080], [R22.64], !P2 ;  /* 0x1508000016af0fae */ /* 0x0003e8000d101d52 */
[----:B------:R1:W-:Y:S04]  /*eaa0*/  @P0 LDGSTS.E.BYPASS.LTC128B.128 [R175+0x16880], [R24.64], !P6 ;  /* 0x1688000018af0fae */ /* 0x0003e8000f101d52 */
[----:B------:R1:W-:Y:S04]  /*eab0*/  @P0 LDGSTS.E.BYPASS.LTC128B.128 [R175+0x18080], [R26.64], !P5 ;  /* 0x180800001aaf0fae */ /* 0x0003e8000e901d52 */
[----:B------:R1:W-:Y:S02]  /*eac0*/  @P0 LDGSTS.E.BYPASS.LTC128B.128 [R175+0x19880], [R158.64], !P4 ;  /* 0x198800009eaf0fae */ /* 0x0003e4000e101d52 */
.L_x_305:
        /* <DEDUP_REMOVED lines=17> */
[----:B------:R-:W-:Y:S04]  /*ebe0*/  IADD3 R0, -R0, UR8, R2 ;  /* 0x0000000800007c10 */ /* 0x000fe8000fffe102 */
[C---:B------:R-:W-:Y:S02]  /*ebf0*/  IADD3 R24, R0.reuse, c[0x0][0x328], RZ ;  /* 0x0000ca0000187a10 */ /* 0x040fe40007ffe0ff */
[----:B------:R-:W-:Y:S02]  /*ec00*/  IADD3 R2, R0, UR24, RZ ;  /* 0x0000001800027c10 */ /* 0x000fe4000fffe0ff */
[----:B------:R-:W-:Y:S01]  /*ec10*/  IADD3 R0, -R21, UR4, RZ ;  /* 0x0000000415007c10 */ /* 0x000fe2000fffe1ff */
        /* <DEDUP_REMOVED lines=17> */
.L_x_308:
[----:B------:R-:W-:Y:S04]  /*ed30*/  MOV R20, 0x1 ;  /* 0x0000000100147802 */ /* 0x000fe80000000f00 */
[----:B------:R-:W-:Y:S11]  /*ed40*/  ISETP.NE.AND P0, PT, R20, c[0x0][0x32c], PT ;  /* 0x0000cb0014007a0c */ /* 0x000ff60003f05270 */
[----:B------:R-:W-:Y:S02]  /*ed50*/  @!UPT UIADD3 URZ, URZ, URZ, URZ ;  /* 0x0000003f3f3ff290 */ /* 0x000fe4000fffe03f */
[----:B------:R-:W-:Y:S05]  /*ed60*/  @P0 IMAD.HI.U32 R20, R21, c[0x0][0x330], RZ ;  /* 0x0000cc0015140a27 */ /* 0x000fea00078e00ff */
[----:B------:R-:W-:Y:S02]  /*ed70*/  @P0 SHF.R.U32.HI R21, RZ, c[0x0][0x334], R20 ;  /* 0x0000cd00ff150a19 */ /* 0x000fe40000011614 */
.L_x_309:
[----:B------:R-:W-:Y:S05]  /*ed80*/  BSYNC B0 ;  /* 0x0000000000007941 */ /* 0x000fea0003800000 */
.L_x_307:
[----:B------:R-:W-:Y:S05]  /*ed90*/  IMAD R20, R21, c[0x0][0x32c], R0 ;  /* 0x0000cb0015147a24 */ /* 0x000fea00078e0200 */
[----:B------:R-:W-:Y:S02]  /*eda0*/  IMNMX R26, R26, R20, !PT ;  /* 0x000000141a1a7217 */ /* 0x000fe40007800200 */
[----:B------:R-:W-:Y:S04]  /*edb0*/  IADD3 R20, R20, c[0x0][0x32c], RZ ;  /* 0x0000cb0014147a10 */ /* 0x000fe80007ffe0ff */
[----:B------:R-:W-:Y:S02]  /*edc0*/  IMNMX R27, R27, R20, PT ;  /* 0x000000141b1b7217 */ /* 0x000fe40003800200 */
.L_x_306:
        /* <DEDUP_REMOVED lines=43> */
[----:B------:R-:W-:Y:S01]  /*f080*/  PLOP3.LUT P0, PT, PT, PT, UP5, 0x40, 0x0 ;  /* 0x000000000000781c */ /* 0x000fe20003f0e858 */
[----:B------:R-:W1:Y:S03]  /*f090*/  SHFL.IDX PT, R12, R25, 0x1, 0x1c1f ;  /* 0x003c1f00190c7f89 */ /* 0x000e6600000e0000 */
        /* <DEDUP_REMOVED lines=8> */
[----:B------:R-:W-:Y:S04]  /*f120*/  ISETP.GT.AND P0, PT, R26, 0x20, P0 ;  /* 0x000000201a00780c */ /* 0x000fe80000704270 */
[C---:B------:R-:W-:Y:S04]  /*f130*/  ISETP.LT.OR P0, PT, R27.reuse, 0x21, P0 ;  /* 0x000000211b00780c */ /* 0x040fe80000701670 */
[----:B------:R-:W-:Y:S01]  /*f140*/  FSEL R175, R16, -INF , !P0 ;  /* 0xff80000010af7808 */ /* 0x000fe20004000000 */
[--C-:B-1----:R-:W-:Y:S01]  /*f150*/  IMAD.IADD R16, R2, 0x1, R12.reuse ;  /* 0x0000000102107824 */ /* 0x102fe200078e020c */
[----:B------:R-:W-:Y:S04]  /*f160*/  PLOP3.LUT P0, PT, PT, PT, UP2, 0x40, 0x0 ;  /* 0x000000000000781c */ /* 0x000fe80003f0e828 */
[----:B------:R-:W-:Y:S04]  /*f170*/  ISETP.GT.AND P0, PT, R26, 0x21, P0 ;  /* 0x000000211a00780c */ /* 0x000fe80000704270 */
[----:B------:R-:W-:Y:S04]  /*f180*/  ISETP.LT.OR P0, PT, R27, 0x22, P0 ;  /* 0x000000221b00780c */ /* 0x000fe80000701670 */
[----:B------:R-:W-:Y:S01]  /*f190*/  FSEL R174, R17, -INF , !P0 ;  /* 0xff80000011ae7808 */ /* 0x000fe20004000000 */
[----:B------:R-:W-:Y:S01]  /*f1a0*/  IMAD.IADD R17, R24, 0x1, R12 ;  /* 0x0000000118117824 */ /* 0x000fe200078e020c */
[----:B------:R-:W-:Y:S04]  /*f1b0*/  PLOP3.LUT P0, PT, PT, PT, UP1, 0x40, 0x0 ;  /* 0x000000000000781c */ /* 0x000fe80003f0e818 */
[----:B------:R-:W-:Y:S04]  /*f1c0*/  ISETP.GT.AND P0, PT, R26, 0x28, P0 ;  /* 0x000000281a00780c */ /* 0x000fe80000704270 */
[C---:B------:R-:W-:Y:S04]  /*f1d0*/  ISETP.LT.OR P0, PT, R27.reuse, 0x29, P0 ;  /* 0x000000291b00780c */ /* 0x040fe80000701670 */
        /* <DEDUP_REMOVED lines=23> */
.L_x_312:
[----:B------:R-:W-:Y:S04]  /*f350*/  MOV R2, 0x1 ;  /* 0x0000000100027802 */ /* 0x000fe80000000f00 */
[----:B------:R-:W-:Y:S11]  /*f360*/  ISETP.NE.AND P0, PT, R2, c[0x0][0x32c], PT ;  /* 0x0000cb0002007a0c */ /* 0x000ff60003f05270 */
[----:B------:R-:W-:Y:S02]  /*f370*/  @!UPT UIADD3 URZ, URZ, URZ, URZ ;  /* 0x0000003f3f3ff290 */ /* 0x000fe4000fffe03f */
[----:B------:R-:W-:Y:S05]  /*f380*/  @P0 IMAD.HI.U32 R2, R12, c[0x0][0x330], RZ ;  /* 0x0000cc000c020a27 */ /* 0x000fea00078e00ff */
[----:B------:R-:W-:Y:S02]  /*f390*/  @P0 SHF.R.U32.HI R12, RZ, c[0x0][0x334], R2 ;  /* 0x0000cd00ff0c0a19 */ /* 0x000fe40000011602 */
.L_x_313:
[----:B------:R-:W-:Y:S05]  /*f3a0*/  BSYNC B0 ;  /* 0x0000000000007941 */ /* 0x000fea0003800000 */
.L_x_311:
[----:B------:R-:W-:Y:S05]  /*f3b0*/  IMAD R0, R12, c[0x0][0x32c], R0 ;  /* 0x0000cb000c007a24 */ /* 0x000fea00078e0200 */
[----:B------:R-:W-:Y:S02]  /*f3c0*/  IMNMX R16, R16, R0, !PT ;  /* 0x0000000010107217 */ /* 0x000fe40007800200 */
[----:B------:R-:W-:Y:S04]  /*f3d0*/  IADD3 R0, R0, c[0x0][0x32c], RZ ;  /* 0x0000cb0000007a10 */ /* 0x000fe80007ffe0ff */
[----:B------:R-:W-:Y:S02]  /*f3e0*/  IMNMX R17, R17, R0, PT ;  /* 0x0000000011117217 */ /* 0x000fe40003800200 */
.L_x_310:
        /* <DEDUP_REMOVED lines=45> */
[--C-:B------:R-:W-:Y:S02]  /*f6c0*/  FFMA.FTZ R13, R22, c[0x0][0x2d0], -R172.reuse ;  /* 0x0000b400160d7a23 */ /* 0x100fe400000108ac */
[----:B------:R-:W-:Y:S01]  /*f6d0*/  ISETP.GT.AND P0, PT, R16, 0x1, P0 ;  /* 0x000000011000780c */ /* 0x000fe20000704270 */
[----:B------:R-:W-:Y:S01]  /*f6e0*/  MUFU.EX2 R18, R18 ;  /* 0x0000001200127308 */ /* 0x000fe20000000800 */
[--C-:B------:R-:W-:Y:S02]  /*f6f0*/  FFMA.FTZ R12, R8, c[0x0][0x2d0], -R172.reuse ;  /* 0x0000b400080c7a23 */ /* 0x100fe400000108ac */
[----:B------:R-:W-:Y:S01]  /*f700*/  ISETP.LT.OR P0, PT, R17, 0x2, P0 ;  /* 0x000000021100780c */ /* 0x000fe20000701670 */
[--C-:B------:R-:W-:Y:S02]  /*f710*/  FFMA.FTZ R8, R168, c[0x0][0x2d0], -R172.reuse ;  /* 0x0000b400a8087a23 */ /* 0x100fe400000108ac */
[--C-:B------:R-:W-:Y:S01]  /*f720*/  FFMA.FTZ R171, R21, c[0x0][0x2d0], -R172.reuse ;  /* 0x0000b40015ab7a23 */ /* 0x100fe200000108ac */
[----:B------:R-:W-:Y:S01]  /*f730*/  FSEL R11, R176, -INF , !P0 ;  /* 0xff800000b00b7808 */ /* 0x000fe20004000000 */
[--C-:B------:R-:W-:Y:S01]  /*f740*/  FFMA.FTZ R175, R175, c[0x0][0x2d0], -R172.reuse ;  /* 0x0000b400afaf7a23 */ /* 0x100fe200000108ac */
[----:B------:R-:W-:Y:S01]  /*f750*/  PLOP3.LUT P0, PT, PT, PT, UP2, 0x40, 0x0 ;  /* 0x000000000000781c */ /* 0x000fe20003f0e828 */
[----:B------:R-:W-:Y:S01]  /*f760*/  UISETP.NE.AND UP2, UPT, UR28, URZ, UPT ;  /* 0x0000003f1c00728c */ /* 0x000fe2000bf45270 */
[----:B------:R-:W1:Y:S01]  /*f770*/  MUFU.EX2 R13, R13 ;  /* 0x0000000d000d7308 */ /* 0x000e620000000800 */
[--C-:B------:R-:W-:Y:S01]  /*f780*/  FFMA.FTZ R174, R174, c[0x0][0x2d0], -R172.reuse ;  /* 0x0000b400aeae7a23 */ /* 0x100fe200000108ac */
[----:B------:R-:W-:Y:S01]  /*f790*/  ISETP.GT.AND P0, PT, R16, 0x8, P0 ;  /* 0x000000081000780c */ /* 0x000fe20000704270 */
[--C-:B------:R-:W-:Y:S02]  /*f7a0*/  FFMA.FTZ R173, R173, c[0x0][0x2d0], -R172.reuse ;  /* 0x0000b400adad7a23 */ /* 0x100fe400000108ac */
[----:B------:R-:W-:Y:S01]  /*f7b0*/  FFMA.FTZ R172, R19, c[0x0][0x2d0], -R172 ;  /* 0x0000b40013ac7a23 */ /* 0x000fe200000108ac */
[C---:B------:R-:W-:Y:S04]  /*f7c0*/  ISETP.LT.OR P0, PT, R17.reuse, 0x9, P0 ;  /* 0x000000091100780c */ /* 0x040fe80000701670 */
[----:B------:R-:W-:Y:S01]  /*f7d0*/  FSEL R10, R10, -INF , !P0 ;  /* 0xff8000000a0a7808 */ /* 0x000fe20004000000 */
[----:B------:R-:W-:Y:S01]  /*f7e0*/  MUFU.EX2 R12, R12 ;  /* 0x0000000c000c7308 */ /* 0x000fe20000000800 */
[----:B------:R-:W-:Y:S01]  /*f7f0*/  PLOP3.LUT P0, PT, PT, PT, UP1, 0x40, 0x0 ;  /* 0x000000000000781c */ /* 0x000fe20003f0e818 */
[----:B------:R-:W-:Y:S03]  /*f800*/  UISETP.NE.AND UP1, UPT, UR23, URZ, UPT ;  /* 0x0000003f1700728c */ /* 0x000fe6000bf25270 */
[C---:B------:R-:W-:Y:S04]  /*f810*/  ISETP.GT.AND P0, PT, R16.reuse, 0x9, P0 ;  /* 0x000000091000780c */ /* 0x040fe80000704270 */
[----:B------:R-:W-:Y:S01]  /*f820*/  ISETP.LT.OR P0, PT, R17, 0xa, P0 ;  /* 0x0000000a1100780c */ /* 0x000fe20000701670 */
[----:B------:R-:W-:Y:S03]  /*f830*/  MUFU.EX2 R8, R8 ;  /* 0x0000000800087308 */ /* 0x000fe60000000800 */
[----:B------:R-:W-:Y:S02]  /*f840*/  FSEL R169, R169, -INF , !P0 ;  /* 0xff800000a9a97808 */ /* 0x000fe40004000000 */
[----:B------:R-:W-:Y:S01]  /*f850*/  PLOP3.LUT P0, PT, PT, PT, UP0, 0x40, 0x0 ;  /* 0x000000000000781c */ /* 0x000fe20003f0e808 */
[----:B------:R-:W-:Y:S01]  /*f860*/  UISETP.NE.AND UP0, UPT, UR20, URZ, UPT ;  /* 0x0000003f1400728c */ /* 0x000fe2000bf05270 */
[----:B-1----:R-:W-:Y:S02]  /*f870*/  F2FP.BF16.PACK_AB R168, R13, R18 ;  /* 0x000000120da8723e */ /* 0x002fe400000010ff */
[C---:B------:R-:W-:Y:S01]  /*f880*/  ISETP.GT.AND P0, PT, R16.reuse, 0x10, P0 ;  /* 0x000000101000780c */ /* 0x040fe20000704270 */
[----:B------:R-:W-:Y:S03]  /*f890*/  MUFU.EX2 R172, R172 ;  /* 0x000000ac00ac7308 */ /* 0x000fe60000000800 */
[----:B------:R-:W-:Y:S04]  /*f8a0*/  ISETP.LT.OR P0, PT, R17, 0x11, P0 ;  /* 0x000000111100780c */ /* 0x000fe80000701670 */
        /* <DEDUP_REMOVED lines=19> */
[----:B------:R-:W-:Y:S02]  /*f9e0*/  FSEL R159, R6, -INF , !P0 ;  /* 0xff800000069f7808 */ /* 0x000fe40004000000 */
[----:B------:R-:W1:Y:S01]  /*f9f0*/  MUFU.EX2 R6, R2 ;  /* 0x0000000200067308 */ /* 0x000e620000000800 */
[----:B------:R-:W-:Y:S04]  /*fa00*/  PLOP3.LUT P0, PT, PT, PT, UP2, 0x40, 0x0 ;  /* 0x000000000000781c */ /* 0x000fe80003f0e828 */
[C---:B------:R-:W-:Y:S04]  /*fa10*/  ISETP.GT.AND P0, PT, R16.reuse, 0x21, P0 ;  /* 0x000000211000780c */ /* 0x040fe80000704270 */
[----:B------:R-:W-:Y:S04]  /*fa20*/  ISETP.LT.OR P0, PT, R17, 0x22, P0 ;  /* 0x000000221100780c */ /* 0x000fe80000701670 */
        /* <DEDUP_REMOVED lines=14> */
[----:B------:R-:W-:Y:S01]  /*fb10*/  FMUL.FTZ R29, R6, R29 ;  /* 0x0000001d061d7220 */ /* 0x000fe20000410000 */
[----:B------:R-:W-:Y:S01]  /*fb20*/  ISETP.GT.AND P0, PT, R16, 0x29, P0 ;  /* 0x000000291000780c */ /* 0x000fe20000704270 */
[C---:B------:R-:W-:Y:S01]  /*fb30*/  FMUL.FTZ R16, R6.reuse, R144 ;  /* 0x0000009006107220 */ /* 0x040fe20000410000 */
[----:B------:R-:W-:Y:S01]  /*fb40*/  FMNMX.FTZ R2, R169, R2, !PT ;  /* 0x00000002a9027209 */ /* 0x000fe20007810000 */
[C---:B------:R-:W-:Y:S01]  /*fb50*/  FMUL.FTZ R32, R6.reuse, R32 ;  /* 0x0000002006207220 */ /* 0x040fe20000410000 */
[----:B------:R-:W-:Y:S01]  /*fb60*/  ISETP.LT.OR P0, PT, R17, 0x2a, P0 ;  /* 0x0000002a1100780c */ /* 0x000fe20000701670 */
[----:B------:R-:W-:Y:S01]  /*fb70*/  FMUL.FTZ R17, R6, R145 ;  /* 0x0000009106117220 */ /* 0x000fe20000410000 */
[----:B------:R-:W-:Y:S01]  /*fb80*/  FMNMX.FTZ R2, R24, R2, !PT ;  /* 0x0000000218027209 */ /* 0x000fe20007810000 */
[C---:B------:R-:W-:Y:S01]  /*fb90*/  FMUL.FTZ R33, R6.reuse, R33 ;  /* 0x0000002106217220 */ /* 0x040fe20000410000 */
[----:B------:R-:W-:Y:S01]  /*fba0*/  FSEL R3, R7, -INF , !P0 ;  /* 0xff80000007037808 */ /* 0x000fe20004000000 */
        /* <DEDUP_REMOVED lines=15> */
[----:B------:R-:W-:Y:S01]  /*fca0*/  UISETP.GT.AND UP0, UPT, UR21, UR7, UPT ;  /* 0x000000071500728c */ /* 0x000fe2000bf04270 */
[----:B------:R-:W-:Y:S01]  /*fcb0*/  FMUL.FTZ R48, R6, R48 ;  /* 0x0000003006307220 */ /* 0x000fe20000410000 */
[----:B------:R-:W-:Y:S01]  /*fcc0*/  FMNMX.FTZ R2, R158, R2, !PT ;  /* 0x000000029e027209 */ /* 0x000fe20007810000 */
[----:B--2---:R-:W-:Y:S01]  /*fcd0*/  FFMA.FTZ R5, R6, R170, R18 ;  /* 0x000000aa06057223 */ /* 0x004fe20000010012 */
[----:B------:R-:W-:Y:S01]  /*fce0*/  F2FP.BF16.PACK_AB R170, R8, R12 ;  /* 0x0000000c08aa723e */ /* 0x000fe200000010ff */
[C---:B------:R-:W-:Y:S01]  /*fcf0*/  FMUL.FTZ R49, R6.reuse, R49 ;  /* 0x0000003106317220 */ /* 0x040fe20000410000 */
[----:B------:R-:W-:Y:S01]  /*fd00*/  FMNMX.FTZ R2, R157, R2, !PT ;  /* 0x000000029d027209 */ /* 0x000fe20007810000 */
[----:B------:R-:W-:Y:S01]  /*fd10*/  FADD.FTZ R5, R13, R5 ;  /* 0x000000050d057221 */ /* 0x000fe20000010000 */
[----:B------:R-:W-:Y:S01]  /*fd20*/  UMOV UR21, UR4 ;  /* 0x0000000400157c82 */ /* 0x000fe20008000000 */
[----:B------:R-:W-:Y:S01]  /*fd30*/  FMUL.FTZ R13, R6, R141 ;  /* 0x0000008d060d7220 */ /* 0x000fe20000410000 */
[----:B------:R-:W-:Y:S01]  /*fd40*/  FMNMX.FTZ R2, R3, R2, !PT ;  /* 0x0000000203027209 */ /* 0x000fe20007810000 */
[----:B------:R-:W-:Y:S02]  /*fd50*/  FADD.FTZ R5, R12, R5 ;  /* 0x000000050c057221 */ /* 0x000fe40000010000 */
[----:B------:R-:W-:Y:S01]  /*fd60*/  FMUL.FTZ R12, R6, R140 ;  /* 0x0000008c060c7220 */ /* 0x000fe20000410000 */
[----:B------:R-:W-:Y:S01]  /*fd70*/  MOV R140, R26 ;  /* 0x0000001a008c7202 */ /* 0x000fe20000000f00 */
[----:B------:R-:W1:Y:S01]  /*fd80*/  SHFL.BFLY PT, R4, R2, 0x2, 0x1f ;  /* 0x0c401f0002047f89 */ /* 0x000e6200000e0000 */
[----:B------:R-:W-:Y:S02]  /*fd90*/  FADD.FTZ R177, R8, R5 ;  /* 0x0000000508b17221 */ /* 0x000fe40000010000 */
        /* <DEDUP_REMOVED lines=329> */
.L_x_301:
[----:B------:R-:W2:Y:S04]  /*11230*/  LDL.LU R5, [R1+0x44] ;  /* 0x0000440001057983 */ /* 0x000ea80000300800 */
[----:B------:R-:W3:Y:S01]  /*11240*/  LDL.LU R7, [R1+0x40] ;  /* 0x0000400001077983 */ /* 0x000ee20000300800 */
[----:B------:R-:W-:-:S02]  /*11250*/  MOV R8, 0xff800000 ;  /* 0xff80000000087802 */ /* 0x000fc40000000f00 */
[----:B------:R-:W-:Y:S01]  /*11260*/  PLOP3.LUT P2, PT, PT, PT, PT, 0x8, 0x0 ;  /* 0x000000000000781c */ /* 0x000fe20003f4e170 */
[----:B--2---:R-:W2:Y:S04]  /*11270*/  SHFL.BFLY PT, R6, R5, 0x2, 0x1f ;  /* 0x0c401f0005067f89 */ /* 0x004ea800000e0000 */
[----:B-1-3--:R-:W1:Y:S01]  /*11280*/  SHFL.BFLY PT, R4, R7, 0x2, 0x1f ;  /* 0x0c401f0007047f89 */ /* 0x00ae6200000e0000 */
[----:B--2---:R-:W-:Y:S02]  /*11290*/  FADD.FTZ R6, R6, R5 ;  /* 0x0000000506067221 */ /* 0x004fe40000010000 */
[----:B-1----:R-:W-:-:S03]  /*112a0*/  FADD.FTZ R4, R4, R7 ;  /* 0x0000000704047221 */ /* 0x002fc60000010000 */
        /* <DEDUP_REMOVED lines=149> */
.L_x_259:
        /* <DEDUP_REMOVED lines=60> */
[----:B------:R-:W-:-:S02]  /*11fc0*/  SEL R12, R12, 0xffffffc0, !P2 ;  /* 0xffffffc00c0c7807 */ /* 0x000fc40005000000 */
[----:B------:R-:W-:Y:S02]  /*11fd0*/  F2FP.BF16.PACK_AB R48, R49, R48 ;  /* 0x000000303130723e */ /* 0x000fe400000010ff */
        /* <DEDUP_REMOVED lines=8> */
[----:B------:R-:W-:-:S02]  /*12060*/  F2FP.BF16.PACK_AB R56, R57, R56 ;  /* 0x000000383938723e */ /* 0x000fc400000010ff */
[----:B------:R-:W-:Y:S01]  /*12070*/  STS [R11+0x480], R134 ;  /* 0x000480860b007388 */ /* 0x000fe20000000800 */
[----:B------:R-:W-:Y:S02]  /*12080*/  F2FP.BF16.PACK_AB R58, R59, R58 ;  /* 0x0000003a3b3a723e */ /* 0x000fe400000010ff */
        /* <DEDUP_REMOVED lines=95> */
[----:B------:R-:W-:Y:S04]  /*12680*/  STS [R16+0xc480], R126 ;  /* 0x00c4807e10007388 */ /* 0x000fe80000000800 */
[----:B------:R-:W-:Y:S04]  /*12690*/  STS [R12+0xc000], R128 ;  /* 0x00c000800c007388 */ /* 0x000fe80000000800 */
[----:B------:R3:W-:Y:S01]  /*126a0*/  STS [R12+0xc400], R4 ;  /* 0x00c400040c007388 */ /* 0x0007e20000000800 */
[----:B-1----:R-:W-:-:S02]  /*126b0*/  IMAD.U32 R14, RZ, RZ, UR4 ;  /* 0x00000004ff0e7e24 */ /* 0x002fc4000f8e00ff */
[----:B--2---:R-:W-:Y:S01]  /*126c0*/  IMAD.U32 R15, RZ, RZ, UR5 ;  /* 0x00000005ff0f7e24 */ /* 0x004fe2000f8e00ff */
[----:B------:R-:W-:Y:S06]  /*126d0*/  BAR.SYNC.DEFER_BLOCKING 0x1, 0x100 ;  /* 0x0044000000007b1d */ /* 0x000fec0000010000 */
[----:B------:R-:W-:Y:S02]  /*126e0*/  ULDC.64 UR4, c[0x0][0x508] ;  /* 0x0001420000047ab9 */ /* 0x000fe40000000a00 */
[----:B------:R-:W-:Y:S01]  /*126f0*/  UISETP.NE.U32.AND UP0, UPT, URZ, UR4, UPT ;  /* 0x000000043f00728c */ /* 0x000fe2000bf05070 */
[----:B------:R-:W2:Y:S03]  /*12700*/  @P0 LDG.E R5, [R14.64] ;  /* 0x000000120e050981 */ /* 0x000ea6000c1e1900 */
[----:B------:R-:W-:Y:S01]  /*12710*/  UISETP.NE.AND.EX UP0, UPT, URZ, UR5, UPT, UP0 ;  /* 0x000000053f00728c */ /* 0x000fe2000bf05300 */
[----:B---3--:R-:W-:-:S02]  /*12720*/  IMAD.MOV.U32 R4, RZ, RZ, c[0x0][0x388] ;  /* 0x0000e200ff047624 */ /* 0x008fc400078e00ff */
        /* <DEDUP_REMOVED lines=14> */
[----:B-----5:R1:W2:Y:S04]  /*12810*/  LDG.E R4, [R14.64] ;  /* 0x000000120e047981 */ /* 0x0202a8000c1e1900 */
[----:B-1----:R-:W2:Y:S02]  /*12820*/  LDG.E R14, [R14.64+0x4] ;  /* 0x000004120e0e7981 */ /* 0x002ea4000c1e1900 */
[----:B--2---:R-:W-:Y:S02]  /*12830*/  IADD3 R4, -R4, R14, RZ ;  /* 0x0000000e04047210 */ /* 0x004fe40007ffe1ff */
.L_x_316:
[----:B-1----:R-:W-:Y:S01]  /*12840*/  SHF.R.S32.HI R5, RZ, 0x1f, R10 ;  /* 0x0000001fff057819 */ /* 0x002fe2000001140a */
[----:B------:R-:W-:Y:S01]  /*12850*/  IMAD.MOV.U32 R9, RZ, RZ, c[0x0][0x4e8] ;  /* 0x00013a00ff097624 */ /* 0x000fe200078e00ff */
[----:B------:R-:W-:Y:S01]  /*12860*/  LOP3.LUT R11, R6, 0xffffffe0, RZ, 0xc0, !PT ;  /* 0xffffffe0060b7812 */ /* 0x000fe200078ec0ff */
[----:B------:R-:W1:Y:S01]  /*12870*/  S2R R75, SR_CTAID.X ;  /* 0x00000000004b7919 */ /* 0x000e620000002500 */
[----:B------:R-:W-:Y:S01]  /*12880*/  LEA.HI R5, R5, R10, RZ, 0x3 ;  /* 0x0000000a05057211 */ /* 0x000fe200078f18ff */
[----:B------:R-:W-:Y:S01]  /*12890*/  ULDC.64 UR6, c[0x0][0x490] ;  /* 0x0001240000067ab9 */ /* 0x000fe20000000a00 */
[----:B------:R-:W-:Y:S01]  /*128a0*/  ISETP.NE.AND P1, PT, R9, 0x1, PT ;  /* 0x000000010900780c */ /* 0x000fe20003f25270 */
[----:B------:R-:W-:Y:S01]  /*128b0*/  USHF.R.S32.HI UR11, URZ, 0x1f, UR13 ;  /* 0x0000001f3f0b7899 */ /* 0x000fe2000801140d */
[----:B------:R-:W-:Y:S01]  /*128c0*/  LOP3.LUT R6, R5, 0xffffff8, RZ, 0xc0, !PT ;  /* 0x0ffffff805067812 */ /* 0x000fe200078ec0ff */
[----:B------:R-:W-:Y:S01]  /*128d0*/  IMAD.IADD R5, R0, 0x1, -R11 ;  /* 0x0000000100057824 */ /* 0x000fe200078e0a0b */
[----:B------:R-:W-:Y:S01]  /*128e0*/  ULDC.64 UR4, c[0x0][0x3a0] ;  /* 0x0000e80000047ab9 */ /* 0x000fe20000000a00 */
[----:B------:R-:W-:Y:S01]  /*128f0*/  BSSY B0, `(.L_x_317) ;  /* 0x0000093000007945 */ /* 0x000fe20003800000 */
[----:B------:R-:W-:Y:S01]  /*12900*/  UIMAD UR8, UR9, UR6, URZ ;  /* 0x00000006090872a4 */ /* 0x000fe2000f8e023f */
[----:B------:R-:W-:Y:S01]  /*12910*/  IMAD.IADD R6, R10, 0x1, -R6 ;  /* 0x000000010a067824 */ /* 0x000fe200078e0a06 */
[----:B------:R-:W-:Y:S01]  /*12920*/  SHF.R.S32.HI R9, RZ, 0x1f, R5 ;  /* 0x0000001fff097819 */ /* 0x000fe20000011405 */
[----:B------:R-:W-:Y:S01]  /*12930*/  UMOV UR14, UR20 ;  /* 0x00000014000e7c82 */ /* 0x000fe20008000000 */
[----:B------:R-:W-:Y:S01]  /*12940*/  LEA.HI R10, R3, R3, RZ, 0x1 ;  /* 0x00000003030a7211 */ /* 0x000fe200078f08ff */
[----:B------:R-:W-:Y:S01]  /*12950*/  UMOV UR15, UR21 ;  /* 0x00000015000f7c82 */ /* 0x000fe20008000000 */
[----:B------:R-:W-:Y:S01]  /*12960*/  LEA.HI R9, R9, R5, RZ, 0x2 ;  /* 0x0000000509097211 */ /* 0x000fe200078f10ff */
[----:B------:R-:W-:Y:S01]  /*12970*/  UIMAD UR12, UR21, UR4, URZ ;  /* 0x00000004150c72a4 */ /* 0x000fe2000f8e023f */
[----:B------:R-:W-:Y:S01]  /*12980*/  LOP3.LUT R10, R10, 0x1ffffffe, RZ, 0xc0, !PT ;  /* 0x1ffffffe0a0a7812 */ /* 0x000fe200078ec0ff */
[----:B------:R-:W-:Y:S01]  /*12990*/  USEL UR11, UR11, URZ, !UP1 ;  /* 0x0000003f0b0b7287 */ /* 0x000fe2000c800000 */
[----:B------:R-:W-:Y:S01]  /*129a0*/  SHF.R.S32.HI R9, RZ, 0x2, R9 ;  /* 0x00000002ff097819 */ /* 0x000fe20000011409 */
[----:B------:R-:W-:Y:S01]  /*129b0*/  UIMAD.WIDE.U32 UR14, UR10, UR6, UR14 ;  /* 0x000000060a0e72a5 */ /* 0x000fe2000f8e000e */
[----:B------:R-:W-:Y:S01]  /*129c0*/  LOP3.LUT P2, RZ, R5, 0x3, RZ, 0xc0, !PT ;  /* 0x0000000305ff7812 */ /* 0x000fe2000784c0ff */
[----:B------:R-:W-:Y:S01]  /*129d0*/  IMAD.IADD R3, R3, 0x1, -R10 ;  /* 0x0000000103037824 */ /* 0x000fe200078e0a0a */
[----:B------:R-:W-:Y:S01]  /*129e0*/  UIMAD UR8, UR10, UR7, UR8 ;  /* 0x000000070a0872a4 */ /* 0x000fe2000f8e0208 */
[----:B------:R-:W-:Y:S01]  /*129f0*/  IMAD R6, R6, 0x10, R9 ;  /* 0x0000001006067824 */ /* 0x000fe200078e0209 */
[----:B------:R-:W-:-:S02]  /*12a00*/  UIMAD.WIDE.U32 UR16, UR20, UR4, URZ ;  /* 0x00000004141072a5 */ /* 0x000fc4000f8e003f */
[----:B------:R-:W-:Y:S01]  /*12a10*/  ULDC.64 UR6, c[0x0][0x498] ;  /* 0x0001260000067ab9 */ /* 0x000fe20000000a00 */
[--C-:B------:R-:W-:Y:S01]  /*12a20*/  IMAD R3, R3, 0x8, R6.reuse ;  /* 0x0000000803037824 */ /* 0x100fe200078e0206 */
[----:B------:R-:W-:Y:S01]  /*12a30*/  UIMAD UR12, UR20, UR5, UR12 ;  /* 0x00000005140c72a4 */ /* 0x000fe2000f8e020c */
[C---:B-1----:R-:W-:Y:S01]  /*12a40*/  IMAD R6, R75.reuse, 0x80, R6 ;  /* 0x000000804b067824 */ /* 0x042fe200078e0206 */
[----:B------:R-:W-:Y:S01]  /*12a50*/  USEL UR13, UR13, URZ, !UP1 ;  /* 0x0000003f0d0d7287 */ /* 0x000fe2000c800000 */
[----:B------:R-:W-:Y:S01]  /*12a60*/  IMAD R9, R75, 0x80, R3 ;  /* 0x000000804b097824 */ /* 0x000fe200078e0203 */
[CC--:B------:R-:W-:Y:S01]  /*12a70*/  LEA.HI R3, R2.reuse, R0.reuse, RZ, 0x3 ;  /* 0x0000000002037211 */ /* 0x0c0fe200078f18ff */
[----:B------:R-:W-:Y:S02]  /*12a80*/  UIMAD UR20, UR11, UR6, URZ ;  /* 0x000000060b1472a4 */ /* 0x000fe4000f8e023f */
[----:B------:R-:W-:Y:S01]  /*12a90*/  @P1 IMAD.HI.U32 R5, R9, c[0x0][0x4ec], RZ ;  /* 0x00013b0009051a27 */ /* 0x000fe200078e00ff */
[----:B------:R-:W-:Y:S01]  /*12aa0*/  MOV R12, R9 ;  /* 0x00000009000c7202 */ /* 0x000fe20000000f00 */
[----:B------:R-:W-:Y:S01]  /*12ab0*/  UIADD3 UR15, UR15, UR8, URZ ;  /* 0x000000080f0f7290 */ /* 0x000fe2000fffe03f */
[----:B------:R-:W-:Y:S01]  /*12ac0*/  LOP3.LUT R10, R3, 0xfffffff8, RZ, 0xc0, !PT ;  /* 0xfffffff8030a7812 */ /* 0x000fe200078ec0ff */
[----:B------:R-:W-:Y:S01]  /*12ad0*/  UIMAD UR7, UR13, UR7, UR20 ;  /* 0x000000070d0772a4 */ /* 0x000fe2000f8e0214 */
[----:B------:R-:W-:Y:S01]  /*12ae0*/  @P1 SHF.R.U32.HI R12, RZ, c[0x0][0x4f0], R5 ;  /* 0x00013c00ff0c1a19 */ /* 0x000fe20000011605 */
[----:B------:R-:W-:Y:S01]  /*12af0*/  UIMAD.WIDE.U32 UR14, UR13, UR6, UR14 ;  /* 0x000000060d0e72a5 */ /* 0x000fe2000f8e000e */
[----:B------:R-:W-:Y:S01]  /*12b00*/  LEA.HI R5, R2, R0, RZ, 0x6 ;  /* 0x0000000002057211 */ /* 0x000fe200078f30ff */
[----:B------:R-:W-:Y:S01]  /*12b10*/  IMAD.IADD R0, R0, 0x1, -R10 ;  /* 0x0000000100007824 */ /* 0x000fe200078e0a0a */
[----:B------:R-:W-:Y:S01]  /*12b20*/  SHF.R.S32.HI R3, RZ, 0x3, R3 ;  /* 0x00000003ff037819 */ /* 0x000fe20000011403 */
[--C-:B------:R-:W-:Y:S01]  /*12b30*/  IMAD.MOV R2, RZ, RZ, -R12.reuse ;  /* 0x000000ffff027224 */ /* 0x100fe200078e0a0c */
[----:B------:R-:W-:Y:S01]  /*12b40*/  SHF.R.S32.HI R10, RZ, 0x1f, R12 ;  /* 0x0000001fff0a7819 */ /* 0x000fe2000001140c */
[----:B------:R-:W-:Y:S01]  /*12b50*/  ULDC.64 UR4, c[0x0][0x3e8] ;  /* 0x0000fa0000047ab9 */ /* 0x000fe20000000a00 */
[----:B------:R-:W-:Y:S01]  /*12b60*/  IADD3 R12, P0, R12, UR14, RZ ;  /* 0x0000000e0c0c7c10 */ /* 0x000fe2000ff1e0ff */
[----:B------:R-:W-:Y:S01]  /*12b70*/  IMAD R9, R2, c[0x0][0x4e8], R9 ;  /* 0x00013a0002097a24 */ /* 0x000fe200078e0209 */
[----:B------:R-:W-:Y:S01]  /*12b80*/  UIMAD UR9, UR9, UR4, URZ ;  /* 0x00000004090972a4 */ /* 0x000fe2000f8e023f */
[----:B------:R-:W-:Y:S01]  /*12b90*/  IMAD.U32 R2, RZ, RZ, UR7 ;  /* 0x00000007ff027e24 */ /* 0x000fe2000f8e00ff */
[----:B------:R-:W-:Y:S01]  /*12ba0*/  UIADD3 UR17, UR17, UR12, URZ ;  /* 0x0000000c11117290 */ /* 0x000fe2000fffe03f */
[C---:B------:R-:W-:Y:S01]  /*12bb0*/  IMAD R15, R0.reuse, 0x20, R3 ;  /* 0x00000020000f7824 */ /* 0x040fe200078e0203 */
[----:B------:R-:W-:Y:S01]  /*12bc0*/  SHF.R.S32.HI R11, RZ, 0x1f, R9 ;  /* 0x0000001fff0b7819 */ /* 0x000fe20000011409 */
[----:B------:R-:W-:Y:S01]  /*12bd0*/  IMAD.SHL.U32 R0, R0, 0x8, RZ ;  /* 0x0000000800007824 */ /* 0x000fe200078e00ff */
[----:B------:R-:W-:Y:S01]  /*12be0*/  IADD3.X R13, R10, UR15, R2, P0, !PT ;  /* 0x0000000f0a0d7c10 */ /* 0x000fe200087fe402 */
[----:B------:R-:W-:Y:S01]  /*12bf0*/  IMAD.SHL.U32 R2, R3, 0x40, RZ ;  /* 0x0000004003027824 */ /* 0x000fe200078e00ff */
[----:B------:R-:W-:Y:S01]  /*12c00*/  LEA R15, R75, R15, 0x7 ;  /* 0x0000000f4b0f7211 */ /* 0x000fe200078e38ff */
[----:B------:R-:W-:Y:S01]  /*12c10*/  IMAD R11, R11, c[0x0][0x488], RZ ;  /* 0x000122000b0b7a24 */ /* 0x000fe200078e02ff */
[----:B------:R-:W-:Y:S01]  /*12c20*/  UIMAD UR5, UR10, UR5, UR9 ;  /* 0x000000050a0572a4 */ /* 0x000fe2000f8e0209 */
[----:B------:R-:W-:Y:S01]  /*12c30*/  IMAD.WIDE.U32 R12, R9, c[0x0][0x488], R12 ;  /* 0x00012200090c7a25 */ /* 0x000fe200078e000c */
[----:B------:R-:W-:Y:S01]  /*12c40*/  LOP3.LUT R2, R2, 0x1c0, RZ, 0xc0, !PT ;  /* 0x000001c002027812 */ /* 0x000fe200078ec0ff */
[----:B------:R-:W-:-:S02]  /*12c50*/  UIMAD.WIDE.U32 UR16, UR10, UR4, UR16 ;  /* 0x000000040a1072a5 */ /* 0x000fc4000f8e0010 */
[----:B------:R-:W-:Y:S01]  /*12c60*/  IMAD R11, R9, c[0x0][0x48c], R11 ;  /* 0x00012300090b7a24 */ /* 0x000fe200078e020b */
[----:B------:R-:W-:Y:S01]  /*12c70*/  LEA R10, P0, R12, c[0x0][0x450], 0x2 ;  /* 0x000114000c0a7a11 */ /* 0x000fe200078010ff */
[----:B------:R-:W-:Y:S01]  /*12c80*/  @P1 IMAD.HI.U32 R16, R15, c[0x0][0x4ec], RZ ;  /* 0x00013b000f101a27 */ /* 0x000fe200078e00ff */
[----:B------:R-:W-:Y:S01]  /*12c90*/  SHF.R.U32.HI R9, RZ, 0x3, R2 ;  /* 0x00000003ff097819 */ /* 0x000fe20000011602 */
[----:B------:R-:W-:Y:S01]  /*12ca0*/  ULDC.64 UR6, c[0x0][0x3f0] ;  /* 0x0000fc0000067ab9 */ /* 0x000fe20000000a00 */
[----:B------:R-:W-:Y:S01]  /*12cb0*/  LOP3.LUT R2, R2, 0x38, R0, 0xf8, !PT ;  /* 0x0000003802027812 */ /* 0x000fe200078ef800 */
[----:B------:R-:W-:Y:S01]  /*12cc0*/  IMAD.IADD R11, R13, 0x1, R11 ;  /* 0x000000010d0b7824 */ /* 0x000fe200078e020b */
[----:B------:R-:W-:Y:S01]  /*12cd0*/  UIMAD UR11, UR11, UR6, URZ ;  /* 0x000000060b0b72a4 */ /* 0x000fe2000f8e023f */
[----:B------:R-:W-:Y:S01]  /*12ce0*/  IMAD.MOV.U32 R14, RZ, RZ, R15 ;  /* 0x000000ffff0e7224 */ /* 0x000fe200078e000f */
[----:B------:R-:W-:Y:S01]  /*12cf0*/  @P1 SHF.R.U32.HI R14, RZ, c[0x0][0x4f0], R16 ;  /* 0x00013c00ff0e1a19 */ /* 0x000fe20000011610 */
[----:B------:R-:W-:Y:S01]  /*12d00*/  UIADD3 UR17, UR17, UR5, URZ ;  /* 0x0000000511117290 */ /* 0x000fe2000fffe03f */
[----:B------:R-:W-:Y:S01]  /*12d10*/  LEA.HI.X R11, R12, c[0x0][0x454], R11, 0x2, P0 ;  /* 0x000115000c0b7a11 */ /* 0x000fe200000f140b */
[----:B------:R-:W-:Y:S01]  /*12d20*/  UIMAD UR7, UR13, UR7, UR11 ;  /* 0x000000070d0772a4 */ /* 0x000fe2000f8e020b */
[----:B------:R-:W-:Y:S01]  /*12d30*/  LOP3.LUT R9, R2, R9, RZ, 0x3c, !PT ;  /* 0x0000000902097212 */ /* 0x000fe200078e3cff */
[--C-:B------:R-:W-:Y:S01]  /*12d40*/  IMAD.MOV R18, RZ, RZ, -R14.reuse ;  /* 0x000000ffff127224 */ /* 0x100fe200078e0a0e */
[----:B------:R-:W-:Y:S01]  /*12d50*/  SHF.R.S32.HI R2, RZ, 0x1f, R14 ;  /* 0x0000001fff027819 */ /* 0x000fe2000001140e */
[----:B------:R-:W-:Y:S01]  /*12d60*/  SHFL.IDX PT, R12, R10, RZ, 0x1c1f ;  /* 0x001c1fff0a0c7589 */ /* 0x000fe200000e0000 */
[----:B------:R-:W-:Y:S01]  /*12d70*/  UIMAD.WIDE.U32 UR16, UR13, UR6, UR16 ;  /* 0x000000060d1072a5 */ /* 0x000fe2000f8e0010 */
[----:B------:R-:W-:-:S02]  /*12d80*/  IMAD R18, R18, c[0x0][0x4e8], R15 ;  /* 0x00013a0012127a24 */ /* 0x000fc400078e020f */
[----:B------:R-:W1:Y:S01]  /*12d90*/  SHFL.IDX PT, R13, R11, RZ, 0x1c1f ;  /* 0x001c1fff0b0d7589 */ /* 0x000e6200000e0000 */
[----:B------:R-:W-:Y:S01]  /*12da0*/  UIADD3 UR7, UR17, UR7, URZ ;  /* 0x0000000711077290 */ /* 0x000fe2000fffe03f */
[----:B------:R-:W-:Y:S01]  /*12db0*/  IMAD R15, R2, c[0x0][0x3e0], RZ ;  /* 0x0000f800020f7a24 */ /* 0x000fe200078e02ff */
[----:B------:R-:W-:Y:S01]  /*12dc0*/  MOV R17, UR17 ;  /* 0x0000001100117c02 */ /* 0x000fe20008000f00 */
[----:B------:R-:W-:Y:S01]  /*12dd0*/  SHFL.IDX PT, R10, R10, 0x1, 0x1c1f ;  /* 0x003c1f000a0a7f89 */ /* 0x000fe200000e0000 */
[----:B-----5:R-:W-:Y:S01]  /*12de0*/  IMAD R2, R4, c[0x0][0x4e8], RZ ;  /* 0x00013a0004027a24 */ /* 0x020fe200078e02ff */
[C---:B------:R-:W-:Y:S01]  /*12df0*/  IADD3 R4, R6.reuse, 0x8, RZ ;  /* 0x0000000806047810 */ /* 0x040fe20007ffe0ff */
[----:B------:R-:W-:Y:S01]  /*12e00*/  IMAD.U32 R16, RZ, RZ, UR16 ;  /* 0x00000010ff107e24 */ /* 0x000fe2000f8e00ff */
[----:B------:R-:W2:Y:S01]  /*12e10*/  SHFL.IDX PT, R11, R11, 0x1, 0x1c1f ;  /* 0x003c1f000b0b7f89 */ /* 0x000ea200000e0000 */
[----:B------:R-:W-:Y:S01]  /*12e20*/  IMAD.U32 R17, RZ, RZ, UR7 ;  /* 0x00000007ff117e24 */ /* 0x000fe2000f8e00ff */
[-C--:B------:R-:W-:Y:S01]  /*12e30*/  ISETP.GE.OR P1, PT, R6, R2.reuse, P2 ;  /* 0x000000020600720c */ /* 0x080fe20001726670 */
[----:B------:R-:W-:Y:S01]  /*12e40*/  IMAD.SHL.U32 R5, R5, 0x8, RZ ;  /* 0x0000000805057824 */ /* 0x000fe200078e00ff */
[----:B------:R-:W-:Y:S01]  /*12e50*/  ISETP.GE.OR P0, PT, R4, R2, P2 ;  /* 0x000000020400720c */ /* 0x000fe20001706670 */
[----:B------:R-:W-:Y:S01]  /*12e60*/  IMAD.WIDE.U32 R16, R14, c[0x0][0x3e0], R16 ;  /* 0x0000f8000e107a25 */ /* 0x000fe200078e0010 */
[----:B------:R-:W-:-:S02]  /*12e70*/  SHF.R.S32.HI R6, RZ, 0x1f, R18 ;  /* 0x0000001fff067819 */ /* 0x000fc40000011412 */
[----:B------:R-:W-:Y:S01]  /*12e80*/  LOP3.LUT R5, R9, 0x7ffffe00, R5, 0xf8, !PT ;  /* 0x7ffffe0009057812 */ /* 0x000fe200078ef805 */
[----:B------:R-:W-:Y:S01]  /*12e90*/  IMAD R15, R14, c[0x0][0x3e4], R15 ;  /* 0x0000f9000e0f7a24 */ /* 0x000fe200078e020f */
[----:B------:R-:W-:Y:S01]  /*12ea0*/  MOV R14, R16 ;  /* 0x00000010000e7202 */ /* 0x000fe20000000f00 */
[----:B------:R-:W-:Y:S02]  /*12eb0*/  IMAD R6, R6, c[0x0][0x3d8], RZ ;  /* 0x0000f60006067a24 */ /* 0x000fe400078e02ff */
[----:B------:R-:W-:Y:S02]  /*12ec0*/  IMAD.IADD R15, R17, 0x1, R15 ;  /* 0x00000001110f7824 */ /* 0x000fe400078e020f */
[----:B------:R-:W-:Y:S01]  /*12ed0*/  IMAD.SHL.U32 R16, R5, 0x2, RZ ;  /* 0x0000000205107824 */ /* 0x000fe200078e00ff */
[----:B-1----:R1:W-:Y:S01]  /*12ee0*/  @!P1 ST.E [R12.64], R7 ;  /* 0x000000070c009985 */ /* 0x0023e2000c101912 */
[C---:B------:R-:W-:Y:S02]  /*12ef0*/  IMAD R17, R18.reuse, c[0x0][0x3dc], R6 ;  /* 0x0000f70012117a24 */ /* 0x040fe400078e0206 */
[----:B------:R-:W-:-:S04]  /*12f00*/  IMAD.WIDE.U32 R18, R18, c[0x0][0x3d8], R14 ;  /* 0x0000f60012127a25 */ /* 0x000fc800078e000e */
[----:B------:R-:W-:Y:S01]  /*12f10*/  IMAD.IADD R17, R19, 0x1, R17 ;  /* 0x0000000113117824 */ /* 0x000fe200078e0211 */
[----:B--2---:R1:W-:Y:S01]  /*12f20*/  @!P0 ST.E [R10.64], R8 ;  /* 0x000000080a008985 */ /* 0x0043e2000c101912 */
[C---:B------:R-:W-:Y:S01]  /*12f30*/  LEA R74, P0, R18.reuse, c[0x0][0x380], 0x1 ;  /* 0x0000e000124a7a11 */ /* 0x040fe200078008ff */
[----:B------:R-:W-:Y:S02]  /*12f40*/  IMAD R75, R75, 0x80, R3 ;  /* 0x000000804b4b7824 */ /* 0x000fe400078e0203 */
        /* <DEDUP_REMOVED lines=26> */
[----:B-1----:R-:W1:Y:S01]  /*130f0*/  LDS.128 R16, [R16+0xc080] ;  /* 0x00c0800010107984 */ /* 0x002e620000000c00 */
        /* <DEDUP_REMOVED lines=16> */
[----:B----4-:R2:W-:Y:S04]  /*13200*/  @!P1 ST.E.128 [R68.64], R32 ;  /* 0x0000002044009985 */ /* 0x0105e8000c101d12 */
[----:B-1----:R2:W-:Y:S02]  /*13210*/  @!P0 ST.E.128 [R76.64], R16 ;  /* 0x000000104c008985 */ /* 0x0025e4000c101d12 */
.L_x_318:
[----:B--234-:R-:W-:Y:S05]  /*13220*/  BSYNC B0 ;  /* 0x0000000000007941 */ /* 0x01cfea0003800000 */
.L_x_317:
[----:B------:R-:W-:Y:S01]  /*13230*/  IADD3 R3, R75, 0x20, RZ ;  /* 0x000000204b037810 */ /* 0x000fe20007ffe0ff */
[----:B------:R2:W3:Y:S01]  /*13240*/  SHFL.IDX PT, R35, R73, 0x1, 0x181f ;  /* 0x00381f0049237f89 */ /* 0x0004e200000e0000 */
[----:B------:R-:W-:Y:S02]  /*13250*/  BSSY B0, `(.L_x_319) ;  /* 0x000001c000007945 */ /* 0x000fe40003800000 */
[----:B------:R-:W-:Y:S01]  /*13260*/  ISETP.GE.AND P0, PT, R3, R2, PT ;  /* 0x000000020300720c */ /* 0x000fe20003f06270 */
[----:B------:R2:W4:-:S12]  /*13270*/  SHFL.IDX PT, R34, R74, 0x1, 0x181f ;  /* 0x00381f004a227f89 */ /* 0x00051800000e0000 */
[----:B------:R-:W-:Y:S05]  /*13280*/  @P0 BRA `(.L_x_320) ;  /* 0x0000018000000947 */ /* 0x000fea0003800000 */
[C---:B------:R-:W-:Y:S02]  /*13290*/  IADD3 R32, R0.reuse, 0x40, RZ ;  /* 0x0000004000207810 */ /* 0x040fe40007ffe0ff */
[C---:B------:R-:W-:Y:S02]  /*132a0*/  IADD3 R18, R0.reuse, 0x80, RZ ;  /* 0x0000008000127810 */ /* 0x040fe40007ffe0ff */
[----:B-1----:R-:W-:Y:S02]  /*132b0*/  IADD3 R16, R0, 0xc0, RZ ;  /* 0x000000c000107810 */ /* 0x002fe40007ffe0ff */
        /* <DEDUP_REMOVED lines=21> */
.L_x_320:
[----:B------:R-:W-:Y:S05]  /*13410*/  BSYNC B0 ;  /* 0x0000000000007941 */ /* 0x000fea0003800000 */
.L_x_319:
[----:B------:R-:W-:Y:S01]  /*13420*/  IADD3 R3, R75, 0x40, RZ ;  /* 0x000000404b037810 */ /* 0x000fe20007ffe0ff */
[----:B-1----:R1:W2:Y:S01]  /*13430*/  SHFL.IDX PT, R19, R73, 0x2, 0x181f ;  /* 0x00581f0049137f89 */ /* 0x0022a200000e0000 */
[----:B------:R-:W-:Y:S02]  /*13440*/  BSSY B0, `(.L_x_321) ;  /* 0x000001c000007945 */ /* 0x000fe40003800000 */
[----:B------:R-:W-:Y:S01]  /*13450*/  ISETP.GE.AND P0, PT, R3, R2, PT ;  /* 0x000000020300720c */ /* 0x000fe20003f06270 */
[----:B------:R1:W4:-:S12]  /*13460*/  SHFL.IDX PT, R18, R74, 0x2, 0x181f ;  /* 0x00581f004a127f89 */ /* 0x00031800000e0000 */
        /* <DEDUP_REMOVED lines=12> */
[----:B--2-4-:R-:W-:Y:S01]  /*13530*/  @!P3 IMAD.WIDE R16, R0, 0x2, R18 ;  /* 0x000000020010b825 */ /* 0x014fe200078e0212 */
        /* <DEDUP_REMOVED lines=12> */
.L_x_322:
[----:B------:R-:W-:Y:S05]  /*13600*/  BSYNC B0 ;  /* 0x0000000000007941 */ /* 0x000fea0003800000 */
.L_x_321:
[----:B------:R-:W-:Y:S01]  /*13610*/  IADD3 R75, R75, 0x60, RZ ;  /* 0x000000604b4b7810 */ /* 0x000fe20007ffe0ff */
[----:B--2---:R2:W1:Y:S03]  /*13620*/  SHFL.IDX PT, R11, R73, 0x3, 0x181f ;  /* 0x00781f00490b7f89 */ /* 0x00446600000e0000 */
[----:B------:R-:W-:Y:S01]  /*13630*/  ISETP.GE.AND P0, PT, R75, R2, PT ;  /* 0x000000024b00720c */ /* 0x000fe20003f06270 */
[----:B------:R2:W4:-:S12]  /*13640*/  SHFL.IDX PT, R10, R74, 0x3, 0x181f ;  /* 0x00781f004a0a7f89 */ /* 0x00051800000e0000 */
[----:B------:R-:W-:Y:S05]  /*13650*/  @P0 EXIT ;  /* 0x000000000000094d */ /* 0x000fea0003800000 */
[C---:B------:R-:W-:Y:S02]  /*13660*/  IADD3 R9, R0.reuse, 0x40, RZ ;  /* 0x0000004000097810 */ /* 0x040fe40007ffe0ff */
[C---:B------:R-:W-:Y:S02]  /*13670*/  IADD3 R3, R0.reuse, 0x80, RZ ;  /* 0x0000008000037810 */ /* 0x040fe40007ffe0ff */
        /* <DEDUP_REMOVED lines=10> */
[----:B------:R-:W-:Y:S02]  /*13720*/  @!P2 ST.E.128 [R12.64], R52 ;  /* 0x000000340c00a985 */ /* 0x000fe4000c101d12 */
[----:B------:R-:W-:-:S04]  /*13730*/  @!P1 IMAD.WIDE R8, R8, 0x2, R10 ;  /* 0x0000000208089825 */ /* 0x000fc800078e020a */
[----:B------:R-:W-:Y:S01]  /*13740*/  @!P0 IMAD.WIDE R2, R2, 0x2, R10 ;  /* 0x0000000202028825 */ /* 0x000fe200078e020a */
[----:B------:R-:W-:Y:S04]  /*13750*/  @!P1 ST.E.128 [R8.64], R36 ;  /* 0x0000002408009985 */ /* 0x000fe8000c101d12 */
[----:B------:R1:W-:Y:S02]  /*13760*/  @!P0 ST.E.128 [R2.64], R20 ;  /* 0x0000001402008985 */ /* 0x0003e4000c101d12 */
[----:B-1----:R-:W-:-:S04]  /*13770*/  IADD3 R2, R0, 0xc0, RZ ;  /* 0x000000c000027810 */ /* 0x002fc80007ffe0ff */
        /* <DEDUP_REMOVED lines=8> */
.L_x_315:
        /* <DEDUP_REMOVED lines=31> */
.L_x_323:
[----:B-1----:R-:W1:Y:S01]  /*139f0*/  S2R R9, SR_TID.X ;  /* 0x0000000000097919 */ /* 0x002e620000002100 */
[----:B------:R-:W-:Y:S01]  /*13a00*/  USHF.R.S32.HI UR6, URZ, 0x1f, UR13 ;  /* 0x0000001f3f067899 */ /* 0x000fe2000801140d */
[----:B------:R-:W-:Y:S01]  /*13a10*/  BSSY B0, `(.L_x_324) ;  /* 0x0000029000007945 */ /* 0x000fe20003800000 */
[----:B------:R-:W-:-:S02]  /*13a20*/  USEL UR13, UR13, URZ, !UP1 ;  /* 0x0000003f0d0d7287 */ /* 0x000fc4000c800000 */
[----:B------:R-:W-:Y:S01]  /*13a30*/  USEL UR6, UR6, URZ, !UP1 ;  /* 0x0000003f06067287 */ /* 0x000fe2000c800000 */
[----:B-1----:R-:W-:-:S13]  /*13a40*/  ISETP.GT.AND P0, PT, R9, 0x7f, PT ;  /* 0x0000007f0900780c */ /* 0x002fda0003f04270 */
        /* <DEDUP_REMOVED lines=22> */
[C---:B------:R-:W-:Y:S02]  /*13bb0*/  IADD3 R5, -R6.reuse, RZ, RZ ;  /* 0x000000ff06057210 */ /* 0x040fe40007ffe1ff */
[----:B------:R-:W-:Y:S02]  /*13bc0*/  SHF.R.S32.HI R2, RZ, 0x1f, R6 ;  /* 0x0000001fff027819 */ /* 0x000fe40000011406 */
[----:B------:R-:W-:Y:S01]  /*13bd0*/  IADD3 R6, P0, R6, UR16, RZ ;  /* 0x0000001006067c10 */ /* 0x000fe2000ff1e0ff */
[----:B------:R-:W-:Y:S02]  /*13be0*/  IMAD R5, R5, c[0x0][0x4e8], R0 ;  /* 0x00013a0005057a24 */ /* 0x000fe400078e0200 */
[----:B------:R-:W-:-:S03]  /*13bf0*/  IMAD.U32 R0, RZ, RZ, UR5 ;  /* 0x00000005ff007e24 */ /* 0x000fc6000f8e00ff */
[----:B------:R-:W-:Y:S02]  /*13c00*/  SHF.R.S32.HI R3, RZ, 0x1f, R5 ;  /* 0x0000001fff037819 */ /* 0x000fe40000011405 */
[----:B------:R-:W-:-:S03]  /*13c10*/  IADD3.X R7, R2, UR17, R0, P0, !PT ;  /* 0x0000001102077c10 */ /* 0x000fc600087fe400 */
[----:B------:R-:W-:Y:S02]  /*13c20*/  IMAD R0, R3, c[0x0][0x488], RZ ;  /* 0x0001220003007a24 */ /* 0x000fe400078e02ff */
[----:B------:R-:W-:-:S04]  /*13c30*/  IMAD.WIDE.U32 R6, R5, c[0x0][0x488], R6 ;  /* 0x0001220005067a25 */ /* 0x000fc800078e0006 */
[----:B------:R-:W-:Y:S01]  /*13c40*/  IMAD R0, R5, c[0x0][0x48c], R0 ;  /* 0x0001230005007a24 */ /* 0x000fe200078e0200 */
[----:B------:R-:W-:-:S04]  /*13c50*/  LEA R2, P0, R6, c[0x0][0x450], 0x2 ;  /* 0x0001140006027a11 */ /* 0x000fc800078010ff */
[----:B------:R-:W-:-:S04]  /*13c60*/  IADD3 R0, R7, R0, RZ ;  /* 0x0000000007007210 */ /* 0x000fc80007ffe0ff */
[----:B------:R-:W-:Y:S01]  /*13c70*/  LEA.HI.X R3, R6, c[0x0][0x454], R0, 0x2, P0 ;  /* 0x0001150006037a11 */ /* 0x000fe200000f1400 */
[----:B------:R-:W-:-:S05]  /*13c80*/  IMAD.MOV.U32 R0, RZ, RZ, -0x800000 ;  /* 0xff800000ff007424 */ /* 0x000fca00078e00ff */
[----:B------:R1:W-:Y:S02]  /*13c90*/  STG.E [R2.64], R0 ;  /* 0x0000000002007986 */ /* 0x0003e4000c101912 */
.L_x_325:
[----:B------:R-:W-:Y:S05]  /*13ca0*/  BSYNC B0 ;  /* 0x0000000000007941 */ /* 0x000fea0003800000 */
.L_x_324:
[----:B-1----:R-:W1:Y:S01]  /*13cb0*/  S2R R0, SR_CTAID.X ;  /* 0x0000000000007919 */ /* 0x002e620000002500 */
[----:B------:R-:W-:Y:S01]  /*13cc0*/  SHF.R.S32.HI R5, RZ, 0x1f, R9 ;  /* 0x0000001fff057819 */ /* 0x000fe20000011409 */
[----:B------:R-:W-:Y:S01]  /*13cd0*/  ULDC.64 UR4, c[0x0][0x3a0] ;  /* 0x0000e80000047ab9 */ /* 0x000fe20000000a00 */
[----:B------:R-:W-:Y:S01]  /*13ce0*/  IMAD.MOV.U32 R2, RZ, RZ, c[0x0][0x4e8] ;  /* 0x00013a00ff027624 */ /* 0x000fe200078e00ff */
[----:B------:R-:W-:Y:S01]  /*13cf0*/  UIMAD UR7, UR15, UR4, URZ ;  /* 0x000000040f0772a4 */ /* 0x000fe2000f8e023f */
[----:B------:R-:W-:Y:S01]  /*13d00*/  LEA.HI R5, R5, R9, RZ, 0x3 ;  /* 0x0000000905057211 */ /* 0x000fe200078f18ff */
[----:B------:R-:W-:Y:S01]  /*13d10*/  UIMAD.WIDE.U32 UR16, UR14, UR4, URZ ;  /* 0x000000040e1072a5 */ /* 0x000fe2000f8e003f */
[----:B-----5:R-:W-:Y:S01]  /*13d20*/  IMAD R4, R4, c[0x0][0x4e8], RZ ;  /* 0x00013a0004047a24 */ /* 0x020fe200078e02ff */
[----:B------:R-:W-:Y:S01]  /*13d30*/  UIMAD UR7, UR14, UR5, UR7 ;  /* 0x000000050e0772a4 */ /* 0x000fe2000f8e0207 */
[----:B------:R-:W-:Y:S01]  /*13d40*/  LOP3.LUT R3, R5, 0xfffffff8, RZ, 0xc0, !PT ;  /* 0xfffffff805037812 */ /* 0x000fe200078ec0ff */
[----:B------:R-:W-:Y:S01]  /*13d50*/  BSSY B0, `(.L_x_326) ;  /* 0x0000043000007945 */ /* 0x000fe20003800000 */
[----:B------:R-:W-:Y:S01]  /*13d60*/  ISETP.NE.AND P0, PT, R2, 0x1, PT ;  /* 0x000000010200780c */ /* 0x000fe20003f05270 */
[----:B------:R-:W-:Y:S01]  /*13d70*/  ULDC.64 UR4, c[0x0][0x3e8] ;  /* 0x0000fa0000047ab9 */ /* 0x000fe20000000a00 */
[----:B------:R-:W-:Y:S01]  /*13d80*/  SHF.R.S32.HI R5, RZ, 0x3, R5 ;  /* 0x00000003ff057819 */ /* 0x000fe20000011405 */
[----:B------:R-:W-:Y:S01]  /*13d90*/  IMAD.IADD R9, R9, 0x1, -R3 ;  /* 0x0000000109097824 */ /* 0x000fe200078e0a03 */
[----:B------:R-:W-:-:S02]  /*13da0*/  UIADD3 UR17, UR17, UR7, URZ ;  /* 0x0000000711117290 */ /* 0x000fc4000fffe03f */
[----:B------:R-:W-:Y:S02]  /*13db0*/  UIMAD UR7, UR9, UR4, URZ ;  /* 0x00000004090772a4 */ /* 0x000fe4000f8e023f */
[C---:B------:R-:W-:Y:S02]  /*13dc0*/  LEA R3, R9.reuse, R5, 0x5 ;  /* 0x0000000509037211 */ /* 0x040fe400078e28ff */
[----:B------:R-:W-:Y:S01]  /*13dd0*/  UIMAD UR7, UR10, UR5, UR7 ;  /* 0x000000050a0772a4 */ /* 0x000fe2000f8e0207 */
[----:B------:R-:W-:Y:S01]  /*13de0*/  SHF.L.U32 R9, R9, 0x3, RZ ;  /* 0x0000000309097819 */ /* 0x000fe200000006ff */
[----:B------:R-:W-:Y:S01]  /*13df0*/  UIMAD.WIDE.U32 UR10, UR10, UR4, UR16 ;  /* 0x000000040a0a72a5 */ /* 0x000fe2000f8e0010 */
[C---:B-1----:R-:W-:Y:S02]  /*13e00*/  IMAD R3, R0.reuse, 0x80, R3 ;  /* 0x0000008000037824 */ /* 0x042fe400078e0203 */
        /* <DEDUP_REMOVED lines=10> */
[C---:B------:R-:W-:Y:S01]  /*13eb0*/  IADD3 R6, -R7.reuse, RZ, RZ ;  /* 0x000000ff07067210 */ /* 0x040fe20007ffe1ff */
[----:B------:R-:W-:Y:S01]  /*13ec0*/  UIADD3 UR5, UR11, UR5, URZ ;  /* 0x000000050b057290 */ /* 0x000fe2000fffe03f */
[----:B------:R-:W-:Y:S01]  /*13ed0*/  SHF.R.S32.HI R2, RZ, 0x1f, R7 ;  /* 0x0000001fff027819 */ /* 0x000fe20000011407 */
[----:B------:R-:W-:Y:S02]  /*13ee0*/  IMAD.U32 R11, RZ, RZ, UR11 ;  /* 0x0000000bff0b7e24 */ /* 0x000fe4000f8e00ff */
[----:B------:R-:W-:Y:S02]  /*13ef0*/  IMAD R6, R6, c[0x0][0x4e8], R3 ;  /* 0x00013a0006067a24 */ /* 0x000fe400078e0203 */
[----:B------:R-:W-:Y:S01]  /*13f00*/  MOV R11, UR5 ;  /* 0x00000005000b7c02 */ /* 0x000fe20008000f00 */
[----:B------:R-:W-:Y:S02]  /*13f10*/  IMAD R2, R2, c[0x0][0x3e0], RZ ;  /* 0x0000f80002027a24 */ /* 0x000fe400078e02ff */
[----:B------:R-:W-:Y:S01]  /*13f20*/  IMAD.U32 R10, RZ, RZ, UR10 ;  /* 0x0000000aff0a7e24 */ /* 0x000fe2000f8e00ff */
[----:B------:R-:W-:Y:S01]  /*13f30*/  SHF.R.S32.HI R3, RZ, 0x1f, R6 ;  /* 0x0000001fff037819 */ /* 0x000fe20000011406 */
[----:B------:R-:W-:-:S02]  /*13f40*/  IMAD R2, R7, c[0x0][0x3e4], R2 ;  /* 0x0000f90007027a24 */ /* 0x000fc400078e0202 */
[----:B------:R-:W-:Y:S01]  /*13f50*/  IMAD.WIDE.U32 R10, R7, c[0x0][0x3e0], R10 ;  /* 0x0000f800070a7a25 */ /* 0x000fe200078e000a */
[----:B------:R-:W-:-:S03]  /*13f60*/  IADD3 R7, R9, 0x80, RZ ;  /* 0x0000008009077810 */ /* 0x000fc60007ffe0ff */
        /* <DEDUP_REMOVED lines=8> */
[----:B------:R1:W2:Y:S01]  /*13ff0*/  SHFL.IDX PT, R12, R11, RZ, 0x181f ;  /* 0x00181fff0b0c7589 */ /* 0x0002a200000e0000 */
[----:B------:R-:W-:-:S03]  /*14000*/  ISETP.GE.AND P0, PT, R5, R4, PT ;  /* 0x000000040500720c */ /* 0x000fc60003f06270 */
[----:B------:R1:W3:Y:S10]  /*14010*/  SHFL.IDX PT, R13, R10, RZ, 0x181f ;  /* 0x00181fff0a0d7589 */ /* 0x0002f400000e0000 */
        /* <DEDUP_REMOVED lines=22> */
.L_x_327:
[----:B------:R-:W-:Y:S05]  /*14180*/  BSYNC B0 ;  /* 0x0000000000007941 */ /* 0x000fea0003800000 */
.L_x_326:
[----:B------:R-:W-:Y:S01]  /*14190*/  IADD3 R0, R5, 0x20, RZ ;  /* 0x0000002005007810 */ /* 0x000fe20007ffe0ff */
[----:B--23--:R2:W3:Y:S01]  /*141a0*/  SHFL.IDX PT, R13, R10, 0x1, 0x181f ;  /* 0x00381f000a0d7f89 */ /* 0x00c4e200000e0000 */
        /* <DEDUP_REMOVED lines=25> */
.L_x_329:
[----:B------:R-:W-:Y:S05]  /*14340*/  BSYNC B0 ;  /* 0x0000000000007941 */ /* 0x000fea0003800000 */
.L_x_328:
[----:B------:R-:W-:Y:S01]  /*14350*/  IADD3 R0, R5, 0x40, RZ ;  /* 0x0000004005007810 */ /* 0x000fe20007ffe0ff */
[----:B---3--:R3:W1:Y:S01]  /*14360*/  SHFL.IDX PT, R13, R10, 0x2, 0x181f ;  /* 0x00581f000a0d7f89 */ /* 0x00866200000e0000 */
        /* <DEDUP_REMOVED lines=25> */
.L_x_331:
[----:B------:R-:W-:Y:S05]  /*14500*/  BSYNC B0 ;  /* 0x0000000000007941 */ /* 0x000fea0003800000 */
.L_x_330:
[----:B------:R-:W-:Y:S01]  /*14510*/  IADD3 R5, R5, 0x60, RZ ;  /* 0x0000006005057810 */ /* 0x000fe20007ffe0ff */
[----:B-1----:R1:W2:Y:S03]  /*14520*/  SHFL.IDX PT, R3, R10, 0x3, 0x181f ;  /* 0x00781f000a037f89 */ /* 0x0022a600000e0000 */
[----:B------:R-:W-:Y:S01]  /*14530*/  ISETP.GE.AND P0, PT, R5, R4, PT ;  /* 0x000000040500720c */ /* 0x000fe20003f06270 */
[----:B------:R1:W3:-:S12]  /*14540*/  SHFL.IDX PT, R2, R11, 0x3, 0x181f ;  /* 0x00781f000b027f89 */ /* 0x0002d800000e0000 */
[----:B------:R-:W-:Y:S05]  /*14550*/  @P0 EXIT ;  /* 0x000000000000094d */ /* 0x000fea0003800000 */
[----:B------:R-:W-:Y:S02]  /*14560*/  ISETP.GE.AND P1, PT, R8, c[0x0][0x3c8], PT ;  /* 0x0000f20008007a0c */ /* 0x000fe40003f26270 */
[----:B------:R-:W-:Y:S02]  /*14570*/  ISETP.GE.AND P0, PT, R7, c[0x0][0x3c8], PT ;  /* 0x0000f20007007a0c */ /* 0x000fe40003f06270 */
[----:B------:R-:W-:-:S09]  /*14580*/  ISETP.GE.AND P2, PT, R9, c[0x0][0x3c8], PT ;  /* 0x0000f20009007a0c */ /* 0x000fd20003f46270 */
[----:B------:R-:W-:Y:S02]  /*14590*/  @!P1 SHF.R.S32.HI R4, RZ, 0x1f, R8 ;  /* 0x0000001fff049819 */ /* 0x000fe40000011408 */
[----:B------:R-:W-:Y:S02]  /*145a0*/  @!P0 SHF.R.S32.HI R0, RZ, 0x1f, R7 ;  /* 0x0000001fff008819 */ /* 0x000fe40000011407 */
[----:B------:R-:W-:Y:S01]  /*145b0*/  @!P1 LEA.HI R4, R4, R8, RZ, 0x3 ;  /* 0x0000000804049211 */ /* 0x000fe200078f18ff */
[--C-:B--23--:R-:W-:Y:S01]  /*145c0*/  @!P2 IMAD.WIDE R8, R9, 0x2, R2.reuse ;  /* 0x000000020908a825 */ /* 0x10cfe200078e0202 */
[----:B------:R-:W-:Y:S02]  /*145d0*/  @!P0 LEA.HI R0, R0, R7, RZ, 0x3 ;  /* 0x0000000700008211 */ /* 0x000fe400078f18ff */
[----:B------:R-:W-:Y:S02]  /*145e0*/  @!P1 LOP3.LUT R4, R4, 0xfffffff8, RZ, 0xc0, !PT ;  /* 0xfffffff804049812 */ /* 0x000fe400078ec0ff */
[----:B------:R-:W-:Y:S01]  /*145f0*/  @!P0 LOP3.LUT R0, R0, 0xfffffff8, RZ, 0xc0, !PT ;  /* 0xfffffff800008812 */ /* 0x000fe200078ec0ff */
[----:B------:R2:W-:Y:S02]  /*14600*/  @!P2 ST.E.128 [R8.64], RZ ;  /* 0x000000ff0800a985 */ /* 0x0005e4000c101d12 */
[----:B------:R-:W-:-:S04]  /*14610*/  @!P1 IMAD.WIDE R4, R4, 0x2, R2 ;  /* 0x0000000204049825 */ /* 0x000fc800078e0202 */
[----:B-1----:R-:W-:Y:S01]  /*14620*/  @!P0 IMAD.WIDE R10, R0, 0x2, R2 ;  /* 0x00000002000a8825 */ /* 0x002fe200078e0202 */
        /* <DEDUP_REMOVED lines=10> */
.L_x_262:
[----:B------:R-:W-:Y:S01]  /*146d0*/  IMAD.MOV.U32 R14, RZ, RZ, 0x1 ;  /* 0x00000001ff0e7424 */ /* 0x000fe200078e00ff */
[----:B----4-:R-:W-:Y:S02]  /*146e0*/  MOV R13, 0x181f ;  /* 0x0000181f000d7802 */ /* 0x010fe40000000f00 */
[----:B------:R-:W-:Y:S02]  /*146f0*/  MOV R12, 0x14710 ;  /* 0x00014710000c7802 */ /* 0x000fe40000000f00 */
[----:B------:R-:W-:Y:S05]  /*14700*/  CALL.REL.NOINC `($__internal_1_$__cuda_sm70_shflsync_idx_p) ;  /* 0x0000029000007944 */ /* 0x000fea0003c00000 */
[----:B------:R-:W-:Y:S01]  /*14710*/  IMAD.MOV.U32 R11, RZ, RZ, R13 ;  /* 0x000000ffff0b7224 */ /* 0x000fe200078e000d */
[----:B------:R-:W-:Y:S01]  /*14720*/  MOV R14, 0x1 ;  /* 0x00000001000e7802 */ /* 0x000fe20000000f00 */
[----:B------:R-:W-:Y:S01]  /*14730*/  IMAD.MOV.U32 R15, RZ, RZ, R10 ;  /* 0x000000ffff0f7224 */ /* 0x000fe200078e000a */
[----:B------:R-:W-:Y:S02]  /*14740*/  MOV R13, 0x181f ;  /* 0x0000181f000d7802 */ /* 0x000fe40000000f00 */
[----:B------:R-:W-:Y:S02]  /*14750*/  MOV R12, 0x14770 ;  /* 0x00014770000c7802 */ /* 0x000fe40000000f00 */
[----:B-1---5:R-:W-:Y:S05]  /*14760*/  CALL.REL.NOINC `($__internal_1_$__cuda_sm70_shflsync_idx_p) ;  /* 0x0000023000007944 */ /* 0x022fea0003c00000 */
[----:B------:R-:W-:Y:S01]  /*14770*/  MOV R10, R13 ;  /* 0x0000000d000a7202 */ /* 0x000fe20000000f00 */
[----:B-1---5:R-:W-:Y:S05]  /*14780*/  BRA `(.L_x_332) ;  /* 0xfffee0e000007947 */ /* 0x022fea000383ffff */
.L_x_281:
[----:B----4-:R-:W-:Y:S01]  /*14790*/  MOV R13, 0x181f ;  /* 0x0000181f000d7802 */ /* 0x010fe20000000f00 */
[----:B------:R-:W-:Y:S01]  /*147a0*/  IMAD.MOV.U32 R14, RZ, RZ, 0x1 ;  /* 0x00000001ff0e7424 */ /* 0x000fe200078e00ff */
[----:B------:R-:W-:Y:S02]  /*147b0*/  MOV R12, 0x147d0 ;  /* 0x000147d0000c7802 */ /* 0x000fe40000000f00 */
[----:B-1----:R-:W-:Y:S05]  /*147c0*/  CALL.REL.NOINC `($__internal_1_$__cuda_sm70_shflsync_idx_p) ;  /* 0x000001d000007944 */ /* 0x002fea0003c00000 */
[----:B------:R-:W-:Y:S01]  /*147d0*/  MOV R14, 0x1 ;  /* 0x00000001000e7802 */ /* 0x000fe20000000f00 */
[----:B------:R-:W-:Y:S01]  /*147e0*/  IMAD.MOV.U32 R5, RZ, RZ, R13 ;  /* 0x000000ffff057224 */ /* 0x000fe200078e000d */
[----:B------:R-:W-:Y:S01]  /*147f0*/  MOV R13, 0x181f ;  /* 0x0000181f000d7802 */ /* 0x000fe20000000f00 */
[----:B-----5:R-:W-:Y:S01]  /*14800*/  IMAD.MOV.U32 R15, RZ, RZ, R0 ;  /* 0x000000ffff0f7224 */ /* 0x020fe200078e0000 */
[----:B------:R-:W-:Y:S02]  /*14810*/  MOV R12, 0x14830 ;  /* 0x00014830000c7802 */ /* 0x000fe40000000f00 */
[----:B-1----:R-:W-:Y:S05]  /*14820*/  CALL.REL.NOINC `($__internal_1_$__cuda_sm70_shflsync_idx_p) ;  /* 0x0000017000007944 */ /* 0x002fea0003c00000 */
[----:B-1---5:R-:W-:-:S05]  /*14830*/  BRA `(.L_x_333) ;  /* 0xffff1c8000007947 */ /* 0x022fca000383ffff */
.L_x_298:
[----:B---3--:R-:W-:Y:S01]  /*14840*/  MOV R13, 0x181f ;  /* 0x0000181f000d7802 */ /* 0x008fe20000000f00 */
[----:B------:R-:W-:Y:S01]  /*14850*/  IMAD.MOV.U32 R14, RZ, RZ, 0x1 ;  /* 0x00000001ff0e7424 */ /* 0x000fe200078e00ff */
[----:B------:R-:W-:Y:S02]  /*14860*/  MOV R12, 0x14880 ;  /* 0x00014880000c7802 */ /* 0x000fe40000000f00 */
[----:B-1----:R-:W-:Y:S05]  /*14870*/  CALL.REL.NOINC `($__internal_1_$__cuda_sm70_shflsync_idx_p) ;  /* 0x0000012000007944 */ /* 0x002fea0003c00000 */
[----:B------:R-:W-:Y:S01]  /*14880*/  MOV R14, 0x1 ;  /* 0x00000001000e7802 */ /* 0x000fe20000000f00 */
[----:B------:R-:W-:Y:S01]  /*14890*/  IMAD.MOV.U32 R7, RZ, RZ, R13 ;  /* 0x000000ffff077224 */ /* 0x000fe200078e000d */
[----:B------:R-:W-:Y:S01]  /*148a0*/  MOV R13, 0x181f ;  /* 0x0000181f000d7802 */ /* 0x000fe20000000f00 */
[----:B------:R-:W-:Y:S01]  /*148b0*/  IMAD.MOV.U32 R15, RZ, RZ, R6 ;  /* 0x000000ffff0f7224 */ /* 0x000fe200078e0006 */
[----:B------:R-:W-:Y:S02]  /*148c0*/  MOV R12, 0x148e0 ;  /* 0x000148e0000c7802 */ /* 0x000fe40000000f00 */
[----:B-1---5:R-:W-:Y:S05]  /*148d0*/  CALL.REL.NOINC `($__internal_1_$__cuda_sm70_shflsync_idx_p) ;  /* 0x000000c000007944 */ /* 0x022fea0003c00000 */
[----:B-1---5:R-:W-:-:S05]  /*148e0*/  BRA `(.L_x_334) ;  /* 0xffff5d9000007947 */ /* 0x022fca000383ffff */
.L_x_304:
[----:B-1----:R-:W-:Y:S01]  /*148f0*/  MOV R13, 0x181f ;  /* 0x0000181f000d7802 */ /* 0x002fe20000000f00 */
[----:B------:R-:W-:Y:S01]  /*14900*/  IMAD.MOV.U32 R14, RZ, RZ, 0x1 ;  /* 0x00000001ff0e7424 */ /* 0x000fe200078e00ff */
[----:B------:R-:W-:Y:S02]  /*14910*/  MOV R12, 0x14930 ;  /* 0x00014930000c7802 */ /* 0x000fe40000000f00 */
[----:B------:R-:W-:Y:S05]  /*14920*/  CALL.REL.NOINC `($__internal_1_$__cuda_sm70_shflsync_idx_p) ;  /* 0x0000007000007944 */ /* 0x000fea0003c00000 */
[----:B------:R-:W-:Y:S01]  /*14930*/  MOV R14, 0x1 ;  /* 0x00000001000e7802 */ /* 0x000fe20000000f00 */
[----:B------:R-:W-:Y:S01]  /*14940*/  IMAD.MOV.U32 R5, RZ, RZ, R13 ;  /* 0x000000ffff057224 */ /* 0x000fe200078e000d */
[----:B------:R-:W-:Y:S01]  /*14950*/  MOV R13, 0x181f ;  /* 0x0000181f000d7802 */ /* 0x000fe20000000f00 */
[----:B------:R-:W-:Y:S01]  /*14960*/  IMAD.MOV.U32 R15, RZ, RZ, R4 ;  /* 0x000000ffff0f7224 */ /* 0x000fe200078e0004 */
[----:B------:R-:W-:Y:S02]  /*14970*/  MOV R12, 0x14990 ;  /* 0x00014990000c7802 */ /* 0x000fe40000000f00 */
[----:B-1---5:R-:W-:Y:S05]  /*14980*/  CALL.REL.NOINC `($__internal_1_$__cuda_sm70_shflsync_idx_p) ;  /* 0x0000001000007944 */ /* 0x022fea0003c00000 */
[----:B-1---5:R-:W-:-:S05]  /*14990*/  BRA `(.L_x_335) ;  /* 0xffff8ef000007947 */ /* 0x022fca000383ffff */
        .weak           $__internal_1_$__cuda_sm70_shflsync_idx_p
        .type           $__internal_1_$__cuda_sm70_shflsync_idx_p,@function
        .size           $__internal_1_$__cuda_sm70_shflsync_idx_p,(.L_x_1771 - $__internal_1_$__cuda_sm70_shflsync_idx_p)
$__internal_1_$__cuda_sm70_shflsync_idx_p:
[----:B------:R1:W-:Y:S02]  /*149a0*/  STL [R1+0x60], R0 ;  /* 0x0000600001007387 */ /* 0x0003e40000100800 */
[----:B-1----:R-:W-:-:S04]  /*149b0*/  MOV R0, 0xffffffff ;  /* 0xffffffff00007802 */ /* 0x002fc80000000f00 */
[----:B------:R-:W-:Y:S04]  /*149c0*/  WARPSYNC R0 ;  /* 0x0000000000007348 */ /* 0x000fe80003800000 */
[----:B------:R1:W2:Y:S04]  /*149d0*/  SHFL.IDX PT, R13, R15, R14, R13 ;  /* 0x0000000e0f0d7389 */ /* 0x0002a800000e000d */
[----:B-1----:R1:W5:Y:S01]  /*149e0*/  LDL.LU R0, [R1+0x60] ;  /* 0x0000600001007983 */ /* 0x0023620000300800 */
[----:B------:R-:W-:Y:S02]  /*149f0*/  MOV R14, R12 ;  /* 0x0000000c000e7202 */ /* 0x000fe40000000f00 */
[----:B------:R-:W-:-:S04]  /*14a00*/  MOV R15, 0x0 ;  /* 0x00000000000f7802 */ /* 0x000fc80000000f00 */
[----:B--2---:R-:W-:Y:S05]  /*14a10*/  RET.REL.NODEC R14 `(_ZN7cutlass13device_kernelIN5flash19enable_sm80_to_sm89INS1_16FlashAttnFwdSm80INS1_25CollectiveMainloopFwdSm80ILi8ELi1ELb1EN4cute5tupleIJNS5_1CILi128EEENS7_ILi48EEENS7_ILi256EEEEEELi256ENS_10bfloat16_tEfNS_4arch4Sm80ELb0ELb1ELb1ELb1ELb1ELb0ELb1ELb0EEENS1_21CollectiveEpilogueFwdINS6_IJS8_SA_S9_EEENS6_IJNS7_ILi1EEESI_SI_EEESC_SE_Li256ELb1ELb1ELb0ELb0EEENS1_19SingleTileSchedulerILb1ELb0ELb1ELi128EEEEEEEEEvNT_6ParamsE) ;  /* 0xfffeb5e00e007950 */ /* 0x004fea0003c3ffff */
.L_x_336:
        /* <DEDUP_REMOVED lines=14> */
.L_x_1771:


//--------------------- .text._ZN7cutlass13device_kernelIN5flash19enable_sm80_to_sm89INS1_16FlashAttnFwdSm80INS1_25CollectiveMainloopFwdSm80ILi8ELi1ELb0EN4cute5tupleIJNS5_1CILi128EEENS7_ILi32EEENS7_ILi256EEEEEELi256ENS_10bfloat16_tEfNS_4arch4Sm80ELb0ELb1ELb1ELb1ELb1ELb1ELb1ELb0EEENS1_21CollectiveEpilogueFwdINS6_IJS8_SA_S9_EEENS6_IJNS7_ILi1EEESI_SI_EEESC_SE_Li256ELb1ELb1ELb0ELb0EEENS1_19SingleTileSchedulerILb1ELb0ELb1ELi128EEEEEEEEEvNT_6ParamsE --------------------------
	.section	.text._ZN7cutlass13device_kernelIN5flash19enable_sm80_to_sm89INS1_16FlashAttnFwdSm80INS1_25CollectiveMainloopFwdSm80ILi8ELi1ELb0EN4cute5tupleIJNS5_1CILi128EEENS7_ILi32EEENS7_ILi256EEEEEELi256ENS_10bfloat16_tEfNS_4arch4Sm80ELb0ELb1ELb1ELb1ELb1ELb1ELb1ELb0EEENS1_21CollectiveEpilogueFwdINS6_IJS8_SA_S9_EEENS6_IJNS7_ILi1EEESI_SI_EEESC_SE_Li256ELb1ELb1ELb0ELb0EEENS1_19SingleTileSchedulerILb1ELb0ELb1ELi128EEEEEEEEEvNT_6ParamsE,"ax",@progbits
	.sectioninfo	@"SHI_REGISTERS=251"
	.align	128
.text._ZN7cutlass13device_kernelIN5flash19enable_sm80_to_sm89INS1_16FlashAttnFwdSm80INS1_25CollectiveMainloopFwdSm80ILi8ELi1ELb0EN4cute5tupleIJNS5_1CILi128EEENS7_ILi32EEENS7_ILi256EEEEEELi256ENS_10bfloat16_tEfNS_4arch4Sm80ELb0ELb1ELb1ELb1ELb1ELb1ELb1ELb0EEENS1_21CollectiveEpilogueFwdINS6_IJS8_SA_S9_EEENS6_IJNS7_ILi1EEESI_SI_EEESC_SE_Li256ELb1ELb1ELb0ELb0EEENS1_19SingleTileSchedulerILb1ELb0ELb1ELi128EEEEEEEEEvNT_6ParamsE:
        .type           _ZN7cutlass13device_kernelIN5flash19enable_sm80_to_sm89INS1_16FlashAttnFwdSm80INS1_25CollectiveMainloopFwdSm80ILi8ELi1ELb0EN4cute5tupleIJNS5_1CILi128EEENS7_ILi32EEENS7_ILi256EEEEEELi256ENS_10bfloat16_tEfNS_4arch4Sm80ELb0ELb1ELb1ELb1ELb1ELb1ELb1ELb0EEENS1_21CollectiveEpilogueFwdINS6_IJS8_SA_S9_EEENS6_IJNS7_ILi1EEESI_SI_EEESC_SE_Li256ELb1ELb1ELb0ELb0EEENS1_19SingleTileSchedulerILb1ELb0ELb1ELi128EEEEEEEEEvNT_6ParamsE,@function
        .size           _ZN7cutlass13device_kernelIN5flash19enable_sm80_to_sm89INS1_16FlashAttnFwdSm80INS1_25CollectiveMainloopFwdSm80ILi8ELi1ELb0EN4cute5tupleIJNS5_1CILi128EEENS7_ILi32EEENS7_ILi256EEEEEELi256ENS_10bfloat16_tEfNS_4arch4Sm80ELb0ELb1ELb1ELb1ELb1ELb1ELb1ELb0EEENS1_21CollectiveEpilogueFwdINS6_IJS8_SA_S9_EEENS6_IJNS7_ILi1EEESI_SI_EEESC_SE_Li256ELb1ELb1ELb0ELb0EEENS1_19SingleTileSchedulerILb1ELb0ELb1ELi128EEEEEEEEEvNT_6ParamsE,(.L_x_1773 - _ZN7cutlass13device_kernelIN5flash19enable_sm80_to_sm89INS1_16FlashAttnFwdSm80INS1_25CollectiveMainloopFwdSm80ILi8ELi1ELb0EN4cute5tupleIJNS5_1CILi128EEENS7_ILi32EEENS7_ILi256EEEEEELi256ENS_10bfloat16_tEfNS_4arch4Sm80ELb0ELb1ELb1ELb1ELb1ELb1ELb1ELb0EEENS1_21CollectiveEpilogueFwdINS6_IJS8_SA_S9_EEENS6_IJNS7_ILi1EEESI_SI_EEESC_SE_Li256ELb1ELb1ELb0ELb0EEENS1_19SingleTileSchedulerILb1ELb0ELb1ELi128EEEEEEEEEvNT_6ParamsE)
        .other          _ZN7cutlass13device_kernelIN5flash19enable_sm80_to_sm89INS1_16FlashAttnFwdSm80INS1_25CollectiveMainloopFwdSm80ILi8ELi1ELb0EN4cute5tupleIJNS5_1CILi128EEENS7_ILi32EEENS7_ILi256EEEEEELi256ENS_10bfloat16_tEfNS_4arch4Sm80ELb0ELb1ELb1ELb1ELb1ELb1ELb1ELb0EEENS1_21CollectiveEpilogueFwdINS6_IJS8_SA_S9_EEENS6_IJNS7_ILi1EEESI_SI_EEESC_SE_Li256ELb1ELb1ELb0ELb0EEENS1_19SingleTileSchedulerILb1ELb0ELb1ELi128EEEEEEEEEvNT_6ParamsE,@"STO_CUDA_ENTRY STV_DEFAULT"
_ZN7cutlass13device_kernelIN5flash19enable_sm80_to_sm89INS1_16FlashAttnFwdSm80INS1_25CollectiveMainloopFwdSm80ILi8ELi1ELb0EN4cute5tupleIJNS5_1CILi128EEENS7_ILi32EEENS7_ILi256EEEEEELi256ENS_10bfloat16_tEfNS_4arch4Sm80ELb0ELb1ELb1ELb1ELb1ELb1ELb1ELb0EEENS1_21CollectiveEpilogueFwdINS6_IJS8_SA_S9_EEENS6_IJNS7_ILi1EEESI_SI_EEESC_SE_Li256ELb1ELb1ELb0ELb0EEENS1_19SingleTileSchedulerILb1ELb0ELb1ELi128EEEEEEEEEvNT_6ParamsE:
        /* <DEDUP_REMOVED lines=20> */
.L_x_338:
        /* <DEDUP_REMOVED lines=13> */
.L_x_340:
[----:B------:R-:W-:Y:S02]  /*0210*/  ULDC UR5, c[0x0][0x54c] ;  /* 0x0001530000057ab9 */ /* 0x000fe40000000800 */
.L_x_339:
[----:B------:R-:W-:Y:S02]  /*0220*/  ULDC UR4, c[0x0][0x548] ;  /* 0x0001520000047ab9 */ /* 0x000fe40000000800 */
[----:B------:R-:W-:-:S02]  /*0230*/  USHF.L.U32 UR15, UR14, 0x7, URZ ;  /* 0x000000070e0f7899 */ /* 0x000fc4000800063f */
[----:B------:R-:W-:-:S04]  /*0240*/  UIMAD UR4, UR5, UR4, URZ ;  /* 0x00000004050472a4 */ /* 0x000fc8000f8e023f */
[----:B------:R-:W-:-:S04]  /*0250*/  UISETP.GE.AND UP0, UPT, UR15, UR4, UPT ;  /* 0x000000040f00728c */ /* 0x000fc8000bf06270 */
[----:B------:R-:W-:Y:S01]  /*0260*/  USEL UR21, UR21, 0xffffffff, !UP0 ;  /* 0xffffffff15157887 */ /* 0x000fe2000c000000 */
[----:B------:R-:W-:Y:S05]  /*0270*/  BRA `(.L_x_341) ;  /* 0x000001b000007947 */ /* 0x000fea0003800000 */
.L_x_337:
        /* <DEDUP_REMOVED lines=8> */
.L_x_342:
        /* <DEDUP_REMOVED lines=13> */
.L_x_344:
[----:B------:R-:W-:Y:S02]  /*03d0*/  ULDC UR5, c[0x0][0x54c] ;  /* 0x0001530000057ab9 */ /* 0x000fe40000000800 */
.L_x_343:
[----:B------:R-:W-:Y:S02]  /*03e0*/  ULDC UR4, c[0x0][0x548] ;  /* 0x0001520000047ab9 */ /* 0x000fe40000000800 */
[----:B------:R-:W-:-:S02]  /*03f0*/  USHF.L.U32 UR15, UR14, 0x7, URZ ;  /* 0x000000070e0f7899 */ /* 0x000fc4000800063f */
[----:B------:R-:W-:-:S04]  /*0400*/  UIMAD UR4, UR5, UR4, URZ ;  /* 0x00000004050472a4 */ /* 0x000fc8000f8e023f */
[----:B------:R-:W-:-:S04]  /*0410*/  UISETP.GE.AND UP0, UPT, UR15, UR4, UPT ;  /* 0x000000040f00728c */ /* 0x000fc8000bf06270 */
[----:B------:R-:W-:-:S06]  /*0420*/  USEL UR21, UR21, 0xffffffff, !UP0 ;  /* 0xffffffff15157887 */ /* 0x000fcc000c000000 */
.L_x_341:
        /* <DEDUP_REMOVED lines=16> */
[----:B------:R-:W-:-:S03]  /*0530*/  UIMAD.WIDE UR6, UR21, UR22, UR6 ;  /* 0x00000016150672a5 */ /* 0x000fc6000f8e0206 */
[----:B------:R-:W-:Y:S01]  /*0540*/  @UP1 UIMAD.WIDE UR8, UR21, UR22, UR8 ;  /* 0x00000016150812a5 */ /* 0x000fe2000f8e0208 */
[----:B------:R-:W-:Y:S01]  /*0550*/  IMAD.U32 R6, RZ, RZ, UR4 ;  /* 0x00000004ff067e24 */ /* 0x000fe2000f8e00ff */
[----:B------:R-:W-:Y:S01]  /*0560*/  MOV R7, UR5 ;  /* 0x0000000500077c02 */ /* 0x000fe20008000f00 */
[----:B------:R-:W-:Y:S01]  /*0570*/  ULDC.64 UR4, c[0x0][0x358] ;  /* 0x0000d60000047ab9 */ /* 0x000fe20000000a00 */
[----:B------:R-:W-:Y:S01]  /*0580*/  ISETP.NE.U32.AND P4, PT, RZ, c[0x0][0x350], PT ;  /* 0x0000d400ff007a0c */ /* 0x000fe20003f85070 */
[----:B------:R-:W-:Y:S01]  /*0590*/  UISETP.NE.U32.AND UP1, UPT, URZ, UR4, UPT ;  /* 0x000000043f00728c */ /* 0x000fe2000bf25070 */
[----:B------:R-:W-:Y:S01]  /*05a0*/  IMAD.U32 R10, RZ, RZ, UR6 ;  /* 0x00000006ff0a7e24 */ /* 0x000fe2000f8e00ff */
[----:B------:R1:W2:Y:S01]  /*05b0*/  @P1 LDG.E R2, [R6.64] ;  /* 0x0000001806021981 */ /* 0x0002a2000c1e1900 */
[----:B------:R-:W-:Y:S01]  /*05c0*/  IMAD.U32 R11, RZ, RZ, UR7 ;  /* 0x00000007ff0b7e24 */ /* 0x000fe2000f8e00ff */
[----:B------:R-:W-:Y:S01]  /*05d0*/  UISETP.NE.AND.EX UP1, UPT, URZ, UR5, UPT, UP1 ;  /* 0x000000053f00728c */ /* 0x000fe2000bf25310 */
[----:B------:R-:W-:Y:S01]  /*05e0*/  IMAD.U32 R4, RZ, RZ, UR8 ;  /* 0x00000008ff047e24 */ /* 0x000fe2000f8e00ff */
[----:B------:R-:W-:Y:S01]  /*05f0*/  ULDC.64 UR6, c[0x0][0x350] ;  /* 0x0000d40000067ab9 */ /* 0x000fe20000000a00 */
[----:B------:R-:W-:Y:S01]  /*0600*/  ISETP.NE.AND.EX P4, PT, RZ, c[0x0][0x354], PT, P4 ;  /* 0x0000d500ff007a0c */ /* 0x000fe20003f85340 */
[----:B------:R-:W-:Y:S01]  /*0610*/  ULDC.64 UR4, c[0x0][0x358] ;  /* 0x0000d60000047ab9 */ /* 0x000fe20000000a00 */
[----:B------:R-:W-:Y:S01]  /*0620*/  IMAD.U32 R5, RZ, RZ, UR9 ;  /* 0x00000009ff057e24 */ /* 0x000fe2000f8e00ff */
        /* <DEDUP_REMOVED lines=32> */
.L_x_345:
        /* <DEDUP_REMOVED lines=10> */
.L_x_346:
[----:B------:R-:W-:Y:S05]  /*08d0*/  @!P4 BRA `(.L_x_347) ;  /* 0x000000500000c947 */ /* 0x000fea0003800000 */
[----:B-1--4-:R-:W4:Y:S04]  /*08e0*/  LDG.E R2, [R8.64] ;  /* 0x0000001808027981 */ /* 0x012f28000c1e1900 */
[----:B---3--:R-:W3:Y:S01]  /*08f0*/  LDG.E R3, [R8.64+0x4] ;  /* 0x0000041808037981 */ /* 0x008ee2000c1e1900 */
[----:B----4-:R-:W1:Y:S08]  /*0900*/  R2UR UR19, R2 ;  /* 0x00000000021373c2 */ /* 0x010e7000000e0000 */
[----:B---3--:R-:W1:Y:S02]  /*0910*/  R2UR UR4, R3 ;  /* 0x00000000030473c2 */ /* 0x008e6400000e0000 */
[----:B-1----:R-:W-:-:S06]  /*0920*/  UIADD3 UR19, -UR19, UR4, URZ ;  /* 0x0000000413137290 */ /* 0x002fcc000fffe13f */
.L_x_347:
[----:B-1--4-:R-:W4:Y:S01]  /*0930*/  @P0 LDG.E R2, [R6.64] ;  /* 0x0000001806020981 */ /* 0x012f22000c1e1900 */
[----:B------:R-:W-:-:S03]  /*0940*/  ULDC.64 UR4, c[0x0][0x378] ;  /* 0x0000de0000047ab9 */ /* 0x000fc60000000a00 */
[----:B---3--:R-:W3:Y:S01]  /*0950*/  @P0 LDG.E R3, [R6.64+0x4] ;  /* 0x0000041806030981 */ /* 0x008ee2000c1e1900 */
[----:B------:R-:W-:Y:S01]  /*0960*/  UISETP.NE.U32.AND UP0, UPT, URZ, UR4, UPT ;  /* 0x000000043f00728c */ /* 0x000fe2000bf05070 */
[----:B------:R-:W-:-:S03]  /*0970*/  IMAD.U32 R67, RZ, RZ, UR19 ;  /* 0x00000013ff437e24 */ /* 0x000fc6000f8e00ff */
[----:B------:R-:W-:-:S03]  /*0980*/  UISETP.NE.AND.EX UP0, UPT, URZ, UR5, UPT, UP0 ;  /* 0x000000053f00728c */ /* 0x000fc6000bf05300 */
[----:B------:R-:W-:Y:S02]  /*0990*/  ULDC.64 UR4, c[0x0][0x378] ;  /* 0x0000de0000047ab9 */ /* 0x000fe40000000a00 */
[----:B------:R-:W-:Y:S01]  /*09a0*/  UIADD3 UR23, -UR16, UR19, URZ ;  /* 0x0000001310177290 */ /* 0x000fe2000fffe13f */
[----:B------:R-:W-:-:S05]  /*09b0*/  PLOP3.LUT P1, PT, PT, PT, UP0, 0x80, 0x0 ;  /* 0x000000000000781c */ /* 0x000fca0003f2f008 */
[----:B------:R-:W-:-:S06]  /*09c0*/  @UP0 UIMAD.WIDE UR4, UR21, UR22, UR4 ;  /* 0x00000016150402a5 */ /* 0x000fcc000f8e0204 */
[----:B------:R-:W-:Y:S01]  /*09d0*/  IMAD.U32 R4, RZ, RZ, UR4 ;  /* 0x00000004ff047e24 */ /* 0x000fe2000f8e00ff */
[----:B------:R-:W-:Y:S01]  /*09e0*/  ULDC UR4, c[0x0][0x2c4] ;  /* 0x0000b10000047ab9 */ /* 0x000fe20000000800 */
[----:B------:R-:W-:Y:S01]  /*09f0*/  MOV R5, UR5 ;  /* 0x0000000500057c02 */ /* 0x000fe20008000f00 */
[----:B------:R-:W-:-:S03]  /*0a00*/  UISETP.NE.AND UP3, UPT, UR4, 0x1, UPT ;  /* 0x000000010400788c */ /* 0x000fc6000bf65270 */
[----:B------:R-:W-:Y:S01]  /*0a10*/  ULDC.64 UR4, c[0x0][0x2c8] ;  /* 0x0000b20000047ab9 */ /* 0x000fe20000000a00 */
[----:B------:R1:W5:Y:S07]  /*0a20*/  @P1 LDG.E R67, [R4.64] ;  /* 0x0000001804431981 */ /* 0x00036e000c1e1900 */
[----:B------:R-:W-:-:S04]  /*0a30*/  @UP3 UIADD3 UR8, UR15, 0x7f, URZ ;  /* 0x0000007f0f083890 */ /* 0x000fc8000fffe03f */
[----:B------:R-:W-:Y:S01]  /*0a40*/  UIMAD.WIDE.U32 UR8, UR8, UR4, URZ ;  /* 0x00000004080872a5 */ /* 0x000fe2000f8e003f */
[----:B----4-:R-:W4:Y:S08]  /*0a50*/  @P0 R2UR UR6, R2 ;  /* 0x00000000020603c2 */ /* 0x010f3000000e0000 */
[----:B---3--:R-:W4:Y:S02]  /*0a60*/  @P0 R2UR UR7, R3 ;  /* 0x00000000030703c2 */ /* 0x008f2400000e0000 */
[----:B----4-:R-:W-:-:S02]  /*0a70*/  @UP1 UIADD3 UR18, -UR6, UR7, URZ ;  /* 0x0000000706121290 */ /* 0x010fc4000fffe13f */
[----:B------:R-:W-:Y:S02]  /*0a80*/  UIADD3 UR6, UR15, 0x7f, URZ ;  /* 0x0000007f0f067890 */ /* 0x000fe4000fffe03f */
[----:B------:R-:W-:Y:S02]  /*0a90*/  @UP3 USHF.R.U32.HI UR6, URZ, UR5, UR9 ;  /* 0x000000053f063299 */ /* 0x000fe40008011609 */
[----:B------:R-:W-:Y:S02]  /*0aa0*/  UIADD3 UR11, UR23, UR18, URZ ;  /* 0x00000012170b7290 */ /* 0x000fe4000fffe03f */
[----:B------:R-:W-:Y:S02]  /*0ab0*/  ULDC.64 UR4, c[0x0][0x328] ;  /* 0x0000ca0000047ab9 */ /* 0x000fe40000000a00 */
[----:B------:R-:W-:Y:S02]  /*0ac0*/  UISETP.GE.AND UP2, UPT, UR5, 0x1, UPT ;  /* 0x000000010500788c */ /* 0x000fe4000bf46270 */
[----:B--2---:R-:W-:-:S04]  /*0ad0*/  UIADD3 UR10, UR11, 0x1, -UR20 ;  /* 0x000000010b0a7890 */ /* 0x004fc8000fffe814 */
[----:B------:R-:W-:Y:S01]  /*0ae0*/  PLOP3.LUT P0, PT, PT, PT, UP2, 0x40, 0x0 ;  /* 0x000000000000781c */ /* 0x000fe20003f0e828 */
[----:B------:R-:W-:-:S04]  /*0af0*/  UIADD3 UR6, UR10, UR6, URZ ;  /* 0x000000060a067290 */ /* 0x000fc8000fffe03f */
[----:B------:R-:W-:-:S06]  /*0b00*/  UIADD3 UR4, UR6, UR4, URZ ;  /* 0x0000000406047290 */ /* 0x000fcc000fffe03f */
[----:B-1----:R-:W-:Y:S02]  /*0b10*/  IMAD.U32 R4, RZ, RZ, UR4 ;  /* 0x00000004ff047e24 */ /* 0x002fe4000f8e00ff */
        /* <DEDUP_REMOVED lines=11> */
.L_x_349:
[----:B------:R-:W-:Y:S02]  /*0bd0*/  UISETP.NE.AND UP0, UPT, UR5, 0x1, UPT ;  /* 0x000000010500788c */ /* 0x000fe4000bf05270 */
[----:B------:R-:W-:Y:S02]  /*0be0*/  ULDC.64 UR6, c[0x0][0x330] ;  /* 0x0000cc0000067ab9 */ /* 0x000fe40000000a00 */
[----:B------:R-:W-:-:S07]  /*0bf0*/  UIMAD.WIDE.U32 UR8, UR4, UR6, URZ ;  /* 0x00000006040872a5 */ /* 0x000fce000f8e003f */
[----:B------:R-:W-:Y:S02]  /*0c00*/  @UP0 USHF.R.U32.HI UR4, URZ, UR7, UR9 ;  /* 0x000000073f040299 */ /* 0x000fe40008011609 */
.L_x_350:
[----:B------:R-:W-:Y:S02]  /*0c10*/  ULDC UR6, c[0x0][0x32c] ;  /* 0x0000cb0000067ab9 */ /* 0x000fe40000000800 */
[----:B------:R-:W-:-:S06]  /*0c20*/  UIMAD UR6, UR4, UR5, UR6 ;  /* 0x00000005040672a4 */ /* 0x000fcc000f8e0206 */
[----:B------:R-:W-:Y:S02]  /*0c30*/  IMNMX R4, R4, UR6, PT ;  /* 0x0000000604047c17 */ /* 0x000fe4000b800200 */
.L_x_348:
[----:B------:R-:W-:Y:S01]  /*0c40*/  ULDC.64 UR6, c[0x0][0x2c8] ;  /* 0x0000b20000067ab9 */ /* 0x000fe20000000a00 */
[----:B------:R-:W-:Y:S01]  /*0c50*/  PLOP3.LUT P0, PT, PT, PT, UP2, 0x40, 0x0 ;  /* 0x000000000000781c */ /* 0x000fe20003f0e828 */
[----:B------:R-:W-:Y:S02]  /*0c60*/  UIMAD.WIDE.U32 UR26, UR15, UR6, URZ ;  /* 0x000000060f1a72a5 */ /* 0x000fe4000f8e003f */
[----:B------:R-:W-:Y:S02]  /*0c70*/  UIADD3 UR9, UR11, -UR20, URZ ;  /* 0x800000140b097290 */ /* 0x000fe4000fffe03f */
[----:B------:R-:W-:Y:S02]  /*0c80*/  UMOV UR6, UR15 ;  /* 0x0000000f00067c82 */ /* 0x000fe40008000000 */
[----:B------:R-:W-:Y:S02]  /*0c90*/  @UP3 USHF.R.U32.HI UR6, URZ, UR7, UR27 ;  /* 0x000000073f063299 */ /* 0x000fe4000801161b */
[----:B------:R-:W-:-:S02]  /*0ca0*/  UIADD3 UR4, UR11, 0x1f, URZ ;  /* 0x0000001f0b047890 */ /* 0x000fc4000fffe03f */
[----:B------:R-:W-:Y:S02]  /*0cb0*/  UIADD3 UR6, UR9, UR6, URZ ;  /* 0x0000000609067290 */ /* 0x000fe4000fffe03f */
[----:B------:R-:W-:Y:S02]  /*0cc0*/  ULDC UR7, c[0x0][0x324] ;  /* 0x0000c90000077ab9 */ /* 0x000fe40000000800 */
[----:B------:R-:W-:Y:S02]  /*0cd0*/  USHF.R.S32.HI UR8, URZ, 0x1f, UR4 ;  /* 0x0000001f3f087899 */ /* 0x000fe40008011404 */
[----:B------:R-:W-:Y:S02]  /*0ce0*/  UIADD3 UR7, UR6, -UR7, URZ ;  /* 0x8000000706077290 */ /* 0x000fe4000fffe03f */
[----:B------:R-:W-:-:S04]  /*0cf0*/  ULEA.HI UR8, UR8, UR4, URZ, 0x5 ;  /* 0x0000000408087291 */ /* 0x000fc8000f8f283f */
[----:B------:R-:W-:Y:S01]  /*0d00*/  USHF.R.S32.HI UR8, URZ, 0x5, UR8 ;  /* 0x000000053f087899 */ /* 0x000fe20008011408 */
[----:B------:R-:W-:Y:S01]  /*0d10*/  MOV R5, UR7 ;  /* 0x0000000700057c02 */ /* 0x000fe20008000f00 */
[----:B------:R-:W-:Y:S05]  /*0d20*/  @P0 BRA `(.L_x_351) ;  /* 0x0000013000000947 */ /* 0x000fea0003800000 */
        /* <DEDUP_REMOVED lines=11> */
.L_x_352:
[----:B------:R-:W-:-:S03]  /*0de0*/  UISETP.NE.AND UP0, UPT, UR5, 0x1, UPT ;  /* 0x000000010500788c */ /* 0x000fc6000bf05270 */
[----:B------:R-:W-:Y:S02]  /*0df0*/  ULDC.64 UR4, c[0x0][0x330] ;  /* 0x0000cc0000047ab9 */ /* 0x000fe40000000a00 */
[----:B------:R-:W-:-:S07]  /*0e00*/  UIMAD.WIDE.U32 UR26, UR6, UR4, URZ ;  /* 0x00000004061a72a5 */ /* 0x000fce000f8e003f */
[----:B------:R-:W-:Y:S02]  /*0e10*/  @UP0 UMOV UR7, UR27 ;  /* 0x0000001b00070c82 */ /* 0x000fe40008000000 */
[----:B------:R-:W-:Y:S02]  /*0e20*/  @UP0 USHF.R.U32.HI UR6, URZ, UR5, UR7 ;  /* 0x000000053f060299 */ /* 0x000fe40008011607 */
.L_x_353:
[----:B------:R-:W-:Y:S02]  /*0e30*/  ULDC UR4, c[0x0][0x32c] ;  /* 0x0000cb0000047ab9 */ /* 0x000fe40000000800 */
[----:B------:R-:W-:-:S06]  /*0e40*/  UIMAD UR4, UR6, UR4, URZ ;  /* 0x00000004060472a4 */ /* 0x000fcc000f8e023f */
[----:B------:R-:W-:Y:S02]  /*0e50*/  IMNMX R5, R5, UR4, !PT ;  /* 0x0000000405057c17 */ /* 0x000fe4000f800200 */
.L_x_351:
[----:B------:R-:W-:Y:S02]  /*0e60*/  IADD3 R4, R4, 0x1f, RZ ;  /* 0x0000001f04047810 */ /* 0x000fe40007ffe0ff */
[----:B------:R-:W-:Y:S02]  /*0e70*/  SHF.R.S32.HI R2, RZ, 0x1f, R5 ;  /* 0x0000001fff027819 */ /* 0x000fe40000011405 */
[----:B------:R-:W-:Y:S02]  /*0e80*/  SHF.R.S32.HI R3, RZ, 0x1f, R4 ;  /* 0x0000001fff037819 */ /* 0x000fe40000011404 */
[----:B------:R-:W-:Y:S02]  /*0e90*/  LEA.HI R2, R2, R5, RZ, 0x5 ;  /* 0x0000000502027211 */ /* 0x000fe400078f28ff */
[----:B------:R-:W-:Y:S02]  /*0ea0*/  LEA.HI R3, R3, R4, RZ, 0x5 ;  /* 0x0000000403037211 */ /* 0x000fe400078f28ff */
[----:B------:R-:W-:-:S02]  /*0eb0*/  SHF.R.S32.HI R80, RZ, 0x5, R2 ;  /* 0x00000005ff507819 */ /* 0x000fc40000011402 */
[----:B------:R-:W-:Y:S02]  /*0ec0*/  SHF.R.S32.HI R2, RZ, 0x5, R3 ;  /* 0x00000005ff027819 */ /* 0x000fe40000011403 */
[----:B------:R-:W-:Y:S02]  /*0ed0*/  IMNMX R80, RZ, R80, !PT ;  /* 0x00000050ff507217 */ /* 0x000fe40007800200 */
[----:B------:R-:W-:Y:S02]  /*0ee0*/  IMNMX R2, R2, UR8, PT ;  /* 0x0000000802027c17 */ /* 0x000fe4000b800200 */
[----:B------:R-:W-:Y:S02]  /*0ef0*/  LEA R80, R80, -UR23, 0x5 ;  /* 0x8000001750507c11 */ /* 0x000fe4000f8e28ff */
[----:B------:R-:W-:Y:S02]  /*0f00*/  LEA R2, R2, -UR23, 0x5 ;  /* 0x8000001702027c11 */ /* 0x000fe4000f8e28ff */
[----:B------:R-:W-:-:S02]  /*0f10*/  IMNMX R80, RZ, R80, !PT ;  /* 0x00000050ff507217 */ /* 0x000fc40007800200 */
[----:B------:R-:W-:-:S04]  /*0f20*/  IMNMX R5, R2, UR18, PT ;  /* 0x0000001202057c17 */ /* 0x000fc8000b800200 */
[----:B------:R-:W-:Y:S02]  /*0f30*/  ISETP.GT.AND P0, PT, R5, R80, PT ;  /* 0x000000500500720c */ /* 0x000fe40003f04270 */
[----:B------:R-:W-:-:S05]  /*0f40*/  SHF.R.U32.HI R80, RZ, 0x5, R80 ;  /* 0x00000005ff507819 */ /* 0x000fca0000011650 */
[----:B------:R-:W-:-:S06]  /*0f50*/  IMAD.MOV.U32 R3, RZ, RZ, R80 ;  /* 0x000000ffff037224 */ /* 0x000fcc00078e0050 */
[----:B------:R-:W-:-:S04]  /*0f60*/  @P0 IADD3 R5, R5, 0x1f, RZ ;  /* 0x0000001f05050810 */ /* 0x000fc80007ffe0ff */
[----:B------:R-:W-:-:S04]  /*0f70*/  @P0 SHF.R.S32.HI R2, RZ, 0x1f, R5 ;  /* 0x0000001fff020819 */ /* 0x000fc80000011405 */
[----:B------:R-:W-:-:S04]  /*0f80*/  @P0 LEA.HI R2, R2, R5, RZ, 0x5 ;  /* 0x0000000502020211 */ /* 0x000fc800078f28ff */
[----:B------:R-:W-:-:S04]  /*0f90*/  @P0 SHF.R.S32.HI R3, RZ, 0x5, R2 ;  /* 0x00000005ff030819 */ /* 0x000fc80000011402 */
[----:B------:R-:W-:-:S13]  /*0fa0*/  ISETP.GT.AND P0, PT, R3, R80, PT ;  /* 0x000000500300720c */ /* 0x000fda0003f04270 */
[----:B------:R-:W-:Y:S05]  /*0fb0*/  @!P0 BRA `(.L_x_354) ;  /* 0x00003e4000008947 */ /* 0x000fea0003800000 */
[----:B------:R-:W-:Y:S02]  /*0fc0*/  ULDC.64 UR4, c[0x0][0x340] ;  /* 0x0000d00000047ab9 */ /* 0x000fe40000000a00 */
[----:B------:R-:W-:Y:S01]  /*0fd0*/  UISETP.NE.U32.AND UP0, UPT, URZ, UR4, UPT ;  /* 0x000000043f00728c */ /* 0x000fe2000bf05070 */
[----:B------:R-:W-:Y:S01]  /*0fe0*/  SHF.R.S32.HI R105, RZ, 0x1f, R66 ;  /* 0x0000001fff697819 */ /* 0x000fe20000011442 */
[----:B------:R-:W-:Y:S02]  /*0ff0*/  UMOV UR26, 0x5 ;  /* 0x00000005001a7882 */ /* 0x000fe40000000000 */
[----:B------:R-:W-:Y:S01]  /*1000*/  UISETP.NE.AND.EX UP0, UPT, URZ, UR5, UPT, UP0 ;  /* 0x000000053f00728c */ /* 0x000fe2000bf05300 */
[----:B------:R-:W-:Y:S01]  /*1010*/  IADD3 R103, R3, -0x1, RZ ;  /* 0xffffffff03677810 */ /* 0x000fe20007ffe0ff */
[----:B------:R-:W-:Y:S02]  /*1020*/  ULDC.64 UR6, c[0x0][0x238] ;  /* 0x00008e0000067ab9 */ /* 0x000fe40000000a00 */
[----:B------:R-:W-:-:S02]  /*1030*/  ULDC.64 UR4, c[0x0][0x340] ;  /* 0x0000d00000047ab9 */ /* 0x000fc40000000a00 */
[----:B------:R-:W-:-:S05]  /*1040*/  PLOP3.LUT P1, PT, PT, PT, UP0, 0x80, 0x0 ;  /* 0x000000000000781c */ /* 0x000fca0003f2f008 */
[----:B------:R-:W-:-:S06]  /*1050*/  @UP0 UIMAD.WIDE UR4, UR21, UR22, UR4 ;  /* 0x00000016150402a5 */ /* 0x000fcc000f8e0204 */
[----:B------:R-:W-:Y:S02]  /*1060*/  IMAD.U32 R8, RZ, RZ, UR4 ;  /* 0x00000004ff087e24 */ /* 0x000fe4000f8e00ff */
[----:B------:R-:W-:Y:S01]  /*1070*/  IMAD.U32 R9, RZ, RZ, UR5 ;  /* 0x00000005ff097e24 */ /* 0x000fe2000f8e00ff */
[----:B------:R-:W-:Y:S01]  /*1080*/  LEA.HI R7, R105, R66, RZ, 0x3 ;  /* 0x0000004269077211 */ /* 0x000fe200078f18ff */
[----:B------:R-:W-:-:S03]  /*1090*/  ULDC.64 UR4, c[0x0][0x240] ;  /* 0x0000900000047ab9 */ /* 0x000fc60000000a00 */
[----:B------:R-:W2:Y:S01]  /*10a0*/  @P1 LDG.E R5, [R8.64] ;  /* 0x0000001808051981 */ /* 0x000ea2000c1e1900 */
        /* <DEDUP_REMOVED lines=9> */
[----:B------:R-:W-:Y:S01]  /*1140*/  IMAD.U32 R122, RZ, RZ, UR13 ;  /* 0x0000000dff7a7e24 */ /* 0x000fe2000f8e00ff */
[----:B------:R-:W-:Y:S01]  /*1150*/  LEA.HI.X.SX32 R125, R0, R2, 0x1, P0 ;  /* 0x00000002007d7211 */ /* 0x000fe200000f0eff */
[C---:B------:R-:W-:Y:S01]  /*1160*/  IMAD.SHL.U32 R16, R4.reuse, 0x8, RZ ;  /* 0x0000000804107824 */ /* 0x040fe200078e00ff */
[----:B------:R-:W-:Y:S01]  /*1170*/  USHF.R.S32.HI UR6, URZ, 0x1f, UR21 ;  /* 0x0000001f3f067899 */ /* 0x000fe20008011415 */
[----:B------:R-:W-:Y:S01]  /*1180*/  IMAD.SHL.U32 R14, R4, 0x4, RZ ;  /* 0x00000004040e7824 */ /* 0x000fe200078e00ff */
[----:B------:R-:W-:Y:S01]  /*1190*/  UIMAD UR7, UR13, UR5, UR4 ;  /* 0x000000050d0772a4 */ /* 0x000fe2000f8e0204 */
[----:B------:R-:W-:Y:S01]  /*11a0*/  IMAD R7, R125, c[0x0][0x238], RZ ;  /* 0x00008e007d077a24 */ /* 0x000fe200078e02ff */
[--C-:B------:R-:W-:Y:S01]  /*11b0*/  SHF.R.S32.HI R17, RZ, 0x1f, R16.reuse ;  /* 0x0000001fff117819 */ /* 0x100fe20000011410 */
[----:B------:R-:W-:Y:S01]  /*11c0*/  IMAD R3, R103, -0x20, R81 ;  /* 0xffffffe067037824 */ /* 0x000fe200078e0251 */
[----:B------:R-:W-:Y:S01]  /*11d0*/  IADD3 R12, R14, 0x40, RZ ;  /* 0x000000400e0c7810 */ /* 0x000fe20007ffe0ff */
[C---:B------:R-:W-:Y:S01]  /*11e0*/  IMAD R0, R124.reuse, c[0x0][0x23c], R7 ;  /* 0x00008f007c007a24 */ /* 0x040fe200078e0207 */
[----:B------:R-:W-:Y:S01]  /*11f0*/  LEA.HI R105, R105, R66, RZ, 0x6 ;  /* 0x0000004269697211 */ /* 0x000fe200078f30ff */
[----:B------:R-:W-:Y:S01]  /*1200*/  IMAD.WIDE.U32 R6, R124, c[0x0][0x238], R16 ;  /* 0x00008e007c067a25 */ /* 0x000fe200078e0010 */
[----:B------:R-:W-:Y:S01]  /*1210*/  USEL UR32, UR21, URZ, !UP1 ;  /* 0x0000003f15207287 */ /* 0x000fe2000c800000 */
[----:B------:R-:W-:Y:S01]  /*1220*/  ISETP.GT.AND P3, PT, R3, RZ, PT ;  /* 0x000000ff0300720c */ /* 0x000fe20003f64270 */
[----:B------:R-:W-:Y:S01]  /*1230*/  USEL UR31, UR6, URZ, !UP1 ;  /* 0x0000003f061f7287 */ /* 0x000fe2000c800000 */
[----:B------:R-:W-:Y:S01]  /*1240*/  IMAD.IADD R11, R14, 0x1, R12 ;  /* 0x000000010e0b7824 */ /* 0x000fe200078e020c */
[----:B------:R-:W-:Y:S01]  /*1250*/  ULDC.64 UR4, c[0x0][0x248] ;  /* 0x0000920000047ab9 */ /* 0x000fe20000000a00 */
[----:B------:R-:W-:Y:S01]  /*1260*/  IMAD.IADD R7, R7, 0x1, R0 ;  /* 0x0000000107077824 */ /* 0x000fe200078e0200 */
[----:B------:R-:W-:Y:S01]  /*1270*/  ISETP.GE.AND P2, PT, R16, c[0x0][0x1d4], PT ;  /* 0x0000750010007a0c */ /* 0x000fe20003f46270 */
[----:B------:R-:W-:Y:S01]  /*1280*/  IMAD.SHL.U32 R107, R111, 0x40, RZ ;  /* 0x000000406f6b7824 */ /* 0x000fe200078e00ff */
[----:B------:R-:W-:Y:S01]  /*1290*/  ISETP.GE.AND P0, PT, R11, c[0x0][0x1d4], PT ;  /* 0x000075000b007a0c */ /* 0x000fe20003f06270 */
[----:B------:R-:W-:Y:S01]  /*12a0*/  IMAD.WIDE.U32 R122, R122, c[0x0][0x240], R6 ;  /* 0x000090007a7a7a25 */ /* 0x000fe200078e0006 */
[----:B------:R-:W-:Y:S01]  /*12b0*/  UIMAD UR4, UR31, UR4, URZ ;  /* 0x000000041f0472a4 */ /* 0x000fe2000f8e023f */
[----:B------:R-:W-:Y:S01]  /*12c0*/  IADD3 R109, R16, 0x80, RZ ;  /* 0x00000080106d7810 */ /* 0x000fe20007ffe0ff */
[----:B------:R-:W-:Y:S01]  /*12d0*/  BSSY B0, `(.L_x_355) ;  /* 0x0000034000007945 */ /* 0x000fe20003800000 */
[----:B------:R-:W-:Y:S01]  /*12e0*/  SEL R0, RZ, 0xffffffff, P0 ;  /* 0xffffffffff007807 */ /* 0x000fe20000000000 */
[----:B------:R-:W-:Y:S01]  /*12f0*/  IMAD.SHL.U32 R105, R105, 0x8, RZ ;  /* 0x0000000869697824 */ /* 0x000fe200078e00ff */
[----:B------:R-:W-:Y:S01]  /*1300*/  IADD3 R123, R123, UR7, RZ ;  /* 0x000000077b7b7c10 */ /* 0x000fe2000fffe0ff */
[----:B------:R-:W-:Y:S01]  /*1310*/  IMAD.U32 R120, RZ, RZ, UR32 ;  /* 0x00000020ff787e24 */ /* 0x000fe2000f8e00ff */
[----:B------:R-:W-:Y:S01]  /*1320*/  LOP3.LUT R107, R107, 0x1c0, RZ, 0xc0, !PT ;  /* 0x000001c06b6b7812 */ /* 0x000fe200078ec0ff */
[----:B------:R-:W-:Y:S01]  /*1330*/  IMAD.SHL.U32 R0, R0, 0x2, RZ ;  /* 0x0000000200007824 */ /* 0x000fe200078e00ff */
[----:B------:R-:W-:Y:S01]  /*1340*/  IADD3 R108, R16, 0xc0, RZ ;  /* 0x000000c0106c7810 */ /* 0x000fe20007ffe0ff */
[----:B------:R-:W-:Y:S01]  /*1350*/  UIMAD UR5, UR32, UR5, UR4 ;  /* 0x00000005200572a4 */ /* 0x000fe2000f8e0204 */
[----:B------:R-:W-:Y:S01]  /*1360*/  SEL R3, RZ, 0x1, P2 ;  /* 0x00000001ff037807 */ /* 0x000fe20001000000 */
[----:B------:R-:W-:Y:S01]  /*1370*/  IMAD.WIDE.U32 R122, R120, c[0x0][0x248], R122 ;  /* 0x00009200787a7a25 */ /* 0x000fe200078e007a */
[----:B------:R-:W-:-:S02]  /*1380*/  LOP3.LUT R105, R105, 0xfffffe00, RZ, 0xc0, !PT ;  /* 0xfffffe0069697812 */ /* 0x000fc400078ec0ff */
[----:B------:R-:W-:Y:S02]  /*1390*/  LOP3.LUT R104, R107, 0x38, R16, 0xf8, !PT ;  /* 0x000000386b687812 */ /* 0x000fe400078ef810 */
[----:B------:R-:W-:Y:S02]  /*13a0*/  SHF.R.U32.HI R106, RZ, 0x3, R107 ;  /* 0x00000003ff6a7819 */ /* 0x000fe4000001166b */
[----:B------:R-:W-:Y:S02]  /*13b0*/  ISETP.GE.AND P0, PT, R108, c[0x0][0x1d4], PT ;  /* 0x000075006c007a0c */ /* 0x000fe40003f06270 */
[----:B------:R-:W-:Y:S02]  /*13c0*/  LOP3.LUT R0, R0, 0x2, R3, 0xe2, !PT ;  /* 0x0000000200007812 */ /* 0x000fe400078ee203 */
[----:B------:R-:W-:Y:S02]  /*13d0*/  LOP3.LUT R104, R105, R104, R106, 0xf6, !PT ;  /* 0x0000006869687212 */ /* 0x000fe400078ef66a */
[----:B------:R-:W-:-:S02]  /*13e0*/  SEL R98, RZ, 0x8, P0 ;  /* 0x00000008ff627807 */ /* 0x000fc40000000000 */
[----:B------:R-:W-:Y:S01]  /*13f0*/  IADD3 R127, R123, UR5, RZ ;  /* 0x000000057b7f7c10 */ /* 0x000fe2000fffe0ff */
[----:B------:R-:W-:Y:S01]  /*1400*/  IMAD.SHL.U32 R104, R104, 0x2, RZ ;  /* 0x0000000268687824 */ /* 0x000fe200078e00ff */
[----:B--2---:R-:W1:Y:S01]  /*1410*/  @P1 R2UR UR28, R5 ;  /* 0x00000000051c13c2 */ /* 0x004e6200000e0000 */
        /* <DEDUP_REMOVED lines=14> */
[----:B------:R-:W-:Y:S01]  /*1500*/  IMAD.SHL.U32 R6, R3, 0x8, RZ ;  /* 0x0000000803067824 */ /* 0x000fe200078e00ff */
        /* <DEDUP_REMOVED lines=16> */
.L_x_356:
[----:B------:R-:W-:Y:S05]  /*1610*/  BSYNC B0 ;  /* 0x0000000000007941 */ /* 0x000fea0003800000 */
.L_x_355:
[----:B------:R-:W-:Y:S01]  /*1620*/  IMAD.U32 R3, RZ, RZ, UR13 ;  /* 0x0000000dff037e24 */ /* 0x000fe2000f8e00ff */
[----:B------:R-:W-:Y:S01]  /*1630*/  ISETP.GE.AND P3, PT, R16, c[0x0][0x27c], PT ;  /* 0x00009f0010007a0c */ /* 0x000fe20003f66270 */
[----:B------:R-:W-:Y:S01]  /*1640*/  ULDC.64 UR4, c[0x0][0x260] ;  /* 0x0000980000047ab9 */ /* 0x000fe20000000a00 */
[----:B------:R-:W-:Y:S01]  /*1650*/  ISETP.GE.AND P4, PT, R11, c[0x0][0x27c], PT ;  /* 0x00009f000b007a0c */ /* 0x000fe20003f86270 */
[----:B------:R-:W-:Y:S01]  /*1660*/  IMAD.WIDE.U32 R8, R3, c[0x0][0x260], R16 ;  /* 0x0000980003087a25 */ /* 0x000fe200078e0010 */
[----:B------:R-:W-:Y:S01]  /*1670*/  SEL R3, RZ, c[0x0][0x27c], !P3 ;  /* 0x00009f00ff037a07 */ /* 0x000fe20005800000 */
[----:B------:R-:W-:Y:S01]  /*1680*/  UIMAD UR4, UR12, UR4, URZ ;  /* 0x000000040c0472a4 */ /* 0x000fe2000f8e023f */
[----:B-1----:R-:W-:Y:S01]  /*1690*/  SEL R6, RZ, c[0x0][0x27c], !P4 ;  /* 0x00009f00ff067a07 */ /* 0x002fe20006000000 */
[----:B------:R-:W-:Y:S01]  /*16a0*/  IMAD R114, R2, c[0x0][0x290], RZ ;  /* 0x0000a40002727a24 */ /* 0x000fe200078e02ff */
[----:B------:R-:W-:Y:S01]  /*16b0*/  ULDC.64 UR6, c[0x0][0x290] ;  /* 0x0000a40000067ab9 */ /* 0x000fe20000000a00 */
[----:B------:R-:W-:Y:S01]  /*16c0*/  IMAD.IADD R0, R16, 0x1, R3 ;  /* 0x0000000110007824 */ /* 0x000fe200078e0203 */
[----:B------:R-:W-:Y:S01]  /*16d0*/  UIMAD UR33, UR13, UR5, UR4 ;  /* 0x000000050d2172a4 */ /* 0x000fe2000f8e0204 */
[----:B------:R-:W-:Y:S01]  /*16e0*/  IMAD.IADD R6, R11, 0x1, R6 ;  /* 0x000000010b067824 */ /* 0x000fe200078e0206 */
[----:B------:R-:W-:Y:S01]  /*16f0*/  USHF.L.U64.HI UR27, UR6, UR26, UR7 ;  /* 0x0000001a061b7299 */ /* 0x000fe20008010207 */
[----:B------:R-:W-:Y:S01]  /*1700*/  IMAD R112, R2, c[0x0][0x280], RZ ;  /* 0x0000a00002707a24 */ /* 0x000fe200078e02ff */
[----:B------:R-:W-:Y:S01]  /*1710*/  SHF.R.S32.HI R3, RZ, 0x1f, R0 ;  /* 0x0000001fff037819 */ /* 0x000fe20000011400 */
[----:B------:R-:W-:Y:S01]  /*1720*/  ULDC.64 UR4, c[0x0][0x268] ;  /* 0x00009a0000047ab9 */ /* 0x000fe20000000a00 */
[----:B------:R-:W-:Y:S01]  /*1730*/  SHF.R.S32.HI R89, RZ, 0x1f, R6 ;  /* 0x0000001fff597819 */ /* 0x000fe20000011406 */
[----:B------:R-:W-:Y:S01]  /*1740*/  UIMAD UR4, UR31, UR4, URZ ;  /* 0x000000041f0472a4 */ /* 0x000fe2000f8e023f */
[CC--:B------:R-:W-:Y:S01]  /*1750*/  LEA.HI R2, R3.reuse, R0.reuse, RZ, 0x3 ;  /* 0x0000000003027211 */ /* 0x0c0fe200078f18ff */
[----:B------:R-:W-:Y:S01]  /*1760*/  USHF.L.U32 UR30, UR6, 0x5, URZ ;  /* 0x00000005061e7899 */ /* 0x000fe2000800063f */
[----:B------:R-:W-:Y:S01]  /*1770*/  LEA.HI R3, R3, R0, RZ, 0x6 ;  /* 0x0000000003037211 */ /* 0x000fe200078f30ff */
[----:B------:R-:W-:Y:S01]  /*1780*/  UIMAD UR32, UR32, UR5, UR4 ;  /* 0x00000005202072a4 */ /* 0x000fe2000f8e0204 */
[CC--:B------:R-:W-:Y:S01]  /*1790*/  LEA.HI R0, R89.reuse, R6.reuse, RZ, 0x3 ;  /* 0x0000000659007211 */ /* 0x0c0fe200078f18ff */
[----:B------:R-:W-:Y:S01]  /*17a0*/  ULDC.64 UR6, c[0x0][0x280] ;  /* 0x0000a00000067ab9 */ /* 0x000fe20000000a00 */
[----:B------:R-:W-:Y:S01]  /*17b0*/  LEA.HI R89, R89, R6, RZ, 0x6 ;  /* 0x0000000659597211 */ /* 0x000fe200078f30ff */
[----:B------:R-:W-:Y:S01]  /*17c0*/  ULDC.64 UR4, c[0x0][0x210] ;  /* 0x0000840000047ab9 */ /* 0x000fe20000000a00 */
[----:B------:R-:W-:Y:S01]  /*17d0*/  LOP3.LUT R5, R107, 0x38, R0, 0xf8, !PT ;  /* 0x000000386b057812 */ /* 0x000fe200078ef800 */
[----:B------:R-:W0:Y:S01]  /*17e0*/  LDGDEPBAR ;  /* 0x00000000000079af */ /* 0x000e220000000000 */
[----:B------:R-:W-:Y:S01]  /*17f0*/  USHF.L.U64.HI UR7, UR6, UR26, UR7 ;  /* 0x0000001a06077299 */ /* 0x000fe20008010207 */
[----:B------:R-:W-:Y:S01]  /*1800*/  IMAD.SHL.U32 R89, R89, 0x20, RZ ;  /* 0x0000002059597824 */ /* 0x000fe200078e00ff */
[-C--:B------:R-:W-:Y:S01]  /*1810*/  LOP3.LUT R6, R5, R106.reuse, RZ, 0x3c, !PT ;  /* 0x0000006a05067212 */ /* 0x080fe200078e3cff */
[----:B------:R-:W-:Y:S01]  /*1820*/  UIMAD UR26, UR12, UR4, URZ ;  /* 0x000000040c1a72a4 */ /* 0x000fe2000f8e023f */
[----:B------:R-:W-:Y:S01]  /*1830*/  SHF.R.S32.HI R15, RZ, 0x1f, R14 ;  /* 0x0000001fff0f7819 */ /* 0x000fe2000001140e */
[----:B------:R-:W-:Y:S01]  /*1840*/  IMAD R99, R4, 0x20, R111 ;  /* 0x0000002004637824 */ /* 0x000fe200078e026f */
[----:B------:R-:W-:Y:S01]  /*1850*/  LOP3.LUT R89, R89, 0x7ffff800, RZ, 0xc0, !PT ;  /* 0x7ffff80059597812 */ /* 0x000fe200078ec0ff */
[----:B------:R-:W-:Y:S01]  /*1860*/  UIMAD.WIDE.U32 UR34, UR13, UR4, URZ ;  /* 0x000000040d2272a5 */ /* 0x000fe2000f8e003f */
[----:B------:R-:W-:Y:S01]  /*1870*/  SHF.R.S32.HI R4, RZ, 0x1f, R67 ;  /* 0x0000001fff047819 */ /* 0x000fe20000011443 */
[----:B------:R-:W-:Y:S01]  /*1880*/  UIMAD UR26, UR13, UR5, UR26 ;  /* 0x000000050d1a72a4 */ /* 0x000fe2000f8e021a */
[----:B------:R-:W-:Y:S01]  /*1890*/  IADD3 R89, R6, R89, R105 ;  /* 0x0000005906597210 */ /* 0x000fe20007ffe069 */
[----:B------:R-:W-:Y:S01]  /*18a0*/  IMAD.SHL.U32 R3, R3, 0x20, RZ ;  /* 0x0000002003037824 */ /* 0x000fe200078e00ff */
[----:B------:R-:W-:Y:S01]  /*18b0*/  SHF.R.S32.HI R6, RZ, 0x1f, R11 ;  /* 0x0000001fff067819 */ /* 0x000fe2000001140b */
[----:B------:R-:W-:Y:S01]  /*18c0*/  ULDC.64 UR4, c[0x0][0x1e8] ;  /* 0x00007a0000047ab9 */ /* 0x000fe20000000a00 */
[----:B------:R-:W-:Y:S01]  /*18d0*/  IMAD.WIDE.U32 R118, R111, c[0x0][0x290], R16 ;  /* 0x0000a4006f767a25 */ /* 0x000fe200078e0010 */
[----:B------:R-:W-:Y:S01]  /*18e0*/  LOP3.LUT R7, R107, 0x38, R2, 0xf8, !PT ;  /* 0x000000386b077812 */ /* 0x000fe200078ef802 */
[----:B------:R-:W-:Y:S01]  /*18f0*/  UIMAD UR31, UR12, UR4, URZ ;  /* 0x000000040c1f72a4 */ /* 0x000fe2000f8e023f */
[----:B------:R-:W-:Y:S01]  /*1900*/  SHF.R.S32.HI R96, RZ, 0x1f, R109 ;  /* 0x0000001fff607819 */ /* 0x000fe2000001146d */
[C---:B------:R-:W-:Y:S01]  /*1910*/  IMAD R114, R111.reuse, c[0x0][0x294], R114 ;  /* 0x0000a5006f727a24 */ /* 0x040fe200078e0272 */
[----:B------:R-:W-:Y:S01]  /*1920*/  SHF.R.S32.HI R95, RZ, 0x1f, R108 ;  /* 0x0000001fff5f7819 */ /* 0x000fe2000001146c */
[----:B------:R-:W-:Y:S01]  /*1930*/  IMAD.WIDE.U32 R116, R111, c[0x0][0x280], R16 ;  /* 0x0000a0006f747a25 */ /* 0x000fe200078e0010 */
[----:B------:R-:W-:Y:S01]  /*1940*/  LEA.HI R97, R6, R11, RZ, 0x3 ;  /* 0x0000000b06617211 */ /* 0x000fe200078f18ff */
[----:B------:R-:W-:Y:S01]  /*1950*/  UIMAD.WIDE.U32 UR36, UR13, UR4, URZ ;  /* 0x000000040d2472a5 */ /* 0x000fe2000f8e003f */
[----:B------:R-:W-:Y:S01]  /*1960*/  IADD3 R9, R9, UR33, RZ ;  /* 0x0000002109097c10 */ /* 0x000fe2000fffe0ff */
[----:B------:R-:W-:Y:S01]  /*1970*/  IMAD R112, R111, c[0x0][0x284], R112 ;  /* 0x0000a1006f707a24 */ /* 0x000fe200078e0270 */
[----:B------:R-:W-:Y:S01]  /*1980*/  LOP3.LUT R3, R3, 0x7ffff800, RZ, 0xc0, !PT ;  /* 0x7ffff80003037812 */ /* 0x000fe200078ec0ff */
[--C-:B------:R-:W-:Y:S01]  /*1990*/  IMAD.WIDE.U32 R20, R111, c[0x0][0x290], R14.reuse ;  /* 0x0000a4006f147a25 */ /* 0x100fe200078e000e */
[----:B------:R-:W-:Y:S01]  /*19a0*/  LOP3.LUT R90, R7, R106, RZ, 0x3c, !PT ;  /* 0x0000006a075a7212 */ /* 0x000fe200078e3cff */
[----:B------:R-:W-:Y:S01]  /*19b0*/  UIMAD UR31, UR13, UR5, UR31 ;  /* 0x000000050d1f72a4 */ /* 0x000fe2000f8e021f */
[----:B------:R-:W-:Y:S01]  /*19c0*/  LOP3.LUT R83, R2, 0xfffffff8, RZ, 0xc0, !PT ;  /* 0xfffffff802537812 */ /* 0x000fe200078ec0ff */
[----:B------:R-:W-:Y:S01]  /*19d0*/  IMAD.WIDE.U32 R18, R111, c[0x0][0x280], R14 ;  /* 0x0000a0006f127a25 */ /* 0x000fe200078e000e */
[----:B------:R-:W-:Y:S01]  /*19e0*/  LOP3.LUT R85, R0, 0xfffffff8, RZ, 0xc0, !PT ;  /* 0xfffffff800557812 */ /* 0x000fe200078ec0ff */
[----:B------:R-:W-:Y:S01]  /*19f0*/  ULDC.64 UR4, c[0x0][0x2b0] ;  /* 0x0000ac0000047ab9 */ /* 0x000fe20000000a00 */
[----:B------:R-:W-:Y:S01]  /*1a00*/  LEA.HI R96, R96, R109, RZ, 0x3 ;  /* 0x0000006d60607211 */ /* 0x000fe200078f18ff */
[C---:B------:R-:W-:Y:S01]  /*1a10*/  IMAD.SHL.U32 R102, R98.reuse, 0x10, RZ ;  /* 0x0000001062667824 */ /* 0x040fe200078e00ff */
[----:B------:R-:W-:Y:S01]  /*1a20*/  LOP3.LUT R98, R98, 0xff, RZ, 0xc0, !PT ;  /* 0x000000ff62627812 */ /* 0x000fe200078ec0ff */
[----:B------:R-:W-:Y:S01]  /*1a30*/  IMAD R6, R4, c[0x0][0x290], RZ ;  /* 0x0000a40004067a24 */ /* 0x000fe200078e02ff */
[----:B------:R-:W-:Y:S01]  /*1a40*/  LEA.HI R95, R95, R108, RZ, 0x3 ;  /* 0x0000006c5f5f7211 */ /* 0x000fe200078f18ff */
[----:B------:R-:W-:Y:S01]  /*1a50*/  IMAD.IADD R119, R119, 0x1, R114 ;  /* 0x0000000177777824 */ /* 0x000fe200078e0272 */
[----:B------:R-:W-:Y:S01]  /*1a60*/  SHF.R.S32.HI R94, RZ, 0x3, R2 ;  /* 0x00000003ff5e7819 */ /* 0x000fe20000011402 */
[----:B------:R-:W-:Y:S01]  /*1a70*/  IMAD.IADD R117, R117, 0x1, R112 ;  /* 0x0000000175757824 */ /* 0x000fe200078e0270 */
[----:B------:R-:W-:Y:S01]  /*1a80*/  SHF.R.S32.HI R93, RZ, 0x3, R0 ;  /* 0x00000003ff5d7819 */ /* 0x000fe20000011400 */
[----:B------:R-:W-:Y:S01]  /*1a90*/  IMAD.IADD R115, R114, 0x1, R21 ;  /* 0x0000000172737824 */ /* 0x000fe200078e0215 */
[----:B------:R-:W-:Y:S01]  /*1aa0*/  UIMAD UR29, UR29, UR4, URZ ;  /* 0x000000041d1d72a4 */ /* 0x000fe2000f8e023f */
[----:B------:R-:W-:Y:S01]  /*1ab0*/  IMAD.IADD R113, R112, 0x1, R19 ;  /* 0x0000000170717824 */ /* 0x000fe200078e0213 */
[----:B------:R-:W-:Y:S01]  /*1ac0*/  IADD3 R90, R90, R3, R105 ;  /* 0x000000035a5a7210 */ /* 0x000fe20007ffe069 */
[----:B------:R-:W-:Y:S01]  /*1ad0*/  IMAD R4, R4, c[0x0][0x280], RZ ;  /* 0x0000a00004047a24 */ /* 0x000fe200078e02ff */
[----:B------:R-:W-:Y:S01]  /*1ae0*/  SHF.R.S32.HI R82, RZ, 0x1f, R83 ;  /* 0x0000001fff527819 */ /* 0x000fe20000011453 */
[----:B------:R-:W-:Y:S01]  /*1af0*/  IMAD.MOV.U32 R114, RZ, RZ, R20 ;  /* 0x000000ffff727224 */ /* 0x000fe200078e0014 */
[----:B------:R-:W-:Y:S01]  /*1b00*/  SHF.R.S32.HI R84, RZ, 0x1f, R85 ;  /* 0x0000001fff547819 */ /* 0x000fe20000011455 */
[----:B------:R-:W-:Y:S01]  /*1b10*/  IMAD.MOV.U32 R112, RZ, RZ, R18 ;  /* 0x000000ffff707224 */ /* 0x000fe200078e0012 */
[----:B------:R-:W-:Y:S01]  /*1b20*/  LOP3.LUT R97, R97, 0xfffffff8, RZ, 0xc0, !PT ;  /* 0xfffffff861617812 */ /* 0x000fe200078ec0ff */
[----:B------:R-:W-:Y:S01]  /*1b30*/  IMAD.SHL.U32 R101, R98, 0x8, RZ ;  /* 0x0000000862657824 */ /* 0x000fe200078e00ff */
[----:B------:R-:W-:Y:S01]  /*1b40*/  LOP3.LUT R96, R96, 0xfffffff8, RZ, 0xc0, !PT ;  /* 0xfffffff860607812 */ /* 0x000fe200078ec0ff */
[----:B------:R-:W-:Y:S01]  /*1b50*/  IMAD.SHL.U32 R100, R98, 0x4, RZ ;  /* 0x0000000462647824 */ /* 0x000fe200078e00ff */
[----:B------:R-:W-:Y:S01]  /*1b60*/  LOP3.LUT R95, R95, 0xfffffff8, RZ, 0xc0, !PT ;  /* 0xfffffff85f5f7812 */ /* 0x000fe200078ec0ff */
[----:B------:R-:W-:Y:S01]  /*1b70*/  IMAD.WIDE.U32 R120, R120, c[0x0][0x268], R8 ;  /* 0x00009a0078787a25 */ /* 0x000fe200078e0008 */
[----:B------:R-:W-:Y:S01]  /*1b80*/  UIMAD.WIDE.U32 UR38, UR28, UR4, URZ ;  /* 0x000000041c2672a5 */ /* 0x000fe2000f8e003f */
[----:B------:R-:W-:Y:S01]  /*1b90*/  SHF.L.U64.HI R82, R83, 0x1, R82 ;  /* 0x0000000153527819 */ /* 0x000fe20000010252 */
[----:B------:R-:W-:Y:S01]  /*1ba0*/  UIMAD UR29, UR28, UR5, UR29 ;  /* 0x000000051c1d72a4 */ /* 0x000fe2000f8e021d */
[----:B------:R-:W-:Y:S01]  /*1bb0*/  IMAD.SHL.U32 R98, R98, 0x2, RZ ;  /* 0x0000000262627824 */ /* 0x000fe200078e00ff */
[----:B------:R-:W-:Y:S01]  /*1bc0*/  SHF.L.U64.HI R84, R85, 0x1, R84 ;  /* 0x0000000155547819 */ /* 0x000fe20000010254 */
[----:B------:R-:W-:Y:S01]  /*1bd0*/  IMAD R73, R67, c[0x0][0x284], R4 ;  /* 0x0000a10043497a24 */ /* 0x000fe200078e0204 */
[----:B------:R-:W-:Y:S01]  /*1be0*/  IADD3 R77, R77, UR19, RZ ;  /* 0x000000134d4d7c10 */ /* 0x000fe2000fffe0ff */
[----:B------:R-:W-:Y:S01]  /*1bf0*/  IMAD.WIDE.U32 R116, R67, c[0x0][0x280], R116 ;  /* 0x0000a00043747a25 */ /* 0x000fe200078e0074 */
[C---:B------:R-:W-:Y:S01]  /*1c00*/  IADD3 R10, R14.reuse, 0x20, RZ ;  /* 0x000000200e0a7810 */ /* 0x040fe20007ffe0ff */
[----:B------:R-:W-:Y:S01]  /*1c10*/  USHF.L.U32 UR6, UR6, 0x5, URZ ;  /* 0x0000000506067899 */ /* 0x000fe2000800063f */
[----:B------:R-:W-:Y:S01]  /*1c20*/  IADD3 R9, R14, 0x60, RZ ;  /* 0x000000600e097810 */ /* 0x000fe20007ffe0ff */
[----:B------:R-:W-:Y:S01]  /*1c30*/  IMAD.MOV.U32 R2, RZ, RZ, c[0x0][0x2b8] ;  /* 0x0000ae00ff027624 */ /* 0x000fe200078e00ff */
[----:B------:R-:W-:Y:S01]  /*1c40*/  LOP3.LUT R102, R102, 0x10, RZ, 0xc0, !PT ;  /* 0x0000001066667812 */ /* 0x000fe200078ec0ff */
[----:B------:R-:W-:Y:S01]  /*1c50*/  IMAD.MOV.U32 R0, RZ, RZ, c[0x0][0x27c] ;  /* 0x00009f00ff007624 */ /* 0x000fe200078e00ff */
[----:B------:R-:W-:Y:S01]  /*1c60*/  LOP3.LUT R101, R101, 0x10, RZ, 0xc0, !PT ;  /* 0x0000001065657812 */ /* 0x000fe200078ec0ff */
[----:B------:R-:W-:Y:S01]  /*1c70*/  IMAD.MOV.U32 R91, RZ, RZ, c[0x0][0x27c] ;  /* 0x00009f00ff5b7624 */ /* 0x000fe200078e00ff */
[----:B------:R-:W-:Y:S01]  /*1c80*/  LOP3.LUT R100, R100, 0x10, RZ, 0xc0, !PT ;  /* 0x0000001064647812 */ /* 0x000fe200078ec0ff */
[C---:B------:R-:W-:Y:S01]  /*1c90*/  IMAD R3, R67.reuse, c[0x0][0x294], R6 ;  /* 0x0000a50043037a24 */ /* 0x040fe200078e0206 */
[----:B------:R-:W-:Y:S01]  /*1ca0*/  LOP3.LUT R98, R98, 0x10, RZ, 0xc0, !PT ;  /* 0x0000001062627812 */ /* 0x000fe200078ec0ff */
[C---:B------:R-:W-:Y:S01]  /*1cb0*/  IMAD.WIDE.U32 R118, R67.reuse, c[0x0][0x290], R118 ;  /* 0x0000a40043767a25 */ /* 0x040fe200078e0076 */
[----:B------:R-:W-:Y:S01]  /*1cc0*/  SHF.R.S32.HI R88, RZ, 0x1f, R97 ;  /* 0x0000001fff587819 */ /* 0x000fe20000011461 */
[----:B------:R-:W-:Y:S01]  /*1cd0*/  UIADD3 UR26, UR35, UR26, URZ ;  /* 0x0000001a231a7290 */ /* 0x000fe2000fffe03f */
[----:B------:R-:W-:Y:S01]  /*1ce0*/  SHF.R.S32.HI R87, RZ, 0x1f, R96 ;  /* 0x0000001fff577819 */ /* 0x000fe20000011460 */
[----:B------:R-:W-:Y:S01]  /*1cf0*/  IMAD.WIDE.U32 R114, R67, c[0x0][0x290], R114 ;  /* 0x0000a40043727a25 */ /* 0x000fe200078e0072 */
[----:B------:R-:W-:Y:S01]  /*1d00*/  SHF.R.S32.HI R86, RZ, 0x1f, R95 ;  /* 0x0000001fff567819 */ /* 0x000fe2000001145f */
[----:B------:R-:W-:Y:S01]  /*1d10*/  UIADD3 UR31, UR37, UR31, URZ ;  /* 0x0000001f251f7290 */ /* 0x000fe2000fffe03f */
[----:B------:R-:W-:Y:S01]  /*1d20*/  IADD3 R79, R121, UR32, RZ ;  /* 0x00000020794f7c10 */ /* 0x000fe2000fffe0ff */
[----:B------:R-:W-:Y:S01]  /*1d30*/  IMAD.WIDE.U32 R112, R67, c[0x0][0x280], R112 ;  /* 0x0000a00043707a25 */ /* 0x000fe200078e0070 */
[----:B------:R-:W-:Y:S01]  /*1d40*/  ISETP.NE.AND P5, PT, R2, 0x1, PT ;  /* 0x000000010200780c */ /* 0x000fe20003fa5270 */
[----:B------:R-:W-:Y:S01]  /*1d50*/  UIADD3 UR29, UR39, UR29, URZ ;  /* 0x0000001d271d7290 */ /* 0x000fe2000fffe03f */
[----:B------:R-:W-:Y:S01]  /*1d60*/  ISETP.GE.AND P6, PT, R0, 0x1, PT ;  /* 0x000000010000780c */ /* 0x000fe20003fc6270 */
[----:B------:R-:W-:Y:S01]  /*1d70*/  IMAD.IADD R75, R117, 0x1, R73 ;  /* 0x00000001754b7824 */ /* 0x000fe200078e0249 */
[----:B------:R-:W-:Y:S01]  /*1d80*/  ULDC.U8 UR4, c[0x0][0x298] ;  /* 0x0000a60000047ab9 */ /* 0x000fe20000000000 */
[----:B------:R-:W-:-:S02]  /*1d90*/  IMAD.SHL.U32 R91, R91, 0x2, RZ ;  /* 0x000000025b5b7824 */ /* 0x000fc400078e00ff */
[----:B------:R-:W-:Y:S02]  /*1da0*/  IMAD.IADD R76, R119, 0x1, R3 ;  /* 0x00000001774c7824 */ /* 0x000fe400078e0203 */
[----:B------:R-:W-:Y:S02]  /*1db0*/  IMAD.IADD R74, R3, 0x1, R115 ;  /* 0x00000001034a7824 */ /* 0x000fe400078e0273 */
[----:B------:R-:W-:Y:S02]  /*1dc0*/  IMAD.IADD R73, R73, 0x1, R113 ;  /* 0x0000000149497824 */ /* 0x000fe400078e0271 */
[----:B------:R-:W-:Y:S02]  /*1dd0*/  IMAD.SHL.U32 R83, R83, 0x2, RZ ;  /* 0x0000000253537824 */ /* 0x000fe400078e00ff */
[----:B------:R-:W-:Y:S02]  /*1de0*/  IMAD.SHL.U32 R85, R85, 0x2, RZ ;  /* 0x0000000255557824 */ /* 0x000fe400078e00ff */
[----:B------:R-:W-:-:S02]  /*1df0*/  IMAD.SHL.U32 R90, R90, 0x2, RZ ;  /* 0x000000025a5a7824 */ /* 0x000fc400078e00ff */
[----:B------:R-:W-:Y:S01]  /*1e00*/  IMAD.SHL.U32 R89, R89, 0x2, RZ ;  /* 0x0000000259597824 */ /* 0x000fe200078e00ff */
[----:B------:R-:W-:Y:S06]  /*1e10*/  BAR.SYNC.DEFER_BLOCKING 0x0 ;  /* 0x0000000000007b1d */ /* 0x000fec0000010000 */
.L_x_375:
        /* <DEDUP_REMOVED lines=19> */
[----:B--2---:R-:W2:Y:S04]  /*1f50*/  @!P0 LDG.E R92, [R4.64] ;  /* 0x00000018045c8981 */ /* 0x004ea8000c1e1900 */
[----:B------:R-:W-:Y:S01]  /*1f60*/  IMAD R0, R70, c[0x0][0x1e0], RZ ;  /* 0x0000780046007a24 */ /* 0x000fe200078e02ff */
[----:B------:R-:W-:Y:S03]  /*1f70*/  BAR.SYNC.DEFER_BLOCKING 0x0 ;  /* 0x0000000000007b1d */ /* 0x000fe60000010000 */
[----:B------:R-:W-:Y:S05]  /*1f80*/  IMAD R0, R71, c[0x0][0x1e4], R0 ;  /* 0x0000790047007a24 */ /* 0x000fea00078e0200 */
[----:B------:R-:W-:Y:S02]  /*1f90*/  IADD3 R3, R3, R0, RZ ;  /* 0x0000000003037210 */ /* 0x000fe40007ffe0ff */
[----:B--2---:R-:W-:Y:S03]  /*1fa0*/  SHF.R.S32.HI R69, RZ, 0x1f, R92 ;  /* 0x0000001fff457819 */ /* 0x004fe6000001145c */
[----:B------:R-:W-:Y:S04]  /*1fb0*/  IMAD.WIDE.U32 R2, R92, c[0x0][0x1f0], R2 ;  /* 0x00007c005c027a25 */ /* 0x000fe800078e0002 */
[----:B------:R-:W-:Y:S01]  /*1fc0*/  IMAD R0, R69, c[0x0][0x1f0], RZ ;  /* 0x00007c0045007a24 */ /* 0x000fe200078e02ff */
[----:B------:R-:W-:Y:S03]  /*1fd0*/  IADD3 R55, P1, R2, UR36, RZ ;  /* 0x0000002402377c10 */ /* 0x000fe6000ff3e0ff */
[----:B------:R-:W-:Y:S01]  /*1fe0*/  IMAD R0, R92, c[0x0][0x1f4], R0 ;  /* 0x00007d005c007a24 */ /* 0x000fe200078e0200 */
[----:B------:R-:W-:Y:S04]  /*1ff0*/  LEA R54, P0, R55, c[0x0][0x1c8], 0x1 ;  /* 0x0000720037367a11 */ /* 0x000fe800078008ff */
[----:B------:R-:W-:Y:S04]  /*2000*/  IADD3.X R0, R3, UR31, R0, P1, !PT ;  /* 0x0000001f03007c10 */ /* 0x000fe80008ffe400 */
[----:B------:R-:W-:Y:S01]  /*2010*/  LEA.HI.X R55, R55, c[0x0][0x1cc], R0, 0x1, P0 ;  /* 0x0000730037377a11 */ /* 0x000fe200000f0c00 */
[----:B-1----:R-:W-:-:S05]  /*2020*/  @!P6 BRA `(.L_x_358) ;  /* 0x000026a00000e947 */ /* 0x002fca0003800000 */
[C---:B------:R-:W-:Y:S01]  /*2030*/  IMAD R13, R103.reuse, UR7, RZ ;  /* 0x00000007670d7c24 */ /* 0x040fe2000f8e02ff */
[----:B------:R-:W-:Y:S01]  /*2040*/  ISETP.NE.AND P0, PT, RZ, UR4, PT ;  /* 0x00000004ff007c0c */ /* 0x000fe2000bf05270 */
[C---:B------:R-:W-:Y:S01]  /*2050*/  IMAD R3, R103.reuse, UR27, RZ ;  /* 0x0000001b67037c24 */ /* 0x040fe2000f8e02ff */
[----:B------:R-:W-:Y:S01]  /*2060*/  SHF.R.S32.HI R0, RZ, 0x1f, R103 ;  /* 0x0000001fff007819 */ /* 0x000fe20000011467 */
[C---:B------:R-:W-:Y:S01]  /*2070*/  IMAD.WIDE.U32 R6, R103.reuse, UR6, RZ ;  /* 0x0000000667067c25 */ /* 0x040fe2000f8e00ff */
        /* <DEDUP_REMOVED lines=47> */
.L_x_361:
[----:B------:R-:W-:Y:S05]  /*2370*/  BSYNC B0 ;  /* 0x0000000000007941 */ /* 0x000fea0003800000 */
.L_x_360:
[----:B------:R-:W2:Y:S04]  /*2380*/  SHFL.IDX PT, R55, R55, RZ, 0x181f ;  /* 0x00181fff37377589 */ /* 0x000ea800000e0000 */
[----:B------:R-:W3:Y:S01]  /*2390*/  SHFL.IDX PT, R54, R54, RZ, 0x181f ;  /* 0x00181fff36367589 */ /* 0x000ee200000e0000 */
[----:B------:R-:W-:-:S05]  /*23a0*/  @P2 BRA `(.L_x_362) ;  /* 0x000024d000002947 */ /* 0x000fca0003800000 */
[----:B------:R-:W-:Y:S01]  /*23b0*/  ISETP.GE.AND P0, PT, R16, c[0x0][0x1d4], PT ;  /* 0x0000750010007a0c */ /* 0x000fe20003f06270 */
[----:B-1---5:R-:W-:Y:S01]  /*23c0*/  IMAD.MOV.U32 R2, RZ, RZ, R26 ;  /* 0x000000ffff027224 */ /* 0x022fe200078e001a */
[----:B------:R-:W-:Y:S01]  /*23d0*/  BSSY B0, `(.L_x_363) ;  /* 0x0000052000007945 */ /* 0x000fe20003800000 */
[----:B------:R-:W-:Y:S02]  /*23e0*/  IMAD.MOV.U32 R0, RZ, RZ, R27 ;  /* 0x000000ffff007224 */ /* 0x000fe400078e001b */
        /* <DEDUP_REMOVED lines=27> */
[C---:B---3--:R-:W-:Y:S01]  /*25a0*/  LEA R62, P1, R16.reuse, R54, 0x1 ;  /* 0x00000036103e7211 */ /* 0x048fe200078208ff */
[----:B------:R-:W-:Y:S02]  /*25b0*/  IMAD.MOV.U32 R25, RZ, RZ, R31 ;  /* 0x000000ffff197224 */ /* 0x000fe400078e001f */
[----:B------:R-:W-:Y:S01]  /*25c0*/  IMAD.MOV.U32 R39, RZ, RZ, R53 ;  /* 0x000000ffff277224 */ /* 0x000fe200078e0035 */
[----:B--2---:R-:W-:Y:S05]  /*25d0*/  LEA.HI.X R63, R16, R55, R17, 0x1, P1 ;  /* 0x00000037103f7211 */ /* 0x004fea00008f0c11 */
        /* <DEDUP_REMOVED lines=49> */
.L_x_364:
[----:B------:R-:W-:Y:S05]  /*28f0*/  BSYNC B0 ;  /* 0x0000000000007941 */ /* 0x000fea0003800000 */
.L_x_363:
[----:B------:R-:W-:Y:S01]  /*2900*/  ISETP.GE.AND P0, PT, R11, c[0x0][0x1d4], PT ;  /* 0x000075000b007a0c */ /* 0x000fe20003f06270 */
[----:B------:R-:W-:Y:S01]  /*2910*/  @!UPT UIADD3 URZ, URZ, URZ, URZ ;  /* 0x0000003f3f3ff290 */ /* 0x000fe2000fffe03f */
[----:B------:R-:W-:Y:S11]  /*2920*/  BSSY B0, `(.L_x_365) ;  /* 0x0000037000007945 */ /* 0x000ff60003800000 */
[----:B------:R-:W-:-:S05]  /*2930*/  @P0 BRA `(.L_x_366) ;  /* 0x0000035000000947 */ /* 0x000fca0003800000 */
[----:B------:R-:W-:Y:S01]  /*2940*/  ISETP.GE.AND P0, PT, R10, c[0x0][0x27c], PT ;  /* 0x00009f000a007a0c */ /* 0x000fe20003f06270 */
[----:B-1----:R-:W1:Y:S01]  /*2950*/  LDS.128 R20, [R104+0xd080] ;  /* 0x00d0800068147984 */ /* 0x002e620000000c00 */
[C---:B---3--:R-:W-:Y:S04]  /*2960*/  LEA R58, P1, R97.reuse, R54, 0x1 ;  /* 0x00000036613a7211 */ /* 0x048fe800078208ff */
[----:B--2---:R-:W-:Y:S07]  /*2970*/  LEA.HI.X R59, R97, R55, R88, 0x1, P1 ;  /* 0x00000037613b7211 */ /* 0x004fee00008f0c58 */
        /* <DEDUP_REMOVED lines=49> */
.L_x_366:
[----:B------:R-:W-:Y:S05]  /*2c90*/  BSYNC B0 ;  /* 0x0000000000007941 */ /* 0x000fea0003800000 */
.L_x_365:
        /* <DEDUP_REMOVED lines=57> */
.L_x_368:
[----:B------:R-:W-:Y:S05]  /*3030*/  BSYNC B0 ;  /* 0x0000000000007941 */ /* 0x000fea0003800000 */
.L_x_367:
[----:B------:R-:W-:Y:S11]  /*3040*/  ISETP.GE.AND P0, PT, R108, c[0x0][0x1d4], PT ;  /* 0x000075006c007a0c */ /* 0x000ff60003f06270 */
[----:B------:R-:W-:Y:S02]  /*3050*/  @!UPT UIADD3 URZ, URZ, URZ, URZ ;  /* 0x0000003f3f3ff290 */ /* 0x000fe4000fffe03f */
        /* <DEDUP_REMOVED lines=55> */
.L_x_359:
        /* <DEDUP_REMOVED lines=29> */
.L_x_370:
[----:B------:R-:W-:Y:S05]  /*35a0*/  BSYNC B0 ;  /* 0x0000000000007941 */ /* 0x000fea0003800000 */
.L_x_369:
[----:B------:R2:W3:Y:S04]  /*35b0*/  SHFL.IDX PT, R129, R55, RZ, 0x181f ;  /* 0x00181fff37817589 */ /* 0x0004e800000e0000 */
[----:B------:R2:W4:Y:S01]  /*35c0*/  SHFL.IDX PT, R128, R54, RZ, 0x181f ;  /* 0x00181fff36807589 */ /* 0x00052200000e0000 */
[----:B------:R-:W-:-:S05]  /*35d0*/  @P2 BRA `(.L_x_362) ;  /* 0x000012a000002947 */ /* 0x000fca0003800000 */
[----:B------:R-:W-:Y:S01]  /*35e0*/  ISETP.GE.AND P0, PT, R16, c[0x0][0x1d4], PT ;  /* 0x0000750010007a0c */ /* 0x000fe20003f06270 */
[----:B-----5:R-:W-:Y:S01]  /*35f0*/  IMAD.MOV.U32 R4, RZ, RZ, R26 ;  /* 0x000000ffff047224 */ /* 0x020fe200078e001a */
[----:B------:R-:W-:Y:S01]  /*3600*/  IADD3 R110, -R91, c[0x0][0x1d4], RZ ;  /* 0x000075005b6e7a10 */ /* 0x000fe20007ffe1ff */
[----:B------:R-:W-:Y:S01]  /*3610*/  IMAD.MOV.U32 R3, RZ, RZ, R27 ;  /* 0x000000ffff037224 */ /* 0x000fe200078e001b */
[----:B------:R-:W-:Y:S01]  /*3620*/  BSSY B0, `(.L_x_371) ;  /* 0x000008e000007945 */ /* 0x000fe20003800000 */
[----:B------:R-:W-:Y:S01]  /*3630*/  IMAD.MOV.U32 R2, RZ, RZ, R24 ;  /* 0x000000ffff027224 */ /* 0x000fe200078e0018 */
        /* <DEDUP_REMOVED lines=8> */
[----:B--2---:R-:W-:Y:S01]  /*36c0*/  PRMT R55, R8, 0x7610, R55 ;  /* 0x0000761008377816 */ /* 0x004fe20000000037 */
        /* <DEDUP_REMOVED lines=26> */
[----:B------:R-:W-:Y:S02]  /*3870*/  @!P0 SHF.R.U64 R42, R42, 0x10, R43 ;  /* 0x000000102a2a8819 */ /* 0x000fe4000000122b */
        /* <DEDUP_REMOVED lines=84> */
[----:B------:R-:W-:Y:S01]  /*3dc0*/  @!P0 F2FP.BF16.PACK_AB R131, R4, R3 ;  /* 0x000000030483823e */ /* 0x000fe200000010ff */
[----:B------:R-:W-:Y:S02]  /*3dd0*/  @!P0 FMUL.FTZ R8, R32, R29 ;  /* 0x0000001d20088220 */ /* 0x000fe40000410000 */
[----:B------:R-:W-:Y:S02]  /*3de0*/  @!P0 FFMA.FTZ R6, R47, R49, R6 ;  /* 0x000000312f068223 */ /* 0x000fe40000010006 */
[----:B------:R-:W-:Y:S01]  /*3df0*/  @!P0 IMAD.MOV.U32 R62, RZ, RZ, R134 ;  /* 0x000000ffff3e8224 */ /* 0x000fe200078e0086 */
[----:B----4-:R-:W-:Y:S01]  /*3e00*/  IADD3 R134, P2, R128, R83, RZ ;  /* 0x0000005380867210 */ /* 0x010fe20007f5e0ff */
[----:B------:R-:W-:Y:S01]  /*3e10*/  @!P0 FFMA.FTZ R7, R50, R51, R7 ;  /* 0x0000003332078223 */ /* 0x000fe20000010007 */
[----:B------:R-:W-:Y:S01]  /*3e20*/  @!P0 F2FP.BF16.PACK_AB R132, R6, R5 ;  /* 0x000000050684823e */ /* 0x000fe200000010ff */
[----:B------:R-:W-:Y:S01]  /*3e30*/  @!P0 FFMA.FTZ R8, R53, R52, R8 ;  /* 0x0000003435088223 */ /* 0x000fe20000010008 */
[----:B---3--:R-:W-:Y:S01]  /*3e40*/  IADD3.X R135, R129, R82, RZ, P2, !PT ;  /* 0x0000005281877210 */ /* 0x008fe200017fe4ff */
[----:B------:R-:W-:Y:S01]  /*3e50*/  @!P0 IMAD.MOV.U32 R60, RZ, RZ, R130 ;  /* 0x000000ffff3c8224 */ /* 0x000fe200078e0082 */
[----:B------:R-:W-:Y:S01]  /*3e60*/  @!P0 F2FP.BF16.PACK_AB R130, R2, R0 ;  /* 0x000000000282823e */ /* 0x000fe200000010ff */
[----:B------:R-:W-:Y:S01]  /*3e70*/  @!P0 IMAD.MOV.U32 R63, RZ, RZ, R137 ;  /* 0x000000ffff3f8224 */ /* 0x000fe200078e0089 */
[----:B------:R-:W-:Y:S01]  /*3e80*/  @!P0 F2FP.BF16.PACK_AB R133, R8, R7 ;  /* 0x000000070885823e */ /* 0x000fe200000010ff */
[----:B------:R-:W-:Y:S01]  /*3e90*/  @!P1 IMAD.WIDE R136, R78, 0x2, R128 ;  /* 0x000000024e889825 */ /* 0x000fe200078e0280 */
[----:B------:R-:W-:Y:S02]  /*3ea0*/  @!P0 MOV R22, R132 ;  /* 0x0000008400168202 */ /* 0x000fe40000000f00 */
[----:B------:R1:W-:Y:S01]  /*3eb0*/  ST.E.128 [R134.64], R60 ;  /* 0x0000003c86007985 */ /* 0x0003e2000c101d18 */
[----:B------:R-:W-:Y:S02]  /*3ec0*/  @!P0 IMAD.MOV.U32 R20, RZ, RZ, R130 ;  /* 0x000000ffff148224 */ /* 0x000fe400078e0082 */
[----:B------:R-:W-:Y:S02]  /*3ed0*/  @!P0 IMAD.MOV.U32 R21, RZ, RZ, R131 ;  /* 0x000000ffff158224 */ /* 0x000fe400078e0083 */
[----:B------:R-:W-:Y:S05]  /*3ee0*/  @!P0 IMAD.MOV.U32 R23, RZ, RZ, R133 ;  /* 0x000000ffff178224 */ /* 0x000fea00078e0085 */
[----:B------:R1:W-:Y:S02]  /*3ef0*/  @!P1 ST.E.128 [R136.64], R20 ;  /* 0x0000001488009985 */ /* 0x0003e4000c101d18 */
.L_x_372:
[----:B------:R-:W-:Y:S05]  /*3f00*/  BSYNC B0 ;  /* 0x0000000000007941 */ /* 0x000fea0003800000 */
.L_x_371:
[----:B------:R-:W-:Y:S11]  /*3f10*/  ISETP.GE.AND P0, PT, R11, c[0x0][0x1d4], PT ;  /* 0x000075000b007a0c */ /* 0x000ff60003f06270 */
[----:B------:R-:W-:Y:S02]  /*3f20*/  @!UPT UIADD3 URZ, URZ, URZ, URZ ;  /* 0x0000003f3f3ff290 */ /* 0x000fe4000fffe03f */
[----:B------:R-:W-:-:S05]  /*3f30*/  @P0 BRA `(.L_x_362) ;  /* 0x0000094000000947 */ /* 0x000fca0003800000 */
[----:B------:R-:W-:Y:S01]  /*3f40*/  SEL R110, R91, R110, !P4 ;  /* 0x0000006e5b6e7207 */ /* 0x000fe20006000000 */
[----:B------:R-:W2:Y:S01]  /*3f50*/  LDS.128 R48, [R89+0xc080] ;  /* 0x00c0800059307984 */ /* 0x000ea20000000c00 */
        /* <DEDUP_REMOVED lines=21> */
[C---:B--2---:R-:W-:Y:S01]  /*40b0*/  @!P0 LOP3.LUT R36, R49.reuse, 0xffff0000, RZ, 0xc0, !PT ;  /* 0xffff000031248812 */ /* 0x044fe200078ec0ff */
        /* <DEDUP_REMOVED lines=44> */
[----:B----4-:R-:W-:Y:S01]  /*4380*/  IADD3 R52, P1, R128, R85, RZ ;  /* 0x0000005580347210 */ /* 0x010fe20007f3e0ff */
        /* <DEDUP_REMOVED lines=19> */
[----:B---3--:R-:W-:Y:S01]  /*44c0*/  IMAD.X R53, R129, 0x1, R84, P1 ;  /* 0x0000000181357824 */ /* 0x008fe200008e0654 */
        /* <DEDUP_REMOVED lines=32> */
.L_x_358:
[----:B------:R-:W1:Y:S01]  /*46d0*/  SHFL.IDX PT, R55, R55, RZ, 0x181f ;  /* 0x00181fff37377589 */ /* 0x000e6200000e0000 */
[----:B------:R-:W-:Y:S03]  /*46e0*/  IADD3 R68, -R72, UR18, RZ ;  /* 0x0000001248447c10 */ /* 0x000fe6000fffe1ff */
[----:B------:R-:W2:Y:S01]  /*46f0*/  SHFL.IDX PT, R54, R54, RZ, 0x181f ;  /* 0x00181fff36367589 */ /* 0x000ea200000e0000 */
[----:B------:R-:W-:Y:S04]  /*4700*/  IMNMX R68, R68, 0x20, PT ;  /* 0x0000002044447817 */ /* 0x000fe80003800200 */
[----:B------:R-:W-:Y:S11]  /*4710*/  ISETP.GT.AND P0, PT, R68, R111, PT ;  /* 0x0000006f4400720c */ /* 0x000ff60003f04270 */
[----:B------:R-:W-:Y:S02]  /*4720*/  @!UPT UIADD3 URZ, URZ, URZ, URZ ;  /* 0x0000003f3f3ff290 */ /* 0x000fe4000fffe03f */
[----:B------:R-:W-:-:S05]  /*4730*/  @!P0 BRA `(.L_x_362) ;  /* 0x0000014000008947 */ /* 0x000fca0003800000 */
[C---:B------:R-:W-:Y:S02]  /*4740*/  ISETP.GE.AND P0, PT, R16.reuse, c[0x0][0x1d4], PT ;  /* 0x0000750010007a0c */ /* 0x040fe40003f06270 */
[----:B------:R-:W-:Y:S11]  /*4750*/  ISETP.GE.AND P2, PT, R11, c[0x0][0x1d4], PT ;  /* 0x000075000b007a0c */ /* 0x000ff60003f46270 */
[----:B------:R-:W3:Y:S01]  /*4760*/  @!P0 LDS.128 R4, [R104+0xc080] ;  /* 0x00c0800068048984 */ /* 0x000ee20000000c00 */
[CC--:B--2---:R-:W-:Y:S04]  /*4770*/  @!P0 LEA R28, P1, R16.reuse, R54.reuse, 0x1 ;  /* 0x00000036101c8211 */ /* 0x0c4fe800078208ff */
[-C--:B-1----:R-:W-:Y:S02]  /*4780*/  @!P0 LEA.HI.X R29, R16, R55.reuse, R17, 0x1, P1 ;  /* 0x00000037101d8211 */ /* 0x082fe400008f0c11 */
[----:B------:R-:W-:Y:S03]  /*4790*/  ISETP.GE.AND P1, PT, R109, c[0x0][0x1d4], PT ;  /* 0x000075006d007a0c */ /* 0x000fe60003f26270 */
[----:B---3--:R-:W-:Y:S01]  /*47a0*/  @!P0 ST.E.128 [R28.64], R4 ;  /* 0x000000041c008985 */ /* 0x008fe2000c101d18 */
[CC--:B------:R-:W-:Y:S03]  /*47b0*/  @!P2 LEA R18, P0, R97.reuse, R54.reuse, 0x1 ;  /* 0x000000366112a211 */ /* 0x0c0fe600078008ff */
[----:B------:R-:W1:Y:S01]  /*47c0*/  @!P2 LDS.128 R24, [R104+0xd080] ;  /* 0x00d080006818a984 */ /* 0x000e620000000c00 */
[-C--:B------:R-:W-:Y:S02]  /*47d0*/  @!P2 LEA.HI.X R19, R97, R55.reuse, R88, 0x1, P0 ;  /* 0x000000376113a211 */ /* 0x080fe400000f0c58 */
[----:B------:R-:W-:Y:S03]  /*47e0*/  ISETP.GE.AND P0, PT, R108, c[0x0][0x1d4], PT ;  /* 0x000075006c007a0c */ /* 0x000fe60003f06270 */
[----:B-1----:R-:W-:Y:S01]  /*47f0*/  @!P2 ST.E.128 [R18.64], R24 ;  /* 0x000000181200a985 */ /* 0x002fe2000c101d18 */
[CC--:B------:R-:W-:Y:S03]  /*4800*/  @!P1 LEA R2, P2, R96.reuse, R54.reuse, 0x1 ;  /* 0x0000003660029211 */ /* 0x0c0fe600078408ff */
[----:B------:R-:W1:Y:S01]  /*4810*/  @!P1 LDS.128 R20, [R104+0xe080] ;  /* 0x00e0800068149984 */ /* 0x000e620000000c00 */
[-C--:B------:R-:W-:Y:S05]  /*4820*/  @!P1 LEA.HI.X R3, R96, R55.reuse, R87, 0x1, P2 ;  /* 0x0000003760039211 */ /* 0x080fea00010f0c57 */
[----:B-1----:R-:W-:Y:S01]  /*4830*/  @!P1 ST.E.128 [R2.64], R20 ;  /* 0x0000001402009985 */ /* 0x002fe2000c101d18 */
[C---:B------:R-:W-:Y:S03]  /*4840*/  @!P0 LEA R54, P1, R95.reuse, R54, 0x1 ;  /* 0x000000365f368211 */ /* 0x040fe600078208ff */
[----:B------:R-:W1:Y:S01]  /*4850*/  @!P0 LDS.128 R4, [R104+0xf080] ;  /* 0x00f0800068048984 */ /* 0x000e620000000c00 */
[----:B------:R-:W-:Y:S05]  /*4860*/  @!P0 LEA.HI.X R55, R95, R55, R86, 0x1, P1 ;  /* 0x000000375f378211 */ /* 0x000fea00008f0c56 */
[----:B-1----:R1:W-:Y:S04]  /*4870*/  @!P0 ST.E.128 [R54.64], R4 ;  /* 0x0000000436008985 */ /* 0x0023e8000c101d18 */
.L_x_362:
[----:B------:R-:W-:Y:S05]  /*4880*/  BSYNC B1 ;  /* 0x0000000000017941 */ /* 0x000fea0003800000 */
.L_x_357:
[----:B------:R-:W-:Y:S01]  /*4890*/  IMAD.IADD R72, R81, 0x1, -R72 ;  /* 0x0000000151487824 */ /* 0x000fe200078e0a48 */
[----:B------:R-:W-:Y:S04]  /*48a0*/  BSSY B0, `(.L_x_373) ;  /* 0x000003c000007945 */ /* 0x000fe80003800000 */
[----:B------:R-:W-:Y:S11]  /*48b0*/  ISETP.GE.AND P0, PT, R72, 0x1, PT ;  /* 0x000000014800780c */ /* 0x000ff60003f06270 */
[----:B------:R-:W-:Y:S02]  /*48c0*/  @!UPT UIADD3 URZ, URZ, URZ, URZ ;  /* 0x0000003f3f3ff290 */ /* 0x000fe4000fffe03f */
[----:B-1----:R-:W-:Y:S01]  /*48d0*/  @P0 IMAD.WIDE R4, R103, 0x20, R124 ;  /* 0x0000002067040825 */ /* 0x002fe200078e027c */
[----:B------:R-:W-:Y:S03]  /*48e0*/  @P0 ISETP.NE.U32.AND P2, PT, R102, RZ, PT ;  /* 0x000000ff6600020c */ /* 0x000fe60003f45070 */
[----:B------:R-:W-:Y:S02]  /*48f0*/  @P0 IMAD.MOV.U32 R78, RZ, RZ, R120 ;  /* 0x000000ffff4e0224 */ /* 0x000fe400078e0078 */
[----:B------:R-:W-:Y:S02]  /*4900*/  @P0 IMAD R0, R5, c[0x0][0x258], RZ ;  /* 0x0000960005000a24 */ /* 0x000fe400078e02ff */
[C---:B------:R-:W-:Y:S04]  /*4910*/  @P0 IMAD.WIDE.U32 R2, R4.reuse, c[0x0][0x258], R78 ;  /* 0x0000960004020a25 */ /* 0x040fe800078e004e */
[----:B------:R-:W-:Y:S01]  /*4920*/  @P0 IMAD R0, R4, c[0x0][0x25c], R0 ;  /* 0x0000970004000a24 */ /* 0x000fe200078e0200 */
[C---:B------:R-:W-:Y:S04]  /*4930*/  @P0 LEA R6, P1, R2.reuse, c[0x0][0x250], 0x1 ;  /* 0x0000940002060a11 */ /* 0x040fe800078208ff */
[----:B------:R-:W-:Y:S04]  /*4940*/  @P0 IADD3 R0, R3, R0, RZ ;  /* 0x0000000003000210 */ /* 0x000fe80007ffe0ff */
[----:B------:R-:W-:Y:S01]  /*4950*/  @P0 LEA.HI.X R7, R2, c[0x0][0x254], R0, 0x1, P1 ;  /* 0x0000950002070a11 */ /* 0x000fe200008f0c00 */
[----:B------:R-:W-:Y:S01]  /*4960*/  IMAD R0, R70, c[0x0][0x208], RZ ;  /* 0x0000820046007a24 */ /* 0x000fe200078e02ff */
[----:B------:R-:W-:Y:S01]  /*4970*/  @P0 ISETP.NE.U32.AND P1, PT, R101, RZ, PT ;  /* 0x000000ff6500020c */ /* 0x000fe20003f25070 */
[C---:B------:R-:W-:Y:S02]  /*4980*/  IMAD.WIDE.U32 R2, R71.reuse, c[0x0][0x208], RZ ;  /* 0x0000820047027a25 */ /* 0x040fe400078e00ff */
        /* <DEDUP_REMOVED lines=10> */
[C---:B-----5:R-:W-:Y:S02]  /*4a30*/  IMAD.WIDE.U32 R18, R92.reuse, c[0x0][0x218], R2 ;  /* 0x000086005c127a25 */ /* 0x060fe400078e0002 */
        /* <DEDUP_REMOVED lines=8> */
[----:B------:R1:W4:Y:S01]  /*4ac0*/  SHFL.IDX PT, R0, R2, RZ, 0x181f ;  /* 0x00181fff02007589 */ /* 0x00032200000e0000 */
[----:B------:R-:W-:Y:S03]  /*4ad0*/  ISETP.GT.AND P0, PT, R68, R111, PT ;  /* 0x0000006f4400720c */ /* 0x000fe60003f04270 */
[----:B------:R1:W3:Y:S01]  /*4ae0*/  SHFL.IDX PT, R3, R4, RZ, 0x181f ;  /* 0x00181fff04037589 */ /* 0x0002e200000e0000 */
[----:B------:R-:W-:Y:S04]  /*4af0*/  DEPBAR.LE SB0, 0x0 ;  /* 0x000080000000791a */ /* 0x000fe80000000000 */
[----:B------:R-:W-:Y:S06]  /*4b00*/  BAR.SYNC.DEFER_BLOCKING 0x0 ;  /* 0x0000000000007b1d */ /* 0x000fec0000010000 */
[----:B------:R-:W-:-:S05]  /*4b10*/  @!P0 BRA `(.L_x_374) ;  /* 0x0000014000008947 */ /* 0x000fca0003800000 */
[C---:B----4-:R-:W-:Y:S02]  /*4b20*/  ISETP.GE.AND P0, PT, R16.reuse, c[0x0][0x1d4], PT ;  /* 0x0000750010007a0c */ /* 0x050fe40003f06270 */
[----:B------:R-:W-:Y:S11]  /*4b30*/  ISETP.GE.AND P2, PT, R11, c[0x0][0x1d4], PT ;  /* 0x000075000b007a0c */ /* 0x000ff60003f46270 */
[----:B-1----:R-:W1:Y:S01]  /*4b40*/  @!P0 LDS.128 R4, [R104+0x8080] ;  /* 0x0080800068048984 */ /* 0x002e620000000c00 */
[CC--:B------:R-:W-:Y:S04]  /*4b50*/  @!P0 LEA R30, P1, R16.reuse, R0.reuse, 0x1 ;  /* 0x00000000101e8211 */ /* 0x0c0fe800078208ff */
[-C--:B---3--:R-:W-:Y:S02]  /*4b60*/  @!P0 LEA.HI.X R31, R16, R3.reuse, R17, 0x1, P1 ;  /* 0x00000003101f8211 */ /* 0x088fe400008f0c11 */
[----:B------:R-:W-:Y:S03]  /*4b70*/  ISETP.GE.AND P1, PT, R109, c[0x0][0x1d4], PT ;  /* 0x000075006d007a0c */ /* 0x000fe60003f26270 */
[----:B-1----:R-:W-:Y:S01]  /*4b80*/  @!P0 ST.E.128 [R30.64], R4 ;  /* 0x000000041e008985 */ /* 0x002fe2000c101d18 */
        /* <DEDUP_REMOVED lines=13> */
.L_x_374:
[----:B----4-:R-:W-:Y:S05]  /*4c60*/  BSYNC B0 ;  /* 0x0000000000007941 */ /* 0x010fea0003800000 */
.L_x_373:
[C---:B------:R-:W-:Y:S02]  /*4c70*/  ISETP.GT.AND P0, PT, R103.reuse, R80, PT ;  /* 0x000000506700720c */ /* 0x040fe40003f04270 */
[----:B------:R-:W-:Y:S11]  /*4c80*/  IADD3 R103, R103, -0x1, RZ ;  /* 0xffffffff67677810 */ /* 0x000ff60007ffe0ff */
[----:B-1-3--:R-:W-:Y:S01]  /*4c90*/  @P0 SHF.R.S32.HI R3, RZ, 0x1f, R103 ;  /* 0x0000001fff030819 */ /* 0x00afe20000011467 */
        /* <DEDUP_REMOVED lines=22> */
.L_x_354:
[----:B------:R-:W-:Y:S01]  /*4e00*/  UIADD3 UR6, UR15, 0x7f, URZ ;  /* 0x0000007f0f067890 */ /* 0x000fe2000fffe03f */
[----:B------:R-:W-:Y:S01]  /*4e10*/  PLOP3.LUT P0, PT, PT, PT, UP2, 0x40, 0x0 ;  /* 0x000000000000781c */ /* 0x000fe20003f0e828 */
[----:B------:R-:W-:-:S02]  /*4e20*/  ULDC.64 UR4, c[0x0][0x2c8] ;  /* 0x0000b20000047ab9 */ /* 0x000fc40000000a00 */
[----:B------:R-:W-:Y:S02]  /*4e30*/  UIMAD.WIDE.U32 UR18, UR6, UR4, URZ ;  /* 0x00000004061272a5 */ /* 0x000fe4000f8e003f */
[----:B------:R-:W-:Y:S02]  /*4e40*/  ULDC UR7, c[0x0][0x328] ;  /* 0x0000ca0000077ab9 */ /* 0x000fe40000000800 */
[----:B------:R-:W-:-:S04]  /*4e50*/  @UP3 USHF.R.U32.HI UR6, URZ, UR5, UR19 ;  /* 0x000000053f063299 */ /* 0x000fc80008011613 */
[----:B------:R-:W-:-:S04]  /*4e60*/  UIADD3 UR4, UR10, UR6, URZ ;  /* 0x000000060a047290 */ /* 0x000fc8000fffe03f */
[----:B------:R-:W-:Y:S01]  /*4e70*/  UIADD3 UR7, UR4, UR7, URZ ;  /* 0x0000000704077290 */ /* 0x000fe2000fffe03f */
[----:B------:R-:W-:Y:S05]  /*4e80*/  @P0 BRA `(.L_x_376) ;  /* 0x0000013000000947 */ /* 0x000fea0003800000 */
[----:B------:R-:W-:Y:S01]  /*4e90*/  ISETP.LT.AND P0, PT, RZ, UR4, PT ;  /* 0x00000004ff007c0c */ /* 0x000fe2000bf01270 */
[----:B------:R-:W-:Y:S02]  /*4ea0*/  UIADD3 UR10, UR4, -0x1, URZ ;  /* 0xffffffff040a7890 */ /* 0x000fe4000fffe03f */
        /* <DEDUP_REMOVED lines=9> */
.L_x_377:
[----:B------:R-:W-:Y:S02]  /*4f40*/  UISETP.NE.AND UP0, UPT, UR6, 0x1, UPT ;  /* 0x000000010600788c */ /* 0x000fe4000bf05270 */
[----:B------:R-:W-:Y:S02]  /*4f50*/  ULDC.64 UR4, c[0x0][0x330] ;  /* 0x0000cc0000047ab9 */ /* 0x000fe40000000a00 */
[----:B------:R-:W-:-:S07]  /*4f60*/  UIMAD.WIDE.U32 UR18, UR10, UR4, URZ ;  /* 0x000000040a1272a5 */ /* 0x000fce000f8e003f */
[----:B------:R-:W-:Y:S02]  /*4f70*/  @UP0 USHF.R.U32.HI UR10, URZ, UR5, UR19 ;  /* 0x000000053f0a0299 */ /* 0x000fe40008011613 */
.L_x_378:
[----:B------:R-:W-:Y:S02]  /*4f80*/  ULDC UR4, c[0x0][0x32c] ;  /* 0x0000cb0000047ab9 */ /* 0x000fe40000000800 */
[----:B------:R-:W-:-:S04]  /*4f90*/  UIMAD UR4, UR10, UR6, UR4 ;  /* 0x000000060a0472a4 */ /* 0x000fc8000f8e0204 */
[----:B------:R-:W-:-:S04]  /*4fa0*/  UISETP.LT.AND UP0, UPT, UR7, UR4, UPT ;  /* 0x000000040700728c */ /* 0x000fc8000bf01270 */
[----:B------:R-:W-:-:S04]  /*4fb0*/  USEL UR7, UR7, UR4, UP0 ;  /* 0x0000000407077287 */ /* 0x000fc80008000000 */
.L_x_376:
[----:B------:R-:W-:Y:S01]  /*4fc0*/  UIADD3 UR6, UR7, 0x1f, URZ ;  /* 0x0000001f07067890 */ /* 0x000fe2000fffe03f */
[----:B------:R-:W-:Y:S01]  /*4fd0*/  PLOP3.LUT P0, PT, PT, PT, UP2, 0x40, 0x0 ;  /* 0x000000000000781c */ /* 0x000fe20003f0e828 */
[----:B------:R-:W-:Y:S02]  /*4fe0*/  ULDC.64 UR4, c[0x0][0x2c8] ;  /* 0x0000b20000047ab9 */ /* 0x000fe40000000a00 */
[----:B------:R-:W-:Y:S02]  /*4ff0*/  USHF.R.S32.HI UR10, URZ, 0x1f, UR6 ;  /* 0x0000001f3f0a7899 */ /* 0x000fe40008011406 */
[----:B------:R-:W-:Y:S02]  /*5000*/  UIMAD.WIDE.U32 UR18, UR15, UR4, URZ ;  /* 0x000000040f1272a5 */ /* 0x000fe4000f8e003f */
[----:B------:R-:W-:Y:S02]  /*5010*/  ULEA.HI UR10, UR10, UR6, URZ, 0x5 ;  /* 0x000000060a0a7291 */ /* 0x000fe4000f8f283f */
[----:B------:R-:W-:-:S02]  /*5020*/  ULDC UR4, c[0x0][0x324] ;  /* 0x0000c90000047ab9 */ /* 0x000fc40000000800 */
[----:B------:R-:W-:Y:S02]  /*5030*/  UMOV UR6, UR15 ;  /* 0x0000000f00067c82 */ /* 0x000fe40008000000 */
[----:B------:R-:W-:Y:S02]  /*5040*/  USHF.R.S32.HI UR10, URZ, 0x5, UR10 ;  /* 0x000000053f0a7899 */ /* 0x000fe4000801140a */
[----:B------:R-:W-:Y:S02]  /*5050*/  @UP3 USHF.R.U32.HI UR6, URZ, UR5, UR19 ;  /* 0x000000053f063299 */ /* 0x000fe40008011613 */
[----:B------:R-:W-:Y:S02]  /*5060*/  UISETP.LT.AND UP0, UPT, UR10, UR8, UPT ;  /* 0x000000080a00728c */ /* 0x000fe4000bf01270 */
[----:B------:R-:W-:Y:S02]  /*5070*/  UIADD3 UR5, UR9, UR6, URZ ;  /* 0x0000000609057290 */ /* 0x000fe4000fffe03f */
[----:B------:R-:W-:-:S02]  /*5080*/  USEL UR10, UR10, UR8, UP0 ;  /* 0x000000080a0a7287 */ /* 0x000fc40008000000 */
[----:B------:R-:W-:Y:S01]  /*5090*/  UIADD3 UR6, UR5, -UR4, URZ ;  /* 0x8000000405067290 */ /* 0x000fe2000fffe03f */
        /* <DEDUP_REMOVED lines=13> */
.L_x_380:
[----:B------:R-:W-:Y:S02]  /*5170*/  ULDC UR4, c[0x0][0x32c] ;  /* 0x0000cb0000047ab9 */ /* 0x000fe40000000800 */
[----:B------:R-:W-:-:S03]  /*5180*/  UISETP.NE.AND UP0, UPT, UR4, 0x1, UPT ;  /* 0x000000010400788c */ /* 0x000fc6000bf05270 */
[----:B------:R-:W-:Y:S02]  /*5190*/  ULDC.64 UR4, c[0x0][0x330] ;  /* 0x0000cc0000047ab9 */ /* 0x000fe40000000a00 */
[----:B------:R-:W-:-:S06]  /*51a0*/  UIMAD.WIDE.U32 UR18, UR7, UR4, URZ ;  /* 0x00000004071272a5 */ /* 0x000fcc000f8e003f */
[----:B------:R-:W-:Y:S02]  /*51b0*/  @UP0 USHF.R.U32.HI UR7, URZ, UR5, UR19 ;  /* 0x000000053f070299 */ /* 0x000fe40008011613 */
.L_x_381:
[----:B------:R-:W-:Y:S02]  /*51c0*/  ULDC UR4, c[0x0][0x32c] ;  /* 0x0000cb0000047ab9 */ /* 0x000fe40000000800 */
[----:B------:R-:W-:-:S04]  /*51d0*/  UIMAD UR4, UR7, UR4, URZ ;  /* 0x00000004070472a4 */ /* 0x000fc8000f8e023f */
[----:B------:R-:W-:-:S04]  /*51e0*/  UISETP.LT.AND UP0, UPT, UR6, UR4, UPT ;  /* 0x000000040600728c */ /* 0x000fc8000bf01270 */
[----:B------:R-:W-:-:S04]  /*51f0*/  USEL UR6, UR6, UR4, !UP0 ;  /* 0x0000000406067287 */ /* 0x000fc8000c000000 */
.L_x_379:
[----:B------:R-:W-:Y:S01]  /*5200*/  USHF.R.S32.HI UR4, URZ, 0x1f, UR6 ;  /* 0x0000001f3f047899 */ /* 0x000fe20008011406 */
[----:B------:R-:W-:Y:S01]  /*5210*/  PLOP3.LUT P2, PT, PT, PT, PT, 0x80, 0x0 ;  /* 0x000000000000781c */ /* 0x000fe20003f4f070 */
[----:B------:R-:W-:Y:S01]  /*5220*/  IMAD.MOV.U32 R3, RZ, RZ, RZ ;  /* 0x000000ffff037224 */ /* 0x000fe200078e00ff */
[----:B------:R-:W-:Y:S01]  /*5230*/  CS2R R128, SRZ ;  /* 0x0000000000807805 */ /* 0x000fe2000001ff00 */
[----:B------:R-:W-:Y:S01]  /*5240*/  ULEA.HI UR4, UR4, UR6, URZ, 0x5 ;  /* 0x0000000604047291 */ /* 0x000fe2000f8f283f */
[----:B------:R-:W-:Y:S01]  /*5250*/  IMAD.MOV.U32 R130, RZ, RZ, RZ ;  /* 0x000000ffff827224 */ /* 0x000fe200078e00ff */
[----:B------:R-:W-:Y:S01]  /*5260*/  CS2R R126, SRZ ;  /* 0x00000000007e7805 */ /* 0x000fe2000001ff00 */
[----:B------:R-:W-:Y:S01]  /*5270*/  CS2R R124, SRZ ;  /* 0x00000000007c7805 */ /* 0x000fe2000001ff00 */
[----:B------:R-:W-:Y:S01]  /*5280*/  USHF.R.S32.HI UR8, URZ, 0x5, UR4 ;  /* 0x000000053f087899 */ /* 0x000fe20008011404 */
        /* <DEDUP_REMOVED lines=12> */
[----:B-1----:R-:W-:Y:S01]  /*5350*/  CS2R R104, SRZ ;  /* 0x0000000000687805 */ /* 0x002fe2000001ff00 */
        /* <DEDUP_REMOVED lines=26> */
[----:B--2---:R-:W-:Y:S01]  /*5500*/  CS2R R54, SRZ ;  /* 0x0000000000367805 */ /* 0x004fe2000001ff00 */
        /* <DEDUP_REMOVED lines=36> */
[----:B------:R-:W-:Y:S01]  /*5750*/  SHF.R.S32.HI R65, RZ, 0x1f, R66 ;  /* 0x0000001fff417819 */ /* 0x000fe20000011442 */
[----:B------:R-:W-:Y:S02]  /*5760*/  USHF.R.S32.HI UR6, URZ, 0x1f, UR17 ;  /* 0x0000001f3f067899 */ /* 0x000fe40008011411 */
[----:B------:R-:W-:Y:S01]  /*5770*/  ULDC.64 UR4, c[0x0][0x178] ;  /* 0x00005e0000047ab9 */ /* 0x000fe20000000a00 */
[----:B------:R1:W2:Y:S01]  /*5780*/  @P2 LDG.E R2, [R2.64] ;  /* 0x0000001802022981 */ /* 0x0002a2000c1e1900 */
[CC--:B------:R-:W-:Y:S01]  /*5790*/  LEA.HI R39, R65.reuse, R66.reuse, RZ, 0x3 ;  /* 0x0000004241277211 */ /* 0x0c0fe200078f18ff */
[----:B------:R-:W-:Y:S01]  /*57a0*/  UIMAD UR6, UR6, UR4, URZ ;  /* 0x00000004060672a4 */ /* 0x000fe2000f8e023f */
[----:B------:R-:W-:Y:S01]  /*57b0*/  PLOP3.LUT P1, PT, PT, PT, UP3, 0x80, 0x0 ;  /* 0x000000000000781c */ /* 0x000fe20003f2f038 */
[----:B------:R-:W-:Y:S01]  /*57c0*/  UIMAD.WIDE.U32 UR18, UR17, UR4, URZ ;  /* 0x00000004111272a5 */ /* 0x000fe2000f8e003f */
[----:B------:R-:W-:Y:S01]  /*57d0*/  PLOP3.LUT P0, PT, PT, PT, UP3, 0x80, 0x0 ;  /* 0x000000000000781c */ /* 0x000fe20003f0f038 */
[----:B------:R-:W-:Y:S01]  /*57e0*/  UIMAD UR17, UR17, UR5, UR6 ;  /* 0x00000005111172a4 */ /* 0x000fe2000f8e0206 */
[CC--:B------:R-:W-:Y:S01]  /*57f0*/  LEA.HI R60, R65.reuse, R66.reuse, RZ, 0x4 ;  /* 0x00000042413c7211 */ /* 0x0c0fe200078f20ff */
[----:B------:R-:W-:Y:S01]  /*5800*/  ULDC UR29, c[0x0][0x2c4] ;  /* 0x0000b100001d7ab9 */ /* 0x000fe20000000800 */
[----:B------:R-:W-:Y:S01]  /*5810*/  LEA.HI R145, R65, R66, RZ, 0x6 ;  /* 0x0000004241917211 */ /* 0x000fe200078f30ff */
[----:B------:R-:W-:Y:S01]  /*5820*/  ULDC.64 UR6, c[0x0][0x348] ;  /* 0x0000d20000067ab9 */ /* 0x000fe20000000a00 */
[----:B------:R-:W-:Y:S01]  /*5830*/  BSSY B0, `(.L_x_383) ;  /* 0x0000061000007945 */ /* 0x000fe20003800000 */
[----:B------:R-:W-:-:S02]  /*5840*/  UISETP.NE.U32.AND UP0, UPT, URZ, UR6, UPT ;  /* 0x000000063f00728c */ /* 0x000fc4000bf05070 */
[----:B------:R-:W-:Y:S01]  /*5850*/  ULDC.64 UR4, c[0x0][0x1b8] ;  /* 0x00006e0000047ab9 */ /* 0x000fe20000000a00 */
[----:B------:R-:W-:Y:S01]  /*5860*/  IMAD.SHL.U32 R145, R145, 0x8, RZ ;  /* 0x0000000891917824 */ /* 0x000fe200078e00ff */
[----:B------:R-:W-:Y:S02]  /*5870*/  UISETP.NE.AND.EX UP0, UPT, URZ, UR7, UPT, UP0 ;  /* 0x000000073f00728c */ /* 0x000fe4000bf05300 */
[----:B------:R-:W-:Y:S02]  /*5880*/  UIADD3 UR19, UR19, UR17, URZ ;  /* 0x0000001113137290 */ /* 0x000fe4000fffe03f */
[----:B------:R-:W-:Y:S01]  /*5890*/  UIMAD UR6, UR12, UR4, URZ ;  /* 0x000000040c0672a4 */ /* 0x000fe2000f8e023f */
[----:B------:R-:W-:Y:S01]  /*58a0*/  LOP3.LUT R145, R145, 0xfffffe00, RZ, 0xc0, !PT ;  /* 0xfffffe0091917812 */ /* 0x000fe200078ec0ff */
[----:B------:R-:W-:Y:S02]  /*58b0*/  USHF.R.S32.HI UR7, URZ, 0x1f, UR21 ;  /* 0x0000001f3f077899 */ /* 0x000fe40008011415 */
[----:B------:R-:W-:Y:S01]  /*58c0*/  UIMAD UR6, UR13, UR5, UR6 ;  /* 0x000000050d0672a4 */ /* 0x000fe2000f8e0206 */
[----:B-1----:R-:W-:Y:S01]  /*58d0*/  LOP3.LUT R3, R39, 0xfffffff8, RZ, 0xc0, !PT ;  /* 0xfffffff827037812 */ /* 0x002fe200078ec0ff */
[----:B------:R-:W-:Y:S01]  /*58e0*/  UIMAD.WIDE.U32 UR18, UR13, UR4, UR18 ;  /* 0x000000040d1272a5 */ /* 0x000fe2000f8e0012 */
[----:B------:R-:W-:Y:S01]  /*58f0*/  SHF.R.S32.HI R39, RZ, 0x3, R39 ;  /* 0x00000003ff277819 */ /* 0x000fe20000011427 */
[----:B------:R-:W-:-:S02]  /*5900*/  USEL UR7, UR7, URZ, !UP0 ;  /* 0x0000003f07077287 */ /* 0x000fc4000c000000 */
[----:B------:R-:W-:Y:S01]  /*5910*/  IMAD.IADD R0, R66, 0x1, -R3 ;  /* 0x0000000142007824 */ /* 0x000fe200078e0a03 */
[----:B------:R-:W-:Y:S01]  /*5920*/  ULDC.64 UR4, c[0x0][0x1c0] ;  /* 0x0000700000047ab9 */ /* 0x000fe20000000a00 */
[----:B------:R-:W-:Y:S01]  /*5930*/  IMAD.SHL.U32 R148, R39, 0x40, RZ ;  /* 0x0000004027947824 */ /* 0x000fe200078e00ff */
[----:B------:R-:W-:Y:S01]  /*5940*/  USEL UR17, UR21, URZ, !UP0 ;  /* 0x0000003f15117287 */ /* 0x000fe2000c000000 */
[C---:B------:R-:W-:Y:S01]  /*5950*/  IMAD R216, R0.reuse, 0x20, R39 ;  /* 0x0000002000d87824 */ /* 0x040fe200078e0227 */
[----:B------:R-:W-:Y:S01]  /*5960*/  UIMAD UR7, UR7, UR4, URZ ;  /* 0x00000004070772a4 */ /* 0x000fe2000f8e023f */
[----:B------:R-:W-:Y:S01]  /*5970*/  IMAD.SHL.U32 R225, R0, 0x8, RZ ;  /* 0x0000000800e17824 */ /* 0x000fe200078e00ff */
[----:B------:R-:W-:Y:S01]  /*5980*/  UIADD3 UR19, UR19, UR6, URZ ;  /* 0x0000000613137290 */ /* 0x000fe2000fffe03f */
[----:B------:R-:W-:Y:S01]  /*5990*/  LOP3.LUT R148, R148, 0x1c0, RZ, 0xc0, !PT ;  /* 0x000001c094947812 */ /* 0x000fe200078ec0ff */
[----:B------:R-:W-:Y:S01]  /*59a0*/  UIMAD UR5, UR17, UR5, UR7 ;  /* 0x00000005110572a4 */ /* 0x000fe2000f8e0207 */
[----:B------:R-:W-:Y:S01]  /*59b0*/  IADD3 R3, R216, UR15, RZ ;  /* 0x0000000fd8037c10 */ /* 0x000fe2000fffe0ff */
[----:B------:R-:W-:Y:S01]  /*59c0*/  UIMAD.WIDE.U32 UR18, UR17, UR4, UR18 ;  /* 0x00000004111272a5 */ /* 0x000fe2000f8e0012 */
[C---:B------:R-:W-:Y:S01]  /*59d0*/  IADD3 R37, R225.reuse, 0x80, RZ ;  /* 0x00000080e1257810 */ /* 0x040fe20007ffe0ff */
[----:B------:R-:W-:Y:S01]  /*59e0*/  UIMAD UR29, UR20, UR29, URZ ;  /* 0x0000001d141d72a4 */ /* 0x000fe2000f8e023f */
[----:B------:R-:W-:Y:S01]  /*59f0*/  IADD3 R36, R225, 0xc0, RZ ;  /* 0x000000c0e1247810 */ /* 0x000fe20007ffe0ff */
[----:B------:R-:W-:Y:S01]  /*5a00*/  @P1 IMAD.HI.U32 R4, R3, c[0x0][0x2c8], RZ ;  /* 0x0000b20003041a27 */ /* 0x000fe200078e00ff */
[----:B------:R-:W-:Y:S01]  /*5a10*/  UIADD3 UR5, UR19, UR5, URZ ;  /* 0x0000000513057290 */ /* 0x000fe2000fffe03f */
[----:B------:R-:W-:-:S02]  /*5a20*/  IADD3 R219, R225, 0x40, RZ ;  /* 0x00000040e1db7810 */ /* 0x000fc40007ffe0ff */
[--C-:B------:R-:W-:Y:S01]  /*5a30*/  IMAD.MOV.U32 R8, RZ, RZ, R3.reuse ;  /* 0x000000ffff087224 */ /* 0x100fe200078e0003 */
[----:B------:R-:W-:Y:S01]  /*5a40*/  @P0 SHF.R.U32.HI R8, RZ, c[0x0][0x2cc], R4 ;  /* 0x0000b300ff080a19 */ /* 0x000fe20000011604 */
[----:B------:R-:W-:Y:S01]  /*5a50*/  IMAD.U32 R7, RZ, RZ, UR19 ;  /* 0x00000013ff077e24 */ /* 0x000fe2000f8e00ff */
[----:B------:R-:W-:Y:S01]  /*5a60*/  SHF.R.U32.HI R146, RZ, 0x3, R148 ;  /* 0x00000003ff927819 */ /* 0x000fe20000011694 */
[----:B------:R-:W-:Y:S01]  /*5a70*/  IMAD.U32 R6, RZ, RZ, UR18 ;  /* 0x00000012ff067e24 */ /* 0x000fe2000f8e00ff */
[--C-:B------:R-:W-:Y:S01]  /*5a80*/  SHF.R.S32.HI R5, RZ, 0x1f, R8.reuse ;  /* 0x0000001fff057819 */ /* 0x100fe20000011408 */
[----:B------:R-:W-:Y:S01]  /*5a90*/  IMAD.MOV R4, RZ, RZ, -R8 ;  /* 0x000000ffff047224 */ /* 0x000fe200078e0a08 */
[----:B------:R-:W-:Y:S01]  /*5aa0*/  ISETP.GE.AND P4, PT, R37, c[0x0][0x198], PT ;  /* 0x0000660025007a0c */ /* 0x000fe20003f86270 */
[----:B------:R-:W-:Y:S01]  /*5ab0*/  IMAD.U32 R7, RZ, RZ, UR5 ;  /* 0x00000005ff077e24 */ /* 0x000fe2000f8e00ff */
        /* <DEDUP_REMOVED lines=8> */
[----:B------:R-:W-:Y:S02]  /*5b40*/  IMAD.IADD R3, R66, 0x1, -R3 ;  /* 0x0000000142037824 */ /* 0x000fe400078e0a03 */
[----:B------:R-:W-:Y:S02]  /*5b50*/  IMAD R7, R7, c[0x0][0x1a8], RZ ;  /* 0x00006a0007077a24 */ /* 0x000fe400078e02ff */
[----:B------:R-:W-:Y:S01]  /*5b60*/  IMAD.IADD R9, R9, 0x1, R5 ;  /* 0x0000000109097824 */ /* 0x000fe200078e0205 */
[----:B------:R-:W-:Y:S01]  /*5b70*/  SHF.R.S32.HI R6, RZ, 0x1f, R3 ;  /* 0x0000001fff067819 */ /* 0x000fe20000011403 */
[C---:B------:R-:W-:Y:S02]  /*5b80*/  IMAD R7, R4.reuse, c[0x0][0x1ac], R7 ;  /* 0x00006b0004077a24 */ /* 0x040fe400078e0207 */
[----:B------:R-:W-:Y:S01]  /*5b90*/  IMAD.WIDE.U32 R4, R4, c[0x0][0x1a8], R8 ;  /* 0x00006a0004047a25 */ /* 0x000fe200078e0008 */
[----:B------:R-:W-:-:S03]  /*5ba0*/  LEA.HI R57, R6, R3, RZ, 0x3 ;  /* 0x0000000306397211 */ /* 0x000fc600078f18ff */
[----:B------:R-:W-:Y:S01]  /*5bb0*/  IMAD.IADD R7, R5, 0x1, R7 ;  /* 0x0000000105077824 */ /* 0x000fe200078e0207 */
[----:B------:R-:W-:Y:S02]  /*5bc0*/  IADD3 R5, R39, UR15, RZ ;  /* 0x0000000f27057c10 */ /* 0x000fe4000fffe0ff */
[----:B------:R-:W-:Y:S02]  /*5bd0*/  LOP3.LUT R56, R57, 0xfffffff8, RZ, 0xc0, !PT ;  /* 0xfffffff839387812 */ /* 0x000fe400078ec0ff */
[----:B------:R-:W-:Y:S02]  /*5be0*/  ISETP.GE.AND P6, PT, R5, UR29, PT ;  /* 0x0000001d05007c0c */ /* 0x000fe4000bfc6270 */
[----:B------:R-:W-:Y:S01]  /*5bf0*/  LEA R13, P0, R4, c[0x0][0x160], 0x1 ;  /* 0x00005800040d7a11 */ /* 0x000fe200078008ff */
[----:B------:R-:W-:Y:S01]  /*5c00*/  IMAD.IADD R56, R3, 0x1, -R56 ;  /* 0x0000000103387824 */ /* 0x000fe200078e0a38 */
[----:B------:R-:W-:Y:S02]  /*5c10*/  LOP3.LUT R3, R148, 0x38, R225, 0xf8, !PT ;  /* 0x0000003894037812 */ /* 0x000fe400078ef8e1 */
[----:B------:R-:W-:Y:S01]  /*5c20*/  LEA.HI.X R7, R4, c[0x0][0x164], R7, 0x1, P0 ;  /* 0x0000590004077a11 */ /* 0x000fe200000f0c07 */
[----:B------:R1:W3:Y:S01]  /*5c30*/  SHFL.IDX PT, R14, R13, RZ, 0x181f ;  /* 0x00181fff0d0e7589 */ /* 0x0002e200000e0000 */
[----:B------:R-:W-:-:S02]  /*5c40*/  ISETP.GE.AND P0, PT, R225, c[0x0][0x198], PT ;  /* 0x00006600e1007a0c */ /* 0x000fc40003f06270 */
[----:B------:R-:W-:Y:S01]  /*5c50*/  LOP3.LUT R38, R3, R146, RZ, 0x3c, !PT ;  /* 0x0000009203267212 */ /* 0x000fe200078e3cff */
[----:B------:R-:W-:Y:S01]  /*5c60*/  IMAD.MOV.U32 R3, RZ, RZ, 0x20 ;  /* 0x00000020ff037424 */ /* 0x000fe200078e00ff */
[----:B------:R1:W4:Y:S01]  /*5c70*/  SHFL.IDX PT, R15, R7, RZ, 0x181f ;  /* 0x00181fff070f7589 */ /* 0x00032200000e0000 */
[----:B------:R-:W-:Y:S02]  /*5c80*/  P2R R6, PR, RZ, 0x40 ;  /* 0x00000040ff067803 */ /* 0x000fe40000000000 */
[----:B------:R-:W-:Y:S01]  /*5c90*/  IMAD.IADD R38, R38, 0x1, R145 ;  /* 0x0000000126267824 */ /* 0x000fe200078e0291 */
[----:B--2---:R2:W5:Y:S01]  /*5ca0*/  @P2 R2UR UR7, R2 ;  /* 0x00000000020723c2 */ /* 0x00456200000e0000 */
[----:B------:R-:W-:Y:S01]  /*5cb0*/  R2P PR, R56, 0x6 ;  /* 0x0000000638007804 */ /* 0x000fe20000000000 */
[----:B-----5:R-:W-:-:S04]  /*5cc0*/  @!UP1 UMOV UR7, UR21 ;  /* 0x0000001500079c82 */ /* 0x020fc80008000000 */
[----:B------:R-:W-:Y:S01]  /*5cd0*/  SEL R3, R3, 0xffffffe0, !P2 ;  /* 0xffffffe003037807 */ /* 0x000fe20005000000 */
[----:B--2---:R-:W-:-:S05]  /*5ce0*/  IMAD.MOV.U32 R2, RZ, RZ, 0x10 ;  /* 0x00000010ff027424 */ /* 0x004fca00078e00ff */
[----:B------:R-:W-:Y:S01]  /*5cf0*/  SEL R2, R2, 0xfffffff0, !P1 ;  /* 0xfffffff002027807 */ /* 0x000fe20004800000 */
[----:B------:R-:W-:Y:S05]  /*5d00*/  @P6 BRA `(.L_x_384) ;  /* 0x0000013000006947 */ /* 0x000fea0003800000 */
[----:B-1-34-:R-:W-:Y:S01]  /*5d10*/  SHF.R.S32.HI R4, RZ, 0x1f, R219 ;  /* 0x0000001fff047819 */ /* 0x01afe200000114db */
        /* <DEDUP_REMOVED lines=18> */
.L_x_384:
[----:B-1-34-:R-:W-:Y:S05]  /*5e40*/  BSYNC B0 ;  /* 0x0000000000007941 */ /* 0x01afea0003800000 */
.L_x_383:
[----:B------:R-:W-:Y:S01]  /*5e50*/  IADD3 R4, R5, 0x20, RZ ;  /* 0x0000002005047810 */ /* 0x000fe20007ffe0ff */
[----:B------:R1:W2:Y:S01]  /*5e60*/  SHFL.IDX PT, R15, R7, 0x1, 0x181f ;  /* 0x00381f00070f7f89 */ /* 0x0002a200000e0000 */
[----:B------:R-:W-:Y:S02]  /*5e70*/  BSSY B0, `(.L_x_385) ;  /* 0x0000018000007945 */ /* 0x000fe40003800000 */
[----:B------:R-:W-:Y:S01]  /*5e80*/  ISETP.GE.AND P1, PT, R4, UR29, PT ;  /* 0x0000001d04007c0c */ /* 0x000fe2000bf26270 */
[----:B------:R1:W3:Y:S03]  /*5e90*/  SHFL.IDX PT, R14, R13, 0x1, 0x181f ;  /* 0x00381f000d0e7f89 */ /* 0x0002e600000e0000 */
[----:B------:R-:W-:-:S09]  /*5ea0*/  P2R R9, PR, RZ, 0x2 ;  /* 0x00000002ff097803 */ /* 0x000fd20000000000 */
[----:B------:R-:W-:Y:S05]  /*5eb0*/  @P1 BRA `(.L_x_386) ;  /* 0x0000013000001947 */ /* 0x000fea0003800000 */
[----:B------:R-:W-:Y:S01]  /*5ec0*/  SHF.R.S32.HI R10, RZ, 0x1f, R219 ;  /* 0x0000001fff0a7819 */ /* 0x000fe200000114db */
[----:B--23--:R-:W-:Y:S01]  /*5ed0*/  IMAD.WIDE R16, R225, 0x2, R14 ;  /* 0x00000002e1107825 */ /* 0x00cfe200078e020e */
[----:B------:R-:W-:Y:S02]  /*5ee0*/  SHF.R.S32.HI R8, RZ, 0x1f, R37 ;  /* 0x0000001fff087819 */ /* 0x000fe40000011425 */
[----:B------:R-:W-:Y:S02]  /*5ef0*/  SHF.R.S32.HI R11, RZ, 0x1f, R36 ;  /* 0x0000001fff0b7819 */ /* 0x000fe40000011424 */
[----:B------:R-:W-:Y:S02]  /*5f00*/  LEA.HI R10, R10, R219, RZ, 0x3 ;  /* 0x000000db0a0a7211 */ /* 0x000fe400078f18ff */
[----:B------:R-:W-:Y:S02]  /*5f10*/  LEA.HI R8, R8, R37, RZ, 0x3 ;  /* 0x0000002508087211 */ /* 0x000fe400078f18ff */
[----:B------:R-:W-:Y:S01]  /*5f20*/  LEA.HI R4, R11, R36, RZ, 0x3 ;  /* 0x000000240b047211 */ /* 0x000fe200078f18ff */
[----:B------:R-:W-:Y:S01]  /*5f30*/  IMAD.SHL.U32 R11, R38, 0x2, RZ ;  /* 0x00000002260b7824 */ /* 0x000fe200078e00ff */
[----:B------:R-:W-:-:S02]  /*5f40*/  LOP3.LUT R10, R10, 0xfffffff8, RZ, 0xc0, !PT ;  /* 0xfffffff80a0a7812 */ /* 0x000fc400078ec0ff */
[----:B------:R-:W-:Y:S02]  /*5f50*/  LOP3.LUT R8, R8, 0xfffffff8, RZ, 0xc0, !PT ;  /* 0xfffffff808087812 */ /* 0x000fe400078ec0ff */
[----:B------:R-:W-:Y:S01]  /*5f60*/  LOP3.LUT R4, R4, 0xfffffff8, RZ, 0xc0, !PT ;  /* 0xfffffff804047812 */ /* 0x000fe200078ec0ff */
[--C-:B------:R-:W-:Y:S01]  /*5f70*/  IMAD.WIDE R18, R10, 0x2, R14.reuse ;  /* 0x000000020a127825 */ /* 0x100fe200078e020e */
[----:B------:R-:W-:Y:S01]  /*5f80*/  @!PT LDS RZ, [RZ] ;  /* 0x00000000fffff984 */ /* 0x000fe20000000800 */
[----:B------:R2:W-:Y:S03]  /*5f90*/  LDGSTS.E.BYPASS.LTC128B.128 [R11+0x11080], [R16.64], !P0 ;  /* 0x11080000100b7fae */ /* 0x0005e6000c101d58 */
[--C-:B------:R-:W-:Y:S01]  /*5fa0*/  IMAD.WIDE R20, R8, 0x2, R14.reuse ;  /* 0x0000000208147825 */ /* 0x100fe200078e020e */
[----:B------:R2:W-:Y:S03]  /*5fb0*/  LDGSTS.E.BYPASS.LTC128B.128 [R11+0x15080], [R18.64], !P3 ;  /* 0x15080000120b7fae */ /* 0x0005e6000d901d58 */
[----:B------:R-:W-:Y:S01]  /*5fc0*/  IMAD.WIDE R14, R4, 0x2, R14 ;  /* 0x00000002040e7825 */ /* 0x000fe200078e020e */
[----:B------:R2:W-:Y:S04]  /*5fd0*/  LDGSTS.E.BYPASS.LTC128B.128 [R11+0x19080], [R20.64], !P4 ;  /* 0x19080000140b7fae */ /* 0x0005e8000e101d58 */
[----:B------:R2:W-:Y:S02]  /*5fe0*/  LDGSTS.E.BYPASS.LTC128B.128 [R11+0x1d080], [R14.64], !P5 ;  /* 0x1d0800000e0b7fae */ /* 0x0005e4000e901d58 */
.L_x_386:
[----:B------:R-:W-:Y:S05]  /*5ff0*/  BSYNC B0 ;  /* 0x0000000000007941 */ /* 0x000fea0003800000 */
.L_x_385:
[----:B------:R-:W-:Y:S01]  /*6000*/  IADD3 R4, R5, 0x40, RZ ;  /* 0x0000004005047810 */ /* 0x000fe20007ffe0ff */
[----:B--2---:R2:W4:Y:S01]  /*6010*/  SHFL.IDX PT, R15, R7, 0x2, 0x181f ;  /* 0x00581f00070f7f89 */ /* 0x00452200000e0000 */
[----:B------:R-:W-:Y:S02]  /*6020*/  BSSY B0, `(.L_x_387) ;  /* 0x0000018000007945 */ /* 0x000fe40003800000 */
[----:B------:R-:W-:Y:S01]  /*6030*/  ISETP.GE.AND P1, PT, R4, UR29, PT ;  /* 0x0000001d04007c0c */ /* 0x000fe2000bf26270 */
[----:B---3--:R2:W3:Y:S03]  /*6040*/  SHFL.IDX PT, R14, R13, 0x2, 0x181f ;  /* 0x00581f000d0e7f89 */ /* 0x0084e600000e0000 */
[----:B------:R-:W-:-:S09]  /*6050*/  P2R R4, PR, RZ, 0x2 ;  /* 0x00000002ff047803 */ /* 0x000fd20000000000 */
[----:B------:R-:W-:Y:S05]  /*6060*/  @P1 BRA `(.L_x_388) ;  /* 0x0000013000001947 */ /* 0x000fea0003800000 */
[----:B------:R-:W-:Y:S01]  /*6070*/  SHF.R.S32.HI R8, RZ, 0x1f, R219 ;  /* 0x0000001fff087819 */ /* 0x000fe200000114db */
[----:B------:R-:W-:Y:S01]  /*6080*/  IMAD.SHL.U32 R12, R38, 0x2, RZ ;  /* 0x00000002260c7824 */ /* 0x000fe200078e00ff */
[----:B------:R-:W-:Y:S02]  /*6090*/  SHF.R.S32.HI R10, RZ, 0x1f, R37 ;  /* 0x0000001fff0a7819 */ /* 0x000fe40000011425 */
[----:B------:R-:W-:Y:S02]  /*60a0*/  SHF.R.S32.HI R17, RZ, 0x1f, R36 ;  /* 0x0000001fff117819 */ /* 0x000fe40000011424 */
[----:B------:R-:W-:Y:S02]  /*60b0*/  LEA.HI R11, R8, R219, RZ, 0x3 ;  /* 0x000000db080b7211 */ /* 0x000fe400078f18ff */
[----:B------:R-:W-:Y:S02]  /*60c0*/  LEA.HI R10, R10, R37, RZ, 0x3 ;  /* 0x000000250a0a7211 */ /* 0x000fe400078f18ff */
[----:B------:R-:W-:Y:S01]  /*60d0*/  LEA.HI R8, R17, R36, RZ, 0x3 ;  /* 0x0000002411087211 */ /* 0x000fe200078f18ff */
[----:B---34-:R-:W-:Y:S01]  /*60e0*/  IMAD.WIDE R16, R225, 0x2, R14 ;  /* 0x00000002e1107825 */ /* 0x018fe200078e020e */
        /* <DEDUP_REMOVED lines=11> */
.L_x_388:
[----:B------:R-:W-:Y:S05]  /*61a0*/  BSYNC B0 ;  /* 0x0000000000007941 */ /* 0x000fea0003800000 */
.L_x_387:
[----:B------:R-:W-:Y:S01]  /*61b0*/  IADD3 R8, R5, 0x60, RZ ;  /* 0x0000006005087810 */ /* 0x000fe20007ffe0ff */
[----:B---3--:R-:W-:Y:S01]  /*61c0*/  SHFL.IDX PT, R14, R13, 0x3, 0x181f ;  /* 0x00781f000d0e7f89 */ /* 0x008fe200000e0000 */
[----:B------:R-:W-:Y:S01]  /*61d0*/  UIADD3 UR17, UR10, -0x1, URZ ;  /* 0xffffffff0a117890 */ /* 0x000fe2000fffe03f */
[----:B------:R-:W-:Y:S01]  /*61e0*/  IMAD.MOV.U32 R215, RZ, RZ, c[0x0][0x2b8] ;  /* 0x0000ae00ffd77624 */ /* 0x000fe200078e00ff */
[----:B------:R-:W-:Y:S01]  /*61f0*/  ISETP.GE.AND P6, PT, R8, UR29, PT ;  /* 0x0000001d08007c0c */ /* 0x000fe2000bfc6270 */
[----:B----4-:R3:W4:Y:S01]  /*6200*/  SHFL.IDX PT, R15, R7, 0x3, 0x181f ;  /* 0x00781f00070f7f89 */ /* 0x01072200000e0000 */
[----:B------:R-:W-:Y:S01]  /*6210*/  USHF.L.U32 UR28, UR17, 0x5, URZ ;  /* 0x00000005111c7899 */ /* 0x000fe2000800063f */
[----:B------:R-:W-:Y:S01]  /*6220*/  LOP3.LUT R12, R12, 0xfffffff7, RZ, 0xc0, !PT ;  /* 0xfffffff70c0c7812 */ /* 0x000fe200078ec0ff */
[----:B------:R-:W-:Y:S01]  /*6230*/  USHF.R.S32.HI UR6, URZ, 0x1f, UR7 ;  /* 0x0000001f3f067899 */ /* 0x000fe20008011407 */
[----:B------:R-:W-:Y:S01]  /*6240*/  ISETP.NE.AND P1, PT, R215, 0x1, PT ;  /* 0x00000001d700780c */ /* 0x000fe20003f25270 */
[----:B------:R-:W-:Y:S01]  /*6250*/  ULDC.64 UR4, c[0x0][0x2b0] ;  /* 0x0000ac0000047ab9 */ /* 0x000fe20000000a00 */
[----:B------:R-:W-:Y:S01]  /*6260*/  IMAD.MOV.U32 R217, RZ, RZ, RZ ;  /* 0x000000ffffd97224 */ /* 0x000fe200078e00ff */
[----:B------:R-:W-:Y:S01]  /*6270*/  IADD3 R218, R216, UR28, RZ ;  /* 0x0000001cd8da7c10 */ /* 0x000fe2000fffe0ff */
[----:B------:R-:W-:-:S02]  /*6280*/  UIMAD UR6, UR6, UR4, URZ ;  /* 0x00000004060672a4 */ /* 0x000fc4000f8e023f */
[----:B------:R-:W-:Y:S02]  /*6290*/  UIMAD.WIDE.U32 UR18, UR7, UR4, URZ ;  /* 0x00000004071272a5 */ /* 0x000fe4000f8e003f */
[----:B------:R-:W-:Y:S01]  /*62a0*/  @!P6 SHF.R.S32.HI R8, RZ, 0x1f, R219 ;  /* 0x0000001fff08e819 */ /* 0x000fe200000114db */
[----:B------:R-:W-:Y:S01]  /*62b0*/  @!P6 IMAD.SHL.U32 R10, R38, 0x2, RZ ;  /* 0x00000002260ae824 */ /* 0x000fe200078e00ff */
[----:B------:R-:W-:Y:S02]  /*62c0*/  UIMAD UR6, UR7, UR5, UR6 ;  /* 0x00000005070672a4 */ /* 0x000fe4000f8e0206 */
[----:B------:R-:W-:Y:S01]  /*62d0*/  @!P6 LEA.HI R19, R8, R219, RZ, 0x3 ;  /* 0x000000db0813e211 */ /* 0x000fe200078f18ff */
[----:B------:R-:W-:Y:S01]  /*62e0*/  ULDC.64 UR4, c[0x0][0x1e8] ;  /* 0x00007a0000047ab9 */ /* 0x000fe20000000a00 */
[----:B------:R-:W-:Y:S01]  /*62f0*/  @!P6 SHF.R.S32.HI R8, RZ, 0x1f, R37 ;  /* 0x0000001fff08e819 */ /* 0x000fe20000011425 */
[----:B------:R-:W-:Y:S01]  /*6300*/  UIADD3 UR6, UR19, UR6, URZ ;  /* 0x0000000613067290 */ /* 0x000fe2000fffe03f */
[----:B------:R-:W-:-:S02]  /*6310*/  @!P6 LOP3.LUT R19, R19, 0xfffffff8, RZ, 0xc0, !PT ;  /* 0xfffffff81313e812 */ /* 0x000fc400078ec0ff */
[----:B------:R-:W-:Y:S02]  /*6320*/  @!P6 LEA.HI R17, R8, R37, RZ, 0x3 ;  /* 0x000000250811e211 */ /* 0x000fe400078f18ff */
[----:B-123--:R-:W-:Y:S01]  /*6330*/  @!P6 SHF.R.S32.HI R7, RZ, 0x1f, R36 ;  /* 0x0000001fff07e819 */ /* 0x00efe20000011424 */
[--C-:B----4-:R-:W-:Y:S01]  /*6340*/  @!P6 IMAD.WIDE R20, R225, 0x2, R14.reuse ;  /* 0x00000002e114e825 */ /* 0x110fe200078e020e */
[----:B------:R-:W-:Y:S02]  /*6350*/  @!P6 LOP3.LUT R17, R17, 0xfffffff8, RZ, 0xc0, !PT ;  /* 0xfffffff81111e812 */ /* 0x000fe400078ec0ff */
[----:B------:R-:W-:Y:S01]  /*6360*/  @!P6 LEA.HI R8, R7, R36, RZ, 0x3 ;  /* 0x000000240708e211 */ /* 0x000fe200078f18ff */
[--C-:B------:R-:W-:Y:S01]  /*6370*/  @!P6 IMAD.WIDE R18, R19, 0x2, R14.reuse ;  /* 0x000000021312e825 */ /* 0x100fe200078e020e */
[----:B------:R-:W-:Y:S01]  /*6380*/  @!PT LDS RZ, [RZ] ;  /* 0x00000000fffff984 */ /* 0x000fe20000000800 */
[----:B------:R1:W-:Y:S01]  /*6390*/  @!P6 LDGSTS.E.BYPASS.LTC128B.128 [R10+0x13080], [R20.64], !P0 ;  /* 0x13080000140aefae */ /* 0x0003e2000c101d58 */
[----:B------:R-:W-:Y:S02]  /*63a0*/  ISETP.GE.AND P0, PT, R218, UR11, PT ;  /* 0x0000000bda007c0c */ /* 0x000fe4000bf06270 */
[----:B------:R-:W-:Y:S01]  /*63b0*/  @!P6 IMAD.WIDE R16, R17, 0x2, R14 ;  /* 0x000000021110e825 */ /* 0x000fe200078e020e */
[----:B------:R-:W-:Y:S01]  /*63c0*/  @!P6 LOP3.LUT R8, R8, 0xfffffff8, RZ, 0xc0, !PT ;  /* 0xfffffff80808e812 */ /* 0x000fe200078ec0ff */
[----:B------:R1:W-:Y:S01]  /*63d0*/  @!P6 LDGSTS.E.BYPASS.LTC128B.128 [R10+0x17080], [R18.64], !P3 ;  /* 0x17080000120aefae */ /* 0x0003e2000d901d58 */
[----:B------:R-:W-:-:S02]  /*63e0*/  IADD3 R218, R218, UR16, RZ ;  /* 0x00000010dada7c10 */ /* 0x000fc4000fffe0ff */
[----:B------:R-:W-:Y:S01]  /*63f0*/  ISETP.GT.OR P0, PT, R216, 0x1f, P0 ;  /* 0x0000001fd800780c */ /* 0x000fe20000704670 */
[----:B------:R2:W-:Y:S01]  /*6400*/  @!P6 LDGSTS.E.BYPASS.LTC128B.128 [R10+0x1b080], [R16.64], !P4 ;  /* 0x1b080000100aefae */ /* 0x0005e2000e101d58 */
[----:B------:R-:W-:Y:S01]  /*6410*/  @P1 LOP3.LUT R12, R12, 0x8, RZ, 0xfc, !PT ;  /* 0x000000080c0c1812 */ /* 0x000fe200078efcff */
[----:B------:R-:W-:-:S04]  /*6420*/  @P1 IMAD.HI.U32 R11, R218, c[0x0][0x2bc], RZ ;  /* 0x0000af00da0b1a27 */ /* 0x000fc800078e00ff */
[----:B------:R-:W-:Y:S01]  /*6430*/  IMAD.MOV.U32 R7, RZ, RZ, R218 ;  /* 0x000000ffff077224 */ /* 0x000fe200078e00da */
[----:B------:R-:W-:-:S05]  /*6440*/  @P1 SHF.R.U32.HI R7, RZ, c[0x0][0x2c0], R11 ;  /* 0x0000b000ff071a19 */ /* 0x000fca000001160b */
[----:B------:R-:W-:Y:S01]  /*6450*/  @!P0 IADD3 R11, P1, R7, UR18, RZ ;  /* 0x00000012070b8c10 */ /* 0x000fe2000ff3e0ff */
[----:B--2---:R-:W-:-:S03]  /*6460*/  @!P6 IMAD.WIDE R16, R8, 0x2, R14 ;  /* 0x000000020810e825 */ /* 0x004fc600078e020e */
[----:B------:R-:W-:Y:S02]  /*6470*/  @!P0 LEA.HI.X.SX32 R8, R7, UR6, 0x1, P1 ;  /* 0x0000000607088c11 */ /* 0x000fe400088f0eff */
[C---:B------:R-:W-:Y:S01]  /*6480*/  @!P0 LEA R14, P1, R11.reuse, c[0x0][0x2a0], 0x2 ;  /* 0x0000a8000b0e8a11 */ /* 0x040fe200078210ff */
[----:B------:R1:W-:Y:S03]  /*6490*/  @!P6 LDGSTS.E.BYPASS.LTC128B.128 [R10+0x1f080], [R16.64], !P5 ;  /* 0x1f080000100aefae */ /* 0x0003e6000e901d58 */
[----:B------:R-:W-:Y:S01]  /*64a0*/  @!P0 LEA.HI.X R15, R11, c[0x0][0x2a4], R8, 0x2, P1 ;  /* 0x0000a9000b0f8a11 */ /* 0x000fe200008f1408 */
[----:B------:R-:W0:Y:S04]  /*64b0*/  LDGDEPBAR ;  /* 0x00000000000079af */ /* 0x000e280000000000 */
[----:B------:R-:W-:Y:S06]  /*64c0*/  BAR.SYNC.DEFER_BLOCKING 0x0 ;  /* 0x0000000000007b1d */ /* 0x000fec0000010000 */
[----:B------:R-:W2:Y:S01]  /*64d0*/  @!P0 LDG.E R217, [R14.64] ;  /* 0x000000180ed98981 */ /* 0x000ea2000c1e1900 */
[----:B------:R-:W-:Y:S01]  /*64e0*/  IMAD.MOV R7, RZ, RZ, -R7 ;  /* 0x000000ffff077224 */ /* 0x000fe200078e0a07 */
[----:B------:R-:W-:Y:S01]  /*64f0*/  UIMAD UR7, UR12, UR4, URZ ;  /* 0x000000040c0772a4 */ /* 0x000fe2000f8e023f */
[----:B------:R-:W-:Y:S01]  /*6500*/  ISETP.GE.AND P5, PT, R225, c[0x0][0x1d4], PT ;  /* 0x00007500e1007a0c */ /* 0x000fe20003fa6270 */
[----:B------:R-:W-:Y:S01]  /*6510*/  UIMAD.WIDE.U32 UR22, UR13, UR4, URZ ;  /* 0x000000040d1672a5 */ /* 0x000fe2000f8e003f */
[----:B------:R-:W-:Y:S01]  /*6520*/  IMAD R218, R7, c[0x0][0x2b8], R218 ;  /* 0x0000ae0007da7a24 */ /* 0x000fe200078e02da */
[----:B------:R-:W-:Y:S01]  /*6530*/  UIMAD UR7, UR13, UR5, UR7 ;  /* 0x000000050d0772a4 */ /* 0x000fe2000f8e0207 */
[----:B------:R-:W-:Y:S01]  /*6540*/  ISETP.GE.AND P2, PT, R219, c[0x0][0x1d4], PT ;  /* 0x00007500db007a0c */ /* 0x000fe20003f46270 */
[----:B------:R-:W-:Y:S01]  /*6550*/  UIADD3 UR30, UR11, -UR28, URZ ;  /* 0x8000001c0b1e7290 */ /* 0x000fe2000fffe03f */
[----:B-1----:R-:W-:Y:S01]  /*6560*/  IMAD.WIDE.U32 R10, R218, c[0x0][0x1e0], RZ ;  /* 0x00007800da0a7a25 */ /* 0x002fe200078e00ff */
[----:B------:R-:W-:Y:S01]  /*6570*/  SHF.R.S32.HI R59, RZ, 0x1f, R218 ;  /* 0x0000001fff3b7819 */ /* 0x000fe200000114da */
[----:B------:R-:W-:Y:S01]  /*6580*/  UIADD3 UR7, UR23, UR7, URZ ;  /* 0x0000000717077290 */ /* 0x000fe2000fffe03f */
[----:B------:R-:W-:Y:S01]  /*6590*/  ISETP.GE.AND P4, PT, R37, c[0x0][0x1d4], PT ;  /* 0x0000750025007a0c */ /* 0x000fe20003f86270 */
[----:B------:R-:W-:Y:S01]  /*65a0*/  ULDC.64 UR4, c[0x0][0x210] ;  /* 0x0000840000047ab9 */ /* 0x000fe20000000a00 */
[----:B------:R-:W-:Y:S01]  /*65b0*/  ISETP.GE.AND P3, PT, R36, c[0x0][0x1d4], PT ;  /* 0x0000750024007a0c */ /* 0x000fe20003f66270 */
[----:B------:R-:W-:Y:S01]  /*65c0*/  IMAD R7, R59, c[0x0][0x1e0], RZ ;  /* 0x000078003b077a24 */ /* 0x000fe200078e02ff */
[----:B------:R-:W-:Y:S01]  /*65d0*/  UIMAD UR12, UR12, UR4, URZ ;  /* 0x000000040c0c72a4 */ /* 0x000fe2000f8e023f */
[----:B------:R-:W-:Y:S01]  /*65e0*/  LOP3.LUT R12, R12, 0xfffffffe, RZ, 0xc0, !PT ;  /* 0xfffffffe0c0c7812 */ /* 0x000fe200078ec0ff */
[----:B------:R-:W-:Y:S01]  /*65f0*/  UIMAD.WIDE.U32 UR26, UR13, UR4, URZ ;  /* 0x000000040d1a72a5 */ /* 0x000fe2000f8e003f */
[----:B------:R-:W-:Y:S01]  /*6600*/  IMAD R7, R218, c[0x0][0x1e4], R7 ;  /* 0x00007900da077a24 */ /* 0x000fe200078e0207 */
[----:B------:R-:W-:Y:S01]  /*6610*/  UIMAD UR12, UR13, UR5, UR12 ;  /* 0x000000050d0c72a4 */ /* 0x000fe2000f8e020c */
[----:B------:R-:W-:-:S02]  /*6620*/  LEA.HI R69, R65, R66, RZ, 0x5 ;  /* 0x0000004241457211 */ /* 0x000fc400078f28ff */
[----:B------:R-:W-:Y:S01]  /*6630*/  IMAD.IADD R11, R11, 0x1, R7 ;  /* 0x000000010b0b7824 */ /* 0x000fe200078e0207 */
[----:B------:R-:W-:Y:S01]  /*6640*/  UIADD3 UR12, UR27, UR12, URZ ;  /* 0x0000000c1b0c7290 */ /* 0x000fe2000fffe03f */
[----:B------:R-:W-:Y:S01]  /*6650*/  IMAD.U32 R7, RZ, RZ, UR13 ;  /* 0x0000000dff077e24 */ /* 0x000fe2000f8e00ff */
[----:B------:R-:W-:Y:S02]  /*6660*/  @P2 LOP3.LUT R12, R12, 0x1, RZ, 0xfc, !PT ;  /* 0x000000010c0c2812 */ /* 0x000fe400078efcff */
[----:B------:R-:W-:Y:S02]  /*6670*/  SHF.R.S32.HI R64, RZ, 0x5, R69 ;  /* 0x00000005ff407819 */ /* 0x000fe40000011445 */
[----:B--2---:R-:W-:Y:S01]  /*6680*/  SHF.R.S32.HI R58, RZ, 0x1f, R217 ;  /* 0x0000001fff3a7819 */ /* 0x004fe200000114d9 */
[----:B------:R-:W-:-:S04]  /*6690*/  IMAD.WIDE.U32 R14, R217, c[0x0][0x1f0], R10 ;  /* 0x00007c00d90e7a25 */ /* 0x000fc800078e000a */
[----:B------:R-:W-:Y:S01]  /*66a0*/  IMAD R8, R58, c[0x0][0x1f0], RZ ;  /* 0x00007c003a087a24 */ /* 0x000fe200078e02ff */
[----:B------:R-:W-:Y:S01]  /*66b0*/  IADD3 R10, P0, R14, UR22, RZ ;  /* 0x000000160e0a7c10 */ /* 0x000fe2000ff1e0ff */
[----:B------:R-:W-:Y:S02]  /*66c0*/  IMAD R7, R7, c[0x0][0x1e8], R14 ;  /* 0x00007a0007077a24 */ /* 0x000fe400078e020e */
[----:B------:R-:W-:Y:S01]  /*66d0*/  IMAD R8, R217, c[0x0][0x1f4], R8 ;  /* 0x00007d00d9087a24 */ /* 0x000fe200078e0208 */
[----:B------:R-:W-:Y:S02]  /*66e0*/  LEA RZ, P1, R10, c[0x0][0x1c8], 0x1 ;  /* 0x000072000aff7a11 */ /* 0x000fe400078208ff */
[----:B------:R-:W-:Y:S01]  /*66f0*/  LEA R16, R7, c[0x0][0x1c8], 0x1 ;  /* 0x0000720007107a11 */ /* 0x000fe200078e08ff */
[----:B------:R-:W-:-:S04]  /*6700*/  IMAD.IADD R8, R15, 0x1, R8 ;  /* 0x000000010f087824 */ /* 0x000fc800078e0208 */
[----:B------:R-:W-:Y:S01]  /*6710*/  SHFL.IDX PT, R14, R16, RZ, 0x181f ;  /* 0x00181fff100e7589 */ /* 0x000fe200000e0000 */
[----:B------:R-:W-:Y:S02]  /*6720*/  IADD3.X R11, R8, UR7, RZ, P0, !PT ;  /* 0x00000007080b7c10 */ /* 0x000fe400087fe4ff */
[----:B------:R-:W-:Y:S02]  /*6730*/  IADD3 R8, -R39, UR30, RZ ;  /* 0x0000001e27087c10 */ /* 0x000fe4000fffe1ff */
[----:B------:R-:W-:Y:S02]  /*6740*/  LEA.HI.X R13, R10, c[0x0][0x1cc], R11, 0x1, P1 ;  /* 0x000073000a0d7a11 */ /* 0x000fe400008f0c0b */
[----:B------:R-:W-:-:S03]  /*6750*/  ISETP.GE.AND P0, PT, R8, 0x1, PT ;  /* 0x000000010800780c */ /* 0x000fc60003f06270 */
[----:B------:R-:W1:Y:S10]  /*6760*/  SHFL.IDX PT, R15, R13, RZ, 0x181f ;  /* 0x00181fff0d0f7589 */ /* 0x000e7400000e0000 */
[----:B------:R-:W-:Y:S01]  /*6770*/  @P0 SHF.R.S32.HI R10, RZ, 0x1f, R219 ;  /* 0x0000001fff0a0819 */ /* 0x000fe200000114db */
[----:B------:R-:W-:Y:S01]  /*6780*/  @P0 IMAD.SHL.U32 R11, R38, 0x2, RZ ;  /* 0x00000002260b0824 */ /* 0x000fe200078e00ff */
[----:B------:R-:W-:-:S02]  /*6790*/  @P0 SHF.R.S32.HI R8, RZ, 0x1f, R37 ;  /* 0x0000001fff080819 */ /* 0x000fc40000011425 */
[----:B------:R-:W-:Y:S02]  /*67a0*/  @P0 SHF.R.S32.HI R7, RZ, 0x1f, R36 ;  /* 0x0000001fff070819 */ /* 0x000fe40000011424 */
[----:B------:R-:W-:Y:S02]  /*67b0*/  @P0 LEA.HI R10, R10, R219, RZ, 0x3 ;  /* 0x000000db0a0a0211 */ /* 0x000fe400078f18ff */
[----:B------:R-:W-:Y:S02]  /*67c0*/  @P0 LEA.HI R8, R8, R37, RZ, 0x3 ;  /* 0x0000002508080211 */ /* 0x000fe400078f18ff */
[----:B------:R-:W-:Y:S02]  /*67d0*/  @P0 LEA.HI R7, R7, R36, RZ, 0x3 ;  /* 0x0000002407070211 */ /* 0x000fe400078f18ff */
[----:B------:R-:W-:Y:S02]  /*67e0*/  @P0 LOP3.LUT R10, R10, 0xfffffff8, RZ, 0xc0, !PT ;  /* 0xfffffff80a0a0812 */ /* 0x000fe400078ec0ff */
[----:B------:R-:W-:Y:S01]  /*67f0*/  @P0 LOP3.LUT R8, R8, 0xfffffff8, RZ, 0xc0, !PT ;  /* 0xfffffff808080812 */ /* 0x000fe200078ec0ff */
[----:B-1----:R-:W-:Y:S01]  /*6800*/  @P0 IMAD.WIDE R16, R225, 0x2, R14 ;  /* 0x00000002e1100825 */ /* 0x002fe200078e020e */
[----:B------:R-:W-:-:S03]  /*6810*/  @P0 LOP3.LUT R7, R7, 0xfffffff8, RZ, 0xc0, !PT ;  /* 0xfffffff807070812 */ /* 0x000fc600078ec0ff */
[--C-:B------:R-:W-:Y:S01]  /*6820*/  @P0 IMAD.WIDE R18, R10, 0x2, R14.reuse ;  /* 0x000000020a120825 */ /* 0x100fe200078e020e */
[----:B------:R-:W-:Y:S01]  /*6830*/  @!PT LDS RZ, [RZ] ;  /* 0x00000000fffff984 */ /* 0x000fe20000000800 */
[----:B------:R1:W-:Y:S03]  /*6840*/  @P0 LDGSTS.E.BYPASS.LTC128B.128 [R11+0xc080], [R16.64], !P5 ;  /* 0x0c080000100b0fae */ /* 0x0003e6000e901d58 */
[--C-:B------:R-:W-:Y:S01]  /*6850*/  @P0 IMAD.WIDE R20, R8, 0x2, R14.reuse ;  /* 0x0000000208140825 */ /* 0x100fe200078e020e */
[----:B------:R1:W-:Y:S01]  /*6860*/  @P0 LDGSTS.E.BYPASS.LTC128B.128 [R11+0xd080], [R18.64], !P2 ;  /* 0x0d080000120b0fae */ /* 0x0003e2000d101d58 */
[----:B------:R-:W-:Y:S02]  /*6870*/  ISETP.GT.AND P2, PT, R216, 0x1f, PT ;  /* 0x0000001fd800780c */ /* 0x000fe40003f44270 */
        /* <DEDUP_REMOVED lines=8> */
.L_x_389:
[----:B------:R-:W-:Y:S01]  /*6900*/  ULDC.U8 UR4, c[0x0][0x298] ;  /* 0x0000a60000047ab9 */ /* 0x000fe20000000000 */
[----:B------:R-:W-:Y:S01]  /*6910*/  SHF.R.S32.HI R8, RZ, 0x1f, R67 ;  /* 0x0000001fff087819 */ /* 0x000fe20000011443 */
[C---:B-1----:R-:W-:Y:S01]  /*6920*/  IMAD.WIDE.U32 R10, R67.reuse, c[0x0][0x280], RZ ;  /* 0x0000a000430a7a25 */ /* 0x042fe200078e00ff */
[----:B------:R-:W-:Y:S01]  /*6930*/  ISETP.NE.AND P0, PT, RZ, UR4, PT ;  /* 0x00000004ff007c0c */ /* 0x000fe2000bf05270 */
[----:B------:R-:W-:Y:S01]  /*6940*/  BSSY B2, `(.L_x_390) ;  /* 0x00009a1000027945 */ /* 0x000fe20003800000 */
[----:B------:R-:W-:Y:S01]  /*6950*/  LEA R5, R0, R5, 0x5 ;  /* 0x0000000500057211 */ /* 0x000fe200078e28ff */
[----:B------:R-:W-:Y:S01]  /*6960*/  IMAD R12, R8, c[0x0][0x280], RZ ;  /* 0x0000a000080c7a24 */ /* 0x000fe200078e02ff */
[----:B------:R-:W-:Y:S01]  /*6970*/  SHF.L.U32 R147, R38, 0x1, RZ ;  /* 0x0000000126937819 */ /* 0x000fe200000006ff */
[----:B------:R-:W-:Y:S02]  /*6980*/  IMAD R8, R8, c[0x0][0x290], RZ ;  /* 0x0000a40008087a24 */ /* 0x000fe400078e02ff */
[----:B------:R-:W-:-:S02]  /*6990*/  IMAD R7, R67, c[0x0][0x284], R12 ;  /* 0x0000a10043077a24 */ /* 0x000fc400078e020c */
[C---:B------:R-:W-:Y:S02]  /*69a0*/  IMAD R15, R67.reuse, c[0x0][0x294], R8 ;  /* 0x0000a500430f7a24 */ /* 0x040fe400078e0208 */
[----:B------:R-:W-:Y:S01]  /*69b0*/  IMAD.WIDE.U32 R12, R67, c[0x0][0x290], RZ ;  /* 0x0000a400430c7a25 */ /* 0x000fe200078e00ff */
[----:B------:R-:W-:-:S04]  /*69c0*/  IADD3 R7, R7, R11, RZ ;  /* 0x0000000b07077210 */ /* 0x000fc80007ffe0ff */
[----:B------:R-:W-:Y:S01]  /*69d0*/  IADD3 R15, R15, R13, RZ ;  /* 0x0000000d0f0f7210 */ /* 0x000fe20007ffe0ff */
[----:B------:R-:W-:Y:S05]  /*69e0*/  @!P0 BRA `(.L_x_391) ;  /* 0x00004ae000008947 */ /* 0x000fea0003800000 */
[----:B------:R-:W-:Y:S01]  /*69f0*/  PLOP3.LUT P0, PT, PT, PT, UP3, 0x80, 0x0 ;  /* 0x000000000000781c */ /* 0x000fe20003f0f038 */
[----:B------:R-:W-:Y:S01]  /*6a00*/  BSSY B0, `(.L_x_392) ;  /* 0x000004b000007945 */ /* 0x000fe20003800000 */
[----:B------:R-:W-:Y:S01]  /*6a10*/  ISETP.NE.AND P1, PT, R6, RZ, PT ;  /* 0x000000ff0600720c */ /* 0x000fe20003f25270 */
[----:B------:R-:W-:Y:S01]  /*6a20*/  IMAD.SHL.U32 R16, R0, 0x4, RZ ;  /* 0x0000000400107824 */ /* 0x000fe200078e00ff */
        /* <DEDUP_REMOVED lines=9> */
[----:B------:R-:W-:Y:S01]  /*6ac0*/  @P0 IMAD.HI.U32 R6, R5, c[0x0][0x2c8], RZ ;  /* 0x0000b20005060a27 */ /* 0x000fe200078e00ff */
[----:B------:R-:W-:-:S13]  /*6ad0*/  PLOP3.LUT P0, PT, PT, PT, UP3, 0x80, 0x0 ;  /* 0x000000000000781c */ /* 0x000fda0003f0f038 */
[----:B------:R-:W-:Y:S01]  /*6ae0*/  @P0 SHF.R.U32.HI R5, RZ, c[0x0][0x2cc], R6 ;  /* 0x0000b300ff050a19 */ /* 0x000fe20000011606 */
[----:B------:R-:W-:-:S03]  /*6af0*/  IMAD.MOV.U32 R6, RZ, RZ, R10 ;  /* 0x000000ffff067224 */ /* 0x000fc600078e000a */
[----:B------:R-:W-:Y:S01]  /*6b00*/  SHF.R.S32.HI R8, RZ, 0x1f, R5 ;  /* 0x0000001fff087819 */ /* 0x000fe20000011405 */
[----:B------:R-:W-:-:S04]  /*6b10*/  IMAD.WIDE.U32 R6, R5, c[0x0][0x280], R6 ;  /* 0x0000a00005067a25 */ /* 0x000fc800078e0006 */
[----:B------:R-:W-:Y:S01]  /*6b20*/  IMAD R14, R8, c[0x0][0x280], RZ ;  /* 0x0000a000080e7a24 */ /* 0x000fe200078e02ff */
[----:B------:R-:W-:Y:S01]  /*6b30*/  LEA R10, P0, R6, c[0x0][0x270], 0x1 ;  /* 0x00009c00060a7a11 */ /* 0x000fe200078008ff */
[----:B------:R-:W-:Y:S02]  /*6b40*/  IMAD R8, R8, c[0x0][0x290], RZ ;  /* 0x0000a40008087a24 */ /* 0x000fe400078e02ff */
[----:B------:R-:W-:Y:S02]  /*6b50*/  IMAD R13, R5, c[0x0][0x284], R14 ;  /* 0x0000a100050d7a24 */ /* 0x000fe400078e020e */
[----:B------:R-:W-:Y:S01]  /*6b60*/  IMAD.MOV.U32 R14, RZ, RZ, R12 ;  /* 0x000000ffff0e7224 */ /* 0x000fe200078e000c */
[----:B------:R1:W2:Y:S02]  /*6b70*/  SHFL.IDX PT, R18, R10, RZ, 0x181f ;  /* 0x00181fff0a127589 */ /* 0x0002a400000e0000 */
[----:B------:R-:W-:Y:S01]  /*6b80*/  IADD3 R13, R7, R13, RZ ;  /* 0x0000000d070d7210 */ /* 0x000fe20007ffe0ff */
[----:B------:R-:W-:-:S03]  /*6b90*/  IMAD.WIDE.U32 R14, R5, c[0x0][0x290], R14 ;  /* 0x0000a400050e7a25 */ /* 0x000fc600078e000e */
[----:B------:R-:W-:Y:S01]  /*6ba0*/  LEA.HI.X R13, R6, c[0x0][0x274], R13, 0x1, P0 ;  /* 0x00009d00060d7a11 */ /* 0x000fe200000f0c0d */
[----:B------:R-:W-:Y:S01]  /*6bb0*/  IMAD R5, R5, c[0x0][0x294], R8 ;  /* 0x0000a50005057a24 */ /* 0x000fe200078e0208 */
[----:B------:R-:W-:-:S03]  /*6bc0*/  LEA R8, P0, R14, c[0x0][0x288], 0x1 ;  /* 0x0000a2000e087a11 */ /* 0x000fc600078008ff */
[----:B------:R1:W3:Y:S01]  /*6bd0*/  SHFL.IDX PT, R19, R13, RZ, 0x181f ;  /* 0x00181fff0d137589 */ /* 0x0002e200000e0000 */
[----:B------:R-:W-:-:S04]  /*6be0*/  IADD3 R5, R15, R5, RZ ;  /* 0x000000050f057210 */ /* 0x000fc80007ffe0ff */
[----:B------:R-:W-:Y:S02]  /*6bf0*/  LEA.HI.X R12, R14, c[0x0][0x28c], R5, 0x1, P0 ;  /* 0x0000a3000e0c7a11 */ /* 0x000fe400000f0c05 */
[----:B------:R1:W4:Y:S04]  /*6c00*/  SHFL.IDX PT, R14, R8, RZ, 0x181f ;  /* 0x00181fff080e7589 */ /* 0x00032800000e0000 */
[----:B------:R1:W1:Y:S01]  /*6c10*/  SHFL.IDX PT, R15, R12, RZ, 0x181f ;  /* 0x00181fff0c0f7589 */ /* 0x00026200000e0000 */
[----:B------:R-:W-:Y:S05]  /*6c20*/  @P1 BRA `(.L_x_393) ;  /* 0x0000028000001947 */ /* 0x000fea0003800000 */
[C---:B------:R-:W-:Y:S01]  /*6c30*/  ISETP.GE.AND P0, PT, R16.reuse, c[0x0][0x27c], PT ;  /* 0x00009f0010007a0c */ /* 0x040fe20003f06270 */
[----:B------:R-:W-:Y:S01]  /*6c40*/  CS2R R134, SRZ ;  /* 0x0000000000867805 */ /* 0x000fe2000001ff00 */
[----:B------:R-:W-:Y:S01]  /*6c50*/  CS2R R130, SRZ ;  /* 0x0000000000827805 */ /* 0x000fe2000001ff00 */
[----:B------:R-:W-:-:S10]  /*6c60*/  IADD3 R5, R16, 0x20, RZ ;  /* 0x0000002010057810 */ /* 0x000fd40007ffe0ff */
[----:B--23--:R-:W-:-:S04]  /*6c70*/  @!P0 IMAD.WIDE R22, R16, 0x2, R18 ;  /* 0x0000000210168825 */ /* 0x00cfc800078e0212 */
[----:B-1--4-:R-:W-:Y:S01]  /*6c80*/  @!P0 IMAD.WIDE R20, R16, 0x2, R14 ;  /* 0x0000000210148825 */ /* 0x012fe200078e020e */
[----:B------:R1:W5:Y:S04]  /*6c90*/  @!P0 LD.E.64 R134, [R22.64] ;  /* 0x0000001816868980 */ /* 0x000368000c101b00 */
[----:B------:R2:W5:Y:S01]  /*6ca0*/  @!P0 LD.E.64 R130, [R20.64] ;  /* 0x0000001814828980 */ /* 0x000562000c101b00 */
[----:B------:R-:W-:Y:S01]  /*6cb0*/  ISETP.GE.AND P0, PT, R5, c[0x0][0x27c], PT ;  /* 0x00009f0005007a0c */ /* 0x000fe20003f06270 */
[----:B------:R-:W-:Y:S01]  /*6cc0*/  CS2R R156, SRZ ;  /* 0x00000000009c7805 */ /* 0x000fe2000001ff00 */
[----:B------:R-:W-:-:S11]  /*6cd0*/  CS2R R154, SRZ ;  /* 0x00000000009a7805 */ /* 0x000fd6000001ff00 */
[----:B------:R-:W-:-:S04]  /*6ce0*/  @!P0 SHF.R.S32.HI R6, RZ, 0x1f, R5 ;  /* 0x0000001fff068819 */ /* 0x000fc80000011405 */
[----:B------:R-:W-:-:S04]  /*6cf0*/  @!P0 LEA.HI R5, R6, R5, RZ, 0x2 ;  /* 0x0000000506058211 */ /* 0x000fc800078f10ff */
[----:B------:R-:W-:-:S05]  /*6d00*/  @!P0 LOP3.LUT R5, R5, 0xfffffffc, RZ, 0xc0, !PT ;  /* 0xfffffffc05058812 */ /* 0x000fca00078ec0ff */
[----:B------:R-:W-:-:S04]  /*6d10*/  @!P0 IMAD.WIDE R24, R5, 0x2, R18 ;  /* 0x0000000205188825 */ /* 0x000fc800078e0212 */
[----:B------:R-:W-:Y:S01]  /*6d20*/  @!P0 IMAD.WIDE R26, R5, 0x2, R14 ;  /* 0x00000002051a8825 */ /* 0x000fe200078e020e */
[----:B------:R-:W-:Y:S01]  /*6d30*/  IADD3 R5, R16, 0x40, RZ ;  /* 0x0000004010057810 */ /* 0x000fe20007ffe0ff */
        /* <DEDUP_REMOVED lines=8> */
[----:B--2---:R-:W-:-:S04]  /*6dc0*/  @!P0 IMAD.WIDE R20, R5, 0x2, R18 ;  /* 0x0000000205148825 */ /* 0x004fc800078e0212 */
[----:B-1----:R-:W-:Y:S01]  /*6dd0*/  @!P0 IMAD.WIDE R22, R5, 0x2, R14 ;  /* 0x0000000205168825 */ /* 0x002fe200078e020e */
        /* <DEDUP_REMOVED lines=11> */
[----:B------:R3:W5:Y:S04]  /*6e90*/  @!P0 LD.E.64 R148, [R18.64] ;  /* 0x0000001812948980 */ /* 0x000768000c101b00 */
[----:B------:R3:W5:Y:S02]  /*6ea0*/  @!P0 LD.E.64 R144, [R14.64] ;  /* 0x000000180e908980 */ /* 0x000764000c101b00 */
.L_x_393:
[----:B------:R-:W-:Y:S05]  /*6eb0*/  BSYNC B0 ;  /* 0x0000000000007941 */ /* 0x000fea0003800000 */
.L_x_392:
[----:B------:R-:W-:Y:S01]  /*6ec0*/  ISETP.NE.AND P0, PT, R9, RZ, PT ;  /* 0x000000ff0900720c */ /* 0x000fe20003f05270 */
[----:B-----5:R-:W-:Y:S01]  /*6ed0*/  IMAD.MOV.U32 R9, RZ, RZ, R148 ;  /* 0x000000ffff097224 */ /* 0x020fe200078e0094 */
[----:B---3--:R3:W4:Y:S01]  /*6ee0*/  SHFL.IDX PT, R19, R13, 0x1, 0x181f ;  /* 0x00381f000d137f89 */ /* 0x00872200000e0000 */
[----:B------:R-:W-:Y:S01]  /*6ef0*/  IMAD.MOV.U32 R7, RZ, RZ, R149 ;  /* 0x000000ffff077224 */ /* 0x000fe200078e0095 */
[----:B------:R-:W-:Y:S01]  /*6f00*/  BSSY B0, `(.L_x_394) ;  /* 0x0000052000007945 */ /* 0x000fe20003800000 */
        /* <DEDUP_REMOVED lines=25> */
[----:B--2---:R3:W2:Y:S01]  /*70a0*/  SHFL.IDX PT, R18, R10, 0x1, 0x181f ;  /* 0x00381f000a127f89 */ /* 0x0046a200000e0000 */
[----:B------:R-:W-:Y:S01]  /*70b0*/  IMAD.MOV.U32 R5, RZ, RZ, R131 ;  /* 0x000000ffff057224 */ /* 0x000fe200078e0083 */
[----:B------:R-:W-:Y:S01]  /*70c0*/  PRMT R119, R9, 0x7610, R119 ;  /* 0x0000761009777816 */ /* 0x000fe20000000077 */
[----:B------:R-:W-:Y:S01]  /*70d0*/  CS2R R116, SRZ ;  /* 0x0000000000747805 */ /* 0x000fe2000001ff00 */
[----:B-1----:R3:W1:Y:S01]  /*70e0*/  SHFL.IDX PT, R15, R12, 0x1, 0x181f ;  /* 0x00381f000c0f7f89 */ /* 0x00266200000e0000 */
[----:B------:R-:W-:Y:S01]  /*70f0*/  PRMT R118, R7, 0x7610, R118 ;  /* 0x0000761007767816 */ /* 0x000fe20000000076 */
[----:B------:R-:W-:Y:S01]  /*7100*/  CS2R R124, SRZ ;  /* 0x00000000007c7805 */ /* 0x000fe2000001ff00 */
[----:B------:R-:W-:Y:S01]  /*7110*/  PRMT R127, R6, 0x7610, R127 ;  /* 0x00007610067f7816 */ /* 0x000fe2000000007f */
[----:B----4-:R3:W4:Y:S01]  /*7120*/  SHFL.IDX PT, R14, R8, 0x1, 0x181f ;  /* 0x00381f00080e7f89 */ /* 0x01072200000e0000 */
[----:B------:R-:W-:Y:S01]  /*7130*/  PRMT R126, R5, 0x7610, R126 ;  /* 0x00007610057e7816 */ /* 0x000fe2000000007e */
[----:B------:R-:W-:Y:S01]  /*7140*/  CS2R R138, SRZ ;  /* 0x00000000008a7805 */ /* 0x000fe2000001ff00 */
[----:B------:R-:W-:Y:S01]  /*7150*/  CS2R R106, SRZ ;  /* 0x00000000006a7805 */ /* 0x000fe2000001ff00 */
[----:B------:R-:W-:Y:S01]  /*7160*/  CS2R R114, SRZ ;  /* 0x0000000000727805 */ /* 0x000fe2000001ff00 */
[----:B------:R-:W-:Y:S01]  /*7170*/  CS2R R122, SRZ ;  /* 0x00000000007a7805 */ /* 0x000fe2000001ff00 */
[----:B------:R-:W-:Y:S01]  /*7180*/  CS2R R132, SRZ ;  /* 0x0000000000847805 */ /* 0x000fe2000001ff00 */
[----:B------:R-:W-:Y:S05]  /*7190*/  @P0 BRA `(.L_x_395) ;  /* 0x0000028000000947 */ /* 0x000fea0003800000 */
[C---:B------:R-:W-:Y:S01]  /*71a0*/  ISETP.GE.AND P0, PT, R16.reuse, c[0x0][0x27c], PT ;  /* 0x00009f0010007a0c */ /* 0x040fe20003f06270 */
[----:B------:R-:W-:Y:S01]  /*71b0*/  CS2R R138, SRZ ;  /* 0x00000000008a7805 */ /* 0x000fe2000001ff00 */
[----:B------:R-:W-:Y:S01]  /*71c0*/  CS2R R132, SRZ ;  /* 0x0000000000847805 */ /* 0x000fe2000001ff00 */
[----:B------:R-:W-:-:S10]  /*71d0*/  IADD3 R6, R16, 0x20, RZ ;  /* 0x0000002010067810 */ /* 0x000fd40007ffe0ff */
[----:B--2---:R-:W-:-:S04]  /*71e0*/  @!P0 IMAD.WIDE R22, R16, 0x2, R18 ;  /* 0x0000000210168825 */ /* 0x004fc800078e0212 */
        /* <DEDUP_REMOVED lines=8> */
[----:B------:R-:W-:Y:S02]  /*7270*/  @!P0 LOP3.LUT R5, R5, 0xfffffffc, RZ, 0xc0, !PT ;  /* 0xfffffffc05058812 */ /* 0x000fe400078ec0ff */
[----:B------:R-:W-:-:S03]  /*7280*/  IADD3 R6, R16, 0x40, RZ ;  /* 0x0000004010067810 */ /* 0x000fc60007ffe0ff */
        /* <DEDUP_REMOVED lines=11> */
[----:B--2---:R-:W-:-:S04]  /*7340*/  @!P0 IMAD.WIDE R20, R5, 0x2, R18 ;  /* 0x0000000205148825 */ /* 0x004fc800078e0212 */
[----:B-1----:R-:W-:Y:S01]  /*7350*/  @!P0 IMAD.WIDE R22, R5, 0x2, R14 ;  /* 0x0000000205168825 */ /* 0x002fe200078e020e */
        /* <DEDUP_REMOVED lines=12> */
.L_x_395:
[----:B------:R-:W-:Y:S05]  /*7420*/  BSYNC B0 ;  /* 0x0000000000007941 */ /* 0x000fea0003800000 */
.L_x_394:
[----:B------:R-:W-:Y:S01]  /*7430*/  ISETP.NE.AND P0, PT, R4, RZ, PT ;  /* 0x000000ff0400720c */ /* 0x000fe20003f05270 */
[----:B-----5:R-:W-:Y:S01]  /*7440*/  IMAD.MOV.U32 R5, RZ, RZ, R116 ;  /* 0x000000ffff057224 */ /* 0x020fe200078e0074 */
[----:B-1--4-:R1:W4:Y:S01]  /*7450*/  SHFL.IDX PT, R15, R13, 0x2, 0x181f ;  /* 0x00581f000d0f7f89 */ /* 0x01232200000e0000 */
        /* <DEDUP_REMOVED lines=27> */
[----:B------:R1:W3:Y:S01]  /*7610*/  SHFL.IDX PT, R14, R10, 0x2, 0x181f ;  /* 0x00581f000a0e7f89 */ /* 0x0002e200000e0000 */
[----:B------:R-:W-:Y:S01]  /*7620*/  IMAD.MOV.U32 R4, RZ, RZ, R133 ;  /* 0x000000ffff047224 */ /* 0x000fe200078e0085 */
[----:B------:R-:W-:Y:S01]  /*7630*/  PRMT R85, R11, 0x7610, R85 ;  /* 0x000076100b557816 */ /* 0x000fe20000000055 */
[----:B------:R-:W-:Y:S01]  /*7640*/  CS2R R28, SRZ ;  /* 0x00000000001c7805 */ /* 0x000fe2000001ff00 */
[----:B------:R1:W2:Y:S01]  /*7650*/  SHFL.IDX PT, R7, R12, 0x2, 0x181f ;  /* 0x00581f000c077f89 */ /* 0x0002a200000e0000 */
[----:B------:R-:W-:Y:S01]  /*7660*/  PRMT R84, R9, 0x7610, R84 ;  /* 0x0000761009547816 */ /* 0x000fe20000000054 */
[----:B------:R-:W-:Y:S01]  /*7670*/  CS2R R80, SRZ ;  /* 0x0000000000507805 */ /* 0x000fe2000001ff00 */
[----:B------:R-:W-:Y:S01]  /*7680*/  PRMT R95, R5, 0x7610, R95 ;  /* 0x00007610055f7816 */ /* 0x000fe2000000005f */
[----:B------:R1:W1:Y:S01]  /*7690*/  SHFL.IDX PT, R6, R8, 0x2, 0x181f ;  /* 0x00581f0008067f89 */ /* 0x00026200000e0000 */
[----:B------:R-:W-:Y:S01]  /*76a0*/  PRMT R94, R4, 0x7610, R94 ;  /* 0x00007610045e7816 */ /* 0x000fe2000000005e */
[----:B------:R-:W-:Y:S01]  /*76b0*/  CS2R R88, SRZ ;  /* 0x0000000000587805 */ /* 0x000fe2000001ff00 */
[----:B------:R-:W-:Y:S01]  /*76c0*/  CS2R R92, SRZ ;  /* 0x00000000005c7805 */ /* 0x000fe2000001ff00 */
[----:B------:R-:W-:Y:S01]  /*76d0*/  CS2R R100, SRZ ;  /* 0x0000000000647805 */ /* 0x000fe2000001ff00 */
[----:B------:R-:W-:Y:S01]  /*76e0*/  CS2R R78, SRZ ;  /* 0x00000000004e7805 */ /* 0x000fe2000001ff00 */
[----:B------:R-:W-:Y:S01]  /*76f0*/  CS2R R82, SRZ ;  /* 0x0000000000527805 */ /* 0x000fe2000001ff00 */
[----:B------:R-:W-:Y:S01]  /*7700*/  CS2R R90, SRZ ;  /* 0x00000000005a7805 */ /* 0x000fe2000001ff00 */
[----:B------:R-:W-:Y:S01]  /*7710*/  CS2R R98, SRZ ;  /* 0x0000000000627805 */ /* 0x000fe2000001ff00 */
[----:B------:R-:W-:Y:S05]  /*7720*/  @P0 BRA `(.L_x_397) ;  /* 0x0000028000000947 */ /* 0x000fea0003800000 */
[C---:B----4-:R-:W-:Y:S01]  /*7730*/  ISETP.GE.AND P0, PT, R16.reuse, c[0x0][0x27c], PT ;  /* 0x00009f0010007a0c */ /* 0x050fe20003f06270 */
[----:B------:R-:W-:Y:S01]  /*7740*/  CS2R R100, SRZ ;  /* 0x0000000000647805 */ /* 0x000fe2000001ff00 */
[----:B------:R-:W-:Y:S01]  /*7750*/  CS2R R98, SRZ ;  /* 0x0000000000627805 */ /* 0x000fe2000001ff00 */
[----:B------:R-:W-:-:S10]  /*7760*/  IADD3 R5, R16, 0x20, RZ ;  /* 0x0000002010057810 */ /* 0x000fd40007ffe0ff */
[----:B---3--:R-:W-:-:S04]  /*7770*/  @!P0 IMAD.WIDE R20, R16, 0x2, R14 ;  /* 0x0000000210148825 */ /* 0x008fc800078e020e */
[----:B-12---:R-:W-:Y:S01]  /*7780*/  @!P0 IMAD.WIDE R18, R16, 0x2, R6 ;  /* 0x0000000210128825 */ /* 0x006fe200078e0206 */
        /* <DEDUP_REMOVED lines=34> */
.L_x_397:
[----:B----4-:R-:W-:Y:S05]  /*79b0*/  BSYNC B0 ;  /* 0x0000000000007941 */ /* 0x010fea0003800000 */
.L_x_396:
[----:B--2--5:R-:W-:Y:S01]  /*79c0*/  IMAD.MOV.U32 R7, RZ, RZ, R80 ;  /* 0x000000ffff077224 */ /* 0x024fe200078e0050 */
[----:B------:R2:W4:Y:S01]  /*79d0*/  SHFL.IDX PT, R11, R13, 0x3, 0x181f ;  /* 0x00781f000d0b7f89 */ /* 0x00052200000e0000 */
[----:B-1----:R-:W-:Y:S01]  /*79e0*/  IMAD.MOV.U32 R6, RZ, RZ, R81 ;  /* 0x000000ffff067224 */ /* 0x002fe200078e0051 */
[----:B------:R-:W-:Y:S01]  /*79f0*/  BSSY B0, `(.L_x_398) ;  /* 0x0000052000007945 */ /* 0x000fe20003800000 */
[----:B---3--:R-:W-:Y:S01]  /*7a00*/  IMAD.MOV.U32 R5, RZ, RZ, R88 ;  /* 0x000000ffff057224 */ /* 0x008fe200078e0058 */
        /* <DEDUP_REMOVED lines=24> */
[----:B------:R-:W1:Y:S01]  /*7b90*/  SHFL.IDX PT, R10, R10, 0x3, 0x181f ;  /* 0x00781f000a0a7f89 */ /* 0x000e6200000e0000 */
[----:B------:R-:W-:Y:S01]  /*7ba0*/  IMAD.MOV.U32 R4, RZ, RZ, R99 ;  /* 0x000000ffff047224 */ /* 0x000fe200078e0063 */
[----:B------:R-:W-:Y:S01]  /*7bb0*/  PRMT R48, R7, 0x7610, R48 ;  /* 0x0000761007307816 */ /* 0x000fe20000000030 */
[----:B------:R-:W-:Y:S01]  /*7bc0*/  CS2R R22, SRZ ;  /* 0x0000000000167805 */ /* 0x000fe2000001ff00 */
[----:B------:R2:W3:Y:S01]  /*7bd0*/  SHFL.IDX PT, R9, R12, 0x3, 0x181f ;  /* 0x00781f000c097f89 */ /* 0x0004e200000e0000 */
[----:B------:R-:W-:Y:S01]  /*7be0*/  PRMT R47, R6, 0x7610, R47 ;  /* 0x00007610062f7816 */ /* 0x000fe2000000002f */
[----:B------:R-:W-:Y:S01]  /*7bf0*/  CS2R R62, SRZ ;  /* 0x00000000003e7805 */ /* 0x000fe2000001ff00 */
[----:B------:R-:W-:Y:S01]  /*7c00*/  PRMT R52, R5, 0x7610, R52 ;  /* 0x0000761005347816 */ /* 0x000fe20000000034 */
[----:B------:R-:W1:Y:S01]  /*7c10*/  SHFL.IDX PT, R8, R8, 0x3, 0x181f ;  /* 0x00781f0008087f89 */ /* 0x000e6200000e0000 */
[----:B------:R-:W-:Y:S01]  /*7c20*/  PRMT R51, R4, 0x7610, R51 ;  /* 0x0000761004337816 */ /* 0x000fe20000000033 */
        /* <DEDUP_REMOVED lines=10> */
[----:B-12---:R-:W-:-:S04]  /*7cd0*/  @!P0 IMAD.WIDE R12, R16, 0x2, R10 ;  /* 0x00000002100c8825 */ /* 0x006fc800078e020a */
[----:B---3--:R-:W-:Y:S01]  /*7ce0*/  @!P0 IMAD.WIDE R6, R16, 0x2, R8 ;  /* 0x0000000210068825 */ /* 0x008fe200078e0208 */
        /* <DEDUP_REMOVED lines=20> */
[----:B--2---:R-:W-:-:S04]  /*7e30*/  @!P0 IMAD.WIDE R6, R4, 0x2, R10 ;  /* 0x0000000204068825 */ /* 0x004fc800078e020a */
[----:B-1----:R-:W-:Y:S01]  /*7e40*/  @!P0 IMAD.WIDE R12, R4, 0x2, R8 ;  /* 0x00000002040c8825 */ /* 0x002fe200078e0208 */
[----:B------:R3:W5:Y:S04]  /*7e50*/  @!P0 LD.E.64 R22, [R6.64] ;  /* 0x0000001806168980 */ /* 0x000768000c101b00 */
[----:B------:R3:W5:Y:S01]  /*7e60*/  @!P0 LD.E.64 R18, [R12.64] ;  /* 0x000000180c128980 */ /* 0x000762000c101b00 */
[----:B------:R-:W-:Y:S01]  /*7e70*/  ISETP.GE.AND P0, PT, R5, c[0x0][0x27c], PT ;  /* 0x00009f0005007a0c */ /* 0x000fe20003f06270 */
[----:B------:R-:W-:Y:S01]  /*7e80*/  CS2R R28, SRZ ;  /* 0x00000000001c7805 */ /* 0x000fe2000001ff00 */
[----:B----4-:R-:W-:-:S11]  /*7e90*/  CS2R R20, SRZ ;  /* 0x0000000000147805 */ /* 0x010fd6000001ff00 */
[----:B------:R-:W-:-:S04]  /*7ea0*/  @!P0 SHF.R.S32.HI R4, RZ, 0x1f, R5 ;  /* 0x0000001fff048819 */ /* 0x000fc80000011405 */
[----:B------:R-:W-:-:S04]  /*7eb0*/  @!P0 LEA.HI R4, R4, R5, RZ, 0x2 ;  /* 0x0000000504048211 */ /* 0x000fc800078f10ff */
[----:B------:R-:W-:-:S05]  /*7ec0*/  @!P0 LOP3.LUT R4, R4, 0xfffffffc, RZ, 0xc0, !PT ;  /* 0xfffffffc04048812 */ /* 0x000fca00078ec0ff */
[----:B------:R-:W-:-:S04]  /*7ed0*/  @!P0 IMAD.WIDE R10, R4, 0x2, R10 ;  /* 0x00000002040a8825 */ /* 0x000fc800078e020a */
[----:B------:R-:W-:Y:S01]  /*7ee0*/  @!P0 IMAD.WIDE R4, R4, 0x2, R8 ;  /* 0x0000000204048825 */ /* 0x000fe200078e0208 */
[----:B------:R3:W5:Y:S04]  /*7ef0*/  @!P0 LD.E.64 R28, [R10.64] ;  /* 0x000000180a1c8980 */ /* 0x000768000c101b00 */
[----:B------:R3:W5:Y:S02]  /*7f00*/  @!P0 LD.E.64 R20, [R4.64] ;  /* 0x0000001804148980 */ /* 0x000764000c101b00 */
.L_x_399:
[----:B----4-:R-:W-:Y:S05]  /*7f10*/  BSYNC B0 ;  /* 0x0000000000007941 */ /* 0x010fea0003800000 */
.L_x_398:
[----:B---3-5:R-:W-:Y:S01]  /*7f20*/  IMAD.MOV.U32 R4, RZ, RZ, R28 ;  /* 0x000000ffff047224 */ /* 0x028fe200078e001c */
[----:B------:R-:W-:Y:S01]  /*7f30*/  UIADD3 UR4, -UR15, UR29, URZ ;  /* 0x0000001d0f047290 */ /* 0x000fe2000fffe13f */
[----:B------:R-:W-:Y:S01]  /*7f40*/  IMAD.MOV.U32 R6, RZ, RZ, R22 ;  /* 0x000000ffff067224 */ /* 0x000fe200078e0016 */
[----:B------:R-:W-:-:S04]  /*7f50*/  DEPBAR.LE SB0, 0x1 ;  /* 0x000080400000791a */ /* 0x000fc80000000000 */
[----:B------:R-:W-:Y:S01]  /*7f60*/  UISETP.LT.AND UP0, UPT, UR4, 0x80, UPT ;  /* 0x000000800400788c */ /* 0x000fe2000bf01270 */
[----:B------:R-:W-:Y:S01]  /*7f70*/  PRMT R15, R4, 0x7610, R15 ;  /* 0x00007610040f7816 */ /* 0x000fe2000000000f */
[----:B------:R-:W-:Y:S01]  /*7f80*/  IMAD.MOV.U32 R5, RZ, RZ, R23 ;  /* 0x000000ffff057224 */ /* 0x000fe200078e0017 */
[----:B--2---:R-:W-:Y:S01]  /*7f90*/  PRMT R13, R6, 0x7610, R13 ;  /* 0x00007610060d7816 */ /* 0x004fe2000000000d */
[----:B------:R-:W-:Y:S01]  /*7fa0*/  IMAD.MOV.U32 R4, RZ, RZ, R62 ;  /* 0x000000ffff047224 */ /* 0x000fe200078e003e */
[----:B------:R-:W-:Y:S01]  /*7fb0*/  USEL UR4, UR4, 0x80, UP0 ;  /* 0x0000008004047887 */ /* 0x000fe20008000000 */
[----:B------:R-:W-:Y:S01]  /*7fc0*/  IMAD.MOV.U32 R7, RZ, RZ, R29 ;  /* 0x000000ffff077224 */ /* 0x000fe200078e001d */
[----:B------:R-:W-:Y:S01]  /*7fd0*/  PRMT R12, R5, 0x7610, R12 ;  /* 0x00007610050c7816 */ /* 0x000fe2000000000c */
[----:B------:R-:W-:Y:S01]  /*7fe0*/  IMAD.MOV.U32 R6, RZ, RZ, R72 ;  /* 0x000000ffff067224 */ /* 0x000fe200078e0048 */
[----:B------:R-:W-:Y:S01]  /*7ff0*/  PRMT R26, R4, 0x7610, R26 ;  /* 0x00007610041a7816 */ /* 0x000fe2000000001a */
[----:B------:R-:W-:Y:S01]  /*8000*/  IMAD.MOV.U32 R5, RZ, RZ, R73 ;  /* 0x000000ffff057224 */ /* 0x000fe200078e0049 */
[----:B------:R-:W-:Y:S01]  /*8010*/  BAR.SYNC.DEFER_BLOCKING 0x0 ;  /* 0x0000000000007b1d */ /* 0x000fe20000010000 */
[----:B------:R-:W-:Y:S01]  /*8020*/  IMAD.MOV.U32 R4, RZ, RZ, R20 ;  /* 0x000000ffff047224 */ /* 0x000fe200078e0014 */
[----:B------:R-:W-:-:S02]  /*8030*/  ISETP.GE.AND P0, PT, R39, UR4, PT ;  /* 0x0000000427007c0c */ /* 0x000fc4000bf06270 */
        /* <DEDUP_REMOVED lines=16> */
[----:B------:R-:W-:Y:S01]  /*8140*/  BSSY B1, `(.L_x_400) ;  /* 0x00000cf000017945 */ /* 0x000fe20003800000 */
[----:B------:R-:W-:-:S02]  /*8150*/  PRMT R24, R7, 0x7610, R24 ;  /* 0x0000761007187816 */ /* 0x000fc40000000018 */
[----:B------:R-:W-:Y:S02]  /*8160*/  PRMT R17, R6, 0x7610, R17 ;  /* 0x0000761006117816 */ /* 0x000fe40000000011 */
[----:B------:R-:W-:Y:S02]  /*8170*/  PRMT R30, R5, 0x7610, R30 ;  /* 0x00007610051e7816 */ /* 0x000fe4000000001e */
[----:B------:R-:W-:Y:S01]  /*8180*/  PRMT R27, R4, 0x7610, R27 ;  /* 0x00007610041b7816 */ /* 0x000fe2000000001b */
[----:B------:R-:W-:Y:S05]  /*8190*/  @P0 BRA `(.L_x_401) ;  /* 0x00000c9000000947 */ /* 0x000fea0003800000 */
[----:B------:R-:W-:Y:S01]  /*81a0*/  ISETP.GE.AND P0, PT, R16, c[0x0][0x27c], PT ;  /* 0x00009f0010007a0c */ /* 0x000fe20003f06270 */
[----:B------:R-:W-:-:S12]  /*81b0*/  BSSY B0, `(.L_x_402) ;  /* 0x0000030000007945 */ /* 0x000fd80003800000 */
[----:B------:R-:W-:Y:S05]  /*81c0*/  @P0 BRA `(.L_x_403) ;  /* 0x000002e000000947 */ /* 0x000fea0003800000 */
[----:B------:R-:W1:Y:S01]  /*81d0*/  LDS.128 R4, [R147+0x10080] ;  /* 0x0100800093047984 */ /* 0x000e620000000c00 */
[----:B------:R-:W-:Y:S02]  /*81e0*/  SHF.R.U64 R130, R130, 0x10, R131 ;  /* 0x0000001082827819 */ /* 0x000fe40000001283 */
[----:B------:R-:W-:Y:S02]  /*81f0*/  SHF.R.U64 R134, R134, 0x10, R135 ;  /* 0x0000001086867819 */ /* 0x000fe40000001287 */
[----:B------:R-:W-:Y:S02]  /*8200*/  SHF.R.U32.HI R131, RZ, 0x10, R131 ;  /* 0x00000010ff837819 */ /* 0x000fe40000011683 */
[----:B------:R-:W-:Y:S02]  /*8210*/  SHF.R.U32.HI R135, RZ, 0x10, R135 ;  /* 0x00000010ff877819 */ /* 0x000fe40000011687 */
[----:B------:R-:W-:Y:S02]  /*8220*/  PRMT R126, R126, 0x5410, R131 ;  /* 0x000054107e7e7816 */ /* 0x000fe40000000083 */
[----:B------:R-:W-:-:S02]  /*8230*/  PRMT R128, R128, 0x5410, R135 ;  /* 0x0000541080807816 */ /* 0x000fc40000000087 */
[----:B------:R-:W-:Y:S02]  /*8240*/  PRMT R127, R127, 0x5410, R130 ;  /* 0x000054107f7f7816 */ /* 0x000fe40000000082 */
[----:B------:R-:W-:Y:S02]  /*8250*/  PRMT R129, R129, 0x5410, R134 ;  /* 0x0000541081817816 */ /* 0x000fe40000000086 */
[----:B------:R-:W-:Y:S02]  /*8260*/  LOP3.LUT R141, R126, 0xffff0000, RZ, 0xc0, !PT ;  /* 0xffff00007e8d7812 */ /* 0x000fe400078ec0ff */
[----:B------:R-:W-:Y:S01]  /*8270*/  LOP3.LUT R143, R128, 0xffff0000, RZ, 0xc0, !PT ;  /* 0xffff0000808f7812 */ /* 0x000fe200078ec0ff */
[C---:B-1----:R-:W-:Y:S01]  /*8280*/  IMAD.U32 R131, R6.reuse, 0x10000, RZ ;  /* 0x0001000006837824 */ /* 0x042fe200078e00ff */
[----:B------:R-:W-:Y:S01]  /*8290*/  LOP3.LUT R130, R6, 0xffff0000, RZ, 0xc0, !PT ;  /* 0xffff000006827812 */ /* 0x000fe200078ec0ff */
[----:B------:R-:W-:Y:S01]  /*82a0*/  IMAD.U32 R6, R7, 0x10000, RZ ;  /* 0x0001000007067824 */ /* 0x000fe200078e00ff */
[----:B------:R-:W-:-:S02]  /*82b0*/  SHF.L.U32 R137, R4, 0x10, RZ ;  /* 0x0000001004897819 */ /* 0x000fc400000006ff */
[----:B------:R-:W-:Y:S01]  /*82c0*/  LOP3.LUT R136, R4, 0xffff0000, RZ, 0xc0, !PT ;  /* 0xffff000004887812 */ /* 0x000fe200078ec0ff */
[----:B------:R-:W-:Y:S01]  /*82d0*/  IMAD.U32 R4, R126, 0x10000, RZ ;  /* 0x000100007e047824 */ /* 0x000fe200078e00ff */
[----:B------:R-:W-:Y:S01]  /*82e0*/  LOP3.LUT R134, R7, 0xffff0000, RZ, 0xc0, !PT ;  /* 0xffff000007867812 */ /* 0x000fe200078ec0ff */
[----:B------:R-:W-:Y:S01]  /*82f0*/  IMAD.U32 R7, R128, 0x10000, RZ ;  /* 0x0001000080077824 */ /* 0x000fe200078e00ff */
[C---:B------:R-:W-:Y:S01]  /*8300*/  SHF.L.U32 R135, R5.reuse, 0x10, RZ ;  /* 0x0000001005877819 */ /* 0x040fe200000006ff */
[CC--:B------:R-:W-:Y:S01]  /*8310*/  FMUL.FTZ R126, R130.reuse, R4.reuse ;  /* 0x00000004827e7220 */ /* 0x0c0fe20000410000 */
[----:B------:R-:W-:Y:S01]  /*8320*/  LOP3.LUT R128, R5, 0xffff0000, RZ, 0xc0, !PT ;  /* 0xffff000005807812 */ /* 0x000fe200078ec0ff */
[-C--:B------:R-:W-:Y:S02]  /*8330*/  FMUL.FTZ R130, R130, R7.reuse ;  /* 0x0000000782827220 */ /* 0x080fe40000410000 */
[----:B------:R-:W-:Y:S01]  /*8340*/  FFMA.FTZ R126, R131, R7, -R126 ;  /* 0x00000007837e7223 */ /* 0x000fe2000001087e */
[----:B------:R-:W-:Y:S01]  /*8350*/  SHF.L.U32 R7, R129, 0x10, RZ ;  /* 0x0000001081077819 */ /* 0x000fe200000006ff */
[----:B------:R-:W-:Y:S01]  /*8360*/  FFMA.FTZ R131, R131, R4, R130 ;  /* 0x0000000483837223 */ /* 0x000fe20000010082 */
[----:B------:R-:W-:Y:S01]  /*8370*/  LOP3.LUT R129, R129, 0xffff0000, RZ, 0xc0, !PT ;  /* 0xffff000081817812 */ /* 0x000fe200078ec0ff */
[----:B------:R-:W-:-:S02]  /*8380*/  FMUL.FTZ R5, R134, R141 ;  /* 0x0000008d86057220 */ /* 0x000fc40000410000 */
[C---:B------:R-:W-:Y:S01]  /*8390*/  IMAD.U32 R4, R127.reuse, 0x10000, RZ ;  /* 0x000100007f047824 */ /* 0x040fe200078e00ff */
[----:B------:R-:W-:Y:S01]  /*83a0*/  LOP3.LUT R127, R127, 0xffff0000, RZ, 0xc0, !PT ;  /* 0xffff00007f7f7812 */ /* 0x000fe200078ec0ff */
[-C--:B------:R-:W-:Y:S02]  /*83b0*/  FMUL.FTZ R134, R134, R143.reuse ;  /* 0x0000008f86867220 */ /* 0x080fe40000410000 */
[C---:B------:R-:W-:Y:S02]  /*83c0*/  FFMA.FTZ R5, R6.reuse, R143, -R5 ;  /* 0x0000008f06057223 */ /* 0x040fe40000010805 */
[----:B------:R-:W-:Y:S02]  /*83d0*/  FFMA.FTZ R134, R6, R141, R134 ;  /* 0x0000008d06867223 */ /* 0x000fe40000010086 */
[----:B------:R-:W-:Y:S02]  /*83e0*/  FMUL.FTZ R6, R136, R4 ;  /* 0x0000000488067220 */ /* 0x000fe40000410000 */
[----:B------:R-:W-:-:S02]  /*83f0*/  FMUL.FTZ R130, R128, R127 ;  /* 0x0000007f80827220 */ /* 0x000fc40000410000 */
[----:B------:R-:W-:Y:S02]  /*8400*/  FMUL.FTZ R136, R136, R7 ;  /* 0x0000000788887220 */ /* 0x000fe40000410000 */
[----:B------:R-:W-:Y:S02]  /*8410*/  FMUL.FTZ R128, R128, R129 ;  /* 0x0000008180807220 */ /* 0x000fe40000410000 */
[C---:B------:R-:W-:Y:S01]  /*8420*/  FFMA.FTZ R140, R137.reuse, R7, -R6 ;  /* 0x00000007898c7223 */ /* 0x040fe20000010806 */
[----:B------:R-:W-:Y:S01]  /*8430*/  F2FP.BF16.PACK_AB R7, R134, R5 ;  /* 0x000000058607723e */ /* 0x000fe200000010ff */
[----:B------:R-:W-:Y:S01]  /*8440*/  FFMA.FTZ R137, R137, R4, R136 ;  /* 0x0000000489897223 */ /* 0x000fe20000010088 */
[----:B------:R-:W-:Y:S01]  /*8450*/  F2FP.BF16.PACK_AB R6, R131, R126 ;  /* 0x0000007e8306723e */ /* 0x000fe200000010ff */
[C---:B------:R-:W-:Y:S02]  /*8460*/  FFMA.FTZ R130, R135.reuse, R129, -R130 ;  /* 0x0000008187827223 */ /* 0x040fe40000010882 */
[----:B------:R-:W-:Y:S01]  /*8470*/  FFMA.FTZ R127, R135, R127, R128 ;  /* 0x0000007f877f7223 */ /* 0x000fe20000010080 */
[----:B------:R-:W-:-:S04]  /*8480*/  F2FP.BF16.PACK_AB R4, R137, R140 ;  /* 0x0000008c8904723e */ /* 0x000fc800000010ff */
[----:B------:R-:W-:-:S05]  /*8490*/  F2FP.BF16.PACK_AB R5, R127, R130 ;  /* 0x000000827f05723e */ /* 0x000fca00000010ff */
[----:B------:R1:W-:Y:S02]  /*84a0*/  STS.128 [R147+0x10080], R4 ;  /* 0x0100800493007388 */ /* 0x0003e40000000c00 */
.L_x_403:
[----:B------:R-:W-:Y:S05]  /*84b0*/  BSYNC B0 ;  /* 0x0000000000007941 */ /* 0x000fea0003800000 */
.L_x_402:
[----:B-1----:R-:W-:Y:S01]  /*84c0*/  IADD3 R4, R16, 0x20, RZ ;  /* 0x0000002010047810 */ /* 0x002fe20007ffe0ff */
[----:B------:R-:W-:Y:S03]  /*84d0*/  BSSY B0, `(.L_x_404) ;  /* 0x0000031000007945 */ /* 0x000fe60003800000 */
[----:B------:R-:W-:-:S13]  /*84e0*/  ISETP.GE.AND P0, PT, R4, c[0x0][0x27c], PT ;  /* 0x00009f0004007a0c */ /* 0x000fda0003f06270 */
        /* <DEDUP_REMOVED lines=47> */
.L_x_405:
[----:B------:R-:W-:Y:S05]  /*87e0*/  BSYNC B0 ;  /* 0x0000000000007941 */ /* 0x000fea0003800000 */
.L_x_404:
        /* <DEDUP_REMOVED lines=50> */
.L_x_407:
[----:B------:R-:W-:Y:S05]  /*8b10*/  BSYNC B0 ;  /* 0x0000000000007941 */ /* 0x000fea0003800000 */
.L_x_406:
[----:B-1----:R-:W-:-:S04]  /*8b20*/  IADD3 R4, R16, 0x60, RZ ;  /* 0x0000006010047810 */ /* 0x002fc80007ffe0ff */
        /* <DEDUP_REMOVED lines=48> */
.L_x_401:
[----:B------:R-:W-:Y:S05]  /*8e30*/  BSYNC B1 ;  /* 0x0000000000017941 */ /* 0x000fea0003800000 */
.L_x_400:
        /* <DEDUP_REMOVED lines=53> */
.L_x_411:
[----:B------:R-:W-:Y:S05]  /*9190*/  BSYNC B0 ;  /* 0x0000000000007941 */ /* 0x000fea0003800000 */
.L_x_410:
        /* <DEDUP_REMOVED lines=50> */
.L_x_413:
[----:B------:R-:W-:Y:S05]  /*94c0*/  BSYNC B0 ;  /* 0x0000000000007941 */ /* 0x000fea0003800000 */
.L_x_412:
        /* <DEDUP_REMOVED lines=50> */
.L_x_415:
[----:B------:R-:W-:Y:S05]  /*97f0*/  BSYNC B0 ;  /* 0x0000000000007941 */ /* 0x000fea0003800000 */
.L_x_414:
        /* <DEDUP_REMOVED lines=11> */
[----:B------:R-:W-:Y:S01]  /*98b0*/  PRMT R61, R61, 0x5410, R74 ;  /* 0x000054103d3d7816 */ /* 0x000fe2000000004a */
[C---:B-1----:R-:W-:Y:S01]  /*98c0*/  IMAD.U32 R75, R6.reuse, 0x10000, RZ ;  /* 0x00010000064b7824 */ /* 0x042fe200078e00ff */
[----:B------:R-:W-:Y:S01]  /*98d0*/  LOP3.LUT R74, R6, 0xffff0000, RZ, 0xc0, !PT ;  /* 0xffff0000064a7812 */ /* 0x000fe200078ec0ff */
[----:B------:R-:W-:Y:S01]  /*98e0*/  IMAD.U32 R6, R7, 0x10000, RZ ;  /* 0x0001000007067824 */ /* 0x000fe200078e00ff */
[C---:B------:R-:W-:Y:S02]  /*98f0*/  SHF.L.U32 R85, R4.reuse, 0x10, RZ ;  /* 0x0000001004557819 */ /* 0x040fe400000006ff */
[----:B------:R-:W-:Y:S01]  /*9900*/  LOP3.LUT R84, R4, 0xffff0000, RZ, 0xc0, !PT ;  /* 0xffff000004547812 */ /* 0x000fe200078ec0ff */
[----:B------:R-:W-:Y:S01]  /*9910*/  IMAD.U32 R4, R55, 0x10000, RZ ;  /* 0x0001000037047824 */ /* 0x000fe200078e00ff */
[----:B------:R-:W-:Y:S01]  /*9920*/  LOP3.LUT R76, R7, 0xffff0000, RZ, 0xc0, !PT ;  /* 0xffff0000074c7812 */ /* 0x000fe200078ec0ff */
[----:B------:R-:W-:Y:S01]  /*9930*/  IMAD.U32 R7, R67, 0x10000, RZ ;  /* 0x0001000043077824 */ /* 0x000fe200078e00ff */
[----:B------:R-:W-:Y:S01]  /*9940*/  LOP3.LUT R55, R55, 0xffff0000, RZ, 0xc0, !PT ;  /* 0xffff000037377812 */ /* 0x000fe200078ec0ff */
[CC--:B------:R-:W-:Y:S01]  /*9950*/  FMUL.FTZ R86, R74.reuse, R4.reuse ;  /* 0x000000044a567220 */ /* 0x0c0fe20000410000 */
[----:B------:R-:W-:Y:S01]  /*9960*/  LOP3.LUT R67, R67, 0xffff0000, RZ, 0xc0, !PT ;  /* 0xffff000043437812 */ /* 0x000fe200078ec0ff */
[-C--:B------:R-:W-:Y:S01]  /*9970*/  FMUL.FTZ R74, R74, R7.reuse ;  /* 0x000000074a4a7220 */ /* 0x080fe20000410000 */
[----:B------:R-:W-:Y:S01]  /*9980*/  SHF.L.U32 R77, R5, 0x10, RZ ;  /* 0x00000010054d7819 */ /* 0x000fe200000006ff */
[----:B------:R-:W-:Y:S01]  /*9990*/  FFMA.FTZ R86, R75, R7, -R86 ;  /* 0x000000074b567223 */ /* 0x000fe20000010856 */
[----:B------:R-:W-:Y:S01]  /*99a0*/  LOP3.LUT R87, R5, 0xffff0000, RZ, 0xc0, !PT ;  /* 0xffff000005577812 */ /* 0x000fe200078ec0ff */
[----:B------:R-:W-:Y:S01]  /*99b0*/  FMUL.FTZ R5, R76, R55 ;  /* 0x000000374c057220 */ /* 0x000fe20000410000 */
[----:B------:R-:W-:Y:S01]  /*99c0*/  SHF.L.U32 R7, R68, 0x10, RZ ;  /* 0x0000001044077819 */ /* 0x000fe200000006ff */
[----:B------:R-:W-:Y:S01]  /*99d0*/  FFMA.FTZ R75, R75, R4, R74 ;  /* 0x000000044b4b7223 */ /* 0x000fe2000001004a */
[C---:B------:R-:W-:Y:S01]  /*99e0*/  LOP3.LUT R74, R61.reuse, 0xffff0000, RZ, 0xc0, !PT ;  /* 0xffff00003d4a7812 */ /* 0x040fe200078ec0ff */
[----:B------:R-:W-:Y:S01]  /*99f0*/  FMUL.FTZ R76, R76, R67 ;  /* 0x000000434c4c7220 */ /* 0x000fe20000410000 */
[----:B------:R-:W-:Y:S01]  /*9a00*/  LOP3.LUT R68, R68, 0xffff0000, RZ, 0xc0, !PT ;  /* 0xffff000044447812 */ /* 0x000fe200078ec0ff */
[----:B------:R-:W-:-:S02]  /*9a10*/  IMAD.U32 R4, R61, 0x10000, RZ ;  /* 0x000100003d047824 */ /* 0x000fc400078e00ff */
[C---:B------:R-:W-:Y:S02]  /*9a20*/  FFMA.FTZ R5, R6.reuse, R67, -R5 ;  /* 0x0000004306057223 */ /* 0x040fe40000010805 */
[----:B------:R-:W-:Y:S02]  /*9a30*/  FFMA.FTZ R76, R6, R55, R76 ;  /* 0x00000037064c7223 */ /* 0x000fe4000001004c */
[C---:B------:R-:W-:Y:S02]  /*9a40*/  FMUL.FTZ R6, R84.reuse, R4 ;  /* 0x0000000454067220 */ /* 0x040fe40000410000 */
[C---:B------:R-:W-:Y:S02]  /*9a50*/  FMUL.FTZ R55, R87.reuse, R74 ;  /* 0x0000004a57377220 */ /* 0x040fe40000410000 */
[----:B------:R-:W-:Y:S02]  /*9a60*/  FMUL.FTZ R84, R84, R7 ;  /* 0x0000000754547220 */ /* 0x000fe40000410000 */
[----:B------:R-:W-:-:S02]  /*9a70*/  FMUL.FTZ R87, R87, R68 ;  /* 0x0000004457577220 */ /* 0x000fc40000410000 */
        /* <DEDUP_REMOVED lines=9> */
.L_x_409:
[----:B------:R-:W-:Y:S05]  /*9b10*/  BSYNC B1 ;  /* 0x0000000000017941 */ /* 0x000fea0003800000 */
.L_x_408:
        /* <DEDUP_REMOVED lines=16> */
[C---:B------:R-:W-:Y:S01]  /*9c20*/  IMAD.U32 R68, R53.reuse, 0x10000, RZ ;  /* 0x0001000035447824 */ /* 0x040fe200078e00ff */
[----:B------:R-:W-:Y:S02]  /*9c30*/  LOP3.LUT R76, R53, 0xffff0000, RZ, 0xc0, !PT ;  /* 0xffff0000354c7812 */ /* 0x000fe400078ec0ff */
[C---:B-1----:R-:W-:Y:S01]  /*9c40*/  LOP3.LUT R55, R6.reuse, 0xffff0000, RZ, 0xc0, !PT ;  /* 0xffff000006377812 */ /* 0x042fe200078ec0ff */
[----:B------:R-:W-:Y:S01]  /*9c50*/  IMAD.U32 R61, R6, 0x10000, RZ ;  /* 0x00010000063d7824 */ /* 0x000fe200078e00ff */
[C---:B------:R-:W-:Y:S01]  /*9c60*/  SHF.L.U32 R75, R4.reuse, 0x10, RZ ;  /* 0x00000010044b7819 */ /* 0x040fe200000006ff */
[----:B------:R-:W-:Y:S01]  /*9c70*/  IMAD.U32 R6, R7, 0x10000, RZ ;  /* 0x0001000007067824 */ /* 0x000fe200078e00ff */
[----:B------:R-:W-:Y:S01]  /*9c80*/  LOP3.LUT R74, R4, 0xffff0000, RZ, 0xc0, !PT ;  /* 0xffff0000044a7812 */ /* 0x000fe200078ec0ff */
[----:B------:R-:W-:Y:S01]  /*9c90*/  IMAD.U32 R4, R51, 0x10000, RZ ;  /* 0x0001000033047824 */ /* 0x000fe200078e00ff */
[----:B------:R-:W-:-:S02]  /*9ca0*/  LOP3.LUT R7, R7, 0xffff0000, RZ, 0xc0, !PT ;  /* 0xffff000007077812 */ /* 0x000fc400078ec0ff */
[----:B------:R-:W-:Y:S01]  /*9cb0*/  LOP3.LUT R51, R51, 0xffff0000, RZ, 0xc0, !PT ;  /* 0xffff000033337812 */ /* 0x000fe200078ec0ff */
[----:B------:R-:W-:Y:S01]  /*9cc0*/  FMUL.FTZ R53, R55, R4 ;  /* 0x0000000437357220 */ /* 0x000fe20000410000 */
[----:B------:R-:W-:Y:S01]  /*9cd0*/  SHF.L.U32 R67, R5, 0x10, RZ ;  /* 0x0000001005437819 */ /* 0x000fe200000006ff */
[----:B------:R-:W-:Y:S01]  /*9ce0*/  FMUL.FTZ R55, R55, R68 ;  /* 0x0000004437377220 */ /* 0x000fe20000410000 */
[----:B------:R-:W-:Y:S01]  /*9cf0*/  LOP3.LUT R77, R5, 0xffff0000, RZ, 0xc0, !PT ;  /* 0xffff0000054d7812 */ /* 0x000fe200078ec0ff */
[----:B------:R-:W-:Y:S02]  /*9d00*/  FMUL.FTZ R5, R7, R51 ;  /* 0x0000003307057220 */ /* 0x000fe40000410000 */
[C---:B------:R-:W-:Y:S02]  /*9d10*/  FFMA.FTZ R4, R61.reuse, R4, R55 ;  /* 0x000000043d047223 */ /* 0x040fe40000010037 */
[----:B------:R-:W-:Y:S01]  /*9d20*/  FFMA.FTZ R53, R61, R68, -R53 ;  /* 0x000000443d357223 */ /* 0x000fe20000010835 */
[----:B------:R-:W-:Y:S01]  /*9d30*/  SHF.L.U32 R61, R54, 0x10, RZ ;  /* 0x00000010363d7819 */ /* 0x000fe200000006ff */
[C---:B------:R-:W-:Y:S01]  /*9d40*/  IMAD.U32 R55, R52.reuse, 0x10000, RZ ;  /* 0x0001000034377824 */ /* 0x040fe200078e00ff */
[----:B------:R-:W-:Y:S01]  /*9d50*/  LOP3.LUT R52, R52, 0xffff0000, RZ, 0xc0, !PT ;  /* 0xffff000034347812 */ /* 0x000fe200078ec0ff */
[-C--:B------:R-:W-:Y:S01]  /*9d60*/  FMUL.FTZ R7, R7, R76.reuse ;  /* 0x0000004c07077220 */ /* 0x080fe20000410000 */
[----:B------:R-:W-:Y:S01]  /*9d70*/  LOP3.LUT R54, R54, 0xffff0000, RZ, 0xc0, !PT ;  /* 0xffff000036367812 */ /* 0x000fe200078ec0ff */
[----:B------:R-:W-:-:S02]  /*9d80*/  FFMA.FTZ R5, R6, R76, -R5 ;  /* 0x0000004c06057223 */ /* 0x000fc40000010805 */
[----:B------:R-:W-:Y:S02]  /*9d90*/  FFMA.FTZ R68, R6, R51, R7 ;  /* 0x0000003306447223 */ /* 0x000fe40000010007 */
[C---:B------:R-:W-:Y:S02]  /*9da0*/  FMUL.FTZ R6, R74.reuse, R55 ;  /* 0x000000374a067220 */ /* 0x040fe40000410000 */
[C---:B------:R-:W-:Y:S02]  /*9db0*/  FMUL.FTZ R7, R77.reuse, R52 ;  /* 0x000000344d077220 */ /* 0x040fe40000410000 */
[-C--:B------:R-:W-:Y:S02]  /*9dc0*/  FMUL.FTZ R74, R74, R61.reuse ;  /* 0x0000003d4a4a7220 */ /* 0x080fe40000410000 */
[----:B------:R-:W-:Y:S02]  /*9dd0*/  FMUL.FTZ R77, R77, R54 ;  /* 0x000000364d4d7220 */ /* 0x000fe40000410000 */
[C---:B------:R-:W-:Y:S01]  /*9de0*/  FFMA.FTZ R61, R75.reuse, R61, -R6 ;  /* 0x0000003d4b3d7223 */ /* 0x040fe20000010806 */
[----:B------:R-:W-:Y:S01]  /*9df0*/  F2FP.BF16.PACK_AB R6, R4, R53 ;  /* 0x000000350406723e */ /* 0x000fe200000010ff */
[----:B------:R-:W-:-:S02]  /*9e00*/  FFMA.FTZ R74, R75, R55, R74 ;  /* 0x000000374b4a7223 */ /* 0x000fc4000001004a */
[C---:B------:R-:W-:Y:S01]  /*9e10*/  FFMA.FTZ R54, R67.reuse, R54, -R7 ;  /* 0x0000003643367223 */ /* 0x040fe20000010807 */
[----:B------:R-:W-:Y:S01]  /*9e20*/  F2FP.BF16.PACK_AB R7, R68, R5 ;  /* 0x000000054407723e */ /* 0x000fe200000010ff */
[----:B------:R-:W-:Y:S01]  /*9e30*/  FFMA.FTZ R77, R67, R52, R77 ;  /* 0x00000034434d7223 */ /* 0x000fe2000001004d */
[----:B------:R-:W-:-:S04]  /*9e40*/  F2FP.BF16.PACK_AB R4, R74, R61 ;  /* 0x0000003d4a04723e */ /* 0x000fc800000010ff */
[----:B------:R-:W-:-:S05]  /*9e50*/  F2FP.BF16.PACK_AB R5, R77, R54 ;  /* 0x000000364d05723e */ /* 0x000fca00000010ff */
[----:B------:R1:W-:Y:S02]  /*9e60*/  STS.128 [R147+0x12080], R4 ;  /* 0x0120800493007388 */ /* 0x0003e40000000c00 */
.L_x_419:
[----:B------:R-:W-:Y:S05]  /*9e70*/  BSYNC B0 ;  /* 0x0000000000007941 */ /* 0x000fea0003800000 */
.L_x_418:
        /* <DEDUP_REMOVED lines=14> */
[----:B------:R-:W-:Y:S01]  /*9f60*/  SHF.L.U32 R74, R50, 0x10, RZ ;  /* 0x00000010324a7819 */ /* 0x000fe200000006ff */
        /* <DEDUP_REMOVED lines=8> */
[----:B------:R-:W-:Y:S01]  /*9ff0*/  LOP3.LUT R47, R47, 0xffff0000, RZ, 0xc0, !PT ;  /* 0xffff00002f2f7812 */ /* 0x000fe200078ec0ff */
[-C--:B------:R-:W-:Y:S01]  /*a000*/  FMUL.FTZ R49, R51, R4.reuse ;  /* 0x0000000433317220 */ /* 0x080fe20000410000 */
[----:B------:R-:W-:Y:S01]  /*a010*/  SHF.L.U32 R54, R5, 0x10, RZ ;  /* 0x0000001005367819 */ /* 0x000fe200000006ff */
[----:B------:R-:W-:Y:S01]  /*a020*/  FMUL.FTZ R51, R51, R7 ;  /* 0x0000000733337220 */ /* 0x000fe20000410000 */
[----:B------:R-:W-:Y:S01]  /*a030*/  LOP3.LUT R68, R5, 0xffff0000, RZ, 0xc0, !PT ;  /* 0xffff000005447812 */ /* 0x000fe200078ec0ff */
[C---:B------:R-:W-:Y:S02]  /*a040*/  FMUL.FTZ R5, R53.reuse, R47 ;  /* 0x0000002f35057220 */ /* 0x040fe40000410000 */
[----:B------:R-:W-:Y:S01]  /*a050*/  FFMA.FTZ R49, R52, R7, -R49 ;  /* 0x0000000734317223 */ /* 0x000fe20000010831 */
[----:B------:R-:W-:Y:S01]  /*a060*/  LOP3.LUT R7, R48, 0xffff0000, RZ, 0xc0, !PT ;  /* 0xffff000030077812 */ /* 0x000fe200078ec0ff */
[----:B------:R-:W-:Y:S01]  /*a070*/  FFMA.FTZ R4, R52, R4, R51 ;  /* 0x0000000434047223 */ /* 0x000fe20000010033 */
[----:B------:R-:W-:Y:S01]  /*a080*/  LOP3.LUT R51, R50, 0xffff0000, RZ, 0xc0, !PT ;  /* 0xffff000032337812 */ /* 0x000fe200078ec0ff */
[----:B------:R-:W-:-:S02]  /*a090*/  FMUL.FTZ R53, R53, R67 ;  /* 0x0000004335357220 */ /* 0x000fc40000410000 */
[----:B------:R-:W-:Y:S02]  /*a0a0*/  IMAD.U32 R52, R48, 0x10000, RZ ;  /* 0x0001000030347824 */ /* 0x000fe400078e00ff */
[C---:B------:R-:W-:Y:S02]  /*a0b0*/  FFMA.FTZ R5, R6.reuse, R67, -R5 ;  /* 0x0000004306057223 */ /* 0x040fe40000010805 */
[----:B------:R-:W-:Y:S02]  /*a0c0*/  FFMA.FTZ R48, R6, R47, R53 ;  /* 0x0000002f06307223 */ /* 0x000fe40000010035 */
[C---:B------:R-:W-:Y:S02]  /*a0d0*/  FMUL.FTZ R6, R55.reuse, R52 ;  /* 0x0000003437067220 */ /* 0x040fe40000410000 */
[----:B------:R-:W-:Y:S02]  /*a0e0*/  FMUL.FTZ R47, R68, R7 ;  /* 0x00000007442f7220 */ /* 0x000fe40000410000 */
[----:B------:R-:W-:-:S02]  /*a0f0*/  FMUL.FTZ R55, R55, R74 ;  /* 0x0000004a37377220 */ /* 0x000fc40000410000 */
[----:B------:R-:W-:Y:S02]  /*a100*/  FMUL.FTZ R68, R68, R51 ;  /* 0x0000003344447220 */ /* 0x000fe40000410000 */
[C---:B------:R-:W-:Y:S01]  /*a110*/  FFMA.FTZ R74, R61.reuse, R74, -R6 ;  /* 0x0000004a3d4a7223 */ /* 0x040fe20000010806 */
[----:B------:R-:W-:Y:S01]  /*a120*/  F2FP.BF16.PACK_AB R6, R4, R49 ;  /* 0x000000310406723e */ /* 0x000fe200000010ff */
[----:B------:R-:W-:Y:S02]  /*a130*/  FFMA.FTZ R55, R61, R52, R55 ;  /* 0x000000343d377223 */ /* 0x000fe40000010037 */
[C---:B------:R-:W-:Y:S02]  /*a140*/  FFMA.FTZ R47, R54.reuse, R51, -R47 ;  /* 0x00000033362f7223 */ /* 0x040fe4000001082f */
[----:B------:R-:W-:Y:S01]  /*a150*/  FFMA.FTZ R68, R54, R7, R68 ;  /* 0x0000000736447223 */ /* 0x000fe20000010044 */
[----:B------:R-:W-:Y:S02]  /*a160*/  F2FP.BF16.PACK_AB R7, R48, R5 ;  /* 0x000000053007723e */ /* 0x000fe400000010ff */
[----:B------:R-:W-:-:S02]  /*a170*/  F2FP.BF16.PACK_AB R4, R55, R74 ;  /* 0x0000004a3704723e */ /* 0x000fc400000010ff */
[----:B------:R-:W-:-:S05]  /*a180*/  F2FP.BF16.PACK_AB R5, R68, R47 ;  /* 0x0000002f4405723e */ /* 0x000fca00000010ff */
[----:B------:R1:W-:Y:S02]  /*a190*/  STS.128 [R147+0x16080], R4 ;  /* 0x0160800493007388 */ /* 0x0003e40000000c00 */
.L_x_421:
[----:B------:R-:W-:Y:S05]  /*a1a0*/  BSYNC B0 ;  /* 0x0000000000007941 */ /* 0x000fea0003800000 */
.L_x_420:
[----:B-1----:R-:W-:Y:S01]  /*a1b0*/  IADD3 R4, R16, 0x40, RZ ;  /* 0x0000004010047810 */ /* 0x002fe20007ffe0ff */
[----:B------:R-:W-:Y:S03]  /*a1c0*/  BSSY B0, `(.L_x_422) ;  /* 0x0000031000007945 */ /* 0x000fe60003800000 */
[----:B------:R-:W-:-:S13]  /*a1d0*/  ISETP.GE.AND P0, PT, R4, c[0x0][0x27c], PT ;  /* 0x00009f0004007a0c */ /* 0x000fda0003f06270 */
[----:B------:R-:W-:Y:S05]  /*a1e0*/  @P0 BRA `(.L_x_423) ;  /* 0x000002e000000947 */ /* 0x000fea0003800000 */
[----:B------:R-:W1:Y:S01]  /*a1f0*/  LDS.128 R4, [R147+0x1a080] ;  /* 0x01a0800093047984 */ /* 0x000e620000000c00 */
[--C-:B------:R-:W-:Y:S02]  /*a200*/  SHF.R.U64 R49, R82, 0x10, R83.reuse ;  /* 0x0000001052317819 */ /* 0x100fe40000001253 */
[----:B------:R-:W-:Y:S02]  /*a210*/  SHF.R.U32.HI R82, RZ, 0x10, R83 ;  /* 0x00000010ff527819 */ /* 0x000fe40000011653 */
[--C-:B------:R-:W-:Y:S02]  /*a220*/  SHF.R.U64 R47, R88, 0x10, R89.reuse ;  /* 0x00000010582f7819 */ /* 0x100fe40000001259 */
[----:B------:R-:W-:Y:S02]  /*a230*/  SHF.R.U32.HI R88, RZ, 0x10, R89 ;  /* 0x00000010ff587819 */ /* 0x000fe40000011659 */
[----:B------:R-:W-:Y:S02]  /*a240*/  PRMT R43, R43, 0x5410, R82 ;  /* 0x000054102b2b7816 */ /* 0x000fe40000000052 */
[----:B------:R-:W-:-:S02]  /*a250*/  PRMT R45, R45, 0x5410, R88 ;  /* 0x000054102d2d7816 */ /* 0x000fc40000000058 */
[----:B------:R-:W-:Y:S02]  /*a260*/  PRMT R46, R46, 0x5410, R47 ;  /* 0x000054102e2e7816 */ /* 0x000fe4000000002f */
[----:B------:R-:W-:Y:S02]  /*a270*/  PRMT R44, R44, 0x5410, R49 ;  /* 0x000054102c2c7816 */ /* 0x000fe40000000031 */
[----:B------:R-:W-:Y:S02]  /*a280*/  LOP3.LUT R53, R45, 0xffff0000, RZ, 0xc0, !PT ;  /* 0xffff00002d357812 */ /* 0x000fe400078ec0ff */
[----:B------:R-:W-:Y:S02]  /*a290*/  LOP3.LUT R55, R46, 0xffff0000, RZ, 0xc0, !PT ;  /* 0xffff00002e377812 */ /* 0x000fe400078ec0ff */
[----:B-1----:R-:W-:Y:S01]  /*a2a0*/  SHF.L.U32 R52, R4, 0x10, RZ ;  /* 0x0000001004347819 */ /* 0x002fe200000006ff */
[----:B------:R-:W-:Y:S01]  /*a2b0*/  IMAD.U32 R48, R6, 0x10000, RZ ;  /* 0x0001000006307824 */ /* 0x000fe200078e00ff */
[----:B------:R-:W-:Y:S01]  /*a2c0*/  LOP3.LUT R51, R4, 0xffff0000, RZ, 0xc0, !PT ;  /* 0xffff000004337812 */ /* 0x000fe200078ec0ff */
[----:B------:R-:W-:Y:S01]  /*a2d0*/  IMAD.U32 R4, R43, 0x10000, RZ ;  /* 0x000100002b047824 */ /* 0x000fe200078e00ff */
[----:B------:R-:W-:Y:S01]  /*a2e0*/  LOP3.LUT R47, R6, 0xffff0000, RZ, 0xc0, !PT ;  /* 0xffff0000062f7812 */ /* 0x000fe200078ec0ff */
[C---:B------:R-:W-:Y:S01]  /*a2f0*/  IMAD.U32 R6, R7.reuse, 0x10000, RZ ;  /* 0x0001000007067824 */ /* 0x040fe200078e00ff */
[----:B------:R-:W-:Y:S01]  /*a300*/  LOP3.LUT R49, R7, 0xffff0000, RZ, 0xc0, !PT ;  /* 0xffff000007317812 */ /* 0x000fe200078ec0ff */
[----:B------:R-:W-:Y:S01]  /*a310*/  IMAD.U32 R7, R45, 0x10000, RZ ;  /* 0x000100002d077824 */ /* 0x000fe200078e00ff */
[----:B------:R-:W-:Y:S01]  /*a320*/  LOP3.LUT R43, R43, 0xffff0000, RZ, 0xc0, !PT ;  /* 0xffff00002b2b7812 */ /* 0x000fe200078ec0ff */
[----:B------:R-:W-:Y:S01]  /*a330*/  FMUL.FTZ R45, R47, R4 ;  /* 0x000000042f2d7220 */ /* 0x000fe20000410000 */
[----:B------:R-:W-:Y:S01]  /*a340*/  SHF.L.U32 R50, R5, 0x10, RZ ;  /* 0x0000001005327819 */ /* 0x000fe200000006ff */
[----:B------:R-:W-:Y:S01]  /*a350*/  FMUL.FTZ R47, R47, R7 ;  /* 0x000000072f2f7220 */ /* 0x000fe20000410000 */
[----:B------:R-:W-:Y:S01]  /*a360*/  LOP3.LUT R54, R5, 0xffff0000, RZ, 0xc0, !PT ;  /* 0xffff000005367812 */ /* 0x000fe200078ec0ff */
[----:B------:R-:W-:-:S02]  /*a370*/  FMUL.FTZ R5, R49, R43 ;  /* 0x0000002b31057220 */ /* 0x000fc40000410000 */
[-C--:B------:R-:W-:Y:S02]  /*a380*/  FMUL.FTZ R49, R49, R53.reuse ;  /* 0x0000003531317220 */ /* 0x080fe40000410000 */
[----:B------:R-:W-:Y:S01]  /*a390*/  FFMA.FTZ R5, R6, R53, -R5 ;  /* 0x0000003506057223 */ /* 0x000fe20000010805 */
[----:B------:R-:W-:Y:S01]  /*a3a0*/  LOP3.LUT R53, R44, 0xffff0000, RZ, 0xc0, !PT ;  /* 0xffff00002c357812 */ /* 0x000fe200078ec0ff */
[C---:B------:R-:W-:Y:S02]  /*a3b0*/  FFMA.FTZ R45, R48.reuse, R7, -R45 ;  /* 0x00000007302d7223 */ /* 0x040fe4000001082d */
[----:B------:R-:W-:Y:S01]  /*a3c0*/  FFMA.FTZ R4, R48, R4, R47 ;  /* 0x0000000430047223 */ /* 0x000fe2000001002f */
[----:B------:R-:W-:Y:S01]  /*a3d0*/  SHF.L.U32 R47, R46, 0x10, RZ ;  /* 0x000000102e2f7819 */ /* 0x000fe200000006ff */
[----:B------:R-:W-:Y:S02]  /*a3e0*/  IMAD.U32 R7, R44, 0x10000, RZ ;  /* 0x000100002c077824 */ /* 0x000fe400078e00ff */
[----:B------:R-:W-:-:S02]  /*a3f0*/  FFMA.FTZ R44, R6, R43, R49 ;  /* 0x0000002b062c7223 */ /* 0x000fc40000010031 */
[C---:B------:R-:W-:Y:S02]  /*a400*/  FMUL.FTZ R6, R51.reuse, R7 ;  /* 0x0000000733067220 */ /* 0x040fe40000410000 */
[C---:B------:R-:W-:Y:S02]  /*a410*/  FMUL.FTZ R43, R54.reuse, R53 ;  /* 0x00000035362b7220 */ /* 0x040fe40000410000 */
[----:B------:R-:W-:Y:S02]  /*a420*/  FMUL.FTZ R51, R51, R47 ;  /* 0x0000002f33337220 */ /* 0x000fe40000410000 */
[----:B------:R-:W-:Y:S02]  /*a430*/  FMUL.FTZ R54, R54, R55 ;  /* 0x0000003736367220 */ /* 0x000fe40000410000 */
[----:B------:R-:W-:Y:S01]  /*a440*/  FFMA.FTZ R47, R52, R47, -R6 ;  /* 0x0000002f342f7223 */ /* 0x000fe20000010806 */
[----:B------:R-:W-:Y:S01]  /*a450*/  F2FP.BF16.PACK_AB R6, R4, R45 ;  /* 0x0000002d0406723e */ /* 0x000fe200000010ff */
[----:B------:R-:W-:Y:S01]  /*a460*/  FFMA.FTZ R52, R52, R7, R51 ;  /* 0x0000000734347223 */ /* 0x000fe20000010033 */
[----:B------:R-:W-:Y:S01]  /*a470*/  F2FP.BF16.PACK_AB R7, R44, R5 ;  /* 0x000000052c07723e */ /* 0x000fe200000010ff */
[----:B------:R-:W-:-:S02]  /*a480*/  FFMA.FTZ R43, R50, R55, -R43 ;  /* 0x00000037322b7223 */ /* 0x000fc4000001082b */
[----:B------:R-:W-:Y:S01]  /*a490*/  FFMA.FTZ R54, R50, R53, R54 ;  /* 0x0000003532367223 */ /* 0x000fe20000010036 */
[----:B------:R-:W-:-:S04]  /*a4a0*/  F2FP.BF16.PACK_AB R4, R52, R47 ;  /* 0x0000002f3404723e */ /* 0x000fc800000010ff */
[----:B------:R-:W-:-:S05]  /*a4b0*/  F2FP.BF16.PACK_AB R5, R54, R43 ;  /* 0x0000002b3605723e */ /* 0x000fca00000010ff */
[----:B------:R1:W-:Y:S02]  /*a4c0*/  STS.128 [R147+0x1a080], R4 ;  /* 0x01a0800493007388 */ /* 0x0003e40000000c00 */
.L_x_423:
[----:B------:R-:W-:Y:S05]  /*a4d0*/  BSYNC B0 ;  /* 0x0000000000007941 */ /* 0x000fea0003800000 */
.L_x_422:
[----:B-1----:R-:W-:-:S04]  /*a4e0*/  IADD3 R4, R16, 0x60, RZ ;  /* 0x0000006010047810 */ /* 0x002fc80007ffe0ff */
        /* <DEDUP_REMOVED lines=48> */
.L_x_417:
[----:B------:R-:W-:Y:S05]  /*a7f0*/  BSYNC B1 ;  /* 0x0000000000017941 */ /* 0x000fea0003800000 */
.L_x_416:
[----:B-1----:R-:W-:-:S04]  /*a800*/  IADD3 R4, R39, 0x60, RZ ;  /* 0x0000006027047810 */ /* 0x002fc80007ffe0ff */
[----:B------:R-:W-:-:S13]  /*a810*/  ISETP.GE.AND P0, PT, R4, UR4, PT ;  /* 0x0000000404007c0c */ /* 0x000fda000bf06270 */
[----:B------:R-:W-:Y:S05]  /*a820*/  @P0 BRA `(.L_x_424) ;  /* 0x00005b2000000947 */ /* 0x000fea0003800000 */
[----:B------:R-:W-:Y:S01]  /*a830*/  ISETP.GE.AND P0, PT, R16, c[0x0][0x27c], PT ;  /* 0x00009f0010007a0c */ /* 0x000fe20003f06270 */
[----:B------:R-:W-:-:S12]  /*a840*/  BSSY B0, `(.L_x_425) ;  /* 0x0000030000007945 */ /* 0x000fd80003800000 */
        /* <DEDUP_REMOVED lines=47> */
.L_x_426:
[----:B------:R-:W-:Y:S05]  /*ab40*/  BSYNC B0 ;  /* 0x0000000000007941 */ /* 0x000fea0003800000 */
.L_x_425:
        /* <DEDUP_REMOVED lines=50> */
.L_x_428:
[----:B------:R-:W-:Y:S05]  /*ae70*/  BSYNC B0 ;  /* 0x0000000000007941 */ /* 0x000fea0003800000 */
.L_x_427:
        /* <DEDUP_REMOVED lines=12> */
[----:B------:R-:W-:Y:S02]  /*af40*/  LOP3.LUT R25, R12, 0xffff0000, RZ, 0xc0, !PT ;  /* 0xffff00000c197812 */ /* 0x000fe400078ec0ff */
[----:B------:R-:W-:Y:S01]  /*af50*/  PRMT R13, R13, 0x5410, R22 ;  /* 0x000054100d0d7816 */ /* 0x000fe20000000016 */
[C---:B-1----:R-:W-:Y:S01]  /*af60*/  IMAD.U32 R18, R6.reuse, 0x10000, RZ ;  /* 0x0001000006127824 */ /* 0x042fe200078e00ff */
[----:B------:R-:W-:Y:S01]  /*af70*/  LOP3.LUT R17, R6, 0xffff0000, RZ, 0xc0, !PT ;  /* 0xffff000006117812 */ /* 0x000fe200078ec0ff */
[C---:B------:R-:W-:Y:S01]  /*af80*/  IMAD.U32 R6, R7.reuse, 0x10000, RZ ;  /* 0x0001000007067824 */ /* 0x040fe200078e00ff */
[C---:B------:R-:W-:Y:S02]  /*af90*/  SHF.L.U32 R24, R4.reuse, 0x10, RZ ;  /* 0x0000001004187819 */ /* 0x040fe400000006ff */
[----:B------:R-:W-:Y:S01]  /*afa0*/  LOP3.LUT R23, R4, 0xffff0000, RZ, 0xc0, !PT ;  /* 0xffff000004177812 */ /* 0x000fe200078ec0ff */
[----:B------:R-:W-:Y:S01]  /*afb0*/  IMAD.U32 R4, R8, 0x10000, RZ ;  /* 0x0001000008047824 */ /* 0x000fe200078e00ff */
        /* <DEDUP_REMOVED lines=8> */
[C---:B------:R-:W-:Y:S02]  /*b040*/  FFMA.FTZ R17, R18.reuse, R4, R17 ;  /* 0x0000000412117223 */ /* 0x040fe40000010011 */
[----:B------:R-:W-:Y:S01]  /*b050*/  FFMA.FTZ R12, R18, R7, -R12 ;  /* 0x00000007120c7223 */ /* 0x000fe2000001080c */
[----:B------:R-:W-:Y:S01]  /*b060*/  SHF.L.U32 R7, R13, 0x10, RZ ;  /* 0x000000100d077819 */ /* 0x000fe200000006ff */
[C---:B------:R-:W-:Y:S01]  /*b070*/  IMAD.U32 R4, R9.reuse, 0x10000, RZ ;  /* 0x0001000009047824 */ /* 0x040fe200078e00ff */
[----:B------:R-:W-:Y:S01]  /*b080*/  LOP3.LUT R9, R9, 0xffff0000, RZ, 0xc0, !PT ;  /* 0xffff000009097812 */ /* 0x000fe200078ec0ff */
[-C--:B------:R-:W-:Y:S01]  /*b090*/  FMUL.FTZ R19, R19, R25.reuse ;  /* 0x0000001913137220 */ /* 0x080fe20000410000 */
[----:B------:R-:W-:Y:S01]  /*b0a0*/  LOP3.LUT R13, R13, 0xffff0000, RZ, 0xc0, !PT ;  /* 0xffff00000d0d7812 */ /* 0x000fe200078ec0ff */
[C---:B------:R-:W-:Y:S02]  /*b0b0*/  FFMA.FTZ R5, R6.reuse, R25, -R5 ;  /* 0x0000001906057223 */ /* 0x040fe40000010805 */
[----:B------:R-:W-:-:S02]  /*b0c0*/  FFMA.FTZ R8, R6, R8, R19 ;  /* 0x0000000806087223 */ /* 0x000fc40000010013 */
[CC--:B------:R-:W-:Y:S02]  /*b0d0*/  FMUL.FTZ R6, R23.reuse, R4.reuse ;  /* 0x0000000417067220 */ /* 0x0c0fe40000410000 */
        /* <DEDUP_REMOVED lines=12> */
.L_x_430:
[----:B------:R-:W-:Y:S05]  /*b1a0*/  BSYNC B0 ;  /* 0x0000000000007941 */ /* 0x000fea0003800000 */
.L_x_429:
[----:B------:R-:W-:-:S04]  /*b1b0*/  IADD3 R16, R16, 0x60, RZ ;  /* 0x0000006010107810 */ /* 0x000fc80007ffe0ff */
[----:B------:R-:W-:-:S13]  /*b1c0*/  ISETP.GE.AND P0, PT, R16, c[0x0][0x27c], PT ;  /* 0x00009f0010007a0c */ /* 0x000fda0003f06270 */
[----:B------:R-:W-:Y:S05]  /*b1d0*/  @P0 BRA `(.L_x_424) ;  /* 0x0000517000000947 */ /* 0x000fea0003800000 */
[----:B-1----:R-:W1:Y:S01]  /*b1e0*/  LDS.128 R4, [R147+0x1f080] ;  /* 0x01f0800093047984 */ /* 0x002e620000000c00 */
        /* <DEDUP_REMOVED lines=44> */
[----:B------:R1:W-:Y:S01]  /*b4b0*/  STS.128 [R147+0x1f080], R4 ;  /* 0x01f0800493007388 */ /* 0x0003e20000000c00 */
[----:B------:R-:W-:Y:S05]  /*b4c0*/  BRA `(.L_x_424) ;  /* 0x00004e8000007947 */ /* 0x000fea0003800000 */
.L_x_391:
[----:B------:R-:W-:Y:S01]  /*b4d0*/  PLOP3.LUT P0, PT, PT, PT, UP3, 0x80, 0x0 ;  /* 0x000000000000781c */ /* 0x000fe20003f0f038 */
[----:B------:R-:W-:Y:S01]  /*b4e0*/  IMAD.MOV.U32 R11, RZ, RZ, R7 ;  /* 0x000000ffff0b7224 */ /* 0x000fe200078e0007 */
        /* <DEDUP_REMOVED lines=13> */
[----:B------:R-:W-:-:S04]  /*b5c0*/  @P0 SHF.R.U32.HI R5, RZ, c[0x0][0x2cc], R6 ;  /* 0x0000b300ff050a19 */ /* 0x000fc80000011606 */
[----:B------:R-:W-:Y:S01]  /*b5d0*/  SHF.R.S32.HI R8, RZ, 0x1f, R5 ;  /* 0x0000001fff087819 */ /* 0x000fe20000011405 */
[----:B------:R-:W-:-:S04]  /*b5e0*/  IMAD.WIDE.U32 R10, R5, c[0x0][0x280], R10 ;  /* 0x0000a000050a7a25 */ /* 0x000fc800078e000a */
[----:B------:R-:W-:Y:S01]  /*b5f0*/  IMAD R6, R8, c[0x0][0x280], RZ ;  /* 0x0000a00008067a24 */ /* 0x000fe200078e02ff */
[----:B------:R-:W-:Y:S01]  /*b600*/  LEA R7, P0, R10, c[0x0][0x270], 0x1 ;  /* 0x00009c000a077a11 */ /* 0x000fe200078008ff */
[----:B------:R-:W-:Y:S02]  /*b610*/  IMAD R8, R8, c[0x0][0x290], RZ ;  /* 0x0000a40008087a24 */ /* 0x000fe400078e02ff */
[----:B------:R-:W-:Y:S02]  /*b620*/  IMAD R6, R5, c[0x0][0x284], R6 ;  /* 0x0000a10005067a24 */ /* 0x000fe400078e0206 */
[----:B------:R1:W2:Y:S03]  /*b630*/  SHFL.IDX PT, R14, R7, RZ, 0x181f ;  /* 0x00181fff070e7589 */ /* 0x0002a600000e0000 */
[----:B------:R-:W-:Y:S02]  /*b640*/  IADD3 R6, R11, R6, RZ ;  /* 0x000000060b067210 */ /* 0x000fe40007ffe0ff */
[----:B------:R-:W-:-:S02]  /*b650*/  MOV R11, R15 ;  /* 0x0000000f000b7202 */ /* 0x000fc40000000f00 */
[----:B------:R-:W-:Y:S01]  /*b660*/  LEA.HI.X R6, R10, c[0x0][0x274], R6, 0x1, P0 ;  /* 0x00009d000a067a11 */ /* 0x000fe200000f0c06 */
[----:B------:R-:W-:-:S04]  /*b670*/  IMAD.MOV.U32 R10, RZ, RZ, R12 ;  /* 0x000000ffff0a7224 */ /* 0x000fc800078e000c */
[C---:B------:R-:W-:Y:S01]  /*b680*/  IMAD.WIDE.U32 R10, R5.reuse, c[0x0][0x290], R10 ;  /* 0x0000a400050a7a25 */ /* 0x040fe200078e000a */
[----:B------:R1:W3:Y:S03]  /*b690*/  SHFL.IDX PT, R15, R6, RZ, 0x181f ;  /* 0x00181fff060f7589 */ /* 0x0002e600000e0000 */
[----:B------:R-:W-:Y:S01]  /*b6a0*/  IMAD R5, R5, c[0x0][0x294], R8 ;  /* 0x0000a50005057a24 */ /* 0x000fe200078e0208 */
[----:B------:R-:W-:-:S03]  /*b6b0*/  LEA R8, P0, R10, c[0x0][0x288], 0x1 ;  /* 0x0000a2000a087a11 */ /* 0x000fc600078008ff */
[----:B------:R-:W-:Y:S02]  /*b6c0*/  IMAD.IADD R5, R11, 0x1, R5 ;  /* 0x000000010b057824 */ /* 0x000fe400078e0205 */
[----:B------:R1:W4:Y:S03]  /*b6d0*/  SHFL.IDX PT, R12, R8, RZ, 0x181f ;  /* 0x00181fff080c7589 */ /* 0x00032600000e0000 */
[----:B------:R-:W-:-:S05]  /*b6e0*/  LEA.HI.X R5, R10, c[0x0][0x28c], R5, 0x1, P0 ;  /* 0x0000a3000a057a11 */ /* 0x000fca00000f0c05 */
[----:B------:R1:W1:Y:S01]  /*b6f0*/  SHFL.IDX PT, R13, R5, RZ, 0x181f ;  /* 0x00181fff050d7589 */ /* 0x00026200000e0000 */
[----:B------:R-:W-:Y:S05]  /*b700*/  @P1 BRA `(.L_x_432) ;  /* 0x0000015000001947 */ /* 0x000fea0003800000 */
[----:B--2---:R-:W-:Y:S01]  /*b710*/  ISETP.GE.AND P0, PT, R225, c[0x0][0x27c], PT ;  /* 0x00009f00e1007a0c */ /* 0x004fe20003f06270 */
[----:B------:R-:W-:Y:S01]  /*b720*/  CS2R R106, SRZ ;  /* 0x00000000006a7805 */ /* 0x000fe2000001ff00 */
[----:B------:R-:W-:Y:S01]  /*b730*/  CS2R R104, SRZ ;  /* 0x0000000000687805 */ /* 0x000fe2000001ff00 */
[----:B------:R-:W-:Y:S01]  /*b740*/  CS2R R102, SRZ ;  /* 0x0000000000667805 */ /* 0x000fe2000001ff00 */
[----:B------:R-:W-:-:S09]  /*b750*/  CS2R R100, SRZ ;  /* 0x0000000000647805 */ /* 0x000fd2000001ff00 */
[----:B---3--:R-:W-:-:S04]  /*b760*/  @!P0 IMAD.WIDE R18, R225, 0x2, R14 ;  /* 0x00000002e1128825 */ /* 0x008fc800078e020e */
[----:B-1--4-:R-:W-:Y:S01]  /*b770*/  @!P0 IMAD.WIDE R16, R225, 0x2, R12 ;  /* 0x00000002e1108825 */ /* 0x012fe200078e020c */
[----:B------:R1:W5:Y:S04]  /*b780*/  @!P0 LD.E.128 R104, [R18.64] ;  /* 0x0000001812688980 */ /* 0x000368000c101d00 */
[----:B------:R1:W5:Y:S01]  /*b790*/  @!P0 LD.E.128 R100, [R16.64] ;  /* 0x0000001810648980 */ /* 0x000362000c101d00 */
[----:B------:R-:W-:Y:S01]  /*b7a0*/  ISETP.GE.AND P0, PT, R219, c[0x0][0x27c], PT ;  /* 0x00009f00db007a0c */ /* 0x000fe20003f06270 */
[----:B------:R-:W-:Y:S01]  /*b7b0*/  CS2R R90, SRZ ;  /* 0x00000000005a7805 */ /* 0x000fe2000001ff00 */
[----:B------:R-:W-:Y:S01]  /*b7c0*/  CS2R R88, SRZ ;  /* 0x0000000000587805 */ /* 0x000fe2000001ff00 */
[----:B------:R-:W-:Y:S01]  /*b7d0*/  CS2R R86, SRZ ;  /* 0x0000000000567805 */ /* 0x000fe2000001ff00 */
[----:B------:R-:W-:-:S09]  /*b7e0*/  CS2R R84, SRZ ;  /* 0x0000000000547805 */ /* 0x000fd2000001ff00 */
[----:B------:R-:W-:-:S04]  /*b7f0*/  @!P0 SHF.R.S32.HI R10, RZ, 0x1f, R219 ;  /* 0x0000001fff0a8819 */ /* 0x000fc800000114db */
[----:B------:R-:W-:-:S04]  /*b800*/  @!P0 LEA.HI R10, R10, R219, RZ, 0x3 ;  /* 0x000000db0a0a8211 */ /* 0x000fc800078f18ff */
[----:B------:R-:W-:-:S05]  /*b810*/  @!P0 LOP3.LUT R10, R10, 0xfffffff8, RZ, 0xc0, !PT ;  /* 0xfffffff80a0a8812 */ /* 0x000fca00078ec0ff */
[----:B------:R-:W-:-:S04]  /*b820*/  @!P0 IMAD.WIDE R14, R10, 0x2, R14 ;  /* 0x000000020a0e8825 */ /* 0x000fc800078e020e */
[----:B------:R-:W-:Y:S01]  /*b830*/  @!P0 IMAD.WIDE R10, R10, 0x2, R12 ;  /* 0x000000020a0a8825 */ /* 0x000fe200078e020c */
[----:B------:R1:W5:Y:S04]  /*b840*/  @!P0 LD.E.128 R88, [R14.64] ;  /* 0x000000180e588980 */ /* 0x000368000c101d00 */
[----:B------:R1:W5:Y:S02]  /*b850*/  @!P0 LD.E.128 R84, [R10.64] ;  /* 0x000000180a548980 */ /* 0x000364000c101d00 */
.L_x_432:
[----:B--2---:R-:W-:Y:S05]  /*b860*/  BSYNC B0 ;  /* 0x0000000000007941 */ /* 0x004fea0003800000 */
.L_x_431:
[----:B------:R-:W-:Y:S01]  /*b870*/  ISETP.NE.AND P0, PT, R9, RZ, PT ;  /* 0x000000ff0900720c */ /* 0x000fe20003f05270 */
[----:B-1---5:R-:W-:Y:S01]  /*b880*/  IMAD.MOV.U32 R11, RZ, RZ, R91 ;  /* 0x000000ffff0b7224 */ /* 0x022fe200078e005b */
[----:B---3--:R1:W2:Y:S01]  /*b890*/  SHFL.IDX PT, R15, R6, 0x1, 0x181f ;  /* 0x00381f00060f7f89 */ /* 0x0082a200000e0000 */
        /* <DEDUP_REMOVED lines=10> */
[----:B----4-:R-:W-:Y:S01]  /*b940*/  IMAD.MOV.U32 R12, RZ, RZ, R90 ;  /* 0x000000ffff0c7224 */ /* 0x010fe200078e005a */
        /* <DEDUP_REMOVED lines=20> */
[----:B------:R1:W4:Y:S01]  /*ba90*/  SHFL.IDX PT, R13, R5, 0x1, 0x181f ;  /* 0x00381f00050d7f89 */ /* 0x00032200000e0000 */
        /* <DEDUP_REMOVED lines=32> */
.L_x_434:
[----:B--2---:R-:W-:Y:S05]  /*bca0*/  BSYNC B0 ;  /* 0x0000000000007941 */ /* 0x004fea0003800000 */
.L_x_433:
[----:B------:R-:W-:Y:S01]  /*bcb0*/  ISETP.NE.AND P0, PT, R4, RZ, PT ;  /* 0x000000ff0400720c */ /* 0x000fe20003f05270 */
[----:B-----5:R-:W-:Y:S01]  /*bcc0*/  IMAD.MOV.U32 R11, RZ, RZ, R54 ;  /* 0x000000ffff0b7224 */ /* 0x020fe200078e0036 */
[----:B-1----:R1:W2:Y:S01]  /*bcd0*/  SHFL.IDX PT, R15, R6, 0x2, 0x181f ;  /* 0x00581f00060f7f89 */ /* 0x0022a200000e0000 */
        /* <DEDUP_REMOVED lines=27> */
[----:B---3--:R1:W3:Y:S01]  /*be90*/  SHFL.IDX PT, R14, R7, 0x2, 0x181f ;  /* 0x00581f00070e7f89 */ /* 0x0082e200000e0000 */
[----:B------:R-:W-:Y:S01]  /*bea0*/  IMAD.MOV.U32 R4, RZ, RZ, R73 ;  /* 0x000000ffff047224 */ /* 0x000fe200078e0049 */
[----:B------:R-:W-:Y:S01]  /*beb0*/  PRMT R132, R11, 0x7610, R132 ;  /* 0x000076100b847816 */ /* 0x000fe20000000084 */
[----:B------:R-:W-:Y:S01]  /*bec0*/  CS2R R26, SRZ ;  /* 0x00000000001a7805 */ /* 0x000fe2000001ff00 */
[----:B----4-:R1:W4:Y:S01]  /*bed0*/  SHFL.IDX PT, R13, R5, 0x2, 0x181f ;  /* 0x00581f00050d7f89 */ /* 0x01032200000e0000 */
        /* <DEDUP_REMOVED lines=34> */
.L_x_436:
[----:B--2---:R-:W-:Y:S05]  /*c100*/  BSYNC B0 ;  /* 0x0000000000007941 */ /* 0x004fea0003800000 */
.L_x_435:
[----:B-----5:R-:W-:Y:S01]  /*c110*/  IMAD.MOV.U32 R4, RZ, RZ, R33 ;  /* 0x000000ffff047224 */ /* 0x020fe200078e0021 */
[----:B------:R2:W4:Y:S01]  /*c120*/  SHFL.IDX PT, R63, R6, 0x3, 0x181f ;  /* 0x00781f00063f7f89 */ /* 0x00052200000e0000 */
[----:B-1----:R-:W-:Y:S01]  /*c130*/  IMAD.MOV.U32 R11, RZ, RZ, R34 ;  /* 0x000000ffff0b7224 */ /* 0x002fe200078e0022 */
        /* <DEDUP_REMOVED lines=15> */
[----:B------:R1:W3:Y:S01]  /*c230*/  SHFL.IDX PT, R62, R7, 0x3, 0x181f ;  /* 0x00781f00073e7f89 */ /* 0x0002e200000e0000 */
[----:B------:R-:W-:Y:S01]  /*c240*/  PRMT R118, R9, 0x7610, R118 ;  /* 0x0000761009767816 */ /* 0x000fe20000000076 */
[----:B------:R-:W-:Y:S01]  /*c250*/  IMAD.MOV.U32 R11, RZ, RZ, R30 ;  /* 0x000000ffff0b7224 */ /* 0x000fe200078e001e */
[----:B------:R-:W-:Y:S01]  /*c260*/  PRMT R97, R4, 0x7610, R97 ;  /* 0x0000761004617816 */ /* 0x000fe20000000061 */
[----:B------:R3:W4:Y:S01]  /*c270*/  SHFL.IDX PT, R71, R5, 0x3, 0x181f ;  /* 0x00781f0005477f89 */ /* 0x00072200000e0000 */
[----:B------:R-:W-:Y:S01]  /*c280*/  IMAD.MOV.U32 R10, RZ, RZ, R31 ;  /* 0x000000ffff0a7224 */ /* 0x000fe200078e001f */
[----:B------:R-:W-:Y:S01]  /*c290*/  CS2R R24, SRZ ;  /* 0x0000000000187805 */ /* 0x000fe2000001ff00 */
[----:B------:R-:W-:Y:S01]  /*c2a0*/  IMAD.MOV.U32 R9, RZ, RZ, R28 ;  /* 0x000000ffff097224 */ /* 0x000fe200078e001c */
[----:B------:R4:W4:Y:S01]  /*c2b0*/  SHFL.IDX PT, R70, R8, 0x3, 0x181f ;  /* 0x00781f0008467f89 */ /* 0x00092200000e0000 */
[----:B--2---:R-:W-:Y:S01]  /*c2c0*/  IMAD.MOV.U32 R6, RZ, RZ, R43 ;  /* 0x000000ffff067224 */ /* 0x004fe200078e002b */
[----:B------:R-:W-:Y:S01]  /*c2d0*/  PRMT R108, R11, 0x7610, R108 ;  /* 0x000076100b6c7816 */ /* 0x000fe2000000006c */
[----:B------:R-:W-:Y:S01]  /*c2e0*/  IMAD.MOV.U32 R4, RZ, RZ, R41 ;  /* 0x000000ffff047224 */ /* 0x000fe200078e0029 */
[----:B------:R-:W-:Y:S01]  /*c2f0*/  PRMT R99, R10, 0x7610, R99 ;  /* 0x000076100a637816 */ /* 0x000fe20000000063 */
[----:B------:R-:W-:Y:S01]  /*c300*/  CS2R R22, SRZ ;  /* 0x0000000000167805 */ /* 0x000fe2000001ff00 */
[----:B------:R-:W-:Y:S01]  /*c310*/  PRMT R98, R9, 0x7610, R98 ;  /* 0x0000761009627816 */ /* 0x000fe20000000062 */
[----:B------:R-:W-:Y:S01]  /*c320*/  CS2R R20, SRZ ;  /* 0x0000000000147805 */ /* 0x000fe2000001ff00 */
[----:B------:R-:W-:Y:S01]  /*c330*/  PRMT R115, R6, 0x7610, R115 ;  /* 0x0000761006737816 */ /* 0x000fe20000000073 */
[----:B------:R-:W-:Y:S01]  /*c340*/  CS2R R18, SRZ ;  /* 0x0000000000127805 */ /* 0x000fe2000001ff00 */
[----:B------:R-:W-:Y:S01]  /*c350*/  PRMT R113, R4, 0x7610, R113 ;  /* 0x0000761004717816 */ /* 0x000fe20000000071 */
[----:B------:R-:W-:Y:S01]  /*c360*/  CS2R R16, SRZ ;  /* 0x0000000000107805 */ /* 0x000fe2000001ff00 */
[----:B---3--:R-:W-:Y:S01]  /*c370*/  CS2R R14, SRZ ;  /* 0x00000000000e7805 */ /* 0x008fe2000001ff00 */
[----:B----4-:R-:W-:Y:S01]  /*c380*/  CS2R R12, SRZ ;  /* 0x00000000000c7805 */ /* 0x010fe2000001ff00 */
[----:B-1----:R-:W-:-:S02]  /*c390*/  IMAD.MOV.U32 R7, RZ, RZ, R42 ;  /* 0x000000ffff077224 */ /* 0x002fc400078e002a */
[----:B------:R-:W-:-:S03]  /*c3a0*/  IMAD.MOV.U32 R5, RZ, RZ, R40 ;  /* 0x000000ffff057224 */ /* 0x000fc600078e0028 */
[----:B------:R-:W-:Y:S02]  /*c3b0*/  PRMT R116, R7, 0x7610, R116 ;  /* 0x0000761007747816 */ /* 0x000fe40000000074 */
[----:B------:R-:W-:Y:S01]  /*c3c0*/  PRMT R114, R5, 0x7610, R114 ;  /* 0x0000761005727816 */ /* 0x000fe20000000072 */
[----:B------:R-:W-:Y:S05]  /*c3d0*/  @P6 BRA `(.L_x_438) ;  /* 0x0000015000006947 */ /* 0x000fea0003800000 */
[----:B------:R-:W-:Y:S01]  /*c3e0*/  ISETP.GE.AND P0, PT, R225, c[0x0][0x27c], PT ;  /* 0x00009f00e1007a0c */ /* 0x000fe20003f06270 */
[----:B------:R-:W-:Y:S01]  /*c3f0*/  CS2R R22, SRZ ;  /* 0x0000000000167805 */ /* 0x000fe2000001ff00 */
[----:B------:R-:W-:Y:S01]  /*c400*/  CS2R R20, SRZ ;  /* 0x0000000000147805 */ /* 0x000fe2000001ff00 */
[----:B------:R-:W-:Y:S01]  /*c410*/  CS2R R14, SRZ ;  /* 0x00000000000e7805 */ /* 0x000fe2000001ff00 */
[----:B------:R-:W-:-:S09]  /*c420*/  CS2R R12, SRZ ;  /* 0x00000000000c7805 */ /* 0x000fd2000001ff00 */
[----:B------:R-:W-:-:S04]  /*c430*/  @!P0 IMAD.WIDE R8, R225, 0x2, R62 ;  /* 0x00000002e1088825 */ /* 0x000fc800078e023e */
[----:B------:R-:W-:Y:S01]  /*c440*/  @!P0 IMAD.WIDE R6, R225, 0x2, R70 ;  /* 0x00000002e1068825 */ /* 0x000fe200078e0246 */
        /* <DEDUP_REMOVED lines=14> */
.L_x_438:
[----:B------:R-:W-:Y:S05]  /*c530*/  BSYNC B0 ;  /* 0x0000000000007941 */ /* 0x000fea0003800000 */
.L_x_437:
[----:B-1---5:R-:W-:Y:S01]  /*c540*/  IMAD.MOV.U32 R4, RZ, RZ, R26 ;  /* 0x000000ffff047224 */ /* 0x022fe200078e001a */
[----:B------:R-:W-:Y:S01]  /*c550*/  UIADD3 UR4, -UR15, UR29, URZ ;  /* 0x0000001d0f047290 */ /* 0x000fe2000fffe13f */
[----:B------:R-:W-:Y:S01]  /*c560*/  IMAD.MOV.U32 R6, RZ, RZ, R24 ;  /* 0x000000ffff067224 */ /* 0x000fe200078e0018 */
[----:B------:R-:W-:-:S04]  /*c570*/  DEPBAR.LE SB0, 0x1 ;  /* 0x000080400000791a */ /* 0x000fc80000000000 */
[----:B------:R-:W-:Y:S01]  /*c580*/  UISETP.LT.AND UP0, UPT, UR4, 0x80, UPT ;  /* 0x000000800400788c */ /* 0x000fe2000bf01270 */
[----:B------:R-:W-:Y:S01]  /*c590*/  PRMT R80, R4, 0x7610, R80 ;  /* 0x0000761004507816 */ /* 0x000fe20000000050 */
[----:B------:R-:W-:Y:S01]  /*c5a0*/  IMAD.MOV.U32 R5, RZ, RZ, R25 ;  /* 0x000000ffff057224 */ /* 0x000fe200078e0019 */
[----:B------:R-:W-:Y:S01]  /*c5b0*/  PRMT R70, R6, 0x7610, R70 ;  /* 0x0000761006467816 */ /* 0x000fe20000000046 */
        /* <DEDUP_REMOVED lines=35> */
[----:B------:R-:W-:Y:S01]  /*c7f0*/  IMAD.MOV.U32 R7, RZ, RZ, c[0x0][0x27c] ;  /* 0x00009f00ff077624 */ /* 0x000fe200078e00ff */
[----:B------:R-:W1:Y:S01]  /*c800*/  LDS.128 R8, [R147+0x10080] ;  /* 0x0100800093087984 */ /* 0x000e620000000c00 */
[----:B------:R-:W-:Y:S02]  /*c810*/  SHF.R.U64 R100, R100, 0x10, R101 ;  /* 0x0000001064647819 */ /* 0x000fe40000001265 */
[----:B------:R-:W-:Y:S02]  /*c820*/  SHF.R.U64 R104, R104, 0x10, R105 ;  /* 0x0000001068687819 */ /* 0x000fe40000001269 */
[----:B------:R-:W-:Y:S02]  /*c830*/  LEA.HI R7, R7, R0, RZ, 0x1d ;  /* 0x0000000007077211 */ /* 0x000fe400078fe8ff */
[----:B------:R-:W-:Y:S02]  /*c840*/  SHF.R.U64 R102, R102, 0x10, R103 ;  /* 0x0000001066667819 */ /* 0x000fe40000001267 */
[----:B------:R-:W-:Y:S01]  /*c850*/  SHF.R.S32.HI R4, RZ, 0x1f, R7 ;  /* 0x0000001fff047819 */ /* 0x000fe20000011407 */
[----:B------:R-:W-:Y:S01]  /*c860*/  IMAD.SHL.U32 R5, R7, 0x8, RZ ;  /* 0x0000000807057824 */ /* 0x000fe200078e00ff */
[----:B------:R-:W-:-:S02]  /*c870*/  SHF.R.U32.HI R103, RZ, 0x10, R103 ;  /* 0x00000010ff677819 */ /* 0x000fc40000011667 */
[----:B------:R-:W-:Y:S02]  /*c880*/  LEA.HI R4, R4, R7, RZ, 0x3 ;  /* 0x0000000704047211 */ /* 0x000fe400078f18ff */
[----:B------:R-:W-:Y:S02]  /*c890*/  LOP3.LUT R5, R148, 0x38, R5, 0xf8, !PT ;  /* 0x0000003894057812 */ /* 0x000fe400078ef805 */
[----:B------:R-:W-:Y:S01]  /*c8a0*/  PRMT R151, R151, 0x5410, R100 ;  /* 0x0000541097977816 */ /* 0x000fe20000000064 */
[----:B------:R-:W-:Y:S01]  /*c8b0*/  IMAD.SHL.U32 R4, R4, 0x400, RZ ;  /* 0x0000040004047824 */ /* 0x000fe200078e00ff */
[----:B------:R-:W-:Y:S02]  /*c8c0*/  LOP3.LUT R6, R5, R146, RZ, 0x3c, !PT ;  /* 0x0000009205067212 */ /* 0x000fe400078e3cff */
[----:B------:R-:W-:Y:S01]  /*c8d0*/  PRMT R155, R155, 0x5410, R104 ;  /* 0x000054109b9b7816 */ /* 0x000fe20000000068 */
[----:B------:R-:W-:Y:S01]  /*c8e0*/  IMAD.U32 R162, R151, 0x10000, RZ ;  /* 0x0001000097a27824 */ /* 0x000fe200078e00ff */
[----:B------:R-:W-:-:S02]  /*c8f0*/  LOP3.LUT R4, R4, 0x7fffe000, RZ, 0xc0, !PT ;  /* 0x7fffe00004047812 */ /* 0x000fc400078ec0ff */
[----:B------:R-:W-:Y:S01]  /*c900*/  SHF.R.U64 R106, R106, 0x10, R107 ;  /* 0x000000106a6a7819 */ /* 0x000fe2000000126b */
[----:B------:R-:W-:Y:S01]  /*c910*/  IMAD.U32 R158, R155, 0x10000, RZ ;  /* 0x000100009b9e7824 */ /* 0x000fe200078e00ff */
[----:B------:R-:W-:Y:S02]  /*c920*/  IADD3 R149, R6, R4, R145 ;  /* 0x0000000406957210 */ /* 0x000fe40007ffe091 */
[----:B------:R-:W-:Y:S02]  /*c930*/  SHF.R.U32.HI R105, RZ, 0x10, R105 ;  /* 0x00000010ff697819 */ /* 0x000fe40000011669 */
[----:B------:R-:W-:Y:S01]  /*c940*/  SHF.R.U32.HI R101, RZ, 0x10, R101 ;  /* 0x00000010ff657819 */ /* 0x000fe20000011665 */
[----:B------:R-:W-:Y:S01]  /*c950*/  IMAD.SHL.U32 R149, R149, 0x2, RZ ;  /* 0x0000000295957824 */ /* 0x000fe200078e00ff */
[----:B------:R-:W-:Y:S02]  /*c960*/  PRMT R152, R152, 0x5410, R103 ;  /* 0x0000541098987816 */ /* 0x000fe40000000067 */
[----:B------:R-:W-:-:S02]  /*c970*/  PRMT R157, R157, 0x5410, R106 ;  /* 0x000054109d9d7816 */ /* 0x000fc4000000006a */
[----:B------:R-:W2:Y:S01]  /*c980*/  LDS.128 R4, [R149+0x10080] ;  /* 0x0100800095047984 */ /* 0x000ea20000000c00 */
[----:B------:R-:W-:Y:S02]  /*c990*/  SHF.R.U32.HI R107, RZ, 0x10, R107 ;  /* 0x00000010ff6b7819 */ /* 0x000fe4000001166b */
[C---:B-1----:R-:W-:Y:S02]  /*c9a0*/  SHF.L.U32 R100, R9.reuse, 0x10, RZ ;  /* 0x0000001009647819 */ /* 0x042fe400000006ff */
[----:B------:R-:W-:Y:S01]  /*c9b0*/  LOP3.LUT R103, R9, 0xffff0000, RZ, 0xc0, !PT ;  /* 0xffff000009677812 */ /* 0x000fe200078ec0ff */
[C---:B------:R-:W-:Y:S01]  /*c9c0*/  IMAD.U32 R9, R11.reuse, 0x10000, RZ ;  /* 0x000100000b097824 */ /* 0x040fe200078e00ff */
[----:B------:R-:W-:Y:S02]  /*c9d0*/  LOP3.LUT R104, R11, 0xffff0000, RZ, 0xc0, !PT ;  /* 0xffff00000b687812 */ /* 0x000fe400078ec0ff */
[----:B------:R-:W-:Y:S02]  /*c9e0*/  PRMT R154, R154, 0x5410, R105 ;  /* 0x000054109a9a7816 */ /* 0x000fe40000000069 */
[----:B------:R-:W-:Y:S01]  /*c9f0*/  PRMT R150, R150, 0x5410, R101 ;  /* 0x0000541096967816 */ /* 0x000fe20000000065 */
[----:B------:R-:W-:Y:S01]  /*ca00*/  IMAD.U32 R101, R8, 0x10000, RZ ;  /* 0x0001000008657824 */ /* 0x000fe200078e00ff */
[----:B------:R-:W-:-:S02]  /*ca10*/  PRMT R156, R156, 0x5410, R107 ;  /* 0x000054109c9c7816 */ /* 0x000fc4000000006b */
[----:B------:R-:W-:Y:S01]  /*ca20*/  LOP3.LUT R151, R151, 0xffff0000, RZ, 0xc0, !PT ;  /* 0xffff000097977812 */ /* 0x000fe200078ec0ff */
[----:B------:R-:W-:Y:S01]  /*ca30*/  IMAD.U32 R160, R150, 0x10000, RZ ;  /* 0x0001000096a07824 */ /* 0x000fe200078e00ff */
[----:B------:R-:W-:Y:S02]  /*ca40*/  LOP3.LUT R8, R8, 0xffff0000, RZ, 0xc0, !PT ;  /* 0xffff000008087812 */ /* 0x000fe400078ec0ff */
[----:B------:R-:W-:Y:S02]  /*ca50*/  LOP3.LUT R155, R155, 0xffff0000, RZ, 0xc0, !PT ;  /* 0xffff00009b9b7812 */ /* 0x000fe400078ec0ff */
[----:B------:R-:W-:Y:S01]  /*ca60*/  PRMT R153, R153, 0x5410, R102 ;  /* 0x0000541099997816 */ /* 0x000fe20000000066 */
[----:B------:R-:W-:Y:S01]  /*ca70*/  IMAD.U32 R102, R10, 0x10000, RZ ;  /* 0x000100000a667824 */ /* 0x000fe200078e00ff */
[----:B------:R-:W-:Y:S02]  /*ca80*/  LOP3.LUT R150, R150, 0xffff0000, RZ, 0xc0, !PT ;  /* 0xffff000096967812 */ /* 0x000fe400078ec0ff */
[----:B------:R-:W-:Y:S01]  /*ca90*/  LOP3.LUT R10, R10, 0xffff0000, RZ, 0xc0, !PT ;  /* 0xffff00000a0a7812 */ /* 0x000fe200078ec0ff */
[----:B--2---:R-:W-:Y:S01]  /*caa0*/  IMAD.U32 R161, R4, 0x10000, RZ ;  /* 0x0001000004a17824 */ /* 0x004fe200078e00ff */
[----:B------:R-:W-:Y:S01]  /*cab0*/  SHF.L.U32 R11, R5, 0x10, RZ ;  /* 0x00000010050b7819 */ /* 0x000fe200000006ff */
[----:B------:R-:W-:Y:S01]  /*cac0*/  IMAD.U32 R107, R7, 0x10000, RZ ;  /* 0x00010000076b7824 */ /* 0x000fe200078e00ff */
[----:B------:R-:W-:-:S02]  /*cad0*/  LOP3.LUT R106, R5, 0xffff0000, RZ, 0xc0, !PT ;  /* 0xffff0000056a7812 */ /* 0x000fc400078ec0ff */
[C---:B------:R-:W-:Y:S01]  /*cae0*/  SHF.L.U32 R105, R6.reuse, 0x10, RZ ;  /* 0x0000001006697819 */ /* 0x040fe200000006ff */
[----:B------:R-:W-:Y:S01]  /*caf0*/  FMUL.FTZ R163, R11, R160 ;  /* 0x000000a00ba37220 */ /* 0x000fe20000410000 */
[----:B------:R-:W-:Y:S01]  /*cb00*/  LOP3.LUT R5, R6, 0xffff0000, RZ, 0xc0, !PT ;  /* 0xffff000006057812 */ /* 0x000fe200078ec0ff */
[----:B------:R-:W-:Y:S01]  /*cb10*/  FMUL.FTZ R6, R161, R162 ;  /* 0x000000a2a1067220 */ /* 0x000fe20000410000 */
[----:B------:R-:W-:Y:S01]  /*cb20*/  LOP3.LUT R159, R7, 0xffff0000, RZ, 0xc0, !PT ;  /* 0xffff0000079f7812 */ /* 0x000fe200078ec0ff */
[-C--:B------:R-:W-:Y:S01]  /*cb30*/  FMUL.FTZ R161, R161, R158.reuse ;  /* 0x0000009ea1a17220 */ /* 0x080fe20000410000 */
[----:B------:R-:W-:Y:S01]  /*cb40*/  LOP3.LUT R4, R4, 0xffff0000, RZ, 0xc0, !PT ;  /* 0xffff000004047812 */ /* 0x000fe200078ec0ff */
[C---:B------:R-:W-:Y:S02]  /*cb50*/  FFMA.FTZ R7, R101.reuse, R158, -R6 ;  /* 0x0000009e65077223 */ /* 0x040fe40000010806 */
[C---:B------:R-:W-:Y:S01]  /*cb60*/  IMAD.U32 R6, R154.reuse, 0x10000, RZ ;  /* 0x000100009a067824 */ /* 0x040fe200078e00ff */
[----:B------:R-:W-:Y:S01]  /*cb70*/  LOP3.LUT R154, R154, 0xffff0000, RZ, 0xc0, !PT ;  /* 0xffff00009a9a7812 */ /* 0x000fe200078ec0ff */
[----:B------:R-:W-:Y:S01]  /*cb80*/  FFMA.FTZ R101, R101, R162, R161 ;  /* 0x000000a265657223 */ /* 0x000fe200000100a1 */
[----:B------:R-:W-:Y:S01]  /*cb90*/  SHF.L.U32 R162, R156, 0x10, RZ ;  /* 0x000000109ca27819 */ /* 0x000fe200000006ff */
[C---:B------:R-:W-:Y:S01]  /*cba0*/  IMAD.U32 R158, R152.reuse, 0x10000, RZ ;  /* 0x00010000989e7824 */ /* 0x040fe200078e00ff */
[----:B------:R-:W-:Y:S01]  /*cbb0*/  LOP3.LUT R152, R152, 0xffff0000, RZ, 0xc0, !PT ;  /* 0xffff000098987812 */ /* 0x000fe200078ec0ff */
[----:B------:R-:W-:Y:S01]  /*cbc0*/  FMUL.FTZ R161, R11, R6 ;  /* 0x000000060ba17220 */ /* 0x000fe20000410000 */
[----:B------:R-:W-:Y:S01]  /*cbd0*/  LOP3.LUT R156, R156, 0xffff0000, RZ, 0xc0, !PT ;  /* 0xffff00009c9c7812 */ /* 0x000fe200078ec0ff */
[----:B------:R-:W-:-:S02]  /*cbe0*/  FMUL.FTZ R11, R107, R158 ;  /* 0x0000009e6b0b7220 */ /* 0x000fc40000410000 */
[-C--:B------:R-:W-:Y:S02]  /*cbf0*/  FMUL.FTZ R107, R107, R162.reuse ;  /* 0x000000a26b6b7220 */ /* 0x080fe40000410000 */
[C---:B------:R-:W-:Y:S02]  /*cc00*/  FFMA.FTZ R11, R9.reuse, R162, -R11 ;  /* 0x000000a2090b7223 */ /* 0x040fe4000001080b */
[----:B------:R-:W-:Y:S02]  /*cc10*/  FFMA.FTZ R107, R9, R158, R107 ;  /* 0x0000009e096b7223 */ /* 0x000fe4000001006b */
[----:B------:R-:W-:Y:S02]  /*cc20*/  FMUL.FTZ R9, R4, R151 ;  /* 0x0000009704097220 */ /* 0x000fe40000410000 */
[----:B------:R-:W-:Y:S02]  /*cc30*/  FFMA.FTZ R6, R100, R6, -R163 ;  /* 0x0000000664067223 */ /* 0x000fe400000108a3 */
[----:B------:R-:W-:-:S02]  /*cc40*/  FMUL.FTZ R4, R4, R155 ;  /* 0x0000009b04047220 */ /* 0x000fc40000410000 */
[----:B------:R-:W-:Y:S02]  /*cc50*/  FFMA.FTZ R158, R8, R155, -R9 ;  /* 0x0000009b089e7223 */ /* 0x000fe40000010809 */
[----:B------:R-:W-:Y:S02]  /*cc60*/  FFMA.FTZ R100, R100, R160, R161 ;  /* 0x000000a064647223 */ /* 0x000fe400000100a1 */
[C---:B------:R-:W-:Y:S01]  /*cc70*/  IMAD.U32 R155, R153.reuse, 0x10000, RZ ;  /* 0x00010000999b7824 */ /* 0x040fe200078e00ff */
[----:B------:R-:W-:Y:S01]  /*cc80*/  LOP3.LUT R153, R153, 0xffff0000, RZ, 0xc0, !PT ;  /* 0xffff000099997812 */ /* 0x000fe200078ec0ff */
[C---:B------:R-:W-:Y:S01]  /*cc90*/  IMAD.U32 R160, R157.reuse, 0x10000, RZ ;  /* 0x000100009da07824 */ /* 0x040fe200078e00ff */
[----:B------:R-:W-:Y:S01]  /*cca0*/  LOP3.LUT R157, R157, 0xffff0000, RZ, 0xc0, !PT ;  /* 0xffff00009d9d7812 */ /* 0x000fe200078ec0ff */
[----:B------:R-:W-:Y:S01]  /*ccb0*/  FFMA.FTZ R4, R8, R151, R4 ;  /* 0x0000009708047223 */ /* 0x000fe20000010004 */
[----:B------:R-:W-:Y:S01]  /*ccc0*/  F2FP.BF16.PACK_AB R8, R158, R7 ;  /* 0x000000079e08723e */ /* 0x000fe200000010ff */
[----:B------:R-:W-:-:S02]  /*ccd0*/  FMUL.FTZ R9, R106, R150 ;  /* 0x000000966a097220 */ /* 0x000fc40000410000 */
[C---:B------:R-:W-:Y:S01]  /*cce0*/  FMUL.FTZ R151, R105.reuse, R155 ;  /* 0x0000009b69977220 */ /* 0x040fe20000410000 */
[----:B------:R-:W-:Y:S01]  /*ccf0*/  F2FP.BF16.PACK_AB R4, R4, R101 ;  /* 0x000000650404723e */ /* 0x000fe200000010ff */
[----:B------:R-:W-:Y:S02]  /*cd00*/  FMUL.FTZ R106, R106, R154 ;  /* 0x0000009a6a6a7220 */ /* 0x000fe40000410000 */
[----:B------:R-:W-:Y:S02]  /*cd10*/  FMUL.FTZ R105, R105, R160 ;  /* 0x000000a069697220 */ /* 0x000fe40000410000 */
[C---:B------:R-:W-:Y:S02]  /*cd20*/  FFMA.FTZ R9, R103.reuse, R154, -R9 ;  /* 0x0000009a67097223 */ /* 0x040fe40000010809 */
[----:B------:R-:W-:Y:S02]  /*cd30*/  FFMA.FTZ R103, R103, R150, R106 ;  /* 0x0000009667677223 */ /* 0x000fe4000001006a */
[C---:B------:R-:W-:Y:S01]  /*cd40*/  FFMA.FTZ R151, R102.reuse, R160, -R151 ;  /* 0x000000a066977223 */ /* 0x040fe20000010897 */
[----:B------:R-:W-:Y:S01]  /*cd50*/  F2FP.BF16.PACK_AB R9, R9, R6 ;  /* 0x000000060909723e */ /* 0x000fe200000010ff */
[----:B------:R-:W-:-:S02]  /*cd60*/  FFMA.FTZ R105, R102, R155, R105 ;  /* 0x0000009b66697223 */ /* 0x000fc40000010069 */
[C---:B------:R-:W-:Y:S02]  /*cd70*/  FMUL.FTZ R102, R5.reuse, R153 ;  /* 0x0000009905667220 */ /* 0x040fe40000410000 */
[-C--:B------:R-:W-:Y:S02]  /*cd80*/  FMUL.FTZ R106, R5, R157.reuse ;  /* 0x0000009d056a7220 */ /* 0x080fe40000410000 */
[C---:B------:R-:W-:Y:S02]  /*cd90*/  FMUL.FTZ R5, R159.reuse, R152 ;  /* 0x000000989f057220 */ /* 0x040fe40000410000 */
[-C--:B------:R-:W-:Y:S02]  /*cda0*/  FMUL.FTZ R159, R159, R156.reuse ;  /* 0x0000009c9f9f7220 */ /* 0x080fe40000410000 */
[----:B------:R-:W-:Y:S02]  /*cdb0*/  FFMA.FTZ R102, R10, R157, -R102 ;  /* 0x0000009d0a667223 */ /* 0x000fe40000010866 */
[----:B------:R-:W-:Y:S01]  /*cdc0*/  FFMA.FTZ R156, R104, R156, -R5 ;  /* 0x0000009c689c7223 */ /* 0x000fe20000010805 */
[----:B------:R-:W-:Y:S01]  /*cdd0*/  F2FP.BF16.PACK_AB R5, R103, R100 ;  /* 0x000000646705723e */ /* 0x000fe200000010ff */
[----:B------:R-:W-:Y:S01]  /*cde0*/  FFMA.FTZ R106, R10, R153, R106 ;  /* 0x000000990a6a7223 */ /* 0x000fe2000001006a */
[----:B------:R-:W-:Y:S01]  /*cdf0*/  F2FP.BF16.PACK_AB R10, R102, R151 ;  /* 0x00000097660a723e */ /* 0x000fe200000010ff */
[----:B------:R-:W-:Y:S01]  /*ce00*/  FFMA.FTZ R104, R104, R152, R159 ;  /* 0x0000009868687223 */ /* 0x000fe2000001009f */
[----:B------:R-:W-:-:S02]  /*ce10*/  F2FP.BF16.PACK_AB R11, R156, R11 ;  /* 0x0000000b9c0b723e */ /* 0x000fc400000010ff */
[----:B------:R-:W-:Y:S02]  /*ce20*/  F2FP.BF16.PACK_AB R6, R106, R105 ;  /* 0x000000696a06723e */ /* 0x000fe400000010ff */
[----:B------:R-:W-:Y:S01]  /*ce30*/  F2FP.BF16.PACK_AB R7, R104, R107 ;  /* 0x0000006b6807723e */ /* 0x000fe200000010ff */
[----:B------:R1:W-:Y:S04]  /*ce40*/  STS.128 [R147+0x10080], R8 ;  /* 0x0100800893007388 */ /* 0x0003e80000000c00 */
[----:B------:R1:W-:Y:S02]  /*ce50*/  STS.128 [R149+0x10080], R4 ;  /* 0x0100800495007388 */ /* 0x0003e40000000c00 */
.L_x_442:
[----:B------:R-:W-:Y:S05]  /*ce60*/  BSYNC B0 ;  /* 0x0000000000007941 */ /* 0x000fea0003800000 */
.L_x_441:
[----:B------:R-:W-:-:S13]  /*ce70*/  ISETP.GE.AND P0, PT, R219, c[0x0][0x27c], PT ;  /* 0x00009f00db007a0c */ /* 0x000fda0003f06270 */
[----:B------:R-:W-:Y:S05]  /*ce80*/  @P0 BRA `(.L_x_440) ;  /* 0x0000071000000947 */ /* 0x000fea0003800000 */
[----:B-1----:R-:W-:Y:S01]  /*ce90*/  SHF.R.S32.HI R8, RZ, 0x1f, R219 ;  /* 0x0000001fff087819 */ /* 0x002fe200000114db */
[----:B------:R-:W-:Y:S01]  /*cea0*/  IMAD.MOV.U32 R7, RZ, RZ, c[0x0][0x27c] ;  /* 0x00009f00ff077624 */ /* 0x000fe200078e00ff */
[----:B------:R-:W-:Y:S02]  /*ceb0*/  SHF.R.U64 R103, R88, 0x10, R89 ;  /* 0x0000001058677819 */ /* 0x000fe40000001259 */
[CC--:B------:R-:W-:Y:S02]  /*cec0*/  LEA.HI R5, R8.reuse, R219.reuse, RZ, 0x3 ;  /* 0x000000db08057211 */ /* 0x0c0fe400078f18ff */
[----:B------:R-:W-:Y:S02]  /*ced0*/  LEA.HI R8, R8, R219, RZ, 0x6 ;  /* 0x000000db08087211 */ /* 0x000fe400078f30ff */
[--C-:B------:R-:W-:Y:S02]  /*cee0*/  SHF.R.S32.HI R4, RZ, 0x3, R5.reuse ;  /* 0x00000003ff047819 */ /* 0x100fe40000011405 */
[----:B------:R-:W-:Y:S01]  /*cef0*/  LOP3.LUT R5, R148, 0x38, R5, 0xf8, !PT ;  /* 0x0000003894057812 */ /* 0x000fe200078ef805 */
[----:B------:R-:W-:Y:S01]  /*cf00*/  IMAD.SHL.U32 R8, R8, 0x80, RZ ;  /* 0x0000008008087824 */ /* 0x000fe200078e00ff */
[----:B------:R-:W-:-:S02]  /*cf10*/  LEA.HI R7, R7, R4, RZ, 0x1d ;  /* 0x0000000407077211 */ /* 0x000fc400078fe8ff */
[----:B------:R-:W-:Y:S02]  /*cf20*/  LOP3.LUT R6, R5, R146, RZ, 0x3c, !PT ;  /* 0x0000009205067212 */ /* 0x000fe400078e3cff */
[----:B------:R-:W-:Y:S01]  /*cf30*/  SHF.R.S32.HI R4, RZ, 0x1f, R7 ;  /* 0x0000001fff047819 */ /* 0x000fe20000011407 */
[----:B------:R-:W-:Y:S01]  /*cf40*/  IMAD.SHL.U32 R5, R7, 0x8, RZ ;  /* 0x0000000807057824 */ /* 0x000fe200078e00ff */
[----:B------:R-:W-:Y:S02]  /*cf50*/  LOP3.LUT R8, R8, 0x7fffe000, RZ, 0xc0, !PT ;  /* 0x7fffe00008087812 */ /* 0x000fe400078ec0ff */
[----:B------:R-:W-:Y:S02]  /*cf60*/  LEA.HI R4, R4, R7, RZ, 0x3 ;  /* 0x0000000704047211 */ /* 0x000fe400078f18ff */
[----:B------:R-:W-:Y:S02]  /*cf70*/  LOP3.LUT R5, R148, 0x38, R5, 0xf8, !PT ;  /* 0x0000003894057812 */ /* 0x000fe400078ef805 */
[----:B------:R-:W-:Y:S01]  /*cf80*/  IADD3 R6, R6, R8, R145 ;  /* 0x0000000806067210 */ /* 0x000fe20007ffe091 */
[----:B------:R-:W-:Y:S01]  /*cf90*/  IMAD.SHL.U32 R4, R4, 0x400, RZ ;  /* 0x0000040004047824 */ /* 0x000fe200078e00ff */
[----:B------:R-:W-:-:S02]  /*cfa0*/  LOP3.LUT R146, R5, R146, RZ, 0x3c, !PT ;  /* 0x0000009205927212 */ /* 0x000fc400078e3cff */
[----:B------:R-:W-:Y:S01]  /*cfb0*/  SHF.R.U32.HI R88, RZ, 0x10, R89 ;  /* 0x00000010ff587819 */ /* 0x000fe20000011659 */
[----:B------:R-:W-:Y:S01]  /*cfc0*/  IMAD.SHL.U32 R100, R6, 0x2, RZ ;  /* 0x0000000206647824 */ /* 0x000fe200078e00ff */
[----:B------:R-:W-:Y:S02]  /*cfd0*/  LOP3.LUT R4, R4, 0x7fffe000, RZ, 0xc0, !PT ;  /* 0x7fffe00004047812 */ /* 0x000fe400078ec0ff */
[----:B------:R-:W-:Y:S02]  /*cfe0*/  SHF.R.U64 R89, R90, 0x10, R91 ;  /* 0x000000105a597819 */ /* 0x000fe4000000125b */
[----:B------:R-:W-:Y:S01]  /*cff0*/  IADD3 R101, R146, R4, R145 ;  /* 0x0000000492657210 */ /* 0x000fe20007ffe091 */
[----:B------:R-:W1:Y:S01]  /*d000*/  LDS.128 R8, [R100+0x10080] ;  /* 0x0100800064087984 */ /* 0x000e620000000c00 */
[----:B------:R-:W-:Y:S02]  /*d010*/  SHF.R.U32.HI R90, RZ, 0x10, R91 ;  /* 0x00000010ff5a7819 */ /* 0x000fe4000001165b */
[--C-:B------:R-:W-:Y:S01]  /*d020*/  SHF.R.U64 R91, R84, 0x10, R85.reuse ;  /* 0x00000010545b7819 */ /* 0x100fe20000001255 */
[----:B------:R-:W-:Y:S01]  /*d030*/  IMAD.SHL.U32 R101, R101, 0x2, RZ ;  /* 0x0000000265657824 */ /* 0x000fe200078e00ff */
[----:B------:R-:W-:-:S02]  /*d040*/  SHF.R.U32.HI R84, RZ, 0x10, R85 ;  /* 0x00000010ff547819 */ /* 0x000fc40000011655 */
[----:B------:R-:W-:Y:S02]  /*d050*/  SHF.R.U64 R85, R86, 0x10, R87 ;  /* 0x0000001056557819 */ /* 0x000fe40000001257 */
[----:B------:R-:W2:Y:S01]  /*d060*/  LDS.128 R4, [R101+0x10080] ;  /* 0x0100800065047984 */ /* 0x000ea20000000c00 */
[----:B------:R-:W-:Y:S02]  /*d070*/  PRMT R137, R137, 0x5410, R84 ;  /* 0x0000541089897816 */ /* 0x000fe40000000054 */
[----:B------:R-:W-:Y:S02]  /*d080*/  PRMT R140, R140, 0x5410, R85 ;  /* 0x000054108c8c7816 */ /* 0x000fe40000000055 */
[----:B------:R-:W-:Y:S01]  /*d090*/  SHF.R.U32.HI R86, RZ, 0x10, R87 ;  /* 0x00000010ff567819 */ /* 0x000fe20000011657 */
[----:B------:R-:W-:Y:S01]  /*d0a0*/  IMAD.U32 R105, R137, 0x10000, RZ ;  /* 0x0001000089697824 */ /* 0x000fe200078e00ff */
[----:B------:R-:W-:Y:S02]  /*d0b0*/  PRMT R138, R138, 0x5410, R91 ;  /* 0x000054108a8a7816 */ /* 0x000fe4000000005b */
[----:B------:R-:W-:-:S02]  /*d0c0*/  PRMT R142, R142, 0x5410, R103 ;  /* 0x000054108e8e7816 */ /* 0x000fc40000000067 */
[----:B------:R-:W-:Y:S02]  /*d0d0*/  PRMT R144, R144, 0x5410, R89 ;  /* 0x0000541090907816 */ /* 0x000fe40000000059 */
[----:B------:R-:W-:Y:S01]  /*d0e0*/  PRMT R141, R141, 0x5410, R88 ;  /* 0x000054108d8d7816 */ /* 0x000fe20000000058 */
[C---:B------:R-:W-:Y:S01]  /*d0f0*/  IMAD.U32 R91, R142.reuse, 0x10000, RZ ;  /* 0x000100008e5b7824 */ /* 0x040fe200078e00ff */
[----:B------:R-:W-:Y:S02]  /*d100*/  LOP3.LUT R142, R142, 0xffff0000, RZ, 0xc0, !PT ;  /* 0xffff00008e8e7812 */ /* 0x000fe400078ec0ff */
[----:B------:R-:W-:Y:S02]  /*d110*/  PRMT R139, R139, 0x5410, R86 ;  /* 0x000054108b8b7816 */ /* 0x000fe40000000056 */
[----:B------:R-:W-:Y:S02]  /*d120*/  PRMT R143, R143, 0x5410, R90 ;  /* 0x000054108f8f7816 */ /* 0x000fe4000000005a */
[----:B------:R-:W-:Y:S01]  /*d130*/  LOP3.LUT R137, R137, 0xffff0000, RZ, 0xc0, !PT ;  /* 0xffff000089897812 */ /* 0x000fe200078ec0ff */
[----:B------:R-:W-:-:S02]  /*d140*/  IMAD.U32 R106, R139, 0x10000, RZ ;  /* 0x000100008b6a7824 */ /* 0x000fc400078e00ff */
[C---:B-1----:R-:W-:Y:S01]  /*d150*/  IMAD.U32 R85, R8.reuse, 0x10000, RZ ;  /* 0x0001000008557824 */ /* 0x042fe200078e00ff */
[----:B------:R-:W-:Y:S01]  /*d160*/  LOP3.LUT R84, R8, 0xffff0000, RZ, 0xc0, !PT ;  /* 0xffff000008547812 */ /* 0x000fe200078ec0ff */
[C---:B------:R-:W-:Y:S01]  /*d170*/  IMAD.U32 R8, R9.reuse, 0x10000, RZ ;  /* 0x0001000009087824 */ /* 0x040fe200078e00ff */
[----:B------:R-:W-:Y:S01]  /*d180*/  LOP3.LUT R87, R9, 0xffff0000, RZ, 0xc0, !PT ;  /* 0xffff000009577812 */ /* 0x000fe200078ec0ff */
[C---:B------:R-:W-:Y:S01]  /*d190*/  IMAD.U32 R9, R11.reuse, 0x10000, RZ ;  /* 0x000100000b097824 */ /* 0x040fe200078e00ff */
[----:B------:R-:W-:Y:S01]  /*d1a0*/  LOP3.LUT R89, R11, 0xffff0000, RZ, 0xc0, !PT ;  /* 0xffff00000b597812 */ /* 0x000fe200078ec0ff */
[C---:B------:R-:W-:Y:S01]  /*d1b0*/  IMAD.U32 R86, R10.reuse, 0x10000, RZ ;  /* 0x000100000a567824 */ /* 0x040fe200078e00ff */
[----:B------:R-:W-:Y:S01]  /*d1c0*/  LOP3.LUT R10, R10, 0xffff0000, RZ, 0xc0, !PT ;  /* 0xffff00000a0a7812 */ /* 0x000fe200078ec0ff */
[C---:B--2---:R-:W-:Y:S01]  /*d1d0*/  IMAD.U32 R88, R4.reuse, 0x10000, RZ ;  /* 0x0001000004587824 */ /* 0x044fe200078e00ff */
[----:B------:R-:W-:Y:S01]  /*d1e0*/  LOP3.LUT R11, R4, 0xffff0000, RZ, 0xc0, !PT ;  /* 0xffff0000040b7812 */ /* 0x000fe200078ec0ff */
[C---:B------:R-:W-:Y:S01]  /*d1f0*/  IMAD.U32 R4, R5.reuse, 0x10000, RZ ;  /* 0x0001000005047824 */ /* 0x040fe200078e00ff */
[----:B------:R-:W-:Y:S01]  /*d200*/  LOP3.LUT R104, R5, 0xffff0000, RZ, 0xc0, !PT ;  /* 0xffff000005687812 */ /* 0x000fe200078ec0ff */
[----:B------:R-:W-:Y:S01]  /*d210*/  IMAD.U32 R5, R138, 0x10000, RZ ;  /* 0x000100008a057824 */ /* 0x000fe200078e00ff */
[C---:B------:R-:W-:Y:S01]  /*d220*/  LOP3.LUT R102, R6.reuse, 0xffff0000, RZ, 0xc0, !PT ;  /* 0xffff000006667812 */ /* 0x040fe200078ec0ff */
[----:B------:R-:W-:Y:S01]  /*d230*/  IMAD.U32 R103, R6, 0x10000, RZ ;  /* 0x0001000006677824 */ /* 0x000fe200078e00ff */
[----:B------:R-:W-:Y:S01]  /*d240*/  LOP3.LUT R138, R138, 0xffff0000, RZ, 0xc0, !PT ;  /* 0xffff00008a8a7812 */ /* 0x000fe200078ec0ff */
[----:B------:R-:W-:-:S02]  /*d250*/  FMUL.FTZ R6, R88, R5 ;  /* 0x0000000558067220 */ /* 0x000fc40000410000 */
[-C--:B------:R-:W-:Y:S02]  /*d260*/  FMUL.FTZ R88, R88, R91.reuse ;  /* 0x0000005b58587220 */ /* 0x080fe40000410000 */
[C---:B------:R-:W-:Y:S02]  /*d270*/  FFMA.FTZ R6, R85.reuse, R91, -R6 ;  /* 0x0000005b55067223 */ /* 0x040fe40000010806 */
[----:B------:R-:W-:Y:S02]  /*d280*/  FFMA.FTZ R88, R85, R5, R88 ;  /* 0x0000000555587223 */ /* 0x000fe40000010058 */
[----:B------:R-:W-:Y:S02]  /*d290*/  FMUL.FTZ R91, R11, R138 ;  /* 0x0000008a0b5b7220 */ /* 0x000fe40000410000 */
[C---:B------:R-:W-:Y:S01]  /*d2a0*/  IMAD.U32 R5, R141.reuse, 0x10000, RZ ;  /* 0x000100008d057824 */ /* 0x040fe200078e00ff */
[----:B------:R-:W-:Y:S01]  /*d2b0*/  LOP3.LUT R141, R141, 0xffff0000, RZ, 0xc0, !PT ;  /* 0xffff00008d8d7812 */ /* 0x000fe200078ec0ff */
[----:B------:R-:W-:-:S02]  /*d2c0*/  FMUL.FTZ R11, R11, R142 ;  /* 0x0000008e0b0b7220 */ /* 0x000fc40000410000 */
[C---:B------:R-:W-:Y:S02]  /*d2d0*/  FMUL.FTZ R85, R4.reuse, R105 ;  /* 0x0000006904557220 */ /* 0x040fe40000410000 */
[----:B------:R-:W-:Y:S02]  /*d2e0*/  FMUL.FTZ R4, R4, R5 ;  /* 0x0000000504047220 */ /* 0x000fe40000410000 */
[C---:B------:R-:W-:Y:S01]  /*d2f0*/  IMAD.U32 R90, R7.reuse, 0x10000, RZ ;  /* 0x00010000075a7824 */ /* 0x040fe200078e00ff */
[----:B------:R-:W-:Y:S01]  /*d300*/  LOP3.LUT R7, R7, 0xffff0000, RZ, 0xc0, !PT ;  /* 0xffff000007077812 */ /* 0x000fe200078ec0ff */
[C---:B------:R-:W-:Y:S02]  /*d310*/  FFMA.FTZ R91, R84.reuse, R142, -R91 ;  /* 0x0000008e545b7223 */ /* 0x040fe4000001085b */
[----:B------:R-:W-:Y:S01]  /*d320*/  FFMA.FTZ R11, R84, R138, R11 ;  /* 0x0000008a540b7223 */ /* 0x000fe2000001000b */
[C---:B------:R-:W-:Y:S01]  /*d330*/  LOP3.LUT R138, R143.reuse, 0xffff0000, RZ, 0xc0, !PT ;  /* 0xffff00008f8a7812 */ /* 0x040fe200078ec0ff */
[----:B------:R-:W-:-:S02]  /*d340*/  IMAD.U32 R84, R143, 0x10000, RZ ;  /* 0x000100008f547824 */ /* 0x000fc400078e00ff */
[C---:B------:R-:W-:Y:S02]  /*d350*/  FFMA.FTZ R85, R8.reuse, R5, -R85 ;  /* 0x0000000508557223 */ /* 0x040fe40000010855 */
[----:B------:R-:W-:Y:S02]  /*d360*/  FFMA.FTZ R5, R8, R105, R4 ;  /* 0x0000006908057223 */ /* 0x000fe40000010004 */
[C---:B------:R-:W-:Y:S02]  /*d370*/  FMUL.FTZ R4, R90.reuse, R106 ;  /* 0x0000006a5a047220 */ /* 0x040fe40000410000 */
[-C--:B------:R-:W-:Y:S02]  /*d380*/  FMUL.FTZ R90, R90, R84.reuse ;  /* 0x000000545a5a7220 */ /* 0x080fe40000410000 */
[----:B------:R-:W-:Y:S02]  /*d390*/  IMAD.U32 R8, R140, 0x10000, RZ ;  /* 0x000100008c087824 */ /* 0x000fe400078e00ff */
[----:B------:R-:W-:-:S02]  /*d3a0*/  FFMA.FTZ R84, R9, R84, -R4 ;  /* 0x0000005409547223 */ /* 0x000fc40000010804 */
[----:B------:R-:W-:Y:S02]  /*d3b0*/  IMAD.U32 R105, R144, 0x10000, RZ ;  /* 0x0001000090697824 */ /* 0x000fe400078e00ff */
[----:B------:R-:W-:Y:S02]  /*d3c0*/  FFMA.FTZ R106, R9, R106, R90 ;  /* 0x0000006a096a7223 */ /* 0x000fe4000001005a */
[C---:B------:R-:W-:Y:S02]  /*d3d0*/  FMUL.FTZ R4, R104.reuse, R137 ;  /* 0x0000008968047220 */ /* 0x040fe40000410000 */
[C---:B------:R-:W-:Y:S02]  /*d3e0*/  FMUL.FTZ R9, R103.reuse, R8 ;  /* 0x0000000867097220 */ /* 0x040fe40000410000 */
[----:B------:R-:W-:Y:S02]  /*d3f0*/  FMUL.FTZ R104, R104, R141 ;  /* 0x0000008d68687220 */ /* 0x000fe40000410000 */
[----:B------:R-:W-:-:S02]  /*d400*/  FMUL.FTZ R103, R103, R105 ;  /* 0x0000006967677220 */ /* 0x000fc40000410000 */
[----:B------:R-:W-:Y:S01]  /*d410*/  FFMA.FTZ R90, R87, R141, -R4 ;  /* 0x0000008d575a7223 */ /* 0x000fe20000010804 */
[----:B------:R-:W-:Y:S01]  /*d420*/  LOP3.LUT R4, R139, 0xffff0000, RZ, 0xc0, !PT ;  /* 0xffff00008b047812 */ /* 0x000fe200078ec0ff */
[----:B------:R-:W-:Y:S01]  /*d430*/  FFMA.FTZ R105, R86, R105, -R9 ;  /* 0x0000006956697223 */ /* 0x000fe20000010809 */
[----:B------:R-:W-:Y:S01]  /*d440*/  LOP3.LUT R9, R140, 0xffff0000, RZ, 0xc0, !PT ;  /* 0xffff00008c097812 */ /* 0x000fe200078ec0ff */
[----:B------:R-:W-:Y:S01]  /*d450*/  FFMA.FTZ R104, R87, R137, R104 ;  /* 0x0000008957687223 */ /* 0x000fe20000010068 */
[----:B------:R-:W-:Y:S01]  /*d460*/  LOP3.LUT R87, R144, 0xffff0000, RZ, 0xc0, !PT ;  /* 0xffff000090577812 */ /* 0x000fe200078ec0ff */
[----:B------:R-:W-:Y:S02]  /*d470*/  FFMA.FTZ R103, R86, R8, R103 ;  /* 0x0000000856677223 */ /* 0x000fe40000010067 */
[----:B------:R-:W-:Y:S01]  /*d480*/  FMUL.FTZ R86, R102, R9 ;  /* 0x0000000966567220 */ /* 0x000fe20000410000 */
[----:B------:R-:W-:Y:S01]  /*d490*/  F2FP.BF16.PACK_AB R5, R104, R5 ;  /* 0x000000056805723e */ /* 0x000fe200000010ff */
[----:B------:R-:W-:-:S02]  /*d4a0*/  FMUL.FTZ R107, R7, R4 ;  /* 0x00000004076b7220 */ /* 0x000fc40000410000 */
[-C--:B------:R-:W-:Y:S02]  /*d4b0*/  FMUL.FTZ R102, R102, R87.reuse ;  /* 0x0000005766667220 */ /* 0x080fe40000410000 */
[-C--:B------:R-:W-:Y:S02]  /*d4c0*/  FMUL.FTZ R8, R7, R138.reuse ;  /* 0x0000008a07087220 */ /* 0x080fe40000410000 */
[C---:B------:R-:W-:Y:S02]  /*d4d0*/  FFMA.FTZ R86, R10.reuse, R87, -R86 ;  /* 0x000000570a567223 */ /* 0x040fe40000010856 */
[C---:B------:R-:W-:Y:S02]  /*d4e0*/  FFMA.FTZ R7, R89.reuse, R138, -R107 ;  /* 0x0000008a59077223 */ /* 0x040fe4000001086b */
[----:B------:R-:W-:Y:S01]  /*d4f0*/  FFMA.FTZ R102, R10, R9, R102 ;  /* 0x000000090a667223 */ /* 0x000fe20000010066 */
[----:B------:R-:W-:Y:S01]  /*d500*/  F2FP.BF16.PACK_AB R9, R90, R85 ;  /* 0x000000555a09723e */ /* 0x000fe200000010ff */
[----:B------:R-:W-:Y:S01]  /*d510*/  FFMA.FTZ R89, R89, R4, R8 ;  /* 0x0000000459597223 */ /* 0x000fe20000010008 */
[----:B------:R-:W-:-:S02]  /*d520*/  F2FP.BF16.PACK_AB R4, R11, R88 ;  /* 0x000000580b04723e */ /* 0x000fc400000010ff */
[----:B------:R-:W-:Y:S02]  /*d530*/  F2FP.BF16.PACK_AB R8, R91, R6 ;  /* 0x000000065b08723e */ /* 0x000fe400000010ff */
[----:B------:R-:W-:Y:S02]  /*d540*/  F2FP.BF16.PACK_AB R10, R86, R105 ;  /* 0x00000069560a723e */ /* 0x000fe400000010ff */
[----:B------:R-:W-:Y:S02]  /*d550*/  F2FP.BF16.PACK_AB R11, R7, R84 ;  /* 0x00000054070b723e */ /* 0x000fe400000010ff */
[----:B------:R-:W-:Y:S02]  /*d560*/  F2FP.BF16.PACK_AB R6, R102, R103 ;  /* 0x000000676606723e */ /* 0x000fe400000010ff */
[----:B------:R-:W-:Y:S01]  /*d570*/  F2FP.BF16.PACK_AB R7, R89, R106 ;  /* 0x0000006a5907723e */ /* 0x000fe200000010ff */
[----:B------:R1:W-:Y:S04]  /*d580*/  STS.128 [R100+0x10080], R8 ;  /* 0x0100800864007388 */ /* 0x0003e80000000c00 */
[----:B------:R1:W-:Y:S02]  /*d590*/  STS.128 [R101+0x10080], R4 ;  /* 0x0100800465007388 */ /* 0x0003e40000000c00 */
.L_x_440:
[----:B------:R-:W-:Y:S05]  /*d5a0*/  BSYNC B1 ;  /* 0x0000000000017941 */ /* 0x000fea0003800000 */
.L_x_439:
[----:B------:R-:W-:Y:S01]  /*d5b0*/  IADD3 R84, R39, 0x20, RZ ;  /* 0x0000002027547810 */ /* 0x000fe20007ffe0ff */
[----:B------:R-:W-:Y:S03]  /*d5c0*/  BSSY B1, `(.L_x_443) ;  /* 0x00000f2000017945 */ /* 0x000fe60003800000 */
[----:B------:R-:W-:-:S13]  /*d5d0*/  ISETP.GE.AND P0, PT, R84, UR4, PT ;  /* 0x0000000454007c0c */ /* 0x000fda000bf06270 */
[----:B------:R-:W-:Y:S05]  /*d5e0*/  @P0 BRA `(.L_x_444) ;  /* 0x00000ef000000947 */ /* 0x000fea0003800000 */
[----:B------:R-:W-:Y:S01]  /*d5f0*/  ISETP.GE.AND P0, PT, R225, c[0x0][0x27c], PT ;  /* 0x00009f00e1007a0c */ /* 0x000fe20003f06270 */
[----:B------:R-:W-:-:S12]  /*d600*/  BSSY B0, `(.L_x_445) ;  /* 0x0000073000007945 */ /* 0x000fd80003800000 */
[----:B------:R-:W-:Y:S05]  /*d610*/  @P0 BRA `(.L_x_446) ;  /* 0x0000071000000947 */ /* 0x000fea0003800000 */
[----:B-1----:R-:W-:Y:S01]  /*d620*/  IMAD.MOV.U32 R5, RZ, RZ, c[0x0][0x27c] ;  /* 0x00009f00ff057624 */ /* 0x002fe200078e00ff */
[----:B------:R-:W-:Y:S01]  /*d630*/  SHF.R.S32.HI R7, RZ, 0x1f, R84 ;  /* 0x0000001fff077819 */ /* 0x000fe20000011454 */
[----:B------:R-:W-:Y:S01]  /*d640*/  IMAD.SHL.U32 R10, R84, 0x40, RZ ;  /* 0x00000040540a7824 */ /* 0x000fe200078e00ff */
[----:B------:R-:W-:Y:S02]  /*d650*/  SHF.R.U64 R87, R76, 0x10, R77 ;  /* 0x000000104c577819 */ /* 0x000fe4000000124d */
[----:B------:R-:W-:Y:S02]  /*d660*/  LEA.HI R8, R5, R0, RZ, 0x1d ;  /* 0x0000000005087211 */ /* 0x000fe400078fe8ff */
[----:B------:R-:W-:Y:S02]  /*d670*/  LEA.HI R4, R7, R84, RZ, 0x3 ;  /* 0x0000005407047211 */ /* 0x000fe400078f18ff */
[----:B------:R-:W-:Y:S01]  /*d680*/  SHF.R.S32.HI R5, RZ, 0x1f, R8 ;  /* 0x0000001fff057819 */ /* 0x000fe20000011408 */
[----:B------:R-:W-:Y:S01]  /*d690*/  IMAD.SHL.U32 R6, R8, 0x8, RZ ;  /* 0x0000000808067824 */ /* 0x000fe200078e00ff */
[----:B------:R-:W-:Y:S01]  /*d6a0*/  LOP3.LUT R10, R10, 0x1c0, RZ, 0xc0, !PT ;  /* 0x000001c00a0a7812 */ /* 0x000fe200078ec0ff */
[----:B------:R-:W-:Y:S01]  /*d6b0*/  IMAD.SHL.U32 R4, R4, 0x40, RZ ;  /* 0x0000004004047824 */ /* 0x000fe200078e00ff */
[----:B------:R-:W-:-:S02]  /*d6c0*/  LEA.HI R5, R5, R8, RZ, 0x3 ;  /* 0x0000000805057211 */ /* 0x000fc400078f18ff */
[----:B------:R-:W-:Y:S02]  /*d6d0*/  SHF.R.U32.HI R7, RZ, 0x3, R10 ;  /* 0x00000003ff077819 */ /* 0x000fe4000001160a */
[C---:B------:R-:W-:Y:S01]  /*d6e0*/  LOP3.LUT R6, R10.reuse, 0x38, R6, 0xf8, !PT ;  /* 0x000000380a067812 */ /* 0x040fe200078ef806 */
[----:B------:R-:W-:Y:S01]  /*d6f0*/  IMAD.SHL.U32 R5, R5, 0x400, RZ ;  /* 0x0000040005057824 */ /* 0x000fe200078e00ff */
[----:B------:R-:W-:Y:S02]  /*d700*/  LOP3.LUT R9, R10, 0x38, R225, 0xf8, !PT ;  /* 0x000000380a097812 */ /* 0x000fe400078ef8e1 */
[----:B------:R-:W-:Y:S02]  /*d710*/  LOP3.LUT R4, R4, 0xfffffe00, RZ, 0xc0, !PT ;  /* 0xfffffe0004047812 */ /* 0x000fe400078ec0ff */
[----:B------:R-:W-:Y:S02]  /*d720*/  LOP3.LUT R85, R6, R7, RZ, 0x3c, !PT ;  /* 0x0000000706557212 */ /* 0x000fe400078e3cff */
[----:B------:R-:W-:-:S02]  /*d730*/  LOP3.LUT R5, R5, 0x7fffe000, RZ, 0xc0, !PT ;  /* 0x7fffe00005057812 */ /* 0x000fc400078ec0ff */
[----:B------:R-:W-:Y:S02]  /*d740*/  LOP3.LUT R9, R4, R9, R7, 0xf6, !PT ;  /* 0x0000000904097212 */ /* 0x000fe400078ef607 */
[----:B------:R-:W-:Y:S02]  /*d750*/  IADD3 R85, R85, R5, R4 ;  /* 0x0000000555557210 */ /* 0x000fe40007ffe004 */
[----:B------:R-:W-:Y:S01]  /*d760*/  SHF.R.U32.HI R76, RZ, 0x10, R77 ;  /* 0x00000010ff4c7819 */ /* 0x000fe2000001164d */
[----:B------:R-:W-:Y:S01]  /*d770*/  IMAD.SHL.U32 R86, R9, 0x2, RZ ;  /* 0x0000000209567824 */ /* 0x000fe200078e00ff */
[--C-:B------:R-:W-:Y:S01]  /*d780*/  SHF.R.U64 R77, R78, 0x10, R79.reuse ;  /* 0x000000104e4d7819 */ /* 0x100fe2000000124f */
[----:B------:R-:W-:Y:S01]  /*d790*/  IMAD.SHL.U32 R85, R85, 0x2, RZ ;  /* 0x0000000255557824 */ /* 0x000fe200078e00ff */
[----:B------:R-:W-:Y:S02]  /*d7a0*/  SHF.R.U32.HI R78, RZ, 0x10, R79 ;  /* 0x00000010ff4e7819 */ /* 0x000fe4000001164f */
[----:B------:R-:W1:Y:S01]  /*d7b0*/  LDS.128 R8, [R86+0x10080] ;  /* 0x0100800056087984 */ /* 0x000e620000000c00 */
[----:B------:R-:W-:-:S02]  /*d7c0*/  SHF.R.U64 R79, R72, 0x10, R73 ;  /* 0x00000010484f7819 */ /* 0x000fc40000001249 */
[----:B------:R-:W-:Y:S01]  /*d7d0*/  SHF.R.U32.HI R72, RZ, 0x10, R73 ;  /* 0x00000010ff487819 */ /* 0x000fe20000011649 */
[----:B------:R-:W2:Y:S01]  /*d7e0*/  LDS.128 R4, [R85+0x10080] ;  /* 0x0100800055047984 */ /* 0x000ea20000000c00 */
[----:B------:R-:W-:Y:S02]  /*d7f0*/  SHF.R.U64 R73, R74, 0x10, R75 ;  /* 0x000000104a497819 */ /* 0x000fe4000000124b */
[----:B------:R-:W-:Y:S02]  /*d800*/  PRMT R129, R129, 0x5410, R72 ;  /* 0x0000541081817816 */ /* 0x000fe40000000048 */
[----:B------:R-:W-:Y:S02]  /*d810*/  PRMT R132, R132, 0x5410, R73 ;  /* 0x0000541084847816 */ /* 0x000fe40000000049 */
[----:B------:R-:W-:Y:S01]  /*d820*/  SHF.R.U32.HI R74, RZ, 0x10, R75 ;  /* 0x00000010ff4a7819 */ /* 0x000fe2000001164b */
[----:B------:R-:W-:Y:S01]  /*d830*/  IMAD.U32 R91, R129, 0x10000, RZ ;  /* 0x00010000815b7824 */ /* 0x000fe200078e00ff */
[----:B------:R-:W-:-:S02]  /*d840*/  PRMT R130, R130, 0x5410, R79 ;  /* 0x0000541082827816 */ /* 0x000fc4000000004f */
[----:B------:R-:W-:Y:S02]  /*d850*/  PRMT R134, R134, 0x5410, R87 ;  /* 0x0000541086867816 */ /* 0x000fe40000000057 */
[----:B------:R-:W-:Y:S02]  /*d860*/  PRMT R136, R136, 0x5410, R77 ;  /* 0x0000541088887816 */ /* 0x000fe4000000004d */
[----:B------:R-:W-:Y:S01]  /*d870*/  PRMT R133, R133, 0x5410, R76 ;  /* 0x0000541085857816 */ /* 0x000fe2000000004c */
[C---:B------:R-:W-:Y:S01]  /*d880*/  IMAD.U32 R79, R134.reuse, 0x10000, RZ ;  /* 0x00010000864f7824 */ /* 0x040fe200078e00ff */
[----:B------:R-:W-:Y:S01]  /*d890*/  LOP3.LUT R134, R134, 0xffff0000, RZ, 0xc0, !PT ;  /* 0xffff000086867812 */ /* 0x000fe200078ec0ff */
[----:B------:R-:W-:Y:S01]  /*d8a0*/  IMAD.U32 R101, R136, 0x10000, RZ ;  /* 0x0001000088657824 */ /* 0x000fe200078e00ff */
[----:B------:R-:W-:Y:S02]  /*d8b0*/  PRMT R131, R131, 0x5410, R74 ;  /* 0x0000541083837816 */ /* 0x000fe4000000004a */
[----:B------:R-:W-:-:S02]  /*d8c0*/  PRMT R135, R135, 0x5410, R78 ;  /* 0x0000541087877816 */ /* 0x000fc4000000004e */
[----:B------:R-:W-:Y:S01]  /*d8d0*/  LOP3.LUT R100, R129, 0xffff0000, RZ, 0xc0, !PT ;  /* 0xffff000081647812 */ /* 0x000fe200078ec0ff */
[----:B------:R-:W-:Y:S01]  /*d8e0*/  IMAD.U32 R90, R131, 0x10000, RZ ;  /* 0x00010000835a7824 */ /* 0x000fe200078e00ff */
[----:B------:R-:W-:Y:S01]  /*d8f0*/  LOP3.LUT R136, R136, 0xffff0000, RZ, 0xc0, !PT ;  /* 0xffff000088887812 */ /* 0x000fe200078ec0ff */
[C---:B-1----:R-:W-:Y:S01]  /*d900*/  IMAD.U32 R73, R8.reuse, 0x10000, RZ ;  /* 0x0001000008497824 */ /* 0x042fe200078e00ff */
[----:B------:R-:W-:Y:S01]  /*d910*/  LOP3.LUT R72, R8, 0xffff0000, RZ, 0xc0, !PT ;  /* 0xffff000008487812 */ /* 0x000fe200078ec0ff */
[C---:B------:R-:W-:Y:S01]  /*d920*/  IMAD.U32 R8, R9.reuse, 0x10000, RZ ;  /* 0x0001000009087824 */ /* 0x040fe200078e00ff */
[----:B------:R-:W-:Y:S01]  /*d930*/  LOP3.LUT R75, R9, 0xffff0000, RZ, 0xc0, !PT ;  /* 0xffff0000094b7812 */ /* 0x000fe200078ec0ff */
[C---:B------:R-:W-:Y:S01]  /*d940*/  IMAD.U32 R9, R11.reuse, 0x10000, RZ ;  /* 0x000100000b097824 */ /* 0x040fe200078e00ff */
[----:B------:R-:W-:Y:S01]  /*d950*/  LOP3.LUT R77, R11, 0xffff0000, RZ, 0xc0, !PT ;  /* 0xffff00000b4d7812 */ /* 0x000fe200078ec0ff */
[----:B--2---:R-:W-:Y:S01]  /*d960*/  IMAD.U32 R88, R6, 0x10000, RZ ;  /* 0x0001000006587824 */ /* 0x004fe200078e00ff */
[C---:B------:R-:W-:Y:S01]  /*d970*/  SHF.L.U32 R76, R4.reuse, 0x10, RZ ;  /* 0x00000010044c7819 */ /* 0x040fe200000006ff */
[----:B------:R-:W-:Y:S01]  /*d980*/  IMAD.U32 R78, R7, 0x10000, RZ ;  /* 0x00010000074e7824 */ /* 0x000fe200078e00ff */
[----:B------:R-:W-:Y:S01]  /*d990*/  LOP3.LUT R11, R4, 0xffff0000, RZ, 0xc0, !PT ;  /* 0xffff0000040b7812 */ /* 0x000fe200078ec0ff */
[C---:B------:R-:W-:Y:S01]  /*d9a0*/  IMAD.U32 R4, R5.reuse, 0x10000, RZ ;  /* 0x0001000005047824 */ /* 0x040fe200078e00ff */
[----:B------:R-:W-:Y:S01]  /*d9b0*/  LOP3.LUT R89, R5, 0xffff0000, RZ, 0xc0, !PT ;  /* 0xffff000005597812 */ /* 0x000fe200078ec0ff */
[----:B------:R-:W-:Y:S01]  /*d9c0*/  IMAD.U32 R5, R130, 0x10000, RZ ;  /* 0x0001000082057824 */ /* 0x000fe200078e00ff */
[----:B------:R-:W-:Y:S01]  /*d9d0*/  LOP3.LUT R87, R6, 0xffff0000, RZ, 0xc0, !PT ;  /* 0xffff000006577812 */ /* 0x000fe200078ec0ff */
[----:B------:R-:W-:Y:S01]  /*d9e0*/  IMAD.U32 R74, R10, 0x10000, RZ ;  /* 0x000100000a4a7824 */ /* 0x000fe200078e00ff */
[----:B------:R-:W-:Y:S01]  /*d9f0*/  LOP3.LUT R130, R130, 0xffff0000, RZ, 0xc0, !PT ;  /* 0xffff000082827812 */ /* 0x000fe200078ec0ff */
[C---:B------:R-:W-:Y:S01]  /*da00*/  FMUL.FTZ R6, R76.reuse, R5 ;  /* 0x000000054c067220 */ /* 0x040fe20000410000 */
[----:B------:R-:W-:Y:S01]  /*da10*/  LOP3.LUT R7, R7, 0xffff0000, RZ, 0xc0, !PT ;  /* 0xffff000007077812 */ /* 0x000fe200078ec0ff */
[-C--:B------:R-:W-:Y:S01]  /*da20*/  FMUL.FTZ R76, R76, R79.reuse ;  /* 0x0000004f4c4c7220 */ /* 0x080fe20000410000 */
[----:B------:R-:W-:Y:S01]  /*da30*/  LOP3.LUT R10, R10, 0xffff0000, RZ, 0xc0, !PT ;  /* 0xffff00000a0a7812 */ /* 0x000fe200078ec0ff */
[----:B------:R-:W-:-:S02]  /*da40*/  FFMA.FTZ R6, R73, R79, -R6 ;  /* 0x0000004f49067223 */ /* 0x000fc40000010806 */
[----:B------:R-:W-:Y:S01]  /*da50*/  FFMA.FTZ R76, R73, R5, R76 ;  /* 0x00000005494c7223 */ /* 0x000fe2000001004c */
[----:B------:R-:W-:Y:S01]  /*da60*/  SHF.L.U32 R5, R133, 0x10, RZ ;  /* 0x0000001085057819 */ /* 0x000fe200000006ff */
[C---:B------:R-:W-:Y:S02]  /*da70*/  FMUL.FTZ R79, R11.reuse, R130 ;  /* 0x000000820b4f7220 */ /* 0x040fe40000410000 */
[-C--:B------:R-:W-:Y:S02]  /*da80*/  FMUL.FTZ R11, R11, R134.reuse ;  /* 0x000000860b0b7220 */ /* 0x080fe40000410000 */
[C---:B------:R-:W-:Y:S02]  /*da90*/  FMUL.FTZ R73, R4.reuse, R91 ;  /* 0x0000005b04497220 */ /* 0x040fe40000410000 */
[----:B------:R-:W-:Y:S02]  /*daa0*/  FMUL.FTZ R4, R4, R5 ;  /* 0x0000000504047220 */ /* 0x000fe40000410000 */
[----:B------:R-:W-:-:S02]  /*dab0*/  FFMA.FTZ R79, R72, R134, -R79 ;  /* 0x00000086484f7223 */ /* 0x000fc4000001084f */
[----:B------:R-:W-:Y:S02]  /*dac0*/  FFMA.FTZ R11, R72, R130, R11 ;  /* 0x00000082480b7223 */ /* 0x000fe4000001000b */
[C---:B------:R-:W-:Y:S02]  /*dad0*/  FFMA.FTZ R73, R8.reuse, R5, -R73 ;  /* 0x0000000508497223 */ /* 0x040fe40000010849 */
[----:B------:R-:W-:Y:S02]  /*dae0*/  IMAD.U32 R72, R135, 0x10000, RZ ;  /* 0x0001000087487824 */ /* 0x000fe400078e00ff */
[----:B------:R-:W-:Y:S01]  /*daf0*/  FFMA.FTZ R5, R8, R91, R4 ;  /* 0x0000005b08057223 */ /* 0x000fe20000010004 */
[----:B------:R-:W-:Y:S01]  /*db00*/  LOP3.LUT R4, R133, 0xffff0000, RZ, 0xc0, !PT ;  /* 0xffff000085047812 */ /* 0x000fe200078ec0ff */
[C---:B------:R-:W-:Y:S02]  /*db10*/  FMUL.FTZ R8, R78.reuse, R90 ;  /* 0x0000005a4e087220 */ /* 0x040fe40000410000 */
[----:B------:R-:W-:-:S02]  /*db20*/  FMUL.FTZ R78, R78, R72 ;  /* 0x000000484e4e7220 */ /* 0x000fc40000410000 */
[----:B------:R-:W-:Y:S02]  /*db30*/  FFMA.FTZ R72, R9, R72, -R8 ;  /* 0x0000004809487223 */ /* 0x000fe40000010808 */
[C---:B------:R-:W-:Y:S01]  /*db40*/  IMAD.U32 R91, R132.reuse, 0x10000, RZ ;  /* 0x00010000845b7824 */ /* 0x040fe200078e00ff */
[----:B------:R-:W-:Y:S01]  /*db50*/  LOP3.LUT R132, R132, 0xffff0000, RZ, 0xc0, !PT ;  /* 0xffff000084847812 */ /* 0x000fe200078ec0ff */
[----:B------:R-:W-:Y:S02]  /*db60*/  FMUL.FTZ R8, R89, R100 ;  /* 0x0000006459087220 */ /* 0x000fe40000410000 */
[----:B------:R-:W-:Y:S02]  /*db70*/  FFMA.FTZ R90, R9, R90, R78 ;  /* 0x0000005a095a7223 */ /* 0x000fe4000001004e */
[----:B------:R-:W-:Y:S02]  /*db80*/  FMUL.FTZ R89, R89, R4 ;  /* 0x0000000459597220 */ /* 0x000fe40000410000 */
[----:B------:R-:W-:-:S02]  /*db90*/  FMUL.FTZ R9, R88, R91 ;  /* 0x0000005b58097220 */ /* 0x000fc40000410000 */
[----:B------:R-:W-:Y:S01]  /*dba0*/  FFMA.FTZ R78, R75, R4, -R8 ;  /* 0x000000044b4e7223 */ /* 0x000fe20000010808 */
[----:B------:R-:W-:Y:S01]  /*dbb0*/  LOP3.LUT R4, R131, 0xffff0000, RZ, 0xc0, !PT ;  /* 0xffff000083047812 */ /* 0x000fe200078ec0ff */
[-C--:B------:R-:W-:Y:S01]  /*dbc0*/  FMUL.FTZ R88, R88, R101.reuse ;  /* 0x0000006558587220 */ /* 0x080fe20000410000 */
[----:B------:R-:W-:Y:S01]  /*dbd0*/  LOP3.LUT R8, R135, 0xffff0000, RZ, 0xc0, !PT ;  /* 0xffff000087087812 */ /* 0x000fe200078ec0ff */
[----:B------:R-:W-:Y:S02]  /*dbe0*/  FFMA.FTZ R100, R75, R100, R89 ;  /* 0x000000644b647223 */ /* 0x000fe40000010059 */
[C---:B------:R-:W-:Y:S02]  /*dbf0*/  FFMA.FTZ R101, R74.reuse, R101, -R9 ;  /* 0x000000654a657223 */ /* 0x040fe40000010809 */
[----:B------:R-:W-:Y:S01]  /*dc00*/  FFMA.FTZ R88, R74, R91, R88 ;  /* 0x0000005b4a587223 */ /* 0x000fe20000010058 */
[----:B------:R-:W-:Y:S01]  /*dc10*/  F2FP.BF16.PACK_AB R5, R100, R5 ;  /* 0x000000056405723e */ /* 0x000fe200000010ff */
[----:B------:R-:W-:-:S02]  /*dc20*/  FMUL.FTZ R89, R87, R132 ;  /* 0x0000008457597220 */ /* 0x000fc40000410000 */
[----:B------:R-:W-:Y:S02]  /*dc30*/  FMUL.FTZ R74, R7, R4 ;  /* 0x00000004074a7220 */ /* 0x000fe40000410000 */
[----:B------:R-:W-:Y:S02]  /*dc40*/  FMUL.FTZ R75, R87, R136 ;  /* 0x00000088574b7220 */ /* 0x000fe40000410000 */
[----:B------:R-:W-:Y:S02]  /*dc50*/  FMUL.FTZ R9, R7, R8 ;  /* 0x0000000807097220 */ /* 0x000fe40000410000 */
[C---:B------:R-:W-:Y:S02]  /*dc60*/  FFMA.FTZ R136, R10.reuse, R136, -R89 ;  /* 0x000000880a887223 */ /* 0x040fe40000010859 */
[----:B------:R-:W-:Y:S01]  /*dc70*/  FFMA.FTZ R7, R77, R8, -R74 ;  /* 0x000000084d077223 */ /* 0x000fe2000001084a */
[----:B------:R-:W-:Y:S01]  /*dc80*/  F2FP.BF16.PACK_AB R8, R79, R6 ;  /* 0x000000064f08723e */ /* 0x000fe200000010ff */
        /* <DEDUP_REMOVED lines=10> */
.L_x_446:
[----:B------:R-:W-:Y:S05]  /*dd30*/  BSYNC B0 ;  /* 0x0000000000007941 */ /* 0x000fea0003800000 */
.L_x_445:
[----:B------:R-:W-:-:S13]  /*dd40*/  ISETP.GE.AND P0, PT, R219, c[0x0][0x27c], PT ;  /* 0x00009f00db007a0c */ /* 0x000fda0003f06270 */
[----:B------:R-:W-:Y:S05]  /*dd50*/  @P0 BRA `(.L_x_444) ;  /* 0x0000078000000947 */ /* 0x000fea0003800000 */
[----:B-1----:R-:W-:Y:S01]  /*dd60*/  SHF.R.S32.HI R8, RZ, 0x1f, R219 ;  /* 0x0000001fff087819 */ /* 0x002fe200000114db */
[----:B------:R-:W-:Y:S01]  /*dd70*/  IMAD.MOV.U32 R9, RZ, RZ, c[0x0][0x27c] ;  /* 0x00009f00ff097624 */ /* 0x000fe200078e00ff */
[----:B------:R-:W-:Y:S01]  /*dd80*/  SHF.R.S32.HI R5, RZ, 0x1f, R84 ;  /* 0x0000001fff057819 */ /* 0x000fe20000011454 */
[----:B------:R-:W-:Y:S01]  /*dd90*/  IMAD.SHL.U32 R10, R84, 0x40, RZ ;  /* 0x00000040540a7824 */ /* 0x000fe200078e00ff */
[CC--:B------:R-:W-:Y:S02]  /*dda0*/  LEA.HI R11, R8.reuse, R219.reuse, RZ, 0x3 ;  /* 0x000000db080b7211 */ /* 0x0c0fe400078f18ff */
[----:B------:R-:W-:Y:S02]  /*ddb0*/  LEA.HI R5, R5, R84, RZ, 0x3 ;  /* 0x0000005405057211 */ /* 0x000fe400078f18ff */
[----:B------:R-:W-:Y:S02]  /*ddc0*/  SHF.R.S32.HI R4, RZ, 0x3, R11 ;  /* 0x00000003ff047819 */ /* 0x000fe4000001140b */
[----:B------:R-:W-:Y:S01]  /*ddd0*/  LEA.HI R8, R8, R219, RZ, 0x6 ;  /* 0x000000db08087211 */ /* 0x000fe200078f30ff */
[----:B------:R-:W-:Y:S01]  /*dde0*/  IMAD.SHL.U32 R5, R5, 0x40, RZ ;  /* 0x0000004005057824 */ /* 0x000fe200078e00ff */
[----:B------:R-:W-:-:S02]  /*ddf0*/  LEA.HI R9, R9, R4, RZ, 0x1d ;  /* 0x0000000409097211 */ /* 0x000fc400078fe8ff */
[----:B------:R-:W-:Y:S01]  /*de00*/  LOP3.LUT R10, R10, 0x1c0, RZ, 0xc0, !PT ;  /* 0x000001c00a0a7812 */ /* 0x000fe200078ec0ff */
[----:B------:R-:W-:Y:S01]  /*de10*/  IMAD.SHL.U32 R8, R8, 0x80, RZ ;  /* 0x0000008008087824 */ /* 0x000fe200078e00ff */
[----:B------:R-:W-:Y:S01]  /*de20*/  SHF.R.S32.HI R6, RZ, 0x1f, R9 ;  /* 0x0000001fff067819 */ /* 0x000fe20000011409 */
[----:B------:R-:W-:Y:S01]  /*de30*/  IMAD.SHL.U32 R7, R9, 0x8, RZ ;  /* 0x0000000809077824 */ /* 0x000fe200078e00ff */
[----:B------:R-:W-:Y:S02]  /*de40*/  LOP3.LUT R11, R10, 0x38, R11, 0xf8, !PT ;  /* 0x000000380a0b7812 */ /* 0x000fe400078ef80b */
[----:B------:R-:W-:Y:S02]  /*de50*/  LEA.HI R6, R6, R9, RZ, 0x3 ;  /* 0x0000000906067211 */ /* 0x000fe400078f18ff */
[----:B------:R-:W-:Y:S02]  /*de60*/  SHF.R.U32.HI R4, RZ, 0x3, R10 ;  /* 0x00000003ff047819 */ /* 0x000fe4000001160a */
[----:B------:R-:W-:Y:S01]  /*de70*/  LOP3.LUT R7, R10, 0x38, R7, 0xf8, !PT ;  /* 0x000000380a077812 */ /* 0x000fe200078ef807 */
[----:B------:R-:W-:Y:S01]  /*de80*/  IMAD.SHL.U32 R6, R6, 0x400, RZ ;  /* 0x0000040006067824 */ /* 0x000fe200078e00ff */
[----:B------:R-:W-:-:S02]  /*de90*/  LOP3.LUT R5, R5, 0xfffffe00, RZ, 0xc0, !PT ;  /* 0xfffffe0005057812 */ /* 0x000fc400078ec0ff */
[----:B------:R-:W-:Y:S02]  /*dea0*/  LOP3.LUT R8, R8, 0x7fffe000, RZ, 0xc0, !PT ;  /* 0x7fffe00008087812 */ /* 0x000fe400078ec0ff */
[-C--:B------:R-:W-:Y:S02]  /*deb0*/  LOP3.LUT R11, R11, R4.reuse, RZ, 0x3c, !PT ;  /* 0x000000040b0b7212 */ /* 0x080fe400078e3cff */
[----:B------:R-:W-:Y:S02]  /*dec0*/  LOP3.LUT R72, R7, R4, RZ, 0x3c, !PT ;  /* 0x0000000407487212 */ /* 0x000fe400078e3cff */
[----:B------:R-:W-:Y:S02]  /*ded0*/  LOP3.LUT R6, R6, 0x7fffe000, RZ, 0xc0, !PT ;  /* 0x7fffe00006067812 */ /* 0x000fe400078ec0ff */
[--C-:B------:R-:W-:Y:S02]  /*dee0*/  IADD3 R8, R11, R8, R5.reuse ;  /* 0x000000080b087210 */ /* 0x100fe40007ffe005 */
[----:B------:R-:W-:-:S02]  /*def0*/  IADD3 R72, R72, R6, R5 ;  /* 0x0000000648487210 */ /* 0x000fc40007ffe005 */
[--C-:B------:R-:W-:Y:S01]  /*df00*/  SHF.R.U64 R75, R52, 0x10, R53.reuse ;  /* 0x00000010344b7819 */ /* 0x100fe20000001235 */
[----:B------:R-:W-:Y:S01]  /*df10*/  IMAD.SHL.U32 R73, R8, 0x2, RZ ;  /* 0x0000000208497824 */ /* 0x000fe200078e00ff */
[----:B------:R-:W-:Y:S01]  /*df20*/  SHF.R.U32.HI R52, RZ, 0x10, R53 ;  /* 0x00000010ff347819 */ /* 0x000fe20000011635 */
[----:B------:R-:W-:Y:S01]  /*df30*/  IMAD.SHL.U32 R72, R72, 0x2, RZ ;  /* 0x0000000248487824 */ /* 0x000fe200078e00ff */
[--C-:B------:R-:W-:Y:S02]  /*df40*/  SHF.R.U64 R53, R54, 0x10, R55.reuse ;  /* 0x0000001036357819 */ /* 0x100fe40000001237 */
[----:B------:R-:W1:Y:S01]  /*df50*/  LDS.128 R8, [R73+0x10080] ;  /* 0x0100800049087984 */ /* 0x000e620000000c00 */
[----:B------:R-:W-:Y:S02]  /*df60*/  SHF.R.U32.HI R54, RZ, 0x10, R55 ;  /* 0x00000010ff367819 */ /* 0x000fe40000011637 */
[--C-:B------:R-:W-:Y:S01]  /*df70*/  SHF.R.U64 R55, R48, 0x10, R49.reuse ;  /* 0x0000001030377819 */ /* 0x100fe20000001231 */
[----:B------:R-:W2:Y:S01]  /*df80*/  LDS.128 R4, [R72+0x10080] ;  /* 0x0100800048047984 */ /* 0x000ea20000000c00 */
[----:B------:R-:W-:-:S02]  /*df90*/  SHF.R.U32.HI R48, RZ, 0x10, R49 ;  /* 0x00000010ff307819 */ /* 0x000fc40000011631 */
[----:B------:R-:W-:Y:S02]  /*dfa0*/  SHF.R.U64 R49, R50, 0x10, R51 ;  /* 0x0000001032317819 */ /* 0x000fe40000001233 */
        /* <DEDUP_REMOVED lines=42> */
[----:B------:R-:W-:Y:S02]  /*e250*/  FFMA.FTZ R11, R48, R122, R11 ;  /* 0x0000007a300b7223 */ /* 0x000fe4000001000b */
        /* <DEDUP_REMOVED lines=9> */
[C---:B------:R-:W-:Y:S01]  /*e2f0*/  IMAD.U32 R50, R10.reuse, 0x10000, RZ ;  /* 0x000100000a327824 */ /* 0x040fe200078e00ff */
[----:B------:R-:W-:Y:S01]  /*e300*/  LOP3.LUT R10, R10, 0xffff0000, RZ, 0xc0, !PT ;  /* 0xffff00000a0a7812 */ /* 0x000fe200078ec0ff */
[C---:B------:R-:W-:Y:S02]  /*e310*/  FMUL.FTZ R4, R76.reuse, R121 ;  /* 0x000000794c047220 */ /* 0x040fe40000410000 */
[----:B------:R-:W-:Y:S02]  /*e320*/  FMUL.FTZ R9, R75, R8 ;  /* 0x000000084b097220 */ /* 0x000fe40000410000 */
[----:B------:R-:W-:-:S02]  /*e330*/  FMUL.FTZ R76, R76, R125 ;  /* 0x0000007d4c4c7220 */ /* 0x000fc40000410000 */
[----:B------:R-:W-:Y:S02]  /*e340*/  FMUL.FTZ R75, R75, R77 ;  /* 0x0000004d4b4b7220 */ /* 0x000fe40000410000 */
        /* <DEDUP_REMOVED lines=25> */
.L_x_444:
[----:B------:R-:W-:Y:S05]  /*e4e0*/  BSYNC B1 ;  /* 0x0000000000017941 */ /* 0x000fea0003800000 */
.L_x_443:
        /* <DEDUP_REMOVED lines=120> */
.L_x_450:
[----:B------:R-:W-:Y:S05]  /*ec70*/  BSYNC B0 ;  /* 0x0000000000007941 */ /* 0x000fea0003800000 */
.L_x_449:
        /* <DEDUP_REMOVED lines=122> */
.L_x_448:
[----:B------:R-:W-:Y:S05]  /*f420*/  BSYNC B1 ;  /* 0x0000000000017941 */ /* 0x000fea0003800000 */
.L_x_447:
[----:B------:R-:W-:-:S04]  /*f430*/  IADD3 R28, R39, 0x60, RZ ;  /* 0x00000060271c7810 */ /* 0x000fc80007ffe0ff */
        /* <DEDUP_REMOVED lines=118> */
.L_x_452:
[----:B------:R-:W-:Y:S05]  /*fba0*/  BSYNC B0 ;  /* 0x0000000000007941 */ /* 0x000fea0003800000 */
.L_x_451:
        /* <DEDUP_REMOVED lines=28> */
[----:B------:R-:W-:Y:S01]  /*fd70*/  SHF.R.U64 R15, R24, 0x10, R25 ;  /* 0x00000010180f7819 */ /* 0x000fe20000001219 */
[----:B------:R-:W-:Y:S01]  /*fd80*/  IMAD.SHL.U32 R13, R8, 0x2, RZ ;  /* 0x00000002080d7824 */ /* 0x000fe200078e00ff */
[----:B------:R-:W-:Y:S01]  /*fd90*/  SHF.R.U64 R14, R18, 0x10, R19 ;  /* 0x00000010120e7819 */ /* 0x000fe20000001213 */
[----:B------:R-:W-:Y:S01]  /*fda0*/  IMAD.SHL.U32 R12, R12, 0x2, RZ ;  /* 0x000000020c0c7824 */ /* 0x000fe200078e00ff */
[----:B------:R-:W-:Y:S02]  /*fdb0*/  SHF.R.U64 R23, R16, 0x10, R17 ;  /* 0x0000001010177819 */ /* 0x000fe40000001211 */
[----:B------:R-:W1:Y:S01]  /*fdc0*/  LDS.128 R8, [R13+0x10080] ;  /* 0x010080000d087984 */ /* 0x000e620000000c00 */
[----:B------:R-:W-:Y:S02]  /*fdd0*/  SHF.R.U32.HI R18, RZ, 0x10, R19 ;  /* 0x00000010ff127819 */ /* 0x000fe40000011613 */
[----:B------:R-:W-:Y:S01]  /*fde0*/  PRMT R70, R70, 0x5410, R15 ;  /* 0x0000541046467816 */ /* 0x000fe2000000000f */
[----:B------:R-:W2:Y:S01]  /*fdf0*/  LDS.128 R4, [R12+0x10080] ;  /* 0x010080000c047984 */ /* 0x000ea20000000c00 */
[----:B------:R-:W-:-:S02]  /*fe00*/  PRMT R67, R67, 0x5410, R14 ;  /* 0x0000541043437816 */ /* 0x000fc4000000000e */
[----:B------:R-:W-:Y:S02]  /*fe10*/  SHF.R.U32.HI R16, RZ, 0x10, R17 ;  /* 0x00000010ff107819 */ /* 0x000fe40000011611 */
[----:B------:R-:W-:Y:S02]  /*fe20*/  PRMT R62, R62, 0x5410, R23 ;  /* 0x000054103e3e7816 */ /* 0x000fe40000000017 */
[----:B------:R-:W-:Y:S02]  /*fe30*/  SHF.R.U64 R21, R26, 0x10, R27 ;  /* 0x000000101a157819 */ /* 0x000fe4000000121b */
[----:B------:R-:W-:Y:S02]  /*fe40*/  PRMT R63, R63, 0x5410, R18 ;  /* 0x000054103f3f7816 */ /* 0x000fe40000000012 */
[----:B------:R-:W-:Y:S01]  /*fe50*/  PRMT R80, R80, 0x5410, R21 ;  /* 0x0000541050507816 */ /* 0x000fe20000000015 */
[----:B------:R-:W-:Y:S01]  /*fe60*/  IMAD.U32 R21, R70, 0x10000, RZ ;  /* 0x0001000046157824 */ /* 0x000fe200078e00ff */
[----:B------:R-:W-:-:S02]  /*fe70*/  SHF.R.U32.HI R25, RZ, 0x10, R25 ;  /* 0x00000010ff197819 */ /* 0x000fc40000011619 */
[----:B------:R-:W-:Y:S02]  /*fe80*/  PRMT R61, R61, 0x5410, R16 ;  /* 0x000054103d3d7816 */ /* 0x000fe40000000010 */
[----:B------:R-:W-:Y:S02]  /*fe90*/  PRMT R68, R68, 0x5410, R25 ;  /* 0x0000541044447816 */ /* 0x000fe40000000019 */
[----:B------:R-:W-:Y:S01]  /*fea0*/  LOP3.LUT R70, R70, 0xffff0000, RZ, 0xc0, !PT ;  /* 0xffff000046467812 */ /* 0x000fe200078ec0ff */
[C---:B------:R-:W-:Y:S01]  /*feb0*/  IMAD.U32 R25, R61.reuse, 0x10000, RZ ;  /* 0x000100003d197824 */ /* 0x040fe200078e00ff */
[----:B------:R-:W-:Y:S02]  /*fec0*/  SHF.R.U32.HI R26, RZ, 0x10, R27 ;  /* 0x00000010ff1a7819 */ /* 0x000fe4000001161b */
[----:B------:R-:W-:Y:S02]  /*fed0*/  LOP3.LUT R61, R61, 0xffff0000, RZ, 0xc0, !PT ;  /* 0xffff00003d3d7812 */ /* 0x000fe400078ec0ff */
[----:B------:R-:W-:Y:S01]  /*fee0*/  PRMT R71, R71, 0x5410, R26 ;  /* 0x0000541047477816 */ /* 0x000fe2000000001a */
[----:B------:R-:W-:-:S02]  /*fef0*/  IMAD.U32 R26, R63, 0x10000, RZ ;  /* 0x000100003f1a7824 */ /* 0x000fc400078e00ff */
        /* <DEDUP_REMOVED lines=18> */
[C---:B------:R-:W-:Y:S02]  /*10020*/  FMUL.FTZ R21, R11.reuse, R62 ;  /* 0x0000003e0b157220 */ /* 0x040fe40000410000 */
        /* <DEDUP_REMOVED lines=14> */
[C---:B------:R-:W-:Y:S01]  /*10110*/  IMAD.U32 R8, R67.reuse, 0x10000, RZ ;  /* 0x0001000043087824 */ /* 0x040fe200078e00ff */
[----:B------:R-:W-:Y:S01]  /*10120*/  LOP3.LUT R67, R67, 0xffff0000, RZ, 0xc0, !PT ;  /* 0xffff000043437812 */ /* 0x000fe200078ec0ff */
[----:B------:R-:W-:-:S02]  /*10130*/  FFMA.FTZ R14, R9, R14, -R4 ;  /* 0x0000000e090e7223 */ /* 0x000fc40000010804 */
[----:B------:R-:W-:Y:S02]  /*10140*/  IMAD.U32 R25, R80, 0x10000, RZ ;  /* 0x0001000050197824 */ /* 0x000fe400078e00ff */
[----:B------:R-:W-:Y:S02]  /*10150*/  FMUL.FTZ R4, R24, R61 ;  /* 0x0000003d18047220 */ /* 0x000fe40000410000 */
[----:B------:R-:W-:Y:S01]  /*10160*/  FFMA.FTZ R26, R9, R26, R20 ;  /* 0x0000001a091a7223 */ /* 0x000fe20000010014 */
[----:B------:R-:W-:Y:S01]  /*10170*/  LOP3.LUT R20, R71, 0xffff0000, RZ, 0xc0, !PT ;  /* 0xffff000047147812 */ /* 0x000fe200078ec0ff */
[C---:B------:R-:W-:Y:S01]  /*10180*/  IMAD.U32 R16, R10.reuse, 0x10000, RZ ;  /* 0x000100000a107824 */ /* 0x040fe200078e00ff */
[----:B------:R-:W-:Y:S01]  /*10190*/  LOP3.LUT R10, R10, 0xffff0000, RZ, 0xc0, !PT ;  /* 0xffff00000a0a7812 */ /* 0x000fe200078ec0ff */
[----:B------:R-:W-:Y:S02]  /*101a0*/  FMUL.FTZ R9, R23, R8 ;  /* 0x0000000817097220 */ /* 0x000fe40000410000 */
[----:B------:R-:W-:-:S02]  /*101b0*/  FMUL.FTZ R24, R24, R68 ;  /* 0x0000004418187220 */ /* 0x000fc40000410000 */
[----:B------:R-:W-:Y:S01]  /*101c0*/  FFMA.FTZ R68, R17, R68, -R4 ;  /* 0x0000004411447223 */ /* 0x000fe20000010804 */
[----:B------:R-:W-:Y:S01]  /*101d0*/  LOP3.LUT R4, R63, 0xffff0000, RZ, 0xc0, !PT ;  /* 0xffff00003f047812 */ /* 0x000fe200078ec0ff */
[-C--:B------:R-:W-:Y:S02]  /*101e0*/  FMUL.FTZ R23, R23, R25.reuse ;  /* 0x0000001917177220 */ /* 0x080fe40000410000 */
[----:B------:R-:W-:Y:S01]  /*101f0*/  FFMA.FTZ R25, R16, R25, -R9 ;  /* 0x0000001910197223 */ /* 0x000fe20000010809 */
[----:B------:R-:W-:Y:S01]  /*10200*/  LOP3.LUT R9, R80, 0xffff0000, RZ, 0xc0, !PT ;  /* 0xffff000050097812 */ /* 0x000fe200078ec0ff */
[----:B------:R-:W-:Y:S02]  /*10210*/  FFMA.FTZ R24, R17, R61, R24 ;  /* 0x0000003d11187223 */ /* 0x000fe40000010018 */
[----:B------:R-:W-:Y:S02]  /*10220*/  FFMA.FTZ R23, R16, R8, R23 ;  /* 0x0000000810177223 */ /* 0x000fe40000010017 */
[----:B------:R-:W-:Y:S01]  /*10230*/  FMUL.FTZ R16, R22, R67 ;  /* 0x0000004316107220 */ /* 0x000fe20000410000 */
[----:B------:R-:W-:Y:S01]  /*10240*/  F2FP.BF16.PACK_AB R5, R24, R5 ;  /* 0x000000051805723e */ /* 0x000fe200000010ff */
[----:B------:R-:W-:-:S02]  /*10250*/  FMUL.FTZ R17, R7, R4 ;  /* 0x0000000407117220 */ /* 0x000fc40000410000 */
[-C--:B------:R-:W-:Y:S02]  /*10260*/  FMUL.FTZ R22, R22, R9.reuse ;  /* 0x0000000916167220 */ /* 0x080fe40000410000 */
[-C--:B------:R-:W-:Y:S02]  /*10270*/  FMUL.FTZ R8, R7, R20.reuse ;  /* 0x0000001407087220 */ /* 0x080fe40000410000 */
[----:B------:R-:W-:Y:S01]  /*10280*/  FFMA.FTZ R16, R10, R9, -R16 ;  /* 0x000000090a107223 */ /* 0x000fe20000010810 */
[----:B------:R-:W-:Y:S01]  /*10290*/  F2FP.BF16.PACK_AB R9, R68, R15 ;  /* 0x0000000f4409723e */ /* 0x000fe200000010ff */
        /* <DEDUP_REMOVED lines=11> */
.L_x_424:
[----:B------:R-:W-:Y:S05]  /*10350*/  BSYNC B2 ;  /* 0x0000000000027941 */ /* 0x000fea0003800000 */
.L_x_390:
        /* <DEDUP_REMOVED lines=12> */
[----:B------:R-:W-:Y:S01]  /*10420*/  IMAD R58, R58, c[0x0][0x218], RZ ;  /* 0x000086003a3a7a24 */ /* 0x000fe200078e02ff */
[----:B------:R-:W-:Y:S01]  /*10430*/  LOP3.LUT R8, R8, 0xfffffffe, RZ, 0xc0, !PT ;  /* 0xfffffffe08087812 */ /* 0x000fe200078ec0ff */
[----:B------:R-:W-:Y:S01]  /*10440*/  IMAD.IADD R7, R7, 0x1, R9 ;  /* 0x0000000107077824 */ /* 0x000fe200078e0209 */
[----:B------:R-:W-:Y:S01]  /*10450*/  LOP3.LUT R11, R4, R11, RZ, 0x3c, !PT ;  /* 0x0000000b040b7212 */ /* 0x000fe200078e3cff */
[----:B------:R-:W-:Y:S01]  /*10460*/  IMAD R58, R217, c[0x0][0x21c], R58 ;  /* 0x00008700d93a7a24 */ /* 0x000fe200078e023a */
[----:B------:R-:W-:Y:S01]  /*10470*/  BAR.SYNC.DEFER_BLOCKING 0x0 ;  /* 0x0000000000007b1d */ /* 0x000fe20000010000 */
[----:B------:R-:W-:Y:S01]  /*10480*/  IMAD.IADD R8, R5, 0x1, -R8 ;  /* 0x0000000105087824 */ /* 0x000fe200078e0a08 */
[----:B------:R-:W-:Y:S01]  /*10490*/  ISETP.LT.AND P1, PT, R39, UR30, PT ;  /* 0x0000001e27007c0c */ /* 0x000fe2000bf21270 */
[----:B------:R-:W-:Y:S01]  /*104a0*/  IMAD.WIDE.U32 R6, R217, c[0x0][0x218], R6 ;  /* 0x00008600d9067a25 */ /* 0x000fe200078e0006 */
[----:B------:R-:W-:Y:S01]  /*104b0*/  SHF.R.S32.HI R228, RZ, 0x1f, R219 ;  /* 0x0000001fffe47819 */ /* 0x000fe200000114db */
[----:B------:R-:W-:-:S02]  /*104c0*/  UISETP.GT.AND UP0, UPT, UR17, UR8, UPT ;  /* 0x000000081100728c */ /* 0x000fc4000bf04270 */
[----:B------:R-:W-:Y:S01]  /*104d0*/  IMAD R213, R8, 0x200, R11 ;  /* 0x0000020008d57824 */ /* 0x000fe200078e020b */
[----:B------:R-:W-:Y:S01]  /*104e0*/  LEA.HI R228, R228, R219, RZ, 0x3 ;  /* 0x000000dbe4e47211 */ /* 0x000fe200078f18ff */
[----:B------:R-:W-:Y:S02]  /*104f0*/  IMAD.SHL.U32 R8, R8, 0x8, RZ ;  /* 0x0000000808087824 */ /* 0x000fe400078e00ff */
[----:B------:R-:W-:Y:S01]  /*10500*/  IMAD.SHL.U32 R213, R213, 0x2, RZ ;  /* 0x00000002d5d57824 */ /* 0x000fe200078e00ff */
[----:B------:R-:W-:Y:S01]  /*10510*/  LOP3.LUT R228, R228, 0xfffffff8, RZ, 0xc0, !PT ;  /* 0xfffffff8e4e47812 */ /* 0x000fe200078ec0ff */
[----:B------:R-:W-:Y:S02]  /*10520*/  IMAD.SHL.U32 R68, R57, 0x40, RZ ;  /* 0x0000004039447824 */ /* 0x000fe400078e00ff */
[----:B------:R-:W-:Y:S01]  /*10530*/  IMAD.SHL.U32 R220, R38, 0x2, RZ ;  /* 0x0000000226dc7824 */ /* 0x000fe200078e00ff */
[C---:B------:R-:W-:Y:S02]  /*10540*/  IADD3 R4, R213.reuse, 0xc080, RZ ;  /* 0x0000c080d5047810 */ /* 0x040fe40007ffe0ff */
[----:B------:R-:W-:-:S02]  /*10550*/  IADD3 R212, R213, 0xc0a0, RZ ;  /* 0x0000c0a0d5d47810 */ /* 0x000fc40007ffe0ff */
[----:B------:R-:W-:Y:S02]  /*10560*/  @P0 IADD3 R212, R4, -0x20, RZ ;  /* 0xffffffe004d40810 */ /* 0x000fe40007ffe0ff */
[----:B------:R-:W-:Y:S02]  /*10570*/  IADD3 R4, P0, R6, UR26, RZ ;  /* 0x0000001a06047c10 */ /* 0x000fe4000ff1e0ff */
[----:B------:R-:W-:Y:S01]  /*10580*/  LOP3.LUT R68, R68, 0xfffffe00, RZ, 0xc0, !PT ;  /* 0xfffffe0044447812 */ /* 0x000fe200078ec0ff */
[----:B------:R-:W-:Y:S01]  /*10590*/  LDSM.16.M88.4 R24, [R213+0xc080] ;  /* 0x00c08000d518783b */ /* 0x000fe20000000200 */
[----:B------:R-:W-:Y:S01]  /*105a0*/  IADD3.X R5, R7, UR12, R58, P0, !PT ;  /* 0x0000000c07057c10 */ /* 0x000fe200087fe43a */
[----:B------:R-:W-:Y:S01]  /*105b0*/  IMAD.SHL.U32 R7, R56, 0x40, RZ ;  /* 0x0000004038077824 */ /* 0x000fe200078e00ff */
[----:B------:R-:W-:Y:S01]  /*105c0*/  LEA R6, P0, R4, c[0x0][0x1f8], 0x1 ;  /* 0x00007e0004067a11 */ /* 0x000fe200078008ff */
[----:B------:R-:W-:Y:S01]  /*105d0*/  IMAD R214, R64, 0x400, R68 ;  /* 0x0000040040d67824 */ /* 0x000fe200078e0244 */
[----:B------:R-:W-:Y:S01]  /*105e0*/  LDSM.16.M88.4 R40, [R213+0xc880] ;  /* 0x00c88000d528783b */ /* 0x000fe20000000200 */
[----:B------:R-:W-:-:S02]  /*105f0*/  IADD3 R203, R212, 0x800, RZ ;  /* 0x00000800d4cb7810 */ /* 0x000fc40007ffe0ff */
[----:B------:R-:W-:Y:S01]  /*10600*/  LEA.HI.X R5, R4, c[0x0][0x1fc], R5, 0x1, P0 ;  /* 0x00007f0004057a11 */ /* 0x000fe200000f0c05 */
[----:B------:R-:W-:Y:S01]  /*10610*/  LDSM.16.M88.4 R16, [R212] ;  /* 0x00000000d410783b */ /* 0x000fe20000000200 */
[----:B------:R-:W-:Y:S02]  /*10620*/  LOP3.LUT R7, R7, 0x1c0, RZ, 0xc0, !PT ;  /* 0x000001c007077812 */ /* 0x000fe400078ec0ff */
[----:B------:R-:W-:Y:S01]  /*10630*/  LOP3.LUT P0, RZ, R0, 0x4, RZ, 0xc0, !PT ;  /* 0x0000000400ff7812 */ /* 0x000fe2000780c0ff */
[----:B------:R1:W-:Y:S01]  /*10640*/  SHFL.IDX PT, R4, R6, RZ, 0x181f ;  /* 0x00181fff06047589 */ /* 0x0003e200000e0000 */
[----:B------:R-:W-:Y:S01]  /*10650*/  LOP3.LUT R8, R7, 0x8, R8, 0xf8, !PT ;  /* 0x0000000807087812 */ /* 0x000fe200078ef808 */
[----:B------:R-:W-:Y:S01]  /*10660*/  IMAD.MOV.U32 R0, RZ, RZ, 0x40 ;  /* 0x00000040ff007424 */ /* 0x000fe200078e00ff */
[----:B------:R-:W-:Y:S01]  /*10670*/  SHF.R.U32.HI R67, RZ, 0x3, R7 ;  /* 0x00000003ff437819 */ /* 0x000fe20000011607 */
[----:B------:R-:W2:Y:S01]  /*10680*/  SHFL.IDX PT, R5, R5, RZ, 0x181f ;  /* 0x00181fff05057589 */ /* 0x000ea200000e0000 */
[----:B------:R-:W-:-:S02]  /*10690*/  SHF.R.S32.HI R7, RZ, 0x1f, R36 ;  /* 0x0000001fff077819 */ /* 0x000fc40000011424 */
[----:B------:R-:W-:Y:S01]  /*106a0*/  LOP3.LUT R67, R8, R67, RZ, 0x3c, !PT ;  /* 0x0000004308437212 */ /* 0x000fe200078e3cff */
[----:B------:R-:W-:Y:S01]  /*106b0*/  LDSM.16.M88.4 R44, [R212+0x800] ;  /* 0x00080000d42c783b */ /* 0x000fe20000000200 */
[----:B------:R-:W-:Y:S02]  /*106c0*/  SEL R0, R0, 0xffffffc0, !P0 ;  /* 0xffffffc000007807 */ /* 0x000fe40004000000 */
[----:B------:R-:W-:Y:S01]  /*106d0*/  ISETP.GE.OR P0, PT, R225, c[0x0][0x1d4], !P1 ;  /* 0x00007500e1007a0c */ /* 0x000fe20004f06670 */
[----:B------:R-:W-:Y:S01]  /*106e0*/  IMAD.IADD R214, R67, 0x1, R214 ;  /* 0x0000000143d67824 */ /* 0x000fe200078e02d6 */
[----:B------:R-:W-:Y:S01]  /*106f0*/  LEA.HI R226, R7, R36, RZ, 0x3 ;  /* 0x0000002407e27211 */ /* 0x000fe200078f18ff */
[----:B------:R-:W-:Y:S01]  /*10700*/  IMAD.IADD R208, R213, 0x1, R0 ;  /* 0x00000001d5d07824 */ /* 0x000fe200078e0200 */
[----:B------:R-:W-:Y:S01]  /*10710*/  IADD3 R201, R212, 0x1000, RZ ;  /* 0x00001000d4c97810 */ /* 0x000fe20007ffe0ff */
[----:B------:R-:W-:Y:S01]  /*10720*/  IMAD.SHL.U32 R214, R214, 0x2, RZ ;  /* 0x00000002d6d67824 */ /* 0x000fe200078e00ff */
[----:B------:R-:W-:Y:S01]  /*10730*/  LOP3.LUT R226, R226, 0xfffffff8, RZ, 0xc0, !PT ;  /* 0xfffffff8e2e27812 */ /* 0x000fe200078ec0ff */
[----:B------:R-:W-:Y:S01]  /*10740*/  IMAD.IADD R202, R0, 0x1, R212 ;  /* 0x0000000100ca7824 */ /* 0x000fe200078e02d4 */
[----:B------:R-:W-:Y:S01]  /*10750*/  IADD3 R200, R212, 0x1800, RZ ;  /* 0x00001800d4c87810 */ /* 0x000fe20007ffe0ff */
[--C-:B------:R-:W-:Y:S01]  /*10760*/  IMAD R210, R2, 0x2, R214.reuse ;  /* 0x0000000202d27824 */ /* 0x100fe200078e02d6 */
[----:B------:R-:W3:Y:S01]  /*10770*/  LDSM.16.M88.4 R20, [R214+0x10080] ;  /* 0x01008000d614783b */ /* 0x000ee20000000200 */
[C---:B------:R-:W-:Y:S01]  /*10780*/  IMAD R209, R3.reuse, 0x2, R214 ;  /* 0x0000000203d17824 */ /* 0x040fe200078e02d6 */
[----:B-1----:R-:W-:Y:S01]  /*10790*/  SHF.R.S32.HI R6, RZ, 0x1f, R37 ;  /* 0x0000001fff067819 */ /* 0x002fe20000011425 */
[----:B------:R-:W-:Y:S01]  /*107a0*/  IMAD R207, R3, 0x2, R210 ;  /* 0x0000000203cf7824 */ /* 0x000fe200078e02d2 */
[----:B------:R-:W1:Y:S01]  /*107b0*/  LDSM.16.M88.4 R8, [R210+0x10080] ;  /* 0x01008000d208783b */ /* 0x000e620000000200 */
[----:B------:R-:W-:Y:S01]  /*107c0*/  SHF.R.S32.HI R229, RZ, 0x1f, R226 ;  /* 0x0000001fffe57819 */ /* 0x000fe200000114e2 */
[----:B--2---:R-:W-:Y:S01]  /*107d0*/  IMAD.WIDE R14, R225, 0x2, R4 ;  /* 0x00000002e10e7825 */ /* 0x004fe200078e0204 */
[----:B------:R-:W-:-:S02]  /*107e0*/  LEA.HI R227, R6, R37, RZ, 0x3 ;  /* 0x0000002506e37211 */ /* 0x000fc400078f18ff */
[----:B------:R-:W-:Y:S01]  /*107f0*/  IADD3 R199, R212, 0x2000, RZ ;  /* 0x00002000d4c77810 */ /* 0x000fe20007ffe0ff */
[--C-:B------:R-:W-:Y:S01]  /*10800*/  IMAD.WIDE R12, R228, 0x2, R4.reuse ;  /* 0x00000002e40c7825 */ /* 0x100fe200078e0204 */
[----:B------:R-:W-:Y:S01]  /*10810*/  @!PT LDS RZ, [RZ] ;  /* 0x00000000fffff984 */ /* 0x000fe20000000800 */
[----:B------:R-:W-:Y:S01]  /*10820*/  @!PT LDS RZ, [RZ] ;  /* 0x00000000fffff984 */ /* 0x000fe20000000800 */
[----:B------:R-:W-:Y:S01]  /*10830*/  @!PT LDS RZ, [RZ] ;  /* 0x00000000fffff984 */ /* 0x000fe20000000800 */
[----:B------:R2:W-:Y:S01]  /*10840*/  LDGSTS.E.BYPASS.LTC128B.128 [R220+0x8080], [R14.64], !P0 ;  /* 0x080800000edc7fae */ /* 0x0005e2000c101d58 */
[----:B------:R-:W-:Y:S02]  /*10850*/  ISETP.GE.OR P0, PT, R219, c[0x0][0x1d4], !P1 ;  /* 0x00007500db007a0c */ /* 0x000fe40004f06670 */
[----:B------:R-:W-:Y:S01]  /*10860*/  LOP3.LUT R227, R227, 0xfffffff8, RZ, 0xc0, !PT ;  /* 0xfffffff8e3e37812 */ /* 0x000fe200078ec0ff */
[--C-:B------:R-:W-:Y:S01]  /*10870*/  IMAD.WIDE R52, R226, 0x2, R4.reuse ;  /* 0x00000002e2347825 */ /* 0x100fe200078e0204 */
[C---:B------:R-:W-:Y:S02]  /*10880*/  IADD3 R198, R212.reuse, 0x2800, RZ ;  /* 0x00002800d4c67810 */ /* 0x040fe40007ffe0ff */
[C---:B------:R-:W-:Y:S01]  /*10890*/  IADD3 R197, R212.reuse, 0x3000, RZ ;  /* 0x00003000d4c57810 */ /* 0x040fe20007ffe0ff */
[----:B------:R-:W-:Y:S01]  /*108a0*/  IMAD.WIDE R28, R227, 0x2, R4 ;  /* 0x00000002e31c7825 */ /* 0x000fe200078e0204 */
[----:B------:R-:W-:-:S05]  /*108b0*/  IADD3 R196, R212, 0x3800, RZ ;  /* 0x00003800d4c47810 */ /* 0x000fca0007ffe0ff */
[----:B------:R2:W-:Y:S01]  /*108c0*/  LDGSTS.E.BYPASS.LTC128B.128 [R220+0x9080], [R12.64], !P0 ;  /* 0x090800000cdc7fae */ /* 0x0005e2000c101d58 */
[----:B------:R-:W-:-:S13]  /*108d0*/  ISETP.GE.OR P0, PT, R37, c[0x0][0x1d4], !P1 ;  /* 0x0000750025007a0c */ /* 0x000fda0004f06670 */
[----:B------:R4:W-:Y:S01]  /*108e0*/  LDGSTS.E.BYPASS.LTC128B.128 [R220+0xa080], [R28.64], !P0 ;  /* 0x0a0800001cdc7fae */ /* 0x0009e2000c101d58 */
[----:B------:R-:W-:Y:S02]  /*108f0*/  ISETP.GE.OR P0, PT, R36, c[0x0][0x1d4], !P1 ;  /* 0x0000750024007a0c */ /* 0x000fe40004f06670 */
[C---:B---3--:R-:W-:Y:S08]  /*10900*/  HMMA.16816.F32.BF16 R36, R20.reuse, R40, RZ ;  /* 0x000000281424723c */ /* 0x048ff000000418ff */
[----:B--2---:R-:W-:Y:S03]  /*10910*/  HMMA.16816.F32.BF16 R12, R20, R24, RZ ;  /* 0x00000018140c723c */ /* 0x004fe600000418ff */
[----:B------:R2:W-:Y:S01]  /*10920*/  LDGSTS.E.BYPASS.LTC128B.128 [R220+0xb080], [R52.64], !P0 ;  /* 0x0b08000034dc7fae */ /* 0x0005e2000c101d58 */
[----:B------:R-:W-:-:S03]  /*10930*/  PLOP3.LUT P0, PT, PT, PT, UP0, 0x40, 0x0 ;  /* 0x000000000000781c */ /* 0x000fc60003f0e808 */
[----:B------:R-:W-:Y:S01]  /*10940*/  LDSM.16.M88.4 R48, [R209+0x10080] ;  /* 0x01008000d130783b */ /* 0x000fe20000000200 */
[C---:B------:R-:W-:Y:S03]  /*10950*/  HMMA.16816.F32.BF16 R24, R20.reuse, R26, RZ ;  /* 0x0000001a1418723c */ /* 0x040fe600000418ff */
[----:B------:R-:W3:Y:S04]  /*10960*/  LDSM.16.M88.4 R4, [R208+0xc080] ;  /* 0x00c08000d004783b */ /* 0x000ee80000000200 */
[----:B------:R-:W5:Y:S01]  /*10970*/  LDSM.16.M88.4 R60, [R208+0xc880] ;  /* 0x00c88000d03c783b */ /* 0x000f620000000200 */
[----:B------:R-:W-:Y:S03]  /*10980*/  HMMA.16816.F32.BF16 R20, R20, R42, RZ ;  /* 0x0000002a1414723c */ /* 0x000fe600000418ff */
[----:B------:R-:W-:Y:S04]  /*10990*/  LDSM.16.M88.4 R32, [R207+0x10080] ;  /* 0x01008000cf20783b */ /* 0x000fe80000000200 */
[----:B----4-:R-:W4:Y:S01]  /*109a0*/  LDSM.16.M88.4 R28, [R202] ;  /* 0x00000000ca1c783b */ /* 0x010f220000000200 */
[C---:B-1----:R-:W-:Y:S03]  /*109b0*/  HMMA.16816.F32.BF16 R12, R8.reuse, R16, R12 ;  /* 0x00000010080c723c */ /* 0x042fe6000004180c */
[----:B------:R-:W-:Y:S04]  /*109c0*/  LDSM.16.M88.4 R56, [R213+0xd080] ;  /* 0x00d08000d538783b */ /* 0x000fe80000000200 */
[----:B--2---:R-:W1:Y:S01]  /*109d0*/  LDSM.16.M88.4 R52, [R202+0x800] ;  /* 0x00080000ca34783b */ /* 0x004e620000000200 */
[C---:B------:R-:W-:Y:S03]  /*109e0*/  HMMA.16816.F32.BF16 R24, R8.reuse, R18, R24 ;  /* 0x000000120818723c */ /* 0x040fe60000041818 */
[----:B------:R-:W2:Y:S04]  /*109f0*/  LDSM.16.M88.4 R16, [R214+0x14080] ;  /* 0x01408000d610783b */ /* 0x000ea80000000200 */
[----:B------:R-:W-:Y:S01]  /*10a00*/  LDSM.16.M88.4 R40, [R212+0x1000] ;  /* 0x00100000d428783b */ /* 0x000fe20000000200 */
[C---:B------:R-:W-:Y:S03]  /*10a10*/  HMMA.16816.F32.BF16 R36, R8.reuse, R44, R36 ;  /* 0x0000002c0824723c */ /* 0x040fe60000041824 */
[----:B------:R-:W0:Y:S05]  /*10a20*/  LDGDEPBAR ;  /* 0x00000000000079af */ /* 0x000e2a0000000000 */
[----:B------:R-:W-:Y:S01]  /*10a30*/  HMMA.16816.F32.BF16 R8, R8, R46, R20 ;  /* 0x0000002e0808723c */ /* 0x000fe20000041814 */
[----:B------:R-:W1:Y:S04]  /*10a40*/  LDSM.16.M88.4 R44, [R213+0xd880] ;  /* 0x00d88000d52c783b */ /* 0x000e680000000200 */
[----:B------:R-:W-:Y:S03]  /*10a50*/  LDSM.16.M88.4 R20, [R209+0x14080] ;  /* 0x01408000d114783b */ /* 0x000fe60000000200 */
[C---:B---3--:R-:W-:Y:S08]  /*10a60*/  HMMA.16816.F32.BF16 R12, R48.reuse, R4, R12 ;  /* 0x00000004300c723c */ /* 0x048ff0000004180c */
[C---:B------:R-:W-:Y:S01]  /*10a70*/  HMMA.16816.F32.BF16 R24, R48.reuse, R6, R24 ;  /* 0x000000063018723c */ /* 0x040fe20000041818 */
[----:B------:R-:W3:Y:S07]  /*10a80*/  LDSM.16.M88.4 R4, [R210+0x14080] ;  /* 0x01408000d204783b */ /* 0x000eee0000000200 */
[----:B-----5:R-:W-:Y:S08]  /*10a90*/  HMMA.16816.F32.BF16 R36, R48, R60, R36 ;  /* 0x0000003c3024723c */ /* 0x020ff00000041824 */
[C---:B----4-:R-:W-:Y:S08]  /*10aa0*/  HMMA.16816.F32.BF16 R12, R32.reuse, R28, R12 ;  /* 0x0000001c200c723c */ /* 0x050ff0000004180c */
[----:B------:R-:W-:Y:S01]  /*10ab0*/  HMMA.16816.F32.BF16 R24, R32, R30, R24 ;  /* 0x0000001e2018723c */ /* 0x000fe20000041818 */
[----:B------:R-:W-:Y:S07]  /*10ac0*/  LDSM.16.M88.4 R28, [R208+0xd080] ;  /* 0x00d08000d01c783b */ /* 0x000fee0000000200 */
[----:B------:R-:W-:Y:S01]  /*10ad0*/  HMMA.16816.F32.BF16 R48, R48, R62, R8 ;  /* 0x0000003e3030723c */ /* 0x000fe20000041808 */
[----:B------:R-:W4:Y:S04]  /*10ae0*/  LDSM.16.M88.4 R60, [R212+0x1800] ;  /* 0x00180000d43c783b */ /* 0x000f280000000200 */
[----:B------:R-:W-:Y:S03]  /*10af0*/  LDSM.16.M88.4 R8, [R207+0x14080] ;  /* 0x01408000cf08783b */ /* 0x000fe60000000200 */
[----:B-1----:R-:W-:Y:S08]  /*10b00*/  HMMA.16816.F32.BF16 R36, R32, R52, R36 ;  /* 0x000000342024723c */ /* 0x002ff00000041824 */
[C---:B--2---:R-:W-:Y:S08]  /*10b10*/  HMMA.16816.F32.BF16 R12, R16.reuse, R56, R12 ;  /* 0x00000038100c723c */ /* 0x044ff0000004180c */
[----:B------:R-:W-:Y:S01]  /*10b20*/  HMMA.16816.F32.BF16 R24, R16, R58, R24 ;  /* 0x0000003a1018723c */ /* 0x000fe20000041818 */
[----:B------:R-:W-:Y:S07]  /*10b30*/  LDSM.16.M88.4 R56, [R202+0x1000] ;  /* 0x00100000ca38783b */ /* 0x000fee0000000200 */
[----:B------:R-:W-:Y:S01]  /*10b40*/  HMMA.16816.F32.BF16 R48, R32, R54, R48 ;  /* 0x000000362030723c */ /* 0x000fe20000041830 */
[----:B------:R-:W1:Y:S04]  /*10b50*/  LDSM.16.M88.4 R52, [R208+0xd880] ;  /* 0x00d88000d034783b */ /* 0x000e680000000200 */
[----:B------:R-:W-:Y:S03]  /*10b60*/  LDSM.16.M88.4 R32, [R214+0x18080] ;  /* 0x01808000d620783b */ /* 0x000fe60000000200 */
[----:B------:R-:W-:Y:S08]  /*10b70*/  HMMA.16816.F32.BF16 R36, R16, R44, R36 ;  /* 0x0000002c1024723c */ /* 0x000ff00000041824 */
[C---:B---3--:R-:W-:Y:S08]  /*10b80*/  HMMA.16816.F32.BF16 R12, R4.reuse, R40, R12 ;  /* 0x00000028040c723c */ /* 0x048ff0000004180c */
[----:B------:R-:W-:Y:S01]  /*10b90*/  HMMA.16816.F32.BF16 R24, R4, R42, R24 ;  /* 0x0000002a0418723c */ /* 0x000fe20000041818 */
[----:B------:R-:W-:Y:S07]  /*10ba0*/  LDSM.16.M88.4 R40, [R213+0xe080] ;  /* 0x00e08000d528783b */ /* 0x000fee0000000200 */
[----:B------:R-:W-:Y:S01]  /*10bb0*/  HMMA.16816.F32.BF16 R48, R16, R46, R48 ;  /* 0x0000002e1030723c */ /* 0x000fe20000041830 */
[----:B------:R-:W2:Y:S04]  /*10bc0*/  LDSM.16.M88.4 R44, [R202+0x1800] ;  /* 0x00180000ca2c783b */ /* 0x000ea80000000200 */
[----:B------:R-:W-:Y:S03]  /*10bd0*/  LDSM.16.M88.4 R16, [R210+0x18080] ;  /* 0x01808000d210783b */ /* 0x000fe60000000200 */
[----:B----4-:R-:W-:Y:S08]  /*10be0*/  HMMA.16816.F32.BF16 R36, R4, R60, R36 ;  /* 0x0000003c0424723c */ /* 0x010ff00000041824 */
[C---:B------:R-:W-:Y:S08]  /*10bf0*/  HMMA.16816.F32.BF16 R12, R20.reuse, R28, R12 ;  /* 0x0000001c140c723c */ /* 0x040ff0000004180c */
[----:B------:R-:W-:Y:S01]  /*10c00*/  HMMA.16816.F32.BF16 R24, R20, R30, R24 ;  /* 0x0000001e1418723c */ /* 0x000fe20000041818 */
[----:B------:R-:W-:Y:S07]  /*10c10*/  LDSM.16.M88.4 R28, [R212+0x2000] ;  /* 0x00200000d41c783b */ /* 0x000fee0000000200 */
[----:B------:R-:W-:Y:S01]  /*10c20*/  HMMA.16816.F32.BF16 R48, R4, R62, R48 ;  /* 0x0000003e0430723c */ /* 0x000fe20000041830 */
[----:B------:R-:W3:Y:S04]  /*10c30*/  LDSM.16.M88.4 R60, [R213+0xe880] ;  /* 0x00e88000d53c783b */ /* 0x000ee80000000200 */
[----:B------:R-:W-:Y:S03]  /*10c40*/  LDSM.16.M88.4 R4, [R209+0x18080] ;  /* 0x01808000d104783b */ /* 0x000fe60000000200 */
[----:B-1----:R-:W-:Y:S08]  /*10c50*/  HMMA.16816.F32.BF16 R36, R20, R52, R36 ;  /* 0x000000341424723c */ /* 0x002ff00000041824 */
[C---:B------:R-:W-:Y:S08]  /*10c60*/  HMMA.16816.F32.BF16 R12, R8.reuse, R56, R12 ;  /* 0x00000038080c723c */ /* 0x040ff0000004180c */
[----:B------:R-:W-:Y:S01]  /*10c70*/  HMMA.16816.F32.BF16 R24, R8, R58, R24 ;  /* 0x0000003a0818723c */ /* 0x000fe20000041818 */
[----:B------:R-:W-:Y:S07]  /*10c80*/  LDSM.16.M88.4 R56, [R208+0xe080] ;  /* 0x00e08000d038783b */ /* 0x000fee0000000200 */
[----:B------:R-:W-:Y:S01]  /*10c90*/  HMMA.16816.F32.BF16 R48, R20, R54, R48 ;  /* 0x000000361430723c */ /* 0x000fe20000041830 */
[----:B------:R-:W-:Y:S04]  /*10ca0*/  LDSM.16.M88.4 R52, [R207+0x18080] ;  /* 0x01808000cf34783b */ /* 0x000fe80000000200 */
[----:B------:R-:W-:Y:S03]  /*10cb0*/  LDSM.16.M88.4 R20, [R202+0x2000] ;  /* 0x00200000ca14783b */ /* 0x000fe60000000200 */
[----:B--2---:R-:W-:Y:S08]  /*10cc0*/  HMMA.16816.F32.BF16 R36, R8, R44, R36 ;  /* 0x0000002c0824723c */ /* 0x004ff00000041824 */
[C---:B------:R-:W-:Y:S08]  /*10cd0*/  HMMA.16816.F32.BF16 R12, R32.reuse, R40, R12 ;  /* 0x00000028200c723c */ /* 0x040ff0000004180c */
[----:B------:R-:W-:Y:S01]  /*10ce0*/  HMMA.16816.F32.BF16 R24, R32, R42, R24 ;  /* 0x0000002a2018723c */ /* 0x000fe20000041818 */
[----:B------:R-:W1:Y:S07]  /*10cf0*/  LDSM.16.M88.4 R40, [R212+0x2800] ;  /* 0x00280000d428783b */ /* 0x000e6e0000000200 */
[----:B------:R-:W-:Y:S01]  /*10d00*/  HMMA.16816.F32.BF16 R48, R8, R46, R48 ;  /* 0x0000002e0830723c */ /* 0x000fe20000041830 */
[----:B------:R-:W-:Y:S04]  /*10d10*/  LDSM.16.M88.4 R44, [R214+0x1c080] ;  /* 0x01c08000d62c783b */ /* 0x000fe80000000200 */
[----:B------:R-:W-:Y:S03]  /*10d20*/  LDSM.16.M88.4 R8, [R213+0xf080] ;  /* 0x00f08000d508783b */ /* 0x000fe60000000200 */
[----:B---3--:R-:W-:Y:S08]  /*10d30*/  HMMA.16816.F32.BF16 R36, R32, R60, R36 ;  /* 0x0000003c2024723c */ /* 0x008ff00000041824 */
[C---:B------:R-:W-:Y:S08]  /*10d40*/  HMMA.16816.F32.BF16 R12, R16.reuse, R28, R12 ;  /* 0x0000001c100c723c */ /* 0x040ff0000004180c */
[----:B------:R-:W-:Y:S01]  /*10d50*/  HMMA.16816.F32.BF16 R24, R16, R30, R24 ;  /* 0x0000001e1018723c */ /* 0x000fe20000041818 */
[----:B------:R-:W2:Y:S07]  /*10d60*/  LDSM.16.M88.4 R28, [R208+0xe880] ;  /* 0x00e88000d01c783b */ /* 0x000eae0000000200 */
        /* <DEDUP_REMOVED lines=8> */
[----:B------:R-:W1:Y:S04]  /*10df0*/  LDSM.16.M88.4 R40, [R213+0xf880] ;  /* 0x00f88000d528783b */ /* 0x000e680000000200 */
[----:B------:R-:W-:Y:S03]  /*10e00*/  LDSM.16.M88.4 R16, [R208+0xf080] ;  /* 0x00f08000d010783b */ /* 0x000fe60000000200 */
[----:B--2---:R-:W-:Y:S08]  /*10e10*/  HMMA.16816.F32.BF16 R36, R4, R28, R36 ;  /* 0x0000001c0424723c */ /* 0x004ff00000041824 */
[C---:B------:R-:W-:Y:S08]  /*10e20*/  HMMA.16816.F32.BF16 R12, R52.reuse, R20, R12 ;  /* 0x00000014340c723c */ /* 0x040ff0000004180c */
[----:B------:R-:W-:Y:S01]  /*10e30*/  HMMA.16816.F32.BF16 R24, R52, R22, R24 ;  /* 0x000000163418723c */ /* 0x000fe20000041818 */
[----:B------:R-:W-:Y:S07]  /*10e40*/  LDSM.16.M88.4 R20, [R209+0x1c080] ;  /* 0x01c08000d114783b */ /* 0x000fee0000000200 */
[----:B------:R-:W-:Y:S01]  /*10e50*/  HMMA.16816.F32.BF16 R48, R4, R30, R48 ;  /* 0x0000001e0430723c */ /* 0x000fe20000041830 */
[----:B------:R-:W2:Y:S04]  /*10e60*/  LDSM.16.M88.4 R28, [R212+0x3800] ;  /* 0x00380000d41c783b */ /* 0x000ea80000000200 */
[----:B------:R-:W-:Y:S03]  /*10e70*/  LDSM.16.M88.4 R4, [R202+0x3000] ;  /* 0x00300000ca04783b */ /* 0x000fe60000000200 */
[----:B---3--:R-:W-:Y:S08]  /*10e80*/  HMMA.16816.F32.BF16 R36, R52, R60, R36 ;  /* 0x0000003c3424723c */ /* 0x008ff00000041824 */
[C---:B------:R-:W-:Y:S08]  /*10e90*/  HMMA.16816.F32.BF16 R12, R44.reuse, R8, R12 ;  /* 0x000000082c0c723c */ /* 0x040ff0000004180c */
[----:B------:R-:W-:Y:S01]  /*10ea0*/  HMMA.16816.F32.BF16 R24, R44, R10, R24 ;  /* 0x0000000a2c18723c */ /* 0x000fe20000041818 */
[----:B------:R-:W-:Y:S07]  /*10eb0*/  LDSM.16.M88.4 R8, [R207+0x1c080] ;  /* 0x01c08000cf08783b */ /* 0x000fee0000000200 */
[----:B------:R-:W-:Y:S01]  /*10ec0*/  HMMA.16816.F32.BF16 R48, R52, R62, R48 ;  /* 0x0000003e3430723c */ /* 0x000fe20000041830 */
[----:B------:R-:W3:Y:S07]  /*10ed0*/  LDSM.16.M88.4 R52, [R208+0xf880] ;  /* 0x00f88000d034783b */ /* 0x000eee0000000200 */
[----:B-1----:R-:W-:Y:S08]  /*10ee0*/  HMMA.16816.F32.BF16 R36, R44, R40, R36 ;  /* 0x000000282c24723c */ /* 0x002ff00000041824 */
[C---:B------:R-:W-:Y:S08]  /*10ef0*/  HMMA.16816.F32.BF16 R12, R32.reuse, R56, R12 ;  /* 0x00000038200c723c */ /* 0x040ff0000004180c */
[----:B------:R-:W-:Y:S08]  /*10f00*/  HMMA.16816.F32.BF16 R24, R32, R58, R24 ;  /* 0x0000003a2018723c */ /* 0x000ff00000041818 */
[----:B------:R-:W-:Y:S08]  /*10f10*/  HMMA.16816.F32.BF16 R48, R44, R42, R48 ;  /* 0x0000002a2c30723c */ /* 0x000ff00000041830 */
[----:B--2---:R-:W-:Y:S08]  /*10f20*/  HMMA.16816.F32.BF16 R36, R32, R28, R36 ;  /* 0x0000001c2024723c */ /* 0x004ff00000041824 */
[C---:B------:R-:W-:Y:S08]  /*10f30*/  HMMA.16816.F32.BF16 R12, R20.reuse, R16, R12 ;  /* 0x00000010140c723c */ /* 0x040ff0000004180c */
[----:B------:R-:W-:Y:S01]  /*10f40*/  HMMA.16816.F32.BF16 R24, R20, R18, R24 ;  /* 0x000000121418723c */ /* 0x000fe20000041818 */
[----:B------:R-:W1:Y:S01]  /*10f50*/  LDSM.16.M88.4 R16, [R202+0x3800] ;  /* 0x00380000ca10783b */ /* 0x000e620000000200 */
[----:B------:R-:W-:-:S06]  /*10f60*/  DEPBAR.LE SB0, 0x0 ;  /* 0x000080000000791a */ /* 0x000fcc0000000000 */
[----:B------:R-:W-:Y:S08]  /*10f70*/  HMMA.16816.F32.BF16 R48, R32, R30, R48 ;  /* 0x0000001e2030723c */ /* 0x000ff00000041830 */
[----:B---3--:R-:W-:Y:S08]  /*10f80*/  HMMA.16816.F32.BF16 R36, R20, R52, R36 ;  /* 0x000000341424723c */ /* 0x008ff00000041824 */
[----:B------:R-:W-:Y:S08]  /*10f90*/  HMMA.16816.F32.BF16 R12, R8, R4, R12 ;  /* 0x00000004080c723c */ /* 0x000ff0000004180c */
[----:B------:R-:W-:Y:S08]  /*10fa0*/  HMMA.16816.F32.BF16 R48, R20, R54, R48 ;  /* 0x000000361430723c */ /* 0x000ff00000041830 */
[C---:B------:R-:W-:Y:S08]  /*10fb0*/  HMMA.16816.F32.BF16 R24, R8.reuse, R6, R24 ;  /* 0x000000060818723c */ /* 0x040ff00000041818 */
[----:B-1----:R-:W-:Y:S01]  /*10fc0*/  HMMA.16816.F32.BF16 R36, R8, R16, R36 ;  /* 0x000000100824723c */ /* 0x002fe20000041824 */
[----:B------:R-:W-:-:S02]  /*10fd0*/  FMUL.FTZ R0, R12, c[0x0][0x320] ;  /* 0x0000c8000c007a20 */ /* 0x000fc40000410000 */
[----:B------:R-:W-:Y:S02]  /*10fe0*/  FMUL.FTZ R4, R13, c[0x0][0x320] ;  /* 0x0000c8000d047a20 */ /* 0x000fe40000410000 */
[----:B------:R-:W-:Y:S01]  /*10ff0*/  FMUL.FTZ R6, R14, c[0x0][0x320] ;  /* 0x0000c8000e067a20 */ /* 0x000fe20000410000 */
[----:B------:R-:W-:Y:S01]  /*11000*/  SHF.R.S32.HI R14, RZ, 0x1f, R225 ;  /* 0x0000001fff0e7819 */ /* 0x000fe200000114e1 */
[----:B------:R-:W-:Y:S01]  /*11010*/  FMUL.FTZ R12, R15, c[0x0][0x320] ;  /* 0x0000c8000f0c7a20 */ /* 0x000fe20000410000 */
[----:B------:R-:W-:Y:S01]  /*11020*/  HMMA.16816.F32.BF16 R48, R8, R18, R48 ;  /* 0x000000120830723c */ /* 0x000fe20000041830 */
[----:B------:R-:W1:Y:S06]  /*11030*/  MUFU.TANH R0, R0 ;  /* 0x0000000000007308 */ /* 0x000e6c0000002400 */
[----:B------:R-:W-:Y:S01]  /*11040*/  SHF.R.S32.HI R9, RZ, 0x1f, R228 ;  /* 0x0000001fff097819 */ /* 0x000fe200000114e4 */
[----:B------:R-:W-:Y:S01]  /*11050*/  FMUL.FTZ R5, R24, c[0x0][0x320] ;  /* 0x0000c80018057a20 */ /* 0x000fe20000410000 */
[----:B------:R-:W2:Y:S01]  /*11060*/  MUFU.TANH R4, R4 ;  /* 0x0000000400047308 */ /* 0x000ea20000002400 */
[----:B------:R-:W-:Y:S01]  /*11070*/  FMUL.FTZ R7, R25, c[0x0][0x320] ;  /* 0x0000c80019077a20 */ /* 0x000fe20000410000 */
[----:B------:R-:W-:Y:S01]  /*11080*/  SHF.R.S32.HI R10, RZ, 0x1f, R227 ;  /* 0x0000001fff0a7819 */ /* 0x000fe200000114e3 */
[----:B------:R-:W-:-:S02]  /*11090*/  FMUL.FTZ R8, R27, c[0x0][0x320] ;  /* 0x0000c8001b087a20 */ /* 0x000fc40000410000 */
[----:B------:R-:W-:Y:S02]  /*110a0*/  FMUL.FTZ R26, R26, c[0x0][0x320] ;  /* 0x0000c8001a1a7a20 */ /* 0x000fe40000410000 */
[----:B------:R-:W-:Y:S01]  /*110b0*/  FMUL.FTZ R13, R36, c[0x0][0x320] ;  /* 0x0000c800240d7a20 */ /* 0x000fe20000410000 */
[----:B------:R-:W3:Y:S08]  /*110c0*/  MUFU.TANH R6, R6 ;  /* 0x0000000600067308 */ /* 0x000ef00000002400 */
[----:B------:R-:W4:Y:S08]  /*110d0*/  MUFU.TANH R12, R12 ;  /* 0x0000000c000c7308 */ /* 0x000f300000002400 */
[----:B------:R-:W1:Y:S08]  /*110e0*/  MUFU.TANH R5, R5 ;  /* 0x0000000500057308 */ /* 0x000e700000002400 */
[----:B------:R-:W1:Y:S08]  /*110f0*/  MUFU.TANH R7, R7 ;  /* 0x0000000700077308 */ /* 0x000e700000002400 */
[----:B------:R1:W1:Y:S08]  /*11100*/  MUFU.TANH R18, R26 ;  /* 0x0000001a00127308 */ /* 0x0002700000002400 */
        /* <DEDUP_REMOVED lines=17> */
[----:B------:R-:W-:Y:S01]  /*11220*/  IMAD.MOV R11, RZ, RZ, -R11 ;  /* 0x000000ffff0b7224 */ /* 0x000fe200078e0a0b */
[----:B------:R-:W-:-:S03]  /*11230*/  ISETP.GE.AND P6, PT, R219, c[0x0][0x1d4], PT ;  /* 0x00007500db007a0c */ /* 0x000fc60003fc6270 */
        /* <DEDUP_REMOVED lines=29> */
.L_x_453:
[----:B--234-:R-:W-:Y:S01]  /*11410*/  LOP3.LUT R69, R69, 0xffffffe0, RZ, 0xc0, !PT ;  /* 0xffffffe045457812 */ /* 0x01cfe200078ec0ff */
[----:B------:R-:W-:Y:S01]  /*11420*/  UIADD3 UR4, UR11, 0x1, -UR28 ;  /* 0x000000010b047890 */ /* 0x000fe2000fffe81c */
[----:B------:R-:W-:Y:S01]  /*11430*/  LEA.HI R9, R65, R66, RZ, 0x2 ;  /* 0x0000004241097211 */ /* 0x000fe200078f10ff */
[----:B------:R-:W-:Y:S01]  /*11440*/  FMUL.FTZ R23, R37, c[0x0][0x320] ;  /* 0x0000c80025177a20 */ /* 0x000fe20000410000 */
[----:B------:R-:W-:Y:S01]  /*11450*/  SHF.R.S32.HI R11, RZ, 0x1f, R64 ;  /* 0x0000001fff0b7819 */ /* 0x000fe20000011440 */
[C---:B------:R-:W-:Y:S01]  /*11460*/  IMAD.IADD R14, R66.reuse, 0x1, -R69 ;  /* 0x00000001420e7824 */ /* 0x040fe200078e0a45 */
[----:B------:R-:W-:Y:S01]  /*11470*/  LOP3.LUT R9, R9, 0xfffffffc, RZ, 0xc0, !PT ;  /* 0xfffffffc09097812 */ /* 0x000fe200078ec0ff */
[----:B------:R-:W-:Y:S01]  /*11480*/  FMUL.FTZ R22, R49, c[0x0][0x320] ;  /* 0x0000c80031167a20 */ /* 0x000fe20000410000 */
[----:B------:R-:W-:Y:S01]  /*11490*/  LEA.HI R11, R11, R64, RZ, 0x3 ;  /* 0x000000400b0b7211 */ /* 0x000fe200078f18ff */
[----:B------:R-:W-:Y:S01]  /*114a0*/  ULDC UR17, c[0x0][0x324] ;  /* 0x0000c90000117ab9 */ /* 0x000fe20000000800 */
[----:B------:R-:W-:Y:S01]  /*114b0*/  SHF.R.S32.HI R15, RZ, 0x1f, R14 ;  /* 0x0000001fff0f7819 */ /* 0x000fe2000001140e */
[----:B------:R-:W-:Y:S01]  /*114c0*/  IMAD.IADD R66, R66, 0x1, -R9 ;  /* 0x0000000142427824 */ /* 0x000fe200078e0a09 */
[----:B------:R-:W-:Y:S01]  /*114d0*/  LOP3.LUT R11, R11, 0xffffff8, RZ, 0xc0, !PT ;  /* 0x0ffffff80b0b7812 */ /* 0x000fe200078ec0ff */
[----:B------:R-:W2:Y:S01]  /*114e0*/  MUFU.TANH R23, R23 ;  /* 0x0000001700177308 */ /* 0x000ea20000002400 */
[----:B------:R-:W-:Y:S01]  /*114f0*/  LEA.HI R15, R15, R14, RZ, 0x2 ;  /* 0x0000000e0f0f7211 */ /* 0x000fe200078f10ff */
[----:B------:R-:W-:Y:S01]  /*11500*/  ULOP3.LUT UR17, URZ, UR17, URZ, 0x33, !UPT ;  /* 0x000000113f117292 */ /* 0x000fe2000f8e333f */
[----:B------:R-:W-:Y:S01]  /*11510*/  LEA.HI R9, R66, R66, RZ, 0x1 ;  /* 0x0000004242097211 */ /* 0x000fe200078f08ff */
[----:B------:R-:W-:Y:S01]  /*11520*/  IMAD.IADD R11, R64, 0x1, -R11 ;  /* 0x00000001400b7824 */ /* 0x000fe200078e0a0b */
[----:B------:R-:W-:Y:S01]  /*11530*/  PLOP3.LUT P0, PT, PT, PT, UP3, 0x80, 0x0 ;  /* 0x000000000000781c */ /* 0x000fe20003f0f038 */
[----:B------:R-:W-:Y:S01]  /*11540*/  IMAD.U32 R21, RZ, RZ, UR28 ;  /* 0x0000001cff157e24 */ /* 0x000fe2000f8e00ff */
[----:B------:R-:W-:Y:S01]  /*11550*/  LEA.HI.SX32 R10, R15, UR15, 0x1e ;  /* 0x0000000f0f0a7c11 */ /* 0x000fe2000f8ff2ff */
[----:B------:R-:W3:Y:S01]  /*11560*/  MUFU.TANH R22, R22 ;  /* 0x0000001600167308 */ /* 0x000ee20000002400 */
[----:B------:R-:W-:Y:S01]  /*11570*/  LOP3.LUT R9, R9, 0x1ffffffe, RZ, 0xc0, !PT ;  /* 0x1ffffffe09097812 */ /* 0x000fe200078ec0ff */
[----:B------:R-:W0:Y:S01]  /*11580*/  LDGDEPBAR ;  /* 0x00000000000079af */ /* 0x000e220000000000 */
[----:B------:R-:W-:Y:S01]  /*11590*/  LOP3.LUT R15, R15, 0x7ffffffc, RZ, 0xc0, !PT ;  /* 0x7ffffffc0f0f7812 */ /* 0x000fe200078ec0ff */
[----:B------:R-:W-:-:S02]  /*115a0*/  IMAD R10, R11, 0x10, R10 ;  /* 0x000000100b0a7824 */ /* 0x000fc400078e020a */
[----:B------:R-:W-:Y:S02]  /*115b0*/  IMAD.IADD R9, R66, 0x1, -R9 ;  /* 0x0000000142097824 */ /* 0x000fe400078e0a09 */
[----:B------:R-:W-:Y:S02]  /*115c0*/  IMAD.IADD R222, R14, 0x1, -R15 ;  /* 0x000000010ede7824 */ /* 0x000fe400078e0a0f */
[----:B------:R-:W-:Y:S02]  /*115d0*/  IMAD R221, R9, 0x8, R10 ;  /* 0x0000000809dd7824 */ /* 0x000fe400078e020a */
[----:B------:R-:W-:Y:S02]  /*115e0*/  IMAD.U32 R15, RZ, RZ, UR4 ;  /* 0x00000004ff0f7e24 */ /* 0x000fe4000f8e00ff */
[----:B------:R-:W-:Y:S01]  /*115f0*/  @P0 IMAD.HI.U32 R9, R221, c[0x0][0x2c8], RZ ;  /* 0x0000b200dd090a27 */ /* 0x000fe200078e00ff */
[----:B------:R-:W-:-:S03]  /*11600*/  PLOP3.LUT P0, PT, PT, PT, UP3, 0x80, 0x0 ;  /* 0x000000000000781c */ /* 0x000fc60003f0f038 */
[----:B------:R-:W-:Y:S02]  /*11610*/  IMAD.MOV.U32 R10, RZ, RZ, R221 ;  /* 0x000000ffff0a7224 */ /* 0x000fe400078e00dd */
[----:B------:R-:W-:Y:S02]  /*11620*/  IMAD.SHL.U32 R222, R222, 0x2, RZ ;  /* 0x00000002dede7824 */ /* 0x000fe400078e00ff */
[----:B------:R-:W-:Y:S02]  /*11630*/  FMUL.FTZ R11, R48, c[0x0][0x320] ;  /* 0x0000c800300b7a20 */ /* 0x000fe40000410000 */
[----:B------:R-:W-:Y:S01]  /*11640*/  IMAD.IADD R211, R68, 0x1, R67 ;  /* 0x0000000144d37824 */ /* 0x000fe200078e0243 */
[----:B------:R-:W-:Y:S02]  /*11650*/  IADD3 R16, R15, -UR20, -R222 ;  /* 0x800000140f107c10 */ /* 0x000fe4000fffe8de */
[----:B------:R-:W-:Y:S01]  /*11660*/  IADD3 R14, -R222, UR11, -R21 ;  /* 0x0000000bde0e7c10 */ /* 0x000fe2000fffe915 */
[----:B------:R-:W4:Y:S01]  /*11670*/  MUFU.TANH R11, R11 ;  /* 0x0000000b000b7308 */ /* 0x000f220000002400 */
[----:B------:R-:W-:-:S02]  /*11680*/  @P0 SHF.R.U32.HI R10, RZ, c[0x0][0x2cc], R9 ;  /* 0x0000b300ff0a0a19 */ /* 0x000fc40000011609 */
[----:B------:R-:W-:Y:S02]  /*11690*/  PLOP3.LUT P0, PT, PT, PT, UP2, 0x40, 0x0 ;  /* 0x000000000000781c */ /* 0x000fe40003f0e828 */
[C---:B------:R-:W-:Y:S01]  /*116a0*/  IADD3 R20, R16.reuse, c[0x0][0x328], RZ ;  /* 0x0000ca0010147a10 */ /* 0x040fe20007ffe0ff */
[----:B------:R-:W5:Y:S01]  /*116b0*/  SHFL.IDX PT, R9, R10, RZ, 0x1c1f ;  /* 0x001c1fff0a097589 */ /* 0x000f6200000e0000 */
[----:B------:R-:W-:-:S03]  /*116c0*/  IADD3 R16, R16, UR17, RZ ;  /* 0x0000001110107c10 */ /* 0x000fc6000fffe0ff */
[--C-:B-----5:R-:W-:Y:S02]  /*116d0*/  IMAD.IADD R25, R20, 0x1, R9.reuse ;  /* 0x0000000114197824 */ /* 0x120fe400078e0209 */
[----:B------:R-:W-:-:S03]  /*116e0*/  IMAD.IADD R24, R16, 0x1, R9 ;  /* 0x0000000110187824 */ /* 0x000fc600078e0209 */
[----:B------:R-:W-:Y:S01]  /*116f0*/  IMNMX R25, R25, R14, PT ;  /* 0x0000000e19197217 */ /* 0x000fe20003800200 */
[----:B------:R-:W-:Y:S05]  /*11700*/  @P0 BRA `(.L_x_454) ;  /* 0x0000016000000947 */ /* 0x000fea0003800000 */
[----:B-1234-:R-:W-:Y:S01]  /*11710*/  IMAD.U32 R26, RZ, RZ, UR20 ;  /* 0x00000014ff1a7e24 */ /* 0x01efe2000f8e00ff */
[----:B------:R-:W-:Y:S04]  /*11720*/  BSSY B0, `(.L_x_455) ;  /* 0x000000f000007945 */ /* 0x000fe80003800000 */
[----:B------:R-:W-:-:S04]  /*11730*/  IADD3 R26, -R26, UR11, R9 ;  /* 0x0000000b1a1a7c10 */ /* 0x000fc8000fffe109 */
        /* <DEDUP_REMOVED lines=9> */
.L_x_456:
[----:B------:R-:W-:-:S04]  /*117d0*/  MOV R9, c[0x0][0x32c] ;  /* 0x0000cb0000097a02 */ /* 0x000fc80000000f00 */
[----:B------:R-:W-:-:S13]  /*117e0*/  ISETP.NE.AND P0, PT, R9, 0x1, PT ;  /* 0x000000010900780c */ /* 0x000fda0003f05270 */
[----:B------:R-:W-:-:S05]  /*117f0*/  @P0 IMAD.HI.U32 R9, R26, c[0x0][0x330], RZ ;  /* 0x0000cc001a090a27 */ /* 0x000fca00078e00ff */
[----:B------:R-:W-:Y:S02]  /*11800*/  @P0 SHF.R.U32.HI R26, RZ, c[0x0][0x334], R9 ;  /* 0x0000cd00ff1a0a19 */ /* 0x000fe40000011609 */
.L_x_457:
[----:B------:R-:W-:Y:S05]  /*11810*/  BSYNC B0 ;  /* 0x0000000000007941 */ /* 0x000fea0003800000 */
.L_x_455:
[----:B------:R-:W-:-:S04]  /*11820*/  IMAD R9, R26, c[0x0][0x32c], -R21 ;  /* 0x0000cb001a097a24 */ /* 0x000fc800078e0a15 */
[----:B------:R-:W-:-:S05]  /*11830*/  IMAD.IADD R9, R9, 0x1, -R222 ;  /* 0x0000000109097824 */ /* 0x000fca00078e0ade */
[----:B------:R-:W-:Y:S02]  /*11840*/  IADD3 R26, R9, c[0x0][0x32c], RZ ;  /* 0x0000cb00091a7a10 */ /* 0x000fe40007ffe0ff */
[----:B------:R-:W-:Y:S02]  /*11850*/  IMNMX R24, R24, R9, !PT ;  /* 0x0000000918187217 */ /* 0x000fe40007800200 */
[----:B------:R-:W-:Y:S02]  /*11860*/  IMNMX R25, R25, R26, PT ;  /* 0x0000001a19197217 */ /* 0x000fe40003800200 */
.L_x_454:
[----:B--234-:R-:W-:Y:S01]  /*11870*/  ISETP.LT.AND P1, PT, RZ, UR10, PT ;  /* 0x0000000aff007c0c */ /* 0x01cfe2000bf21270 */
[----:B------:R-:W2:Y:S03]  /*11880*/  SHFL.IDX PT, R27, R10, 0x1, 0x1c1f ;  /* 0x003c1f000a1b7f89 */ /* 0x000ea600000e0000 */
[----:B------:R-:W-:-:S04]  /*11890*/  ISETP.GT.AND P0, PT, R24, RZ, P1 ;  /* 0x000000ff1800720c */ /* 0x000fc80000f04270 */
[----:B------:R-:W-:-:S04]  /*118a0*/  ISETP.LT.OR P0, PT, R25, 0x1, P0 ;  /* 0x000000011900780c */ /* 0x000fc80000701670 */
[----:B-1----:R-:W-:Y:S01]  /*118b0*/  FSEL R19, R0, -INF , !P0 ;  /* 0xff80000000137808 */ /* 0x002fe20004000000 */
[----:B------:R-:W-:Y:S01]  /*118c0*/  FMUL.FTZ R0, R50, c[0x0][0x320] ;  /* 0x0000c80032007a20 */ /* 0x000fe20000410000 */
[----:B------:R-:W-:-:S04]  /*118d0*/  ISETP.GT.AND P0, PT, R24, 0x1, P1 ;  /* 0x000000011800780c */ /* 0x000fc80000f04270 */
[----:B------:R-:W-:Y:S01]  /*118e0*/  ISETP.LT.OR P0, PT, R25, 0x2, P0 ;  /* 0x000000021900780c */ /* 0x000fe20000701670 */
[----:B------:R-:W1:Y:S03]  /*118f0*/  MUFU.TANH R0, R0 ;  /* 0x0000000000007308 */ /* 0x000e660000002400 */
[----:B------:R-:W-:Y:S02]  /*11900*/  FSEL R17, R4, -INF , !P0 ;  /* 0xff80000004117808 */ /* 0x000fe40004000000 */
[----:B------:R-:W-:-:S04]  /*11910*/  ISETP.GT.AND P0, PT, R24, 0x8, P1 ;  /* 0x000000081800780c */ /* 0x000fc80000f04270 */
[----:B------:R-:W-:-:S04]  /*11920*/  ISETP.LT.OR P0, PT, R25, 0x9, P0 ;  /* 0x000000091900780c */ /* 0x000fc80000701670 */
        /* <DEDUP_REMOVED lines=9> */
[----:B------:R-:W-:Y:S01]  /*119c0*/  FSEL R7, R23, -INF , !P0 ;  /* 0xff80000017077808 */ /* 0x000fe20004000000 */
[----:B------:R-:W-:Y:S01]  /*119d0*/  FMUL.FTZ R23, R39, c[0x0][0x320] ;  /* 0x0000c80027177a20 */ /* 0x000fe20000410000 */
[----:B------:R-:W-:-:S04]  /*119e0*/  ISETP.GT.AND P0, PT, R24, 0x18, P1 ;  /* 0x000000181800780c */ /* 0x000fc80000f04270 */
[----:B------:R-:W-:Y:S01]  /*119f0*/  ISETP.LT.OR P0, PT, R25, 0x19, P0 ;  /* 0x000000191900780c */ /* 0x000fe20000701670 */
[----:B------:R-:W3:Y:S03]  /*11a00*/  MUFU.TANH R23, R23 ;  /* 0x0000001700177308 */ /* 0x000ee60000002400 */
[----:B------:R-:W-:Y:S02]  /*11a10*/  FSEL R5, R11, -INF , !P0 ;  /* 0xff8000000b057808 */ /* 0x000fe40004000000 */
[----:B------:R-:W-:Y:S01]  /*11a20*/  ISETP.GT.AND P0, PT, R24, 0x19, P1 ;  /* 0x000000191800780c */ /* 0x000fe20000f04270 */
[----:B------:R-:W-:-:S03]  /*11a30*/  FMUL.FTZ R24, R38, c[0x0][0x320] ;  /* 0x0000c80026187a20 */ /* 0x000fc60000410000 */
[----:B------:R-:W-:Y:S01]  /*11a40*/  ISETP.LT.OR P0, PT, R25, 0x1a, P0 ;  /* 0x0000001a1900780c */ /* 0x000fe20000701670 */
[--C-:B--2---:R-:W-:Y:S02]  /*11a50*/  IMAD.IADD R25, R20, 0x1, R27.reuse ;  /* 0x0000000114197824 */ /* 0x104fe400078e021b */
[----:B------:R-:W2:Y:S01]  /*11a60*/  MUFU.TANH R24, R24 ;  /* 0x0000001800187308 */ /* 0x000ea20000002400 */
[----:B------:R-:W-:Y:S01]  /*11a70*/  FSEL R11, R22, -INF , !P0 ;  /* 0xff800000160b7808 */ /* 0x000fe20004000000 */
[----:B------:R-:W-:Y:S01]  /*11a80*/  FMUL.FTZ R22, R51, c[0x0][0x320] ;  /* 0x0000c80033167a20 */ /* 0x000fe20000410000 */
[----:B------:R-:W-:Y:S02]  /*11a90*/  PLOP3.LUT P0, PT, PT, PT, UP2, 0x40, 0x0 ;  /* 0x000000000000781c */ /* 0x000fe40003f0e828 */
[----:B------:R-:W-:Y:S01]  /*11aa0*/  IMNMX R14, R25, R14, PT ;  /* 0x0000000e190e7217 */ /* 0x000fe20003800200 */
[----:B------:R-:W-:Y:S02]  /*11ab0*/  IMAD.IADD R25, R16, 0x1, R27 ;  /* 0x0000000110197824 */ /* 0x000fe400078e021b */
[----:B------:R-:W4:Y:S08]  /*11ac0*/  MUFU.TANH R22, R22 ;  /* 0x0000001600167308 */ /* 0x000f300000002400 */
[----:B------:R-:W-:Y:S05]  /*11ad0*/  @P0 BRA `(.L_x_458) ;  /* 0x0000016000000947 */ /* 0x000fea0003800000 */
[----:B-123--:R-:W-:Y:S01]  /*11ae0*/  IMAD.U32 R4, RZ, RZ, UR20 ;  /* 0x00000014ff047e24 */ /* 0x00efe2000f8e00ff */
        /* <DEDUP_REMOVED lines=11> */
.L_x_460:
[----:B------:R-:W-:-:S04]  /*11ba0*/  MOV R4, c[0x0][0x32c] ;  /* 0x0000cb0000047a02 */ /* 0x000fc80000000f00 */
[----:B------:R-:W-:-:S13]  /*11bb0*/  ISETP.NE.AND P0, PT, R4, 0x1, PT ;  /* 0x000000010400780c */ /* 0x000fda0003f05270 */
[----:B------:R-:W-:-:S05]  /*11bc0*/  @P0 IMAD.HI.U32 R4, R10, c[0x0][0x330], RZ ;  /* 0x0000cc000a040a27 */ /* 0x000fca00078e00ff */
[----:B------:R-:W-:Y:S02]  /*11bd0*/  @P0 SHF.R.U32.HI R10, RZ, c[0x0][0x334], R4 ;  /* 0x0000cd00ff0a0a19 */ /* 0x000fe40000011604 */
.L_x_461:
[----:B------:R-:W-:Y:S05]  /*11be0*/  BSYNC B0 ;  /* 0x0000000000007941 */ /* 0x000fea0003800000 */
.L_x_459:
[----:B------:R-:W-:-:S04]  /*11bf0*/  IMAD R21, R10, c[0x0][0x32c], -R21 ;  /* 0x0000cb000a157a24 */ /* 0x000fc800078e0a15 */
[----:B------:R-:W-:-:S05]  /*11c00*/  IMAD.IADD R4, R21, 0x1, -R222 ;  /* 0x0000000115047824 */ /* 0x000fca00078e0ade */
[----:B------:R-:W-:Y:S02]  /*11c10*/  IADD3 R21, R4, c[0x0][0x32c], RZ ;  /* 0x0000cb0004157a10 */ /* 0x000fe40007ffe0ff */
[----:B------:R-:W-:Y:S02]  /*11c20*/  IMNMX R25, R25, R4, !PT ;  /* 0x0000000419197217 */ /* 0x000fe40007800200 */
[----:B------:R-:W-:Y:S02]  /*11c30*/  IMNMX R14, R14, R21, PT ;  /* 0x000000150e0e7217 */ /* 0x000fe40003800200 */
.L_x_458:
[----:B-123--:R-:W-:Y:S01]  /*11c40*/  ISETP.GT.AND P0, PT, R25, 0x1, P1 ;  /* 0x000000011900780c */ /* 0x00efe20000f04270 */
[----:B------:R-:W-:Y:S01]  /*11c50*/  IMAD.SHL.U32 R211, R211, 0x2, RZ ;  /* 0x00000002d3d37824 */ /* 0x000fe200078e00ff */
[----:B------:R-:W-:Y:S02]  /*11c60*/  @UP3 USHF.L.U32 UR14, UR14, 0x7, URZ ;  /* 0x000000070e0e3899 */ /* 0x000fe4000800063f */
[----:B------:R-:W-:Y:S01]  /*11c70*/  ISETP.LT.OR P0, PT, R14, 0x2, P0 ;  /* 0x000000020e00780c */ /* 0x000fe20000701670 */
[--C-:B------:R-:W-:Y:S01]  /*11c80*/  IMAD R206, R2, 0x2, R211.reuse ;  /* 0x0000000202ce7824 */ /* 0x100fe200078e02d3 */
[----:B------:R-:W-:Y:S01]  /*11c90*/  LDSM.16.MT88.4 R140, [R211+0x8080] ;  /* 0x00808000d38c783b */ /* 0x000fe20000004200 */
[C---:B------:R-:W-:Y:S01]  /*11ca0*/  IMAD R205, R3.reuse, 0x2, R211 ;  /* 0x0000000203cd7824 */ /* 0x040fe200078e02d3 */
[----:B------:R-:W-:Y:S01]  /*11cb0*/  FSEL R20, R12, -INF , !P0 ;  /* 0xff8000000c147808 */ /* 0x000fe20004000000 */
[----:B------:R-:W-:Y:S01]  /*11cc0*/  IMAD R204, R3, 0x2, R206 ;  /* 0x0000000203cc7824 */ /* 0x000fe200078e02ce */
[----:B------:R-:W-:Y:S01]  /*11cd0*/  ISETP.GT.AND P0, PT, R25, 0x8, P1 ;  /* 0x000000081900780c */ /* 0x000fe20000f04270 */
[----:B------:R-:W-:Y:S01]  /*11ce0*/  LDSM.16.MT88.4 R132, [R206+0x8080] ;  /* 0x00808000ce84783b */ /* 0x000fe20000004200 */
[----:B------:R-:W-:-:S02]  /*11cf0*/  ULDC.64 UR4, c[0x0][0x2c8] ;  /* 0x0000b20000047ab9 */ /* 0x000fc40000000a00 */
[----:B------:R-:W-:Y:S01]  /*11d00*/  ISETP.LT.OR P0, PT, R14, 0x9, P0 ;  /* 0x000000090e00780c */ /* 0x000fe20000701670 */
[----:B------:R-:W-:Y:S01]  /*11d10*/  LDSM.16.MT88.4 R40, [R211+0x9080] ;  /* 0x00908000d328783b */ /* 0x000fe20000004200 */
[----:B------:R-:W-:Y:S02]  /*11d20*/  UIMAD.WIDE.U32 UR28, UR14, UR4, URZ ;  /* 0x000000040e1c72a5 */ /* 0x000fe4000f8e003f */
[----:B------:R-:W-:Y:S01]  /*11d30*/  FSEL R18, R18, -INF , !P0 ;  /* 0xff80000012127808 */ /* 0x000fe20004000000 */
[----:B------:R-:W-:Y:S01]  /*11d40*/  LDSM.16.MT88.4 R32, [R204+0x8080] ;  /* 0x00808000cc20783b */ /* 0x000fe20000004200 */
[----:B------:R-:W-:Y:S01]  /*11d50*/  ISETP.GT.AND P0, PT, R25, 0x9, P1 ;  /* 0x000000091900780c */ /* 0x000fe20000f04270 */
[----:B------:R-:W-:Y:S02]  /*11d60*/  @UP3 USHF.R.U32.HI UR15, URZ, UR5, UR29 ;  /* 0x000000053f0f3299 */ /* 0x000fe4000801161d */
[----:B------:R-:W-:Y:S01]  /*11d70*/  LDSM.16.MT88.4 R48, [R206+0x9080] ;  /* 0x00908000ce30783b */ /* 0x000fe20000004200 */
[----:B------:R-:W-:Y:S01]  /*11d80*/  ISETP.LT.OR P0, PT, R14, 0xa, P0 ;  /* 0x0000000a0e00780c */ /* 0x000fe20000701670 */
[----:B------:R-:W-:-:S02]  /*11d90*/  UIADD3 UR15, UR9, UR15, URZ ;  /* 0x0000000f090f7290 */ /* 0x000fc4000fffe03f */
[----:B------:R-:W-:Y:S01]  /*11da0*/  LDSM.16.MT88.4 R56, [R205+0x9080] ;  /* 0x00908000cd38783b */ /* 0x000fe20000004200 */
[----:B------:R-:W-:Y:S01]  /*11db0*/  FSEL R4, R8, -INF , !P0 ;  /* 0xff80000008047808 */ /* 0x000fe20004000000 */
[----:B------:R-:W-:Y:S01]  /*11dc0*/  ULDC UR9, c[0x0][0x328] ;  /* 0x0000ca0000097ab9 */ /* 0x000fe20000000800 */
[C---:B------:R-:W-:Y:S01]  /*11dd0*/  ISETP.GT.AND P0, PT, R25.reuse, 0x10, P1 ;  /* 0x000000101900780c */ /* 0x040fe20000f04270 */
[----:B------:R-:W-:Y:S01]  /*11de0*/  LDSM.16.MT88.4 R64, [R204+0x9080] ;  /* 0x00908000cc40783b */ /* 0x000fe20000004200 */
[----:B------:R-:W-:Y:S02]  /*11df0*/  UIADD3 UR10, UR10, -0x2, URZ ;  /* 0xfffffffe0a0a7890 */ /* 0x000fe4000fffe03f */
[----:B------:R-:W-:Y:S01]  /*11e00*/  ISETP.LT.OR P0, PT, R14, 0x11, P0 ;  /* 0x000000110e00780c */ /* 0x000fe20000701670 */
[----:B------:R-:W-:Y:S01]  /*11e10*/  LDSM.16.MT88.4 R72, [R211+0xa080] ;  /* 0x00a08000d348783b */ /* 0x000fe20000004200 */
[----:B------:R-:W-:Y:S02]  /*11e20*/  UIADD3 UR9, UR15, UR9, URZ ;  /* 0x000000090f097290 */ /* 0x000fe4000fffe03f */
[----:B------:R-:W-:Y:S01]  /*11e30*/  FSEL R12, R24, -INF , !P0 ;  /* 0xff800000180c7808 */ /* 0x000fe20004000000 */
[----:B------:R-:W-:Y:S01]  /*11e40*/  LDSM.16.MT88.4 R80, [R206+0xa080] ;  /* 0x00a08000ce50783b */ /* 0x000fe20000004200 */
[----:B------:R-:W-:-:S03]  /*11e50*/  ISETP.GT.AND P0, PT, R25, 0x11, P1 ;  /* 0x000000111900780c */ /* 0x000fc60000f04270 */
[----:B------:R-:W-:Y:S01]  /*11e60*/  LDSM.16.MT88.4 R88, [R205+0xa080] ;  /* 0x00a08000cd58783b */ /* 0x000fe20000004200 */
[----:B------:R-:W-:-:S03]  /*11e70*/  ISETP.LT.OR P0, PT, R14, 0x12, P0 ;  /* 0x000000120e00780c */ /* 0x000fc60000701670 */
[----:B------:R-:W-:Y:S01]  /*11e80*/  LDSM.16.MT88.4 R96, [R204+0xa080] ;  /* 0x00a08000cc60783b */ /* 0x000fe20000004200 */
[----:B------:R-:W-:Y:S02]  /*11e90*/  FSEL R16, R23, -INF , !P0 ;  /* 0xff80000017107808 */ /* 0x000fe40004000000 */
[----:B------:R-:W-:Y:S01]  /*11ea0*/  ISETP.GT.AND P0, PT, R25, 0x18, P1 ;  /* 0x000000181900780c */ /* 0x000fe20000f04270 */
[----:B------:R-:W-:Y:S03]  /*11eb0*/  LDSM.16.MT88.4 R104, [R211+0xb080] ;  /* 0x00b08000d368783b */ /* 0x000fe60000004200 */
[----:B------:R-:W-:Y:S01]  /*11ec0*/  ISETP.LT.OR P0, PT, R14, 0x19, P0 ;  /* 0x000000190e00780c */ /* 0x000fe20000701670 */
[----:B------:R-:W-:Y:S03]  /*11ed0*/  LDSM.16.MT88.4 R112, [R206+0xb080] ;  /* 0x00b08000ce70783b */ /* 0x000fe60000004200 */
[----:B------:R-:W-:Y:S01]  /*11ee0*/  FSEL R10, R0, -INF , !P0 ;  /* 0xff800000000a7808 */ /* 0x000fe20004000000 */
[----:B------:R-:W-:Y:S01]  /*11ef0*/  LDSM.16.MT88.4 R120, [R205+0xb080] ;  /* 0x00b08000cd78783b */ /* 0x000fe20000004200 */
[----:B------:R-:W-:-:S02]  /*11f00*/  FMNMX.FTZ R0, R19, R17, !PT ;  /* 0x0000001113007209 */ /* 0x000fc40007810000 */
[----:B------:R-:W-:Y:S01]  /*11f10*/  ISETP.GT.AND P0, PT, R25, RZ, P1 ;  /* 0x000000ff1900720c */ /* 0x000fe20000f04270 */
[----:B------:R-:W-:Y:S01]  /*11f20*/  LDSM.16.MT88.4 R192, [R205+0x8880] ;  /* 0x00888000cdc0783b */ /* 0x000fe20000004200 */
[----:B------:R-:W-:Y:S02]  /*11f30*/  FMNMX.FTZ R0, R15, R0, !PT ;  /* 0x000000000f007209 */ /* 0x000fe40007810000 */
[----:B------:R-:W-:Y:S01]  /*11f40*/  ISETP.LT.OR P0, PT, R14, 0x1, P0 ;  /* 0x000000010e00780c */ /* 0x000fe20000701670 */
[----:B------:R-:W-:Y:S01]  /*11f50*/  LDSM.16.MT88.4 R188, [R204+0x8880] ;  /* 0x00888000ccbc783b */ /* 0x000fe20000004200 */
[----:B------:R-:W-:Y:S02]  /*11f60*/  FMNMX.FTZ R0, R9, R0, !PT ;  /* 0x0000000009007209 */ /* 0x000fe40007810000 */
[----:B------:R-:W-:Y:S01]  /*11f70*/  FSEL R6, R6, -INF , !P0 ;  /* 0xff80000006067808 */ /* 0x000fe20004000000 */
[----:B------:R-:W-:Y:S01]  /*11f80*/  LDSM.16.MT88.4 R184, [R211+0x9880] ;  /* 0x00988000d3b8783b */ /* 0x000fe20000004200 */
[----:B------:R-:W-:-:S02]  /*11f90*/  FMNMX.FTZ R0, R13, R0, !PT ;  /* 0x000000000d007209 */ /* 0x000fc40007810000 */
[----:B------:R-:W-:Y:S01]  /*11fa0*/  FMNMX.FTZ R23, R6, R20, !PT ;  /* 0x0000001406177209 */ /* 0x000fe20007810000 */
[----:B------:R-:W-:Y:S01]  /*11fb0*/  LDSM.16.MT88.4 R180, [R206+0x9880] ;  /* 0x00988000ceb4783b */ /* 0x000fe20000004200 */
[----:B------:R-:W-:Y:S02]  /*11fc0*/  FMNMX.FTZ R0, R7, R0, !PT ;  /* 0x0000000007007209 */ /* 0x000fe40007810000 */
[----:B------:R-:W-:Y:S01]  /*11fd0*/  FMNMX.FTZ R23, R18, R23, !PT ;  /* 0x0000001712177209 */ /* 0x000fe20007810000 */
[----:B------:R-:W-:Y:S01]  /*11fe0*/  LDSM.16.MT88.4 R176, [R205+0x9880] ;  /* 0x00988000cdb0783b */ /* 0x000fe20000004200 */
[----:B------:R-:W-:Y:S02]  /*11ff0*/  FMNMX.FTZ R0, R5, R0, !PT ;  /* 0x0000000005007209 */ /* 0x000fe40007810000 */
[----:B------:R-:W-:Y:S01]  /*12000*/  FMNMX.FTZ R23, R4, R23, !PT ;  /* 0x0000001704177209 */ /* 0x000fe20007810000 */
[----:B------:R-:W-:Y:S01]  /*12010*/  LDSM.16.MT88.4 R172, [R204+0x9880] ;  /* 0x00988000ccac783b */ /* 0x000fe20000004200 */
[----:B------:R-:W-:-:S02]  /*12020*/  FMNMX.FTZ R0, R11, R0, !PT ;  /* 0x000000000b007209 */ /* 0x000fc40007810000 */
[----:B------:R-:W-:Y:S01]  /*12030*/  ISETP.GT.AND P0, PT, R25, 0x19, P1 ;  /* 0x000000191900780c */ /* 0x000fe20000f04270 */
[----:B------:R-:W-:Y:S01]  /*12040*/  LDSM.16.MT88.4 R168, [R211+0xa880] ;  /* 0x00a88000d3a8783b */ /* 0x000fe20000004200 */
[----:B------:R-:W-:Y:S02]  /*12050*/  FMNMX.FTZ R23, R12, R23, !PT ;  /* 0x000000170c177209 */ /* 0x000fe40007810000 */
[----:B------:R-:W-:Y:S01]  /*12060*/  ISETP.LT.OR P0, PT, R14, 0x1a, P0 ;  /* 0x0000001a0e00780c */ /* 0x000fe20000701670 */
[----:B------:R-:W1:Y:S01]  /*12070*/  SHFL.BFLY PT, R21, R0, 0x2, 0x1f ;  /* 0x0c401f0000157f89 */ /* 0x000e6200000e0000 */
[----:B------:R-:W-:Y:S02]  /*12080*/  FMNMX.FTZ R23, R16, R23, !PT ;  /* 0x0000001710177209 */ /* 0x000fe40007810000 */
[----:B----4-:R-:W-:Y:S01]  /*12090*/  FSEL R8, R22, -INF , !P0 ;  /* 0xff80000016087808 */ /* 0x010fe20004000000 */
[----:B------:R-:W-:Y:S01]  /*120a0*/  LDSM.16.MT88.4 R24, [R205+0x8080] ;  /* 0x00808000cd18783b */ /* 0x000fe20000004200 */
[----:B------:R-:W-:-:S03]  /*120b0*/  FMNMX.FTZ R23, R10, R23, !PT ;  /* 0x000000170a177209 */ /* 0x000fc60007810000 */
[----:B------:R-:W-:Y:S01]  /*120c0*/  LDSM.16.MT88.4 R164, [R206+0xa880] ;  /* 0x00a88000cea4783b */ /* 0x000fe20000004200 */
[----:B------:R-:W-:-:S03]  /*120d0*/  FMNMX.FTZ R22, R8, R23, !PT ;  /* 0x0000001708167209 */ /* 0x000fc60007810000 */
[----:B------:R-:W-:Y:S04]  /*120e0*/  LDSM.16.MT88.4 R160, [R205+0xa880] ;  /* 0x00a88000cda0783b */ /* 0x000fe80000004200 */
[----:B------:R-:W-:Y:S04]  /*120f0*/  LDSM.16.MT88.4 R156, [R204+0xa880] ;  /* 0x00a88000cc9c783b */ /* 0x000fe80000004200 */
[----:B------:R-:W-:Y:S01]  /*12100*/  LDSM.16.MT88.4 R152, [R211+0xb880] ;  /* 0x00b88000d398783b */ /* 0x000fe20000004200 */
[----:B-1----:R-:W-:-:S03]  /*12110*/  FMNMX.FTZ R23, R0, R21, !PT ;  /* 0x0000001500177209 */ /* 0x002fc60007810000 */
[----:B------:R-:W1:Y:S04]  /*12120*/  SHFL.BFLY PT, R21, R22, 0x2, 0x1f ;  /* 0x0c401f0016157f89 */ /* 0x000e6800000e0000 */
[----:B------:R-:W2:Y:S01]  /*12130*/  SHFL.BFLY PT, R0, R23, 0x1, 0x1f ;  /* 0x0c201f0017007f89 */ /* 0x000ea200000e0000 */
[----:B-1----:R-:W-:Y:S02]  /*12140*/  FMNMX.FTZ R21, R21, R22, !PT ;  /* 0x0000001615157209 */ /* 0x002fe40007810000 */
[----:B--2---:R-:W-:-:S03]  /*12150*/  FMNMX.FTZ R0, R23, R0, !PT ;  /* 0x0000000017007209 */ /* 0x004fc60007810000 */
[----:B------:R-:W1:Y:S01]  /*12160*/  SHFL.BFLY PT, R148, R21, 0x1, 0x1f ;  /* 0x0c201f0015947f89 */ /* 0x000e6200000e0000 */
        /* <DEDUP_REMOVED lines=8> */
[--C-:B------:R-:W-:Y:S01]  /*121f0*/  FFMA.FTZ R3, R7, c[0x0][0x2d0], -R14.reuse ;  /* 0x0000b40007037a23 */ /* 0x100fe2000001080e */
[----:B-1----:R-:W-:Y:S01]  /*12200*/  FMNMX.FTZ R148, R148, R21, !PT ;  /* 0x0000001594947209 */ /* 0x002fe20007810000 */
[----:B------:R-:W-:-:S02]  /*12210*/  FFMA.FTZ R232, R5, c[0x0][0x2d0], -R14 ;  /* 0x0000b40005e87a23 */ /* 0x000fc4000001080e */
[--C-:B------:R-:W-:Y:S01]  /*12220*/  FFMA.FTZ R234, R13, c[0x0][0x2d0], -R14.reuse ;  /* 0x0000b4000dea7a23 */ /* 0x100fe2000001080e */
[C---:B------:R-:W-:Y:S01]  /*12230*/  FSETP.NEU.FTZ.AND P0, PT, R148.reuse, -INF , PT ;  /* 0xff8000009400780b */ /* 0x040fe20003f1d000 */
[----:B------:R-:W-:Y:S01]  /*12240*/  FMUL.FTZ R15, R148, c[0x0][0x2d0] ;  /* 0x0000b400940f7a20 */ /* 0x000fe20000410000 */
[----:B------:R-:W-:Y:S01]  /*12250*/  MUFU.EX2 R224, R224 ;  /* 0x000000e000e07308 */ /* 0x000fe20000000800 */
[----:B------:R-:W-:-:S03]  /*12260*/  FFMA.FTZ R233, R11, c[0x0][0x2d0], -R14 ;  /* 0x0000b4000be97a23 */ /* 0x000fc6000001080e */
[----:B------:R-:W-:Y:S02]  /*12270*/  FSEL R9, R15, RZ, P0 ;  /* 0x000000ff0f097208 */ /* 0x000fe40000000000 */
[----:B------:R-:W-:Y:S02]  /*12280*/  PLOP3.LUT P0, PT, PT, PT, UP2, 0x40, 0x0 ;  /* 0x000000000000781c */ /* 0x000fe40003f0e828 */
[----:B------:R-:W1:Y:S01]  /*12290*/  MUFU.EX2 R223, R223 ;  /* 0x000000df00df7308 */ /* 0x000e620000000800 */
[--C-:B------:R-:W-:Y:S02]  /*122a0*/  FFMA.FTZ R231, R6, c[0x0][0x2d0], -R9.reuse ;  /* 0x0000b40006e77a23 */ /* 0x100fe40000010809 */
[--C-:B------:R-:W-:Y:S02]  /*122b0*/  FFMA.FTZ R230, R20, c[0x0][0x2d0], -R9.reuse ;  /* 0x0000b40014e67a23 */ /* 0x100fe40000010809 */
[--C-:B------:R-:W-:Y:S02]  /*122c0*/  FFMA.FTZ R151, R18, c[0x0][0x2d0], -R9.reuse ;  /* 0x0000b40012977a23 */ /* 0x100fe40000010809 */
[--C-:B------:R-:W-:Y:S01]  /*122d0*/  FFMA.FTZ R2, R4, c[0x0][0x2d0], -R9.reuse ;  /* 0x0000b40004027a23 */ /* 0x100fe20000010809 */
[----:B------:R-:W2:Y:S01]  /*122e0*/  MUFU.EX2 R149, R149 ;  /* 0x0000009500957308 */ /* 0x000ea20000000800 */
[----:B------:R-:W3:Y:S01]  /*122f0*/  LDSM.16.MT88.4 R4, [R204+0xb080] ;  /* 0x00b08000cc04783b */ /* 0x000ee20000004200 */
[----:B------:R-:W-:-:S02]  /*12300*/  FFMA.FTZ R235, R12, c[0x0][0x2d0], -R9 ;  /* 0x0000b4000ceb7a23 */ /* 0x000fc40000010809 */
[--C-:B------:R-:W-:Y:S01]  /*12310*/  FFMA.FTZ R236, R16, c[0x0][0x2d0], -R9.reuse ;  /* 0x0000b40010ec7a23 */ /* 0x100fe20000010809 */
[----:B------:R-:W4:Y:S01]  /*12320*/  LDSM.16.MT88.4 R12, [R211+0x8880] ;  /* 0x00888000d30c783b */ /* 0x000f220000004200 */
[--C-:B------:R-:W-:Y:S02]  /*12330*/  FFMA.FTZ R237, R10, c[0x0][0x2d0], -R9.reuse ;  /* 0x0000b4000aed7a23 */ /* 0x100fe40000010809 */
[----:B------:R-:W-:Y:S01]  /*12340*/  MUFU.EX2 R231, R231 ;  /* 0x000000e700e77308 */ /* 0x000fe20000000800 */
[----:B------:R-:W-:Y:S01]  /*12350*/  FFMA.FTZ R238, R8, c[0x0][0x2d0], -R9 ;  /* 0x0000b40008ee7a23 */ /* 0x000fe20000010809 */
[----:B-1----:R-:W-:Y:S01]  /*12360*/  F2FP.BF16.PACK_AB R128, R223, R224 ;  /* 0x000000e0df80723e */ /* 0x002fe200000010ff */
[----:B------:R-:W1:Y:S01]  /*12370*/  LDSM.16.MT88.4 R8, [R206+0x8880] ;  /* 0x00888000ce08783b */ /* 0x000e620000004200 */
[----:B------:R-:W-:-:S03]  /*12380*/  FADD.FTZ R223, R224, R223 ;  /* 0x000000dfe0df7221 */ /* 0x000fc60000010000 */
[----:B------:R-:W5:Y:S01]  /*12390*/  LDSM.16.MT88.4 R16, [R206+0xb880] ;  /* 0x00b88000ce10783b */ /* 0x000f620000004200 */
[----:B------:R-:W3:Y:S01]  /*123a0*/  MUFU.EX2 R230, R230 ;  /* 0x000000e600e67308 */ /* 0x000ee20000000800 */
[----:B--2---:R-:W-:Y:S01]  /*123b0*/  F2FP.BF16.PACK_AB R130, R149, R150 ;  /* 0x000000969582723e */ /* 0x004fe200000010ff */
[----:B------:R-:W-:-:S04]  /*123c0*/  FADD.FTZ R150, R150, R223 ;  /* 0x000000df96967221 */ /* 0x000fc80000010000 */
[----:B------:R-:W-:Y:S02]  /*123d0*/  FADD.FTZ R149, R149, R150 ;  /* 0x0000009695957221 */ /* 0x000fe40000010000 */
[----:B------:R-:W-:Y:S08]  /*123e0*/  MUFU.EX2 R151, R151 ;  /* 0x0000009700977308 */ /* 0x000ff00000000800 */
[----:B------:R-:W2:Y:S01]  /*123f0*/  MUFU.EX2 R2, R2 ;  /* 0x0000000200027308 */ /* 0x000ea20000000800 */
[----:B---3--:R-:W-:Y:S01]  /*12400*/  F2FP.BF16.PACK_AB R129, R230, R231 ;  /* 0x000000e7e681723e */ /* 0x008fe200000010ff */
[----:B------:R-:W-:-:S06]  /*12410*/  FADD.FTZ R230, R231, R230 ;  /* 0x000000e6e7e67221 */ /* 0x000fcc0000010000 */
[----:B------:R-:W-:Y:S01]  /*12420*/  MUFU.EX2 R234, R234 ;  /* 0x000000ea00ea7308 */ /* 0x000fe20000000800 */
[----:B--2---:R-:W-:-:S07]  /*12430*/  F2FP.BF16.PACK_AB R131, R2, R151 ;  /* 0x000000970283723e */ /* 0x004fce00000010ff */
[----:B------:R-:W2:Y:S01]  /*12440*/  MUFU.EX2 R3, R3 ;  /* 0x0000000300037308 */ /* 0x000ea20000000800 */
        /* <DEDUP_REMOVED lines=9> */
[----:B------:R-:W3:Y:S06]  /*124e0*/  MUFU.EX2 R236, R236 ;  /* 0x000000ec00ec7308 */ /* 0x000eec0000000800 */
[C---:B------:R-:W-:Y:S02]  /*124f0*/  HMMA.16816.F32.BF16 R20, R128.reuse, R24, RZ ;  /* 0x000000188014723c */ /* 0x040fe400000418ff */
        /* <DEDUP_REMOVED lines=28> */
[----:B--2---:R-:W-:Y:S01]  /*126c0*/  F2FP.BF16.PACK_AB R4, R3, R234 ;  /* 0x000000ea0304723e */ /* 0x004fe200000010ff */
[----:B------:R-:W-:Y:S01]  /*126d0*/  HMMA.16816.F32.BF16 R128, R128, R6, RZ ;  /* 0x000000068080723c */ /* 0x000fe200000418ff */
[----:B---3--:R-:W-:Y:S01]  /*126e0*/  F2FP.BF16.PACK_AB R5, R236, R235 ;  /* 0x000000ebec05723e */ /* 0x008fe200000010ff */
        /* <DEDUP_REMOVED lines=13> */
[C---:B------:R-:W-:Y:S08]  /*127c0*/  HMMA.16816.F32.BF16 R136, R4.reuse, R8, R136 ;  /* 0x000000080488723c */ /* 0x040ff00000041888 */
        /* <DEDUP_REMOVED lines=24> */
[C---:B-----5:R-:W-:Y:S08]  /*12950*/  HMMA.16816.F32.BF16 R108, R4.reuse, R16, R108 ;  /* 0x00000010046c723c */ /* 0x060ff0000004186c */
[C---:B------:R-:W-:Y:S08]  /*12960*/  HMMA.16816.F32.BF16 R112, R4.reuse, R18, R112 ;  /* 0x000000120470723c */ /* 0x040ff00000041870 */
[C---:B-1----:R-:W-:Y:S08]  /*12970*/  HMMA.16816.F32.BF16 R116, R4.reuse, R12, R116 ;  /* 0x0000000c0474723c */ /* 0x042ff00000041874 */
[C---:B------:R-:W-:Y:S08]  /*12980*/  HMMA.16816.F32.BF16 R120, R4.reuse, R14, R120 ;  /* 0x0000000e0478723c */ /* 0x040ff00000041878 */
[C---:B--2---:R-:W-:Y:S08]  /*12990*/  HMMA.16816.F32.BF16 R124, R4.reuse, R8, R124 ;  /* 0x00000008047c723c */ /* 0x044ff0000004187c */
[----:B------:R-:W-:Y:S01]  /*129a0*/  HMMA.16816.F32.BF16 R128, R4, R10, R128 ;  /* 0x0000000a0480723c */ /* 0x000fe20000041880 */
[----:B------:R-:W-:Y:S07]  /*129b0*/  @P0 BRA `(.L_x_462) ;  /* 0x0000018000000947 */ /* 0x000fee0003800000 */
[----:B------:R-:W-:Y:S01]  /*129c0*/  ISETP.LT.AND P0, PT, RZ, UR15, PT ;  /* 0x0000000fff007c0c */ /* 0x000fe2000bf01270 */
[----:B------:R-:W-:-:S12]  /*129d0*/  UIADD3 UR14, UR15, -0x1, URZ ;  /* 0xffffffff0f0e7890 */ /* 0x000fd8000fffe03f */
[----:B------:R-:W-:Y:S05]  /*129e0*/  @P0 BRA `(.L_x_463) ;  /* 0x000000a000000947 */ /* 0x000fea0003800000 */
[----:B------:R-:W-:Y:S02]  /*129f0*/  UMOV UR5, 0x1 ;  /* 0x0000000100057882 */ /* 0x000fe40000000000 */
[----:B------:R-:W-:Y:S02]  /*12a00*/  ULDC UR4, c[0x0][0x32c] ;  /* 0x0000cb0000047ab9 */ /* 0x000fe40000000800 */
[----:B------:R-:W-:Y:S02]  /*12a10*/  UISETP.NE.AND UP0, UPT, UR5, UR4, UPT ;  /* 0x000000040500728c */ /* 0x000fe4000bf05270 */
[----:B------:R-:W-:Y:S02]  /*12a20*/  UIADD3 UR14, -UR15, URZ, URZ ;  /* 0x0000003f0f0e7290 */ /* 0x000fe4000fffe13f */
[----:B------:R-:W-:Y:S02]  /*12a30*/  ULDC.64 UR4, c[0x0][0x330] ;  /* 0x0000cc0000047ab9 */ /* 0x000fe40000000a00 */
[----:B------:R-:W-:-:S07]  /*12a40*/  UIMAD.WIDE.U32 UR28, UR14, UR4, URZ ;  /* 0x000000040e1c72a5 */ /* 0x000fce000f8e003f */
[----:B------:R-:W-:Y:S02]  /*12a50*/  @UP0 UMOV UR15, UR29 ;  /* 0x0000001d000f0c82 */ /* 0x000fe40008000000 */
[----:B------:R-:W-:-:S04]  /*12a60*/  @UP0 USHF.R.U32.HI UR14, URZ, UR5, UR15 ;  /* 0x000000053f0e0299 */ /* 0x000fc8000801160f */
[----:B------:R-:W-:Y:S01]  /*12a70*/  ULOP3.LUT UR14, URZ, UR14, URZ, 0x33, !UPT ;  /* 0x0000000e3f0e7292 */ /* 0x000fe2000f8e333f */
[----:B------:R-:W-:Y:S05]  /*12a80*/  BRA `(.L_x_464) ;  /* 0x0000007000007947 */ /* 0x000fea0003800000 */
.L_x_463:
[----:B------:R-:W-:Y:S02]  /*12a90*/  UMOV UR5, 0x1 ;  /* 0x0000000100057882 */ /* 0x000fe40000000000 */
[----:B------:R-:W-:Y:S02]  /*12aa0*/  ULDC UR4, c[0x0][0x32c] ;  /* 0x0000cb0000047ab9 */ /* 0x000fe40000000800 */
[----:B------:R-:W-:-:S03]  /*12ab0*/  UISETP.NE.AND UP0, UPT, UR5, UR4, UPT ;  /* 0x000000040500728c */ /* 0x000fc6000bf05270 */
[----:B------:R-:W-:Y:S02]  /*12ac0*/  ULDC.64 UR4, c[0x0][0x330] ;  /* 0x0000cc0000047ab9 */ /* 0x000fe40000000a00 */
[----:B------:R-:W-:-:S07]  /*12ad0*/  UIMAD.WIDE.U32 UR28, UR14, UR4, URZ ;  /* 0x000000040e1c72a5 */ /* 0x000fce000f8e003f */
[----:B------:R-:W-:Y:S02]  /*12ae0*/  @UP0 UMOV UR15, UR29 ;  /* 0x0000001d000f0c82 */ /* 0x000fe40008000000 */
[----:B------:R-:W-:Y:S02]  /*12af0*/  @UP0 USHF.R.U32.HI UR14, URZ, UR5, UR15 ;  /* 0x000000053f0e0299 */ /* 0x000fe4000801160f */
.L_x_464:
[----:B------:R-:W-:Y:S02]  /*12b00*/  ULDC UR4, c[0x0][0x32c] ;  /* 0x0000cb0000047ab9 */ /* 0x000fe40000000800 */
[----:B------:R-:W-:-:S04]  /*12b10*/  UIMAD UR4, UR14, UR4, UR4 ;  /* 0x000000040e0472a4 */ /* 0x000fc8000f8e0204 */
[----:B------:R-:W-:-:S04]  /*12b20*/  UISETP.LT.AND UP0, UPT, UR9, UR4, UPT ;  /* 0x000000040900728c */ /* 0x000fc8000bf01270 */
[----:B------:R-:W-:-:S04]  /*12b30*/  USEL UR9, UR9, UR4, UP0 ;  /* 0x0000000409097287 */ /* 0x000fc80008000000 */
.L_x_462:
[----:B------:R-:W-:-:S04]  /*12b40*/  USHF.R.S32.HI UR4, URZ, 0x1f, UR9 ;  /* 0x0000001f3f047899 */ /* 0x000fc80008011409 */
[----:B------:R-:W-:-:S04]  /*12b50*/  ULEA.HI UR4, UR4, UR9, URZ, 0x5 ;  /* 0x0000000904047291 */ /* 0x000fc8000f8f283f */
[----:B------:R-:W-:-:S04]  /*12b60*/  USHF.R.S32.HI UR4, URZ, 0x5, UR4 ;  /* 0x000000053f047899 */ /* 0x000fc80008011404 */
[----:B------:R-:W-:-:S04]  /*12b70*/  UISETP.LT.AND UP0, UPT, UR8, UR4, UPT ;  /* 0x000000040800728c */ /* 0x000fc8000bf01270 */
[----:B------:R-:W-:-:S04]  /*12b80*/  USEL UR4, UR8, UR4, !UP0 ;  /* 0x0000000408047287 */ /* 0x000fc8000c000000 */
[----:B------:R-:W-:-:S06]  /*12b90*/  UISETP.GE.AND UP0, UPT, UR10, UR4, UPT ;  /* 0x000000040a00728c */ /* 0x000fcc000bf06270 */
[----:B------:R-:W-:-:S13]  /*12ba0*/  PLOP3.LUT P0, PT, PT, PT, UP0, 0x40, 0x0 ;  /* 0x000000000000781c */ /* 0x000fda0003f0e808 */
[----:B------:R-:W-:Y:S05]  /*12bb0*/  @P0 BRA `(.L_x_465) ;  /* 0x00002be000000947 */ /* 0x000fea0003800000 */
[----:B------:R-:W-:Y:S01]  /*12bc0*/  IMAD.MOV.U32 R3, RZ, RZ, R0 ;  /* 0x000000ffff037224 */ /* 0x000fe200078e0000 */
[----:B------:R-:W-:Y:S01]  /*12bd0*/  SHF.R.S32.HI R235, RZ, 0x1f, R228 ;  /* 0x0000001fffeb7819 */ /* 0x000fe200000114e4 */
[----:B------:R-:W-:Y:S01]  /*12be0*/  IMAD.MOV.U32 R2, RZ, RZ, R148 ;  /* 0x000000ffff027224 */ /* 0x000fe200078e0094 */
[----:B------:R-:W-:Y:S01]  /*12bf0*/  SHF.R.S32.HI R4, RZ, 0x1f, R227 ;  /* 0x0000001fff047819 */ /* 0x000fe200000114e3 */
[C---:B------:R-:W-:Y:S01]  /*12c00*/  IMAD.SHL.U32 R234, R228.reuse, 0x2, RZ ;  /* 0x00000002e4ea7824 */ /* 0x040fe200078e00ff */
[----:B------:R-:W-:Y:S01]  /*12c10*/  SHF.R.S32.HI R0, RZ, 0x1f, R225 ;  /* 0x0000001fff007819 */ /* 0x000fe200000114e1 */
[----:B------:R-:W-:Y:S01]  /*12c20*/  IMAD.SHL.U32 R232, R227, 0x2, RZ ;  /* 0x00000002e3e87824 */ /* 0x000fe200078e00ff */
[----:B------:R-:W-:Y:S01]  /*12c30*/  SHF.L.U64.HI R235, R228, 0x1, R235 ;  /* 0x00000001e4eb7819 */ /* 0x000fe200000102eb */
[----:B------:R-:W-:Y:S01]  /*12c40*/  IMAD.SHL.U32 R230, R225, 0x2, RZ ;  /* 0x00000002e1e67824 */ /* 0x000fe200078e00ff */
[----:B------:R-:W-:Y:S02]  /*12c50*/  SHF.L.U64.HI R233, R227, 0x1, R4 ;  /* 0x00000001e3e97819 */ /* 0x000fe40000010204 */
[----:B------:R-:W-:-:S02]  /*12c60*/  SHF.L.U64.HI R231, R225, 0x1, R0 ;  /* 0x00000001e1e77819 */ /* 0x000fc40000010200 */
.L_x_476:
[----:B------:R-:W-:Y:S04]  /*12c70*/  DEPBAR.LE SB0, 0x0 ;  /* 0x000080000000791a */ /* 0x000fe80000000000 */
[----:B------:R-:W-:Y:S01]  /*12c80*/  BAR.SYNC.DEFER_BLOCKING 0x0 ;  /* 0x0000000000007b1d */ /* 0x000fe20000010000 */
[----:B------:R-:W-:Y:S01]  /*12c90*/  UISETP.GT.AND UP0, UPT, UR8, UR10, UPT ;  /* 0x0000000a0800728c */ /* 0x000fe2000bf04270 */
[----:B------:R-:W-:Y:S05]  /*12ca0*/  ISETP.GE.AND P1, PT, R219, c[0x0][0x1d4], PT ;  /* 0x00007500db007a0c */ /* 0x000fea0003f26270 */
[----:B------:R-:W-:Y:S01]  /*12cb0*/  PLOP3.LUT P0, PT, PT, PT, UP0, 0x80, 0x0 ;  /* 0x000000000000781c */ /* 0x000fe20003f0f008 */
[----:B------:R1:W2:Y:S04]  /*12cc0*/  LDSM.16.M88.4 R148, [R214+0x10080] ;  /* 0x01008000d694783b */ /* 0x0002a80000000200 */
[----:B------:R1:W3:Y:S04]  /*12cd0*/  LDSM.16.M88.4 R152, [R213+0xc080] ;  /* 0x00c08000d598783b */ /* 0x0002e80000000200 */
[----:B------:R1:W4:Y:S04]  /*12ce0*/  LDSM.16.M88.4 R156, [R213+0xc880] ;  /* 0x00c88000d59c783b */ /* 0x0003280000000200 */
[----:B------:R1:W1:Y:S04]  /*12cf0*/  LDSM.16.M88.4 R160, [R210+0x10080] ;  /* 0x01008000d2a0783b */ /* 0x0002680000000200 */
[----:B------:R1:W1:Y:S04]  /*12d00*/  LDSM.16.M88.4 R164, [R212] ;  /* 0x00000000d4a4783b */ /* 0x0002680000000200 */
[----:B------:R1:W1:Y:S01]  /*12d10*/  LDSM.16.M88.4 R168, [R203] ;  /* 0x00000000cba8783b */ /* 0x0002620000000200 */
[----:B------:R-:W-:-:S05]  /*12d20*/  @P0 BRA `(.L_x_466) ;  /* 0x000001c000000947 */ /* 0x000fca0003800000 */
[----:B------:R-:W-:Y:S01]  /*12d30*/  SHF.R.S32.HI R4, RZ, 0x1f, R218 ;  /* 0x0000001fff047819 */ /* 0x000fe200000114da */
[----:B------:R-:W-:Y:S01]  /*12d40*/  IMAD.WIDE.U32 R6, R218, c[0x0][0x208], RZ ;  /* 0x00008200da067a25 */ /* 0x000fe200078e00ff */
[----:B------:R-:W-:Y:S03]  /*12d50*/  SHF.R.S32.HI R0, RZ, 0x1f, R217 ;  /* 0x0000001fff007819 */ /* 0x000fe600000114d9 */
[----:B------:R-:W-:Y:S02]  /*12d60*/  IMAD R4, R4, c[0x0][0x208], RZ ;  /* 0x0000820004047a24 */ /* 0x000fe400078e02ff */
[----:B------:R-:W-:Y:S02]  /*12d70*/  IMAD R0, R0, c[0x0][0x218], RZ ;  /* 0x0000860000007a24 */ /* 0x000fe400078e02ff */
[----:B------:R-:W-:Y:S02]  /*12d80*/  IMAD R4, R218, c[0x0][0x20c], R4 ;  /* 0x00008300da047a24 */ /* 0x000fe400078e0204 */
[----:B------:R-:W-:Y:S02]  /*12d90*/  IMAD R0, R217, c[0x0][0x21c], R0 ;  /* 0x00008700d9007a24 */ /* 0x000fe400078e0200 */
[----:B------:R-:W-:Y:S04]  /*12da0*/  IMAD.IADD R7, R7, 0x1, R4 ;  /* 0x0000000107077824 */ /* 0x000fe800078e0204 */
[----:B------:R-:W-:Y:S05]  /*12db0*/  IMAD.WIDE.U32 R6, R217, c[0x0][0x218], R6 ;  /* 0x00008600d9067a25 */ /* 0x000fea00078e0006 */
[----:B------:R-:W-:Y:S04]  /*12dc0*/  IADD3 R4, P0, R6, UR26, RZ ;  /* 0x0000001a06047c10 */ /* 0x000fe8000ff1e0ff */
[----:B------:R-:W-:Y:S02]  /*12dd0*/  IADD3.X R7, R7, UR12, R0, P0, !PT ;  /* 0x0000000c07077c10 */ /* 0x000fe400087fe400 */
[C---:B------:R-:W-:Y:S04]  /*12de0*/  LEA R13, P0, R4.reuse, c[0x0][0x1f8], 0x1 ;  /* 0x00007e00040d7a11 */ /* 0x040fe800078008ff */
[----:B------:R-:W-:Y:S01]  /*12df0*/  LEA.HI.X R12, R4, c[0x0][0x1fc], R7, 0x1, P0 ;  /* 0x00007f00040c7a11 */ /* 0x000fe200000f0c07 */
[----:B------:R-:W5:Y:S04]  /*12e00*/  SHFL.IDX PT, R5, R13, RZ, 0x181f ;  /* 0x00181fff0d057589 */ /* 0x000f6800000e0000 */
[----:B------:R-:W4:Y:S01]  /*12e10*/  SHFL.IDX PT, R0, R12, RZ, 0x181f ;  /* 0x00181fff0c007589 */ /* 0x000f2200000e0000 */
[C---:B-----5:R-:W-:Y:S05]  /*12e20*/  IADD3 R10, P0, R5.reuse, R230, RZ ;  /* 0x000000e6050a7210 */ /* 0x060fea0007f1e0ff */
[C---:B----4-:R-:W-:Y:S01]  /*12e30*/  IMAD.X R11, R0.reuse, 0x1, R231, P0 ;  /* 0x00000001000b7824 */ /* 0x050fe200000e06e7 */
        /* <DEDUP_REMOVED lines=10> */
[----:B------:R4:W-:Y:S03]  /*12ee0*/  LDGSTS.E.BYPASS.LTC128B.128 [R220+0xb080], [R4.64], !P3 ;  /* 0x0b08000004dc7fae */ /* 0x0009e6000d901d58 */
.L_x_466:
[C---:B--234-:R-:W-:Y:S01]  /*12ef0*/  HMMA.16816.F32.BF16 R4, R148.reuse, R152, RZ ;  /* 0x000000989404723c */ /* 0x05cfe200000418ff */
[----:B------:R-:W-:Y:S01]  /*12f00*/  LDSM.16.M88.4 R172, [R209+0x10080] ;  /* 0x01008000d1ac783b */ /* 0x000fe20000000200 */
[----:B------:R-:W-:Y:S05]  /*12f10*/  UISETP.GT.AND UP0, UPT, UR10, UR8, UPT ;  /* 0x000000080a00728c */ /* 0x000fea000bf04270 */
[----:B------:R-:W0:Y:S01]  /*12f20*/  LDGDEPBAR ;  /* 0x00000000000079af */ /* 0x000e220000000000 */
[C---:B------:R-:W-:Y:S01]  /*12f30*/  HMMA.16816.F32.BF16 R8, R148.reuse, R154, RZ ;  /* 0x0000009a9408723c */ /* 0x040fe200000418ff */
[----:B------:R-:W-:Y:S04]  /*12f40*/  PLOP3.LUT P0, PT, PT, PT, UP0, 0x40, 0x0 ;  /* 0x000000000000781c */ /* 0x000fe80003f0e808 */
[----:B------:R-:W2:Y:S03]  /*12f50*/  LDSM.16.M88.4 R176, [R208+0xc080] ;  /* 0x00c08000d0b0783b */ /* 0x000ea60000000200 */
[C---:B------:R-:W-:Y:S03]  /*12f60*/  HMMA.16816.F32.BF16 R12, R148.reuse, R156, RZ ;  /* 0x0000009c940c723c */ /* 0x040fe600000418ff */
[----:B------:R-:W-:Y:S05]  /*12f70*/  LDSM.16.M88.4 R152, [R207+0x10080] ;  /* 0x01008000cf98783b */ /* 0x000fea0000000200 */
[----:B------:R-:W-:Y:S01]  /*12f80*/  HMMA.16816.F32.BF16 R16, R148, R158, RZ ;  /* 0x0000009e9410723c */ /* 0x000fe200000418ff */
[----:B------:R-:W3:Y:S06]  /*12f90*/  LDSM.16.M88.4 R148, [R208+0xc880] ;  /* 0x00c88000d094783b */ /* 0x000eec0000000200 */
[----:B------:R-:W4:Y:S01]  /*12fa0*/  LDSM.16.M88.4 R156, [R202] ;  /* 0x00000000ca9c783b */ /* 0x000f220000000200 */
[C---:B-1----:R-:W-:Y:S08]  /*12fb0*/  HMMA.16816.F32.BF16 R4, R160.reuse, R164, R4 ;  /* 0x000000a4a004723c */ /* 0x042ff00000041804 */
[C---:B------:R-:W-:Y:S01]  /*12fc0*/  HMMA.16816.F32.BF16 R8, R160.reuse, R166, R8 ;  /* 0x000000a6a008723c */ /* 0x040fe20000041808 */
[----:B------:R-:W-:Y:S07]  /*12fd0*/  LDSM.16.M88.4 R164, [R214+0x14080] ;  /* 0x01408000d6a4783b */ /* 0x000fee0000000200 */
[C---:B------:R-:W-:Y:S08]  /*12fe0*/  HMMA.16816.F32.BF16 R12, R160.reuse, R168, R12 ;  /* 0x000000a8a00c723c */ /* 0x040ff0000004180c */
[----:B------:R-:W-:Y:S01]  /*12ff0*/  HMMA.16816.F32.BF16 R16, R160, R170, R16 ;  /* 0x000000aaa010723c */ /* 0x000fe20000041810 */
[----:B------:R-:W1:Y:S06]  /*13000*/  LDSM.16.M88.4 R160, [R202+0x800] ;  /* 0x00080000caa0783b */ /* 0x000e6c0000000200 */
[----:B------:R-:W5:Y:S01]  /*13010*/  LDSM.16.M88.4 R168, [R213+0xd080] ;  /* 0x00d08000d5a8783b */ /* 0x000f620000000200 */
[C---:B--2---:R-:W-:Y:S08]  /*13020*/  HMMA.16816.F32.BF16 R4, R172.reuse, R176, R4 ;  /* 0x000000b0ac04723c */ /* 0x044ff00000041804 */
[C---:B------:R-:W-:Y:S01]  /*13030*/  HMMA.16816.F32.BF16 R8, R172.reuse, R178, R8 ;  /* 0x000000b2ac08723c */ /* 0x040fe20000041808 */
[----:B------:R-:W-:Y:S07]  /*13040*/  LDSM.16.M88.4 R176, [R201] ;  /* 0x00000000c9b0783b */ /* 0x000fee0000000200 */
[C---:B---3--:R-:W-:Y:S08]  /*13050*/  HMMA.16816.F32.BF16 R12, R172.reuse, R148, R12 ;  /* 0x00000094ac0c723c */ /* 0x048ff0000004180c */
[----:B------:R-:W-:Y:S01]  /*13060*/  HMMA.16816.F32.BF16 R16, R172, R150, R16 ;  /* 0x00000096ac10723c */ /* 0x000fe20000041810 */
[----:B------:R-:W2:Y:S06]  /*13070*/  LDSM.16.M88.4 R148, [R213+0xd880] ;  /* 0x00d88000d594783b */ /* 0x000eac0000000200 */
[----:B------:R-:W3:Y:S01]  /*13080*/  LDSM.16.M88.4 R172, [R210+0x14080] ;  /* 0x01408000d2ac783b */ /* 0x000ee20000000200 */
[C---:B----4-:R-:W-:Y:S08]  /*13090*/  HMMA.16816.F32.BF16 R4, R152.reuse, R156, R4 ;  /* 0x0000009c9804723c */ /* 0x050ff00000041804 */
[C---:B------:R-:W-:Y:S01]  /*130a0*/  HMMA.16816.F32.BF16 R8, R152.reuse, R158, R8 ;  /* 0x0000009e9808723c */ /* 0x040fe20000041808 */
[----:B------:R-:W-:Y:S07]  /*130b0*/  LDSM.16.M88.4 R156, [R209+0x14080] ;  /* 0x01408000d19c783b */ /* 0x000fee0000000200 */
[C---:B-1----:R-:W-:Y:S08]  /*130c0*/  HMMA.16816.F32.BF16 R12, R152.reuse, R160, R12 ;  /* 0x000000a0980c723c */ /* 0x042ff0000004180c */
[----:B------:R-:W-:Y:S01]  /*130d0*/  HMMA.16816.F32.BF16 R16, R152, R162, R16 ;  /* 0x000000a29810723c */ /* 0x000fe20000041810 */
[----:B------:R-:W1:Y:S06]  /*130e0*/  LDSM.16.M88.4 R152, [R200] ;  /* 0x00000000c898783b */ /* 0x000e6c0000000200 */
[----:B------:R-:W4:Y:S01]  /*130f0*/  LDSM.16.M88.4 R160, [R208+0xd080] ;  /* 0x00d08000d0a0783b */ /* 0x000f220000000200 */
[C---:B-----5:R-:W-:Y:S08]  /*13100*/  HMMA.16816.F32.BF16 R4, R164.reuse, R168, R4 ;  /* 0x000000a8a404723c */ /* 0x060ff00000041804 */
[C---:B------:R-:W-:Y:S01]  /*13110*/  HMMA.16816.F32.BF16 R8, R164.reuse, R170, R8 ;  /* 0x000000aaa408723c */ /* 0x040fe20000041808 */
[----:B------:R-:W-:Y:S07]  /*13120*/  LDSM.16.M88.4 R168, [R202+0x1000] ;  /* 0x00100000caa8783b */ /* 0x000fee0000000200 */
[C---:B--2---:R-:W-:Y:S08]  /*13130*/  HMMA.16816.F32.BF16 R12, R164.reuse, R148, R12 ;  /* 0x00000094a40c723c */ /* 0x044ff0000004180c */
[----:B------:R-:W-:Y:S01]  /*13140*/  HMMA.16816.F32.BF16 R16, R164, R150, R16 ;  /* 0x00000096a410723c */ /* 0x000fe20000041810 */
[----:B------:R-:W2:Y:S06]  /*13150*/  LDSM.16.M88.4 R148, [R208+0xd880] ;  /* 0x00d88000d094783b */ /* 0x000eac0000000200 */
[----:B------:R-:W5:Y:S01]  /*13160*/  LDSM.16.M88.4 R164, [R207+0x14080] ;  /* 0x01408000cfa4783b */ /* 0x000f620000000200 */
[C---:B---3--:R-:W-:Y:S08]  /*13170*/  HMMA.16816.F32.BF16 R4, R172.reuse, R176, R4 ;  /* 0x000000b0ac04723c */ /* 0x048ff00000041804 */
[C---:B------:R-:W-:Y:S01]  /*13180*/  HMMA.16816.F32.BF16 R8, R172.reuse, R178, R8 ;  /* 0x000000b2ac08723c */ /* 0x040fe20000041808 */
[----:B------:R-:W-:Y:S07]  /*13190*/  LDSM.16.M88.4 R176, [R213+0xe080] ;  /* 0x00e08000d5b0783b */ /* 0x000fee0000000200 */
[C---:B-1----:R-:W-:Y:S08]  /*131a0*/  HMMA.16816.F32.BF16 R12, R172.reuse, R152, R12 ;  /* 0x00000098ac0c723c */ /* 0x042ff0000004180c */
[----:B------:R-:W-:Y:S01]  /*131b0*/  HMMA.16816.F32.BF16 R16, R172, R154, R16 ;  /* 0x0000009aac10723c */ /* 0x000fe20000041810 */
[----:B------:R-:W1:Y:S06]  /*131c0*/  LDSM.16.M88.4 R152, [R202+0x1800] ;  /* 0x00180000ca98783b */ /* 0x000e6c0000000200 */
[----:B------:R-:W3:Y:S01]  /*131d0*/  LDSM.16.M88.4 R172, [R214+0x18080] ;  /* 0x01808000d6ac783b */ /* 0x000ee20000000200 */
[C---:B----4-:R-:W-:Y:S08]  /*131e0*/  HMMA.16816.F32.BF16 R4, R156.reuse, R160, R4 ;  /* 0x000000a09c04723c */ /* 0x050ff00000041804 */
[C---:B------:R-:W-:Y:S01]  /*131f0*/  HMMA.16816.F32.BF16 R8, R156.reuse, R162, R8 ;  /* 0x000000a29c08723c */ /* 0x040fe20000041808 */
[----:B------:R-:W-:Y:S07]  /*13200*/  LDSM.16.M88.4 R160, [R199] ;  /* 0x00000000c7a0783b */ /* 0x000fee0000000200 */
[C---:B--2---:R-:W-:Y:S08]  /*13210*/  HMMA.16816.F32.BF16 R12, R156.reuse, R148, R12 ;  /* 0x000000949c0c723c */ /* 0x044ff0000004180c */
[----:B------:R-:W-:Y:S01]  /*13220*/  HMMA.16816.F32.BF16 R16, R156, R150, R16 ;  /* 0x000000969c10723c */ /* 0x000fe20000041810 */
[----:B------:R-:W2:Y:S06]  /*13230*/  LDSM.16.M88.4 R148, [R213+0xe880] ;  /* 0x00e88000d594783b */ /* 0x000eac0000000200 */
[----:B------:R-:W4:Y:S01]  /*13240*/  LDSM.16.M88.4 R156, [R210+0x18080] ;  /* 0x01808000d29c783b */ /* 0x000f220000000200 */
[C---:B-----5:R-:W-:Y:S08]  /*13250*/  HMMA.16816.F32.BF16 R4, R164.reuse, R168, R4 ;  /* 0x000000a8a404723c */ /* 0x060ff00000041804 */
[C---:B------:R-:W-:Y:S01]  /*13260*/  HMMA.16816.F32.BF16 R8, R164.reuse, R170, R8 ;  /* 0x000000aaa408723c */ /* 0x040fe20000041808 */
[----:B------:R-:W-:Y:S07]  /*13270*/  LDSM.16.M88.4 R168, [R208+0xe080] ;  /* 0x00e08000d0a8783b */ /* 0x000fee0000000200 */
[C---:B-1----:R-:W-:Y:S08]  /*13280*/  HMMA.16816.F32.BF16 R12, R164.reuse, R152, R12 ;  /* 0x00000098a40c723c */ /* 0x042ff0000004180c */
[----:B------:R-:W-:Y:S01]  /*13290*/  HMMA.16816.F32.BF16 R16, R164, R154, R16 ;  /* 0x0000009aa410723c */ /* 0x000fe20000041810 */
[----:B------:R-:W1:Y:S06]  /*132a0*/  LDSM.16.M88.4 R152, [R198] ;  /* 0x00000000c698783b */ /* 0x000e6c0000000200 */
[----:B------:R-:W5:Y:S01]  /*132b0*/  LDSM.16.M88.4 R164, [R209+0x18080] ;  /* 0x01808000d1a4783b */ /* 0x000f620000000200 */
[C---:B---3--:R-:W-:Y:S08]  /*132c0*/  HMMA.16816.F32.BF16 R4, R172.reuse, R176, R4 ;  /* 0x000000b0ac04723c */ /* 0x048ff00000041804 */
[C---:B------:R-:W-:Y:S01]  /*132d0*/  HMMA.16816.F32.BF16 R8, R172.reuse, R178, R8 ;  /* 0x000000b2ac08723c */ /* 0x040fe20000041808 */
[----:B------:R-:W-:Y:S07]  /*132e0*/  LDSM.16.M88.4 R176, [R202+0x2000] ;  /* 0x00200000cab0783b */ /* 0x000fee0000000200 */
[C---:B--2---:R-:W-:Y:S08]  /*132f0*/  HMMA.16816.F32.BF16 R12, R172.reuse, R148, R12 ;  /* 0x00000094ac0c723c */ /* 0x044ff0000004180c */
        /* <DEDUP_REMOVED lines=8> */
[----:B------:R-:W1:Y:S06]  /*13380*/  LDSM.16.M88.4 R152, [R202+0x2800] ;  /* 0x00280000ca98783b */ /* 0x000e6c0000000200 */
[----:B------:R-:W4:Y:S01]  /*13390*/  LDSM.16.M88.4 R156, [R214+0x1c080] ;  /* 0x01c08000d69c783b */ /* 0x000f220000000200 */
[C---:B-----5:R-:W-:Y:S08]  /*133a0*/  HMMA.16816.F32.BF16 R4, R164.reuse, R168, R4 ;  /* 0x000000a8a404723c */ /* 0x060ff00000041804 */
[C---:B------:R-:W-:Y:S01]  /*133b0*/  HMMA.16816.F32.BF16 R8, R164.reuse, R170, R8 ;  /* 0x000000aaa408723c */ /* 0x040fe20000041808 */
[----:B------:R-:W-:Y:S07]  /*133c0*/  LDSM.16.M88.4 R168, [R197] ;  /* 0x00000000c5a8783b */ /* 0x000fee0000000200 */
        /* <DEDUP_REMOVED lines=9> */
[----:B------:R-:W1:Y:S06]  /*13460*/  LDSM.16.M88.4 R152, [R196] ;  /* 0x00000000c498783b */ /* 0x000e6c0000000200 */
[----:B------:R-:W3:Y:S01]  /*13470*/  LDSM.16.M88.4 R172, [R209+0x1c080] ;  /* 0x01c08000d1ac783b */ /* 0x000ee20000000200 */
[C---:B----4-:R-:W-:Y:S08]  /*13480*/  HMMA.16816.F32.BF16 R4, R156.reuse, R160, R4 ;  /* 0x000000a09c04723c */ /* 0x050ff00000041804 */
[C---:B------:R-:W-:Y:S01]  /*13490*/  HMMA.16816.F32.BF16 R8, R156.reuse, R162, R8 ;  /* 0x000000a29c08723c */ /* 0x040fe20000041808 */
[----:B------:R-:W-:Y:S07]  /*134a0*/  LDSM.16.M88.4 R160, [R202+0x3000] ;  /* 0x00300000caa0783b */ /* 0x000fee0000000200 */
[C---:B--2---:R-:W-:Y:S08]  /*134b0*/  HMMA.16816.F32.BF16 R12, R156.reuse, R148, R12 ;  /* 0x000000949c0c723c */ /* 0x044ff0000004180c */
[----:B------:R-:W-:Y:S01]  /*134c0*/  HMMA.16816.F32.BF16 R16, R156, R150, R16 ;  /* 0x000000969c10723c */ /* 0x000fe20000041810 */
[----:B------:R-:W2:Y:S06]  /*134d0*/  LDSM.16.M88.4 R148, [R208+0xf880] ;  /* 0x00f88000d094783b */ /* 0x000eac0000000200 */
[----:B------:R-:W4:Y:S01]  /*134e0*/  LDSM.16.M88.4 R156, [R207+0x1c080] ;  /* 0x01c08000cf9c783b */ /* 0x000f220000000200 */
[C---:B-----5:R-:W-:Y:S08]  /*134f0*/  HMMA.16816.F32.BF16 R4, R164.reuse, R168, R4 ;  /* 0x000000a8a404723c */ /* 0x060ff00000041804 */
[C---:B------:R-:W-:Y:S08]  /*13500*/  HMMA.16816.F32.BF16 R8, R164.reuse, R170, R8 ;  /* 0x000000aaa408723c */ /* 0x040ff00000041808 */
[C---:B-1----:R-:W-:Y:S08]  /*13510*/  HMMA.16816.F32.BF16 R12, R164.reuse, R152, R12 ;  /* 0x00000098a40c723c */ /* 0x042ff0000004180c */
[----:B------:R-:W-:Y:S08]  /*13520*/  HMMA.16816.F32.BF16 R16, R164, R154, R16 ;  /* 0x0000009aa410723c */ /* 0x000ff00000041810 */
[C---:B---3--:R-:W-:Y:S08]  /*13530*/  HMMA.16816.F32.BF16 R4, R172.reuse, R176, R4 ;  /* 0x000000b0ac04723c */ /* 0x048ff00000041804 */
[C---:B------:R-:W-:Y:S08]  /*13540*/  HMMA.16816.F32.BF16 R8, R172.reuse, R178, R8 ;  /* 0x000000b2ac08723c */ /* 0x040ff00000041808 */
[C---:B--2---:R-:W-:Y:S08]  /*13550*/  HMMA.16816.F32.BF16 R12, R172.reuse, R148, R12 ;  /* 0x00000094ac0c723c */ /* 0x044ff0000004180c */
[----:B------:R-:W-:Y:S01]  /*13560*/  HMMA.16816.F32.BF16 R16, R172, R150, R16 ;  /* 0x00000096ac10723c */ /* 0x000fe20000041810 */
[----:B------:R-:W1:Y:S01]  /*13570*/  LDSM.16.M88.4 R148, [R202+0x3800] ;  /* 0x00380000ca94783b */ /* 0x000e620000000200 */
[----:B------:R-:W-:Y:S05]  /*13580*/  DEPBAR.LE SB0, 0x0 ;  /* 0x000080000000791a */ /* 0x000fea0000000000 */
[----:B------:R-:W-:Y:S01]  /*13590*/  BAR.SYNC.DEFER_BLOCKING 0x0 ;  /* 0x0000000000007b1d */ /* 0x000fe20000010000 */
[C---:B----4-:R-:W-:Y:S08]  /*135a0*/  HMMA.16816.F32.BF16 R4, R156.reuse, R160, R4 ;  /* 0x000000a09c04723c */ /* 0x050ff00000041804 */
        /* <DEDUP_REMOVED lines=17> */
[----:B------:R-:W4:Y:S01]  /*136c0*/  MUFU.TANH R181, R181 ;  /* 0x000000b500b57308 */ /* 0x000f220000002400 */
        /* <DEDUP_REMOVED lines=19> */
[----:B--234-:R-:W-:Y:S01]  /*13800*/  IMAD.MOV.U32 R217, RZ, RZ, RZ ;  /* 0x000000ffffd97224 */ /* 0x01cfe200078e00ff */
        /* <DEDUP_REMOVED lines=12> */
[----:B------:R-:W2:Y:S01]  /*138d0*/  @!P2 LDG.E R217, [R6.64] ;  /* 0x0000001806d9a981 */ /* 0x000ea2000c1e1900 */
[----:B------:R-:W-:Y:S04]  /*138e0*/  IMAD R218, R5, c[0x0][0x2b8], R218 ;  /* 0x0000ae0005da7a24 */ /* 0x000fe800078e02da */
[C---:B------:R-:W-:Y:S01]  /*138f0*/  IMAD.WIDE.U32 R8, R218.reuse, c[0x0][0x1e0], RZ ;  /* 0x00007800da087a25 */ /* 0x040fe200078e00ff */
[----:B------:R-:W-:Y:S05]  /*13900*/  SHF.R.S32.HI R5, RZ, 0x1f, R218 ;  /* 0x0000001fff057819 */ /* 0x000fea00000114da */
[----:B------:R-:W-:Y:S04]  /*13910*/  IMAD R5, R5, c[0x0][0x1e0], RZ ;  /* 0x0000780005057a24 */ /* 0x000fe800078e02ff */
[----:B------:R-:W-:Y:S04]  /*13920*/  IMAD R5, R218, c[0x0][0x1e4], R5 ;  /* 0x00007900da057a24 */ /* 0x000fe800078e0205 */
        /* <DEDUP_REMOVED lines=9> */
[----:B------:R-:W2:Y:S04]  /*139c0*/  SHFL.IDX PT, R5, R5, RZ, 0x181f ;  /* 0x00181fff05057589 */ /* 0x000ea800000e0000 */
[----:B------:R-:W3:Y:S01]  /*139d0*/  SHFL.IDX PT, R4, R4, RZ, 0x181f ;  /* 0x00181fff04047589 */ /* 0x000ee200000e0000 */
[C---:B--2---:R-:W-:Y:S05]  /*139e0*/  IADD3 R10, P0, R5.reuse, R230, RZ ;  /* 0x000000e6050a7210 */ /* 0x044fea0007f1e0ff */
[C---:B---3--:R-:W-:Y:S01]  /*139f0*/  IMAD.X R11, R4.reuse, 0x1, R231, P0 ;  /* 0x00000001040b7824 */ /* 0x048fe200000e06e7 */
        /* <DEDUP_REMOVED lines=11> */
.L_x_467:
[----:B--234-:R-:W-:Y:S01]  /*13ab0*/  PLOP3.LUT P0, PT, PT, PT, UP3, 0x80, 0x0 ;  /* 0x000000000000781c */ /* 0x01cfe20003f0f038 */
[----:B------:R-:W0:Y:S01]  /*13ac0*/  LDGDEPBAR ;  /* 0x00000000000079af */ /* 0x000e220000000000 */
[----:B------:R-:W-:Y:S01]  /*13ad0*/  IMAD.MOV.U32 R12, RZ, RZ, R221 ;  /* 0x000000ffff0c7224 */ /* 0x000fe200078e00dd */
[----:B------:R-:W-:Y:S06]  /*13ae0*/  USHF.L.U32 UR5, UR10, 0x5, URZ ;  /* 0x000000050a057899 */ /* 0x000fec000800063f */
[----:B------:R-:W-:Y:S04]  /*13af0*/  IMAD.U32 R5, RZ, RZ, UR5 ;  /* 0x00000005ff057e24 */ /* 0x000fe8000f8e00ff */
[----:B------:R-:W-:Y:S01]  /*13b00*/  @P0 IMAD.HI.U32 R4, R221, c[0x0][0x2c8], RZ ;  /* 0x0000b200dd040a27 */ /* 0x000fe200078e00ff */
[----:B------:R-:W-:Y:S02]  /*13b10*/  PLOP3.LUT P0, PT, PT, PT, UP3, 0x80, 0x0 ;  /* 0x000000000000781c */ /* 0x000fe40003f0f038 */
[----:B------:R-:W-:Y:S11]  /*13b20*/  IADD3 R7, -R222, 0x1, -R5 ;  /* 0x00000001de077810 */ /* 0x000ff60007ffe905 */
[----:B------:R-:W-:Y:S01]  /*13b30*/  @P0 SHF.R.U32.HI R12, RZ, c[0x0][0x2cc], R4 ;  /* 0x0000b300ff0c0a19 */ /* 0x000fe20000011604 */
[----:B------:R-:W-:Y:S01]  /*13b40*/  IMAD.U32 R4, RZ, RZ, UR20 ;  /* 0x00000014ff047e24 */ /* 0x000fe2000f8e00ff */
[----:B------:R-:W-:Y:S03]  /*13b50*/  PLOP3.LUT P0, PT, PT, PT, UP2, 0x40, 0x0 ;  /* 0x000000000000781c */ /* 0x000fe60003f0e828 */
[----:B------:R-:W2:Y:S01]  /*13b60*/  SHFL.IDX PT, R13, R12, RZ, 0x1c1f ;  /* 0x001c1fff0c0d7589 */ /* 0x000ea200000e0000 */
[----:B------:R-:W-:Y:S04]  /*13b70*/  IADD3 R4, -R4, UR11, R7 ;  /* 0x0000000b04047c10 */ /* 0x000fe8000fffe107 */
[C---:B------:R-:W-:Y:S02]  /*13b80*/  IADD3 R7, R4.reuse, c[0x0][0x328], RZ ;  /* 0x0000ca0004077a10 */ /* 0x040fe40007ffe0ff */
[----:B------:R-:W-:Y:S03]  /*13b90*/  IADD3 R4, R4, UR17, RZ ;  /* 0x0000001104047c10 */ /* 0x000fe6000fffe0ff */
[--C-:B--2---:R-:W-:Y:S02]  /*13ba0*/  IMAD.IADD R11, R7, 0x1, R13.reuse ;  /* 0x00000001070b7824 */ /* 0x104fe400078e020d */
        /* <DEDUP_REMOVED lines=9> */
[----:B------:R-:W-:Y:S05]  /*13c40*/  IMAD.MOV.U32 R6, RZ, RZ, c[0x0][0x32c] ;  /* 0x0000cb00ff067624 */ /* 0x000fea00078e00ff */
[----:B------:R-:W-:Y:S11]  /*13c50*/  ISETP.NE.AND P0, PT, R6, 0x1, PT ;  /* 0x000000010600780c */ /* 0x000ff60003f05270 */
[----:B------:R-:W-:Y:S02]  /*13c60*/  @!UPT UIADD3 URZ, URZ, URZ, URZ ;  /* 0x0000003f3f3ff290 */ /* 0x000fe4000fffe03f */
[----:B------:R-:W-:Y:S05]  /*13c70*/  @P0 IMAD.HI.U32 R6, R8, c[0x0][0x330], RZ ;  /* 0x0000cc0008060a27 */ /* 0x000fea00078e00ff */
[----:B------:R-:W-:Y:S04]  /*13c80*/  @P0 SHF.R.U32.HI R8, RZ, c[0x0][0x334], R6 ;  /* 0x0000cd00ff080a19 */ /* 0x000fe80000011606 */
[----:B------:R-:W-:Y:S01]  /*13c90*/  LOP3.LUT R8, RZ, R8, RZ, 0x33, !PT ;  /* 0x00000008ff087212 */ /* 0x000fe200078e33ff */
[----:B------:R-:W-:-:S05]  /*13ca0*/  BRA `(.L_x_471) ;  /* 0x0000005000007947 */ /* 0x000fca0003800000 */
.L_x_470:
[----:B------:R-:W-:Y:S04]  /*13cb0*/  MOV R6, c[0x0][0x32c] ;  /* 0x0000cb0000067a02 */ /* 0x000fe80000000f00 */
[----:B------:R-:W-:Y:S11]  /*13cc0*/  ISETP.NE.AND P0, PT, R6, 0x1, PT ;  /* 0x000000010600780c */ /* 0x000ff60003f05270 */
[----:B------:R-:W-:Y:S02]  /*13cd0*/  @!UPT UIADD3 URZ, URZ, URZ, URZ ;  /* 0x0000003f3f3ff290 */ /* 0x000fe4000fffe03f */
[----:B------:R-:W-:Y:S05]  /*13ce0*/  @P0 IMAD.HI.U32 R6, R8, c[0x0][0x330], RZ ;  /* 0x0000cc0008060a27 */ /* 0x000fea00078e00ff */
[----:B------:R-:W-:Y:S02]  /*13cf0*/  @P0 SHF.R.U32.HI R8, RZ, c[0x0][0x334], R6 ;  /* 0x0000cd00ff080a19 */ /* 0x000fe40000011606 */
.L_x_471:
[----:B------:R-:W-:Y:S05]  /*13d00*/  BSYNC B0 ;  /* 0x0000000000007941 */ /* 0x000fea0003800000 */
.L_x_469:
[----:B------:R-:W-:Y:S04]  /*13d10*/  IMAD R13, R8, c[0x0][0x32c], -R5 ;  /* 0x0000cb00080d7a24 */ /* 0x000fe800078e0a05 */
[----:B------:R-:W-:Y:S05]  /*13d20*/  IMAD.IADD R8, R13, 0x1, -R222 ;  /* 0x000000010d087824 */ /* 0x000fea00078e0ade */
[----:B------:R-:W-:Y:S02]  /*13d30*/  IADD3 R6, R8, c[0x0][0x32c], RZ ;  /* 0x0000cb0008067a10 */ /* 0x000fe40007ffe0ff */
[----:B------:R-:W-:Y:S02]  /*13d40*/  IMNMX R9, R9, R8, !PT ;  /* 0x0000000809097217 */ /* 0x000fe40007800200 */
[----:B------:R-:W-:Y:S02]  /*13d50*/  IMNMX R11, R11, R6, PT ;  /* 0x000000060b0b7217 */ /* 0x000fe40003800200 */
.L_x_468:
[----:B------:R-:W-:Y:S06]  /*13d60*/  UISETP.GT.AND UP0, UPT, UR10, -0x1, UPT ;  /* 0xffffffff0a00788c */ /* 0x000fec000bf04270 */
[----:B------:R-:W-:Y:S04]  /*13d70*/  PLOP3.LUT P0, PT, PT, PT, UP0, 0x80, 0x0 ;  /* 0x000000000000781c */ /* 0x000fe80003f0f008 */
[----:B------:R-:W-:Y:S04]  /*13d80*/  ISETP.GT.AND P0, PT, R9, RZ, P0 ;  /* 0x000000ff0900720c */ /* 0x000fe80000704270 */
[----:B------:R-:W-:Y:S04]  /*13d90*/  ISETP.LT.OR P0, PT, R11, 0x1, P0 ;  /* 0x000000010b00780c */ /* 0x000fe80000701670 */
[----:B------:R-:W-:Y:S02]  /*13da0*/  FSEL R10, R0, -INF , !P0 ;  /* 0xff800000000a7808 */ /* 0x000fe40004000000 */
[----:B------:R-:W-:Y:S01]  /*13db0*/  PLOP3.LUT P0, PT, PT, PT, UP0, 0x80, 0x0 ;  /* 0x000000000000781c */ /* 0x000fe20003f0f008 */
[----:B------:R-:W2:Y:S03]  /*13dc0*/  SHFL.IDX PT, R0, R12, 0x1, 0x1c1f ;  /* 0x003c1f000c007f89 */ /* 0x000ea600000e0000 */
[----:B------:R-:W-:Y:S04]  /*13dd0*/  ISETP.GT.AND P0, PT, R9, 0x1, P0 ;  /* 0x000000010900780c */ /* 0x000fe80000704270 */
[----:B------:R-:W-:Y:S04]  /*13de0*/  ISETP.LT.OR P0, PT, R11, 0x2, P0 ;  /* 0x000000020b00780c */ /* 0x000fe80000701670 */
[----:B-1----:R-:W-:Y:S02]  /*13df0*/  FSEL R182, R182, -INF , !P0 ;  /* 0xff800000b6b67808 */ /* 0x002fe40004000000 */
[----:B------:R-:W-:Y:S04]  /*13e00*/  PLOP3.LUT P0, PT, PT, PT, UP0, 0x80, 0x0 ;  /* 0x000000000000781c */ /* 0x000fe80003f0f008 */
[----:B------:R-:W-:Y:S04]  /*13e10*/  ISETP.GT.AND P0, PT, R9, 0x8, P0 ;  /* 0x000000080900780c */ /* 0x000fe80000704270 */
[----:B------:R-:W-:Y:S01]  /*13e20*/  ISETP.LT.OR P0, PT, R11, 0x9, P0 ;  /* 0x000000090b00780c */ /* 0x000fe20000701670 */
[--C-:B--2---:R-:W-:Y:S03]  /*13e30*/  IMAD.IADD R7, R7, 0x1, R0.reuse ;  /* 0x0000000107077824 */ /* 0x104fe600078e0200 */
[----:B------:R-:W-:Y:S01]  /*13e40*/  FSEL R8, R185, -INF , !P0 ;  /* 0xff800000b9087808 */ /* 0x000fe20004000000 */
[----:B------:R-:W-:Y:S01]  /*13e50*/  IMAD.IADD R4, R4, 0x1, R0 ;  /* 0x0000000104047824 */ /* 0x000fe200078e0200 */
[----:B------:R-:W-:Y:S04]  /*13e60*/  PLOP3.LUT P0, PT, PT, PT, UP0, 0x80, 0x0 ;  /* 0x000000000000781c */ /* 0x000fe80003f0f008 */
[----:B------:R-:W-:Y:S04]  /*13e70*/  ISETP.GT.AND P0, PT, R9, 0x9, P0 ;  /* 0x000000090900780c */ /* 0x000fe80000704270 */
[----:B------:R-:W-:Y:S04]  /*13e80*/  ISETP.LT.OR P0, PT, R11, 0xa, P0 ;  /* 0x0000000a0b00780c */ /* 0x000fe80000701670 */
[----:B------:R-:W-:Y:S02]  /*13e90*/  FSEL R6, R186, -INF , !P0 ;  /* 0xff800000ba067808 */ /* 0x000fe40004000000 */
        /* <DEDUP_REMOVED lines=16> */
[----:B------:R-:W-:Y:S11]  /*13fa0*/  PLOP3.LUT P0, PT, PT, PT, UP2, 0x40, 0x0 ;  /* 0x000000000000781c */ /* 0x000ff60003f0e828 */
[----:B------:R-:W-:Y:S02]  /*13fb0*/  @!UPT UIADD3 URZ, URZ, URZ, URZ ;  /* 0x0000003f3f3ff290 */ /* 0x000fe4000fffe03f */
        /* <DEDUP_REMOVED lines=15> */
.L_x_474:
[----:B------:R-:W-:Y:S04]  /*140b0*/  MOV R0, c[0x0][0x32c] ;  /* 0x0000cb0000007a02 */ /* 0x000fe80000000f00 */
[----:B------:R-:W-:Y:S11]  /*140c0*/  ISETP.NE.AND P0, PT, R0, 0x1, PT ;  /* 0x000000010000780c */ /* 0x000ff60003f05270 */
[----:B------:R-:W-:Y:S02]  /*140d0*/  @!UPT UIADD3 URZ, URZ, URZ, URZ ;  /* 0x0000003f3f3ff290 */ /* 0x000fe4000fffe03f */
[----:B------:R-:W-:Y:S05]  /*140e0*/  @P0 IMAD.HI.U32 R0, R12, c[0x0][0x330], RZ ;  /* 0x0000cc000c000a27 */ /* 0x000fea00078e00ff */
[----:B------:R-:W-:Y:S02]  /*140f0*/  @P0 SHF.R.U32.HI R12, RZ, c[0x0][0x334], R0 ;  /* 0x0000cd00ff0c0a19 */ /* 0x000fe40000011600 */
.L_x_475:
[----:B------:R-:W-:Y:S05]  /*14100*/  BSYNC B0 ;  /* 0x0000000000007941 */ /* 0x000fea0003800000 */
.L_x_473:
[----:B------:R-:W-:Y:S04]  /*14110*/  IMAD R5, R12, c[0x0][0x32c], -R5 ;  /* 0x0000cb000c057a24 */ /* 0x000fe800078e0a05 */
[----:B------:R-:W-:Y:S05]  /*14120*/  IMAD.IADD R5, R5, 0x1, -R222 ;  /* 0x0000000105057824 */ /* 0x000fea00078e0ade */
[----:B------:R-:W-:Y:S02]  /*14130*/  IADD3 R0, R5, c[0x0][0x32c], RZ ;  /* 0x0000cb0005007a10 */ /* 0x000fe40007ffe0ff */
[----:B------:R-:W-:Y:S02]  /*14140*/  IMNMX R4, R4, R5, !PT ;  /* 0x0000000504047217 */ /* 0x000fe40007800200 */
[----:B------:R-:W-:Y:S02]  /*14150*/  IMNMX R7, R7, R0, PT ;  /* 0x0000000007077217 */ /* 0x000fe40003800200 */
.L_x_472:
[----:B------:R-:W-:Y:S01]  /*14160*/  PLOP3.LUT P0, PT, PT, PT, UP0, 0x80, 0x0 ;  /* 0x000000000000781c */ /* 0x000fe20003f0f008 */
[----:B------:R-:W-:Y:S01]  /*14170*/  LDSM.16.MT88.4 R156, [R206+0x8080] ;  /* 0x00808000ce9c783b */ /* 0x000fe20000004200 */
[----:B------:R-:W-:Y:S02]  /*14180*/  FMNMX.FTZ R5, R10, R3, !PT ;  /* 0x000000030a057209 */ /* 0x000fe40007810000 */
[----:B------:R-:W-:Y:S02]  /*14190*/  ISETP.GT.AND P0, PT, R4, RZ, P0 ;  /* 0x000000ff0400720c */ /* 0x000fe40000704270 */
[----:B------:R-:W-:Y:S02]  /*141a0*/  FMNMX.FTZ R5, R182, R5, !PT ;  /* 0x00000005b6057209 */ /* 0x000fe40007810000 */
[C---:B------:R-:W-:Y:S01]  /*141b0*/  ISETP.LT.OR P0, PT, R7.reuse, 0x1, P0 ;  /* 0x000000010700780c */ /* 0x040fe20000701670 */
[----:B------:R-:W-:Y:S01]  /*141c0*/  LDSM.16.MT88.4 R172, [R204+0x9880] ;  /* 0x00988000ccac783b */ /* 0x000fe20000004200 */
[----:B------:R-:W-:Y:S02]  /*141d0*/  FMNMX.FTZ R5, R8, R5, !PT ;  /* 0x0000000508057209 */ /* 0x000fe40007810000 */
[----:B------:R-:W-:Y:S02]  /*141e0*/  FSEL R13, R180, -INF , !P0 ;  /* 0xff800000b40d7808 */ /* 0x000fe40004000000 */
[----:B------:R-:W-:Y:S02]  /*141f0*/  PLOP3.LUT P0, PT, PT, PT, UP0, 0x80, 0x0 ;  /* 0x000000000000781c */ /* 0x000fe40003f0f008 */
[----:B------:R-:W-:Y:S01]  /*14200*/  FMNMX.FTZ R5, R6, R5, !PT ;  /* 0x0000000506057209 */ /* 0x000fe20007810000 */
[----:B------:R-:W-:Y:S01]  /*14210*/  LDSM.16.MT88.4 R176, [R211+0xa880] ;  /* 0x00a88000d3b0783b */ /* 0x000fe20000004200 */
[----:B------:R-:W-:Y:S02]  /*14220*/  ISETP.GT.AND P0, PT, R4, 0x1, P0 ;  /* 0x000000010400780c */ /* 0x000fe40000704270 */
[----:B------:R-:W-:Y:S02]  /*14230*/  FMNMX.FTZ R5, R168, R5, !PT ;  /* 0x00000005a8057209 */ /* 0x000fe40007810000 */
[----:B------:R-:W-:Y:S02]  /*14240*/  ISETP.LT.OR P0, PT, R7, 0x2, P0 ;  /* 0x000000020700780c */ /* 0x000fe40000701670 */
[----:B------:R-:W-:Y:S01]  /*14250*/  FMNMX.FTZ R5, R166, R5, !PT ;  /* 0x00000005a6057209 */ /* 0x000fe20007810000 */
[----:B------:R-:W-:Y:S01]  /*14260*/  LDSM.16.MT88.4 R192, [R206+0xb880] ;  /* 0x00b88000cec0783b */ /* 0x000fe20000004200 */
[----:B------:R-:W-:Y:S02]  /*14270*/  FSEL R181, R181, -INF , !P0 ;  /* 0xff800000b5b57808 */ /* 0x000fe40004000000 */
[----:B------:R-:W-:Y:S02]  /*14280*/  PLOP3.LUT P0, PT, PT, PT, UP0, 0x80, 0x0 ;  /* 0x000000000000781c */ /* 0x000fe40003f0f008 */
[----:B------:R-:W-:Y:S02]  /*14290*/  FMNMX.FTZ R5, R164, R5, !PT ;  /* 0x00000005a4057209 */ /* 0x000fe40007810000 */
[----:B------:R-:W-:Y:S02]  /*142a0*/  ISETP.GT.AND P0, PT, R4, 0x8, P0 ;  /* 0x000000080400780c */ /* 0x000fe40000704270 */
[----:B------:R-:W-:Y:S02]  /*142b0*/  FMNMX.FTZ R0, R162, R5, !PT ;  /* 0x00000005a2007209 */ /* 0x000fe40007810000 */
[----:B------:R-:W-:Y:S02]  /*142c0*/  ISETP.LT.OR P0, PT, R7, 0x9, P0 ;  /* 0x000000090700780c */ /* 0x000fe40000701670 */
[----:B------:R-:W-:Y:S01]  /*142d0*/  FMNMX.FTZ R12, R13, R2, !PT ;  /* 0x000000020d0c7209 */ /* 0x000fe20007810000 */
[----:B------:R-:W1:Y:S01]  /*142e0*/  SHFL.BFLY PT, R5, R0, 0x2, 0x1f ;  /* 0x0c401f0000057f89 */ /* 0x000e6200000e0000 */
[----:B------:R-:W-:Y:S02]  /*142f0*/  FSEL R11, R184, -INF , !P0 ;  /* 0xff800000b80b7808 */ /* 0x000fe40004000000 */
[----:B------:R-:W-:Y:S02]  /*14300*/  PLOP3.LUT P0, PT, PT, PT, UP0, 0x80, 0x0 ;  /* 0x000000000000781c */ /* 0x000fe40003f0f008 */
[----:B------:R-:W-:Y:S02]  /*14310*/  FMNMX.FTZ R12, R181, R12, !PT ;  /* 0x0000000cb50c7209 */ /* 0x000fe40007810000 */
[C---:B------:R-:W-:Y:S01]  /*14320*/  ISETP.GT.AND P0, PT, R4.reuse, 0x9, P0 ;  /* 0x000000090400780c */ /* 0x040fe20000704270 */
[----:B------:R-:W-:Y:S01]  /*14330*/  LDSM.16.MT88.4 R184, [R204+0xa880] ;  /* 0x00a88000ccb8783b */ /* 0x000fe20000004200 */
[----:B------:R-:W-:Y:S02]  /*14340*/  FMNMX.FTZ R12, R11, R12, !PT ;  /* 0x0000000c0b0c7209 */ /* 0x000fe40007810000 */
[----:B------:R-:W-:Y:S04]  /*14350*/  ISETP.LT.OR P0, PT, R7, 0xa, P0 ;  /* 0x0000000a0700780c */ /* 0x000fe80000701670 */
[----:B------:R-:W-:Y:S02]  /*14360*/  FSEL R9, R183, -INF , !P0 ;  /* 0xff800000b7097808 */ /* 0x000fe40004000000 */
[----:B------:R-:W-:Y:S02]  /*14370*/  PLOP3.LUT P0, PT, PT, PT, UP0, 0x80, 0x0 ;  /* 0x000000000000781c */ /* 0x000fe40003f0f008 */
[----:B------:R-:W-:Y:S02]  /*14380*/  FMNMX.FTZ R14, R9, R12, !PT ;  /* 0x0000000c090e7209 */ /* 0x000fe40007810000 */
[C---:B------:R-:W-:Y:S04]  /*14390*/  ISETP.GT.AND P0, PT, R4.reuse, 0x10, P0 ;  /* 0x000000100400780c */ /* 0x040fe80000704270 */
[----:B------:R-:W-:Y:S04]  /*143a0*/  ISETP.LT.OR P0, PT, R7, 0x11, P0 ;  /* 0x000000110700780c */ /* 0x000fe80000701670 */
[----:B------:R-:W-:Y:S02]  /*143b0*/  FSEL R165, R189, -INF , !P0 ;  /* 0xff800000bda57808 */ /* 0x000fe40004000000 */
[----:B------:R-:W-:Y:S02]  /*143c0*/  PLOP3.LUT P0, PT, PT, PT, UP0, 0x80, 0x0 ;  /* 0x000000000000781c */ /* 0x000fe40003f0f008 */
[----:B------:R-:W-:Y:S02]  /*143d0*/  FMNMX.FTZ R14, R165, R14, !PT ;  /* 0x0000000ea50e7209 */ /* 0x000fe40007810000 */
[----:B------:R-:W-:Y:S04]  /*143e0*/  ISETP.GT.AND P0, PT, R4, 0x11, P0 ;  /* 0x000000110400780c */ /* 0x000fe80000704270 */
[C---:B------:R-:W-:Y:S04]  /*143f0*/  ISETP.LT.OR P0, PT, R7.reuse, 0x12, P0 ;  /* 0x000000120700780c */ /* 0x040fe80000701670 */
[----:B------:R-:W-:Y:S02]  /*14400*/  FSEL R163, R188, -INF , !P0 ;  /* 0xff800000bca37808 */ /* 0x000fe40004000000 */
[----:B------:R-:W-:Y:S04]  /*14410*/  PLOP3.LUT P0, PT, PT, PT, UP0, 0x80, 0x0 ;  /* 0x000000000000781c */ /* 0x000fe80003f0f008 */
[----:B------:R-:W-:Y:S02]  /*14420*/  ISETP.GT.AND P0, PT, R4, 0x18, P0 ;  /* 0x000000180400780c */ /* 0x000fe40000704270 */
[----:B-1----:R-:W-:Y:S02]  /*14430*/  FMNMX.FTZ R12, R0, R5, !PT ;  /* 0x00000005000c7209 */ /* 0x002fe40007810000 */
[----:B------:R-:W-:Y:S02]  /*14440*/  ISETP.LT.OR P0, PT, R7, 0x19, P0 ;  /* 0x000000190700780c */ /* 0x000fe40000701670 */
[----:B------:R-:W-:Y:S01]  /*14450*/  FMNMX.FTZ R0, R163, R14, !PT ;  /* 0x0000000ea3007209 */ /* 0x000fe20007810000 */
[----:B------:R-:W1:Y:S01]  /*14460*/  SHFL.BFLY PT, R15, R12, 0x1, 0x1f ;  /* 0x0c201f000c0f7f89 */ /* 0x000e6200000e0000 */
[----:B------:R-:W-:Y:S02]  /*14470*/  FSEL R161, R191, -INF , !P0 ;  /* 0xff800000bfa17808 */ /* 0x000fe40004000000 */
[----:B------:R-:W-:Y:S01]  /*14480*/  PLOP3.LUT P0, PT, PT, PT, UP0, 0x80, 0x0 ;  /* 0x000000000000781c */ /* 0x000fe20003f0f008 */
[----:B------:R-:W-:Y:S01]  /*14490*/  UISETP.GT.AND UP0, UPT, UR10, UR4, UPT ;  /* 0x000000040a00728c */ /* 0x000fe2000bf04270 */
[----:B------:R-:W-:Y:S01]  /*144a0*/  FMNMX.FTZ R0, R161, R0, !PT ;  /* 0x00000000a1007209 */ /* 0x000fe20007810000 */
[----:B------:R-:W-:Y:S01]  /*144b0*/  UIADD3 UR10, UR10, -0x1, URZ ;  /* 0xffffffff0a0a7890 */ /* 0x000fe2000fffe03f */
[----:B------:R-:W-:Y:S04]  /*144c0*/  ISETP.GT.AND P0, PT, R4, 0x19, P0 ;  /* 0x000000190400780c */ /* 0x000fe80000704270 */
[----:B------:R-:W-:Y:S04]  /*144d0*/  ISETP.LT.OR P0, PT, R7, 0x1a, P0 ;  /* 0x0000001a0700780c */ /* 0x000fe80000701670 */
[----:B------:R-:W-:Y:S02]  /*144e0*/  FSEL R149, R190, -INF , !P0 ;  /* 0xff800000be957808 */ /* 0x000fe40004000000 */
[----:B------:R-:W-:Y:S02]  /*144f0*/  LDSM.16.MT88.4 R188, [R211+0xb880] ;  /* 0x00b88000d3bc783b */ /* 0x000fe40000004200 */
[----:B------:R-:W-:Y:S02]  /*14500*/  FMNMX.FTZ R4, R149, R0, !PT ;  /* 0x0000000095047209 */ /* 0x000fe40007810000 */
[----:B-1----:R-:W-:Y:S04]  /*14510*/  FMNMX.FTZ R0, R12, R15, !PT ;  /* 0x0000000f0c007209 */ /* 0x002fe80007810000 */
[----:B------:R-:W1:Y:S01]  /*14520*/  SHFL.BFLY PT, R7, R4, 0x2, 0x1f ;  /* 0x0c401f0004077f89 */ /* 0x000e6200000e0000 */
[C---:B------:R-:W-:Y:S01]  /*14530*/  FSETP.NEU.FTZ.AND P0, PT, R0.reuse, -INF , PT ;  /* 0xff8000000000780b */ /* 0x040fe20003f1d000 */
[----:B------:R-:W-:Y:S05]  /*14540*/  FMUL.FTZ R167, R0, c[0x0][0x2d0] ;  /* 0x0000b40000a77a20 */ /* 0x000fea0000410000 */
[----:B------:R-:W-:Y:S05]  /*14550*/  FSEL R167, R167, RZ, P0 ;  /* 0x000000ffa7a77208 */ /* 0x000fea0000000000 */
[--C-:B------:R-:W-:Y:S02]  /*14560*/  FFMA.FTZ R151, R182, c[0x0][0x2d0], -R167.reuse ;  /* 0x0000b400b6977a23 */ /* 0x100fe400000108a7 */
[--C-:B------:R-:W-:Y:S02]  /*14570*/  FFMA.FTZ R236, R10, c[0x0][0x2d0], -R167.reuse ;  /* 0x0000b4000aec7a23 */ /* 0x100fe400000108a7 */
[--C-:B------:R-:W-:Y:S02]  /*14580*/  FFMA.FTZ R150, R8, c[0x0][0x2d0], -R167.reuse ;  /* 0x0000b40008967a23 */ /* 0x100fe400000108a7 */
[--C-:B------:R-:W-:Y:S01]  /*14590*/  FFMA.FTZ R237, R6, c[0x0][0x2d0], -R167.reuse ;  /* 0x0000b40006ed7a23 */ /* 0x100fe200000108a7 */
[----:B------:R-:W-:Y:S01]  /*145a0*/  MUFU.EX2 R151, R151 ;  /* 0x0000009700977308 */ /* 0x000fe20000000800 */
[--C-:B------:R-:W-:Y:S01]  /*145b0*/  FFMA.FTZ R242, R168, c[0x0][0x2d0], -R167.reuse ;  /* 0x0000b400a8f27a23 */ /* 0x100fe200000108a7 */
[----:B-1----:R-:W-:Y:S01]  /*145c0*/  FMNMX.FTZ R5, R4, R7, !PT ;  /* 0x0000000704057209 */ /* 0x002fe20007810000 */
[----:B------:R-:W-:Y:S01]  /*145d0*/  LDSM.16.MT88.4 R168, [R206+0x9880] ;  /* 0x00988000cea8783b */ /* 0x000fe20000004200 */
[----:B------:R-:W-:Y:S01]  /*145e0*/  FSEL R4, R0, RZ, P0 ;  /* 0x000000ff00047208 */ /* 0x000fe20000000000 */
[--C-:B------:R-:W-:Y:S02]  /*145f0*/  FFMA.FTZ R243, R166, c[0x0][0x2d0], -R167.reuse ;  /* 0x0000b400a6f37a23 */ /* 0x100fe400000108a7 */
[----:B------:R-:W-:Y:S02]  /*14600*/  FFMA.FTZ R244, R164, c[0x0][0x2d0], -R167 ;  /* 0x0000b400a4f47a23 */ /* 0x000fe400000108a7 */
[----:B------:R-:W-:Y:S01]  /*14610*/  FADD.FTZ R3, -R4, R3 ;  /* 0x0000000304037221 */ /* 0x000fe20000010100 */
[----:B------:R-:W1:Y:S01]  /*14620*/  MUFU.EX2 R236, R236 ;  /* 0x000000ec00ec7308 */ /* 0x000e620000000800 */
[----:B------:R-:W2:Y:S01]  /*14630*/  SHFL.BFLY PT, R148, R5, 0x1, 0x1f ;  /* 0x0c201f0005947f89 */ /* 0x000ea200000e0000 */
[----:B------:R-:W-:Y:S02]  /*14640*/  FFMA.FTZ R167, R162, c[0x0][0x2d0], -R167 ;  /* 0x0000b400a2a77a23 */ /* 0x000fe400000108a7 */
[----:B------:R-:W-:Y:S06]  /*14650*/  FMUL.FTZ R6, R3, c[0x0][0x2d0] ;  /* 0x0000b40003067a20 */ /* 0x000fec0000410000 */
[----:B------:R-:W3:Y:S10]  /*14660*/  MUFU.EX2 R3, R6 ;  /* 0x0000000600037308 */ /* 0x000ef40000000800 */
[----:B------:R-:W-:Y:S01]  /*14670*/  MUFU.EX2 R150, R150 ;  /* 0x0000009600967308 */ /* 0x000fe20000000800 */
[----:B-1----:R-:W-:Y:S02]  /*14680*/  F2FP.BF16.PACK_AB R152, R151, R236 ;  /* 0x000000ec9798723e */ /* 0x002fe400000010ff */
[----:B--2---:R-:W-:Y:S04]  /*14690*/  FMNMX.FTZ R148, R148, R5, !PT ;  /* 0x0000000594947209 */ /* 0x004fe80007810000 */
[C---:B------:R-:W-:Y:S01]  /*146a0*/  FSETP.NEU.FTZ.AND P0, PT, R148.reuse, -INF , PT ;  /* 0xff8000009400780b */ /* 0x040fe20003f1d000 */
[C---:B------:R-:W-:Y:S02]  /*146b0*/  FMUL.FTZ R160, R148.reuse, c[0x0][0x2d0] ;  /* 0x0000b40094a07a20 */ /* 0x040fe40000410000 */
[----:B------:R-:W1:Y:S01]  /*146c0*/  MUFU.EX2 R237, R237 ;  /* 0x000000ed00ed7308 */ /* 0x000e620000000800 */
[----:B------:R-:W-:Y:S01]  /*146d0*/  FSEL R5, R148, RZ, P0 ;  /* 0x000000ff94057208 */ /* 0x000fe20000000000 */
[C---:B---3--:R-:W-:Y:S01]  /*146e0*/  FMUL.FTZ R4, R3.reuse, R144 ;  /* 0x0000009003047220 */ /* 0x048fe20000410000 */
[----:B------:R-:W-:Y:S01]  /*146f0*/  FSEL R160, R160, RZ, P0 ;  /* 0x000000ffa0a07208 */ /* 0x000fe20000000000 */
[----:B------:R-:W-:Y:S01]  /*14700*/  FMUL.FTZ R8, R3, R140 ;  /* 0x0000008c03087220 */ /* 0x000fe20000410000 */
[----:B------:R-:W-:Y:S01]  /*14710*/  PLOP3.LUT P0, PT, PT, PT, UP0, 0x80, 0x0 ;  /* 0x000000000000781c */ /* 0x000fe20003f0f008 */
[----:B------:R-:W-:Y:S02]  /*14720*/  FADD.FTZ R5, -R5, R2 ;  /* 0x0000000205057221 */ /* 0x000fe40000010100 */
[--C-:B------:R-:W-:Y:S02]  /*14730*/  FFMA.FTZ R241, R13, c[0x0][0x2d0], -R160.reuse ;  /* 0x0000b4000df17a23 */ /* 0x100fe400000108a0 */
[----:B------:R2:W-:Y:S01]  /*14740*/  MUFU.EX2 R245, R167 ;  /* 0x000000a700f57308 */ /* 0x0005e20000000800 */
[----:B------:R-:W3:Y:S01]  /*14750*/  LDSM.16.MT88.4 R12, [R211+0x8080] ;  /* 0x00808000d30c783b */ /* 0x000ee20000004200 */
[--C-:B------:R-:W-:Y:S02]  /*14760*/  FFMA.FTZ R240, R181, c[0x0][0x2d0], -R160.reuse ;  /* 0x0000b400b5f07a23 */ /* 0x100fe400000108a0 */
[--C-:B------:R-:W-:Y:S02]  /*14770*/  FFMA.FTZ R239, R11, c[0x0][0x2d0], -R160.reuse ;  /* 0x0000b4000bef7a23 */ /* 0x100fe400000108a0 */
[--C-:B------:R-:W-:Y:S02]  /*14780*/  FFMA.FTZ R238, R9, c[0x0][0x2d0], -R160.reuse ;  /* 0x0000b40009ee7a23 */ /* 0x100fe400000108a0 */
[----:B------:R-:W-:Y:S01]  /*14790*/  FMUL.FTZ R2, R5, c[0x0][0x2d0] ;  /* 0x0000b40005027a20 */ /* 0x000fe20000410000 */
[----:B------:R-:W-:Y:S01]  /*147a0*/  LDSM.16.MT88.4 R180, [R206+0xa880] ;  /* 0x00a88000ceb4783b */ /* 0x000fe20000004200 */
[----:B------:R-:W-:Y:S01]  /*147b0*/  MUFU.EX2 R241, R241 ;  /* 0x000000f100f17308 */ /* 0x000fe20000000800 */
[C---:B------:R-:W-:Y:S02]  /*147c0*/  FMUL.FTZ R5, R3.reuse, R145 ;  /* 0x0000009103057220 */ /* 0x040fe40000410000 */
[----:B------:R-:W-:Y:S01]  /*147d0*/  FMUL.FTZ R9, R3, R141 ;  /* 0x0000008d03097220 */ /* 0x000fe20000410000 */
[----:B-1----:R-:W-:Y:S01]  /*147e0*/  F2FP.BF16.PACK_AB R154, R237, R150 ;  /* 0x00000096ed9a723e */ /* 0x002fe200000010ff */
[C---:B------:R-:W-:Y:S02]  /*147f0*/  FMUL.FTZ R16, R3.reuse, R132 ;  /* 0x0000008403107220 */ /* 0x040fe40000410000 */
[----:B------:R-:W-:Y:S02]  /*14800*/  FMUL.FTZ R17, R3, R133 ;  /* 0x0000008503117220 */ /* 0x000fe40000410000 */
[--C-:B------:R-:W-:Y:S01]  /*14810*/  FFMA.FTZ R246, R165, c[0x0][0x2d0], -R160.reuse ;  /* 0x0000b400a5f67a23 */ /* 0x100fe200000108a0 */
[----:B------:R-:W1:Y:S01]  /*14820*/  MUFU.EX2 R2, R2 ;  /* 0x0000000200027308 */ /* 0x000e620000000800 */
[--C-:B------:R-:W-:Y:S02]  /*14830*/  FFMA.FTZ R247, R163, c[0x0][0x2d0], -R160.reuse ;  /* 0x0000b400a3f77a23 */ /* 0x100fe400000108a0 */
[--C-:B------:R-:W-:Y:S01]  /*14840*/  FFMA.FTZ R248, R161, c[0x0][0x2d0], -R160.reuse ;  /* 0x0000b400a1f87a23 */ /* 0x100fe200000108a0 */
[----:B--2---:R-:W-:Y:S01]  /*14850*/  LDSM.16.MT88.4 R164, [R204+0x8880] ;  /* 0x00888000cca4783b */ /* 0x004fe20000004200 */
[----:B------:R-:W-:Y:S02]  /*14860*/  FFMA.FTZ R160, R149, c[0x0][0x2d0], -R160 ;  /* 0x0000b40095a07a23 */ /* 0x000fe400000108a0 */
[C---:B------:R-:W-:Y:S02]  /*14870*/  FMUL.FTZ R28, R3.reuse, R28 ;  /* 0x0000001c031c7220 */ /* 0x040fe40000410000 */
[C---:B------:R-:W-:Y:S01]  /*14880*/  FMUL.FTZ R29, R3.reuse, R29 ;  /* 0x0000001d031d7220 */ /* 0x040fe20000410000 */
[----:B------:R-:W2:Y:S01]  /*14890*/  MUFU.EX2 R240, R240 ;  /* 0x000000f000f07308 */ /* 0x000ea20000000800 */
        /* <DEDUP_REMOVED lines=8> */
[C---:B-1----:R-:W-:Y:S02]  /*14920*/  FMUL.FTZ R6, R2.reuse, R146 ;  /* 0x0000009202067220 */ /* 0x042fe40000410000 */
[C---:B------:R-:W-:Y:S02]  /*14930*/  FMUL.FTZ R7, R2.reuse, R147 ;  /* 0x0000009302077220 */ /* 0x040fe40000410000 */
[----:B------:R-:W1:Y:S01]  /*14940*/  LDSM.16.MT88.4 R144, [R205+0x8080] ;  /* 0x00808000cd90783b */ /* 0x000e620000004200 */
[----:B------:R-:W4:Y:S01]  /*14950*/  MUFU.EX2 R238, R238 ;  /* 0x000000ee00ee7308 */ /* 0x000f220000000800 */
[C---:B------:R-:W-:Y:S02]  /*14960*/  FMUL.FTZ R10, R2.reuse, R142 ;  /* 0x0000008e020a7220 */ /* 0x040fe40000410000 */
[----:B------:R-:W-:Y:S01]  /*14970*/  FMUL.FTZ R11, R2, R143 ;  /* 0x0000008f020b7220 */ /* 0x000fe20000410000 */
[----:B--2---:R-:W-:Y:S01]  /*14980*/  F2FP.BF16.PACK_AB R153, R240, R241 ;  /* 0x000000f1f099723e */ /* 0x004fe200000010ff */
[C---:B------:R-:W-:Y:S02]  /*14990*/  FMUL.FTZ R18, R2.reuse, R134 ;  /* 0x0000008602127220 */ /* 0x040fe40000410000 */
[C---:B------:R-:W-:Y:S01]  /*149a0*/  FMUL.FTZ R19, R2.reuse, R135 ;  /* 0x0000008702137220 */ /* 0x040fe20000410000 */
[----:B------:R-:W-:Y:S01]  /*149b0*/  LDSM.16.MT88.4 R140, [R206+0x9080] ;  /* 0x00908000ce8c783b */ /* 0x000fe20000004200 */
[C---:B------:R-:W-:Y:S01]  /*149c0*/  FMUL.FTZ R30, R2.reuse, R30 ;  /* 0x0000001e021e7220 */ /* 0x040fe20000410000 */
[----:B------:R2:W-:Y:S01]  /*149d0*/  MUFU.EX2 R149, R160 ;  /* 0x000000a000957308 */ /* 0x0005e20000000800 */
[C---:B------:R-:W-:Y:S02]  /*149e0*/  FMUL.FTZ R31, R2.reuse, R31 ;  /* 0x0000001f021f7220 */ /* 0x040fe40000410000 */
[C---:B------:R-:W-:Y:S02]  /*149f0*/  FMUL.FTZ R34, R2.reuse, R34 ;  /* 0x0000002202227220 */ /* 0x040fe40000410000 */
[C---:B------:R-:W-:Y:S01]  /*14a00*/  FMUL.FTZ R35, R2.reuse, R35 ;  /* 0x0000002302237220 */ /* 0x040fe20000410000 */
[----:B------:R-:W-:Y:S01]  /*14a10*/  LDSM.16.MT88.4 R132, [R211+0x9080] ;  /* 0x00908000d384783b */ /* 0x000fe20000004200 */
[C---:B------:R-:W-:Y:S02]  /*14a20*/  FMUL.FTZ R38, R2.reuse, R38 ;  /* 0x0000002602267220 */ /* 0x040fe40000410000 */
[C---:B------:R-:W-:Y:S01]  /*14a30*/  FMUL.FTZ R39, R2.reuse, R39 ;  /* 0x0000002702277220 */ /* 0x040fe20000410000 */
[----:B------:R-:W-:Y:S01]  /*14a40*/  MUFU.EX2 R242, R242 ;  /* 0x000000f200f27308 */ /* 0x000fe20000000800 */
[C---:B------:R-:W-:Y:S02]  /*14a50*/  FMUL.FTZ R42, R2.reuse, R42 ;  /* 0x0000002a022a7220 */ /* 0x040fe40000410000 */
[----:B------:R-:W-:Y:S01]  /*14a60*/  FMUL.FTZ R43, R2, R43 ;  /* 0x0000002b022b7220 */ /* 0x000fe20000410000 */
[----:B----4-:R-:W-:Y:S01]  /*14a70*/  F2FP.BF16.PACK_AB R155, R238, R239 ;  /* 0x000000efee9b723e */ /* 0x010fe200000010ff */
[C---:B------:R-:W-:Y:S02]  /*14a80*/  FMUL.FTZ R45, R3.reuse, R45 ;  /* 0x0000002d032d7220 */ /* 0x040fe40000410000 */
[C---:B------:R-:W-:Y:S02]  /*14a90*/  FMUL.FTZ R46, R2.reuse, R46 ;  /* 0x0000002e022e7220 */ /* 0x040fe40000410000 */
[C---:B------:R-:W-:Y:S01]  /*14aa0*/  FMUL.FTZ R47, R2.reuse, R47 ;  /* 0x0000002f022f7220 */ /* 0x040fe20000410000 */
[----:B------:R-:W4:Y:S01]  /*14ab0*/  MUFU.EX2 R243, R243 ;  /* 0x000000f300f37308 */ /* 0x000f220000000800 */
[C---:B---3--:R-:W-:Y:S01]  /*14ac0*/  HMMA.16816.F32.BF16 R4, R152.reuse, R12, R4 ;  /* 0x0000000c9804723c */ /* 0x048fe20000041804 */
[----:B--2---:R-:W-:Y:S04]  /*14ad0*/  LDSM.16.MT88.4 R160, [R205+0x8880] ;  /* 0x00888000cda0783b */ /* 0x004fe80000004200 */
[C---:B------:R-:W-:Y:S02]  /*14ae0*/  FMUL.FTZ R48, R3.reuse, R48 ;  /* 0x0000003003307220 */ /* 0x040fe40000410000 */
[C---:B------:R-:W-:Y:S01]  /*14af0*/  FMUL.FTZ R12, R3.reuse, R136 ;  /* 0x00000088030c7220 */ /* 0x040fe20000410000 */
[C---:B------:R-:W-:Y:S01]  /*14b00*/  HMMA.16816.F32.BF16 R8, R152.reuse, R14, R8 ;  /* 0x0000000e9808723c */ /* 0x040fe20000041808 */
[----:B------:R-:W2:Y:S03]  /*14b10*/  MUFU.EX2 R244, R244 ;  /* 0x000000f400f47308 */ /* 0x000ea60000000800 */
[C---:B------:R-:W-:Y:S02]  /*14b20*/  FMUL.FTZ R13, R3.reuse, R137 ;  /* 0x00000089030d7220 */ /* 0x040fe40000410000 */
[C---:B------:R-:W-:Y:S02]  /*14b30*/  FMUL.FTZ R20, R3.reuse, R20 ;  /* 0x0000001403147220 */ /* 0x040fe40000410000 */
[C---:B------:R-:W-:Y:S03]  /*14b40*/  FMUL.FTZ R14, R2.reuse, R138 ;  /* 0x0000008a020e7220 */ /* 0x040fe60000410000 */
[----:B------:R-:W-:Y:S01]  /*14b50*/  MUFU.EX2 R246, R246 ;  /* 0x000000f600f67308 */ /* 0x000fe20000000800 */
[C---:B------:R-:W-:Y:S02]  /*14b60*/  FMUL.FTZ R15, R2.reuse, R139 ;  /* 0x0000008b020f7220 */ /* 0x040fe40000410000 */
[----:B------:R-:W3:Y:S01]  /*14b70*/  LDSM.16.MT88.4 R136, [R204+0x8080] ;  /* 0x00808000cc88783b */ /* 0x000ee20000004200 */
[C---:B------:R-:W-:Y:S02]  /*14b80*/  FMUL.FTZ R49, R3.reuse, R49 ;  /* 0x0000003103317220 */ /* 0x040fe40000410000 */
[C---:B------:R-:W-:Y:S02]  /*14b90*/  FMUL.FTZ R50, R2.reuse, R50 ;  /* 0x0000003202327220 */ /* 0x040fe40000410000 */
[C---:B------:R-:W-:Y:S02]  /*14ba0*/  HMMA.16816.F32.BF16 R12, R152.reuse, R156, R12 ;  /* 0x0000009c980c723c */ /* 0x040fe4000004180c */
[----:B------:R-:W5:Y:S01]  /*14bb0*/  MUFU.EX2 R247, R247 ;  /* 0x000000f700f77308 */ /* 0x000f620000000800 */
[C---:B------:R-:W-:Y:S02]  /*14bc0*/  FMUL.FTZ R51, R2.reuse, R51 ;  /* 0x0000003302337220 */ /* 0x040fe40000410000 */
[C---:B------:R-:W-:Y:S02]  /*14bd0*/  FMUL.FTZ R52, R3.reuse, R52 ;  /* 0x0000003403347220 */ /* 0x040fe40000410000 */
[C---:B------:R-:W-:Y:S01]  /*14be0*/  FMUL.FTZ R53, R3.reuse, R53 ;  /* 0x0000003503357220 */ /* 0x040fe20000410000 */
[C---:B------:R-:W-:Y:S01]  /*14bf0*/  HMMA.16816.F32.BF16 R16, R152.reuse, R158, R16 ;  /* 0x0000009e9810723c */ /* 0x040fe20000041810 */
[----:B------:R-:W-:Y:S03]  /*14c00*/  LDSM.16.MT88.4 R156, [R206+0x8880] ;  /* 0x00888000ce9c783b */ /* 0x000fe60000004200 */
[C---:B------:R-:W-:Y:S01]  /*14c10*/  FMUL.FTZ R21, R3.reuse, R21 ;  /* 0x0000001503157220 */ /* 0x040fe20000410000 */
[----:B------:R-:W2:Y:S01]  /*14c20*/  MUFU.EX2 R248, R248 ;  /* 0x000000f800f87308 */ /* 0x000ea20000000800 */
[C---:B------:R-:W-:Y:S02]  /*14c30*/  FMUL.FTZ R22, R2.reuse, R22 ;  /* 0x0000001602167220 */ /* 0x040fe40000410000 */
[C---:B------:R-:W-:Y:S04]  /*14c40*/  FMUL.FTZ R23, R2.reuse, R23 ;  /* 0x0000001702177220 */ /* 0x040fe80000410000 */
[C---:B------:R-:W-:Y:S02]  /*14c50*/  FMUL.FTZ R54, R2.reuse, R54 ;  /* 0x0000003602367220 */ /* 0x040fe40000410000 */
[C---:B------:R-:W-:Y:S01]  /*14c60*/  FMUL.FTZ R55, R2.reuse, R55 ;  /* 0x0000003702377220 */ /* 0x040fe20000410000 */
[C---:B-1----:R-:W-:Y:S03]  /*14c70*/  HMMA.16816.F32.BF16 R20, R152.reuse, R144, R20 ;  /* 0x000000909814723c */ /* 0x042fe60000041814 */
[C---:B------:R-:W-:Y:S02]  /*14c80*/  FMUL.FTZ R24, R3.reuse, R24 ;  /* 0x0000001803187220 */ /* 0x040fe40000410000 */
[C---:B------:R-:W-:Y:S02]  /*14c90*/  FMUL.FTZ R25, R3.reuse, R25 ;  /* 0x0000001903197220 */ /* 0x040fe40000410000 */
[C---:B------:R-:W-:Y:S02]  /*14ca0*/  FMUL.FTZ R26, R2.reuse, R26 ;  /* 0x0000001a021a7220 */ /* 0x040fe40000410000 */
[C---:B------:R-:W-:Y:S03]  /*14cb0*/  FMUL.FTZ R27, R2.reuse, R27 ;  /* 0x0000001b021b7220 */ /* 0x040fe60000410000 */
[C---:B------:R-:W-:Y:S02]  /*14cc0*/  FMUL.FTZ R56, R3.reuse, R56 ;  /* 0x0000003803387220 */ /* 0x040fe40000410000 */
[C---:B------:R-:W-:Y:S02]  /*14cd0*/  FMUL.FTZ R57, R3.reuse, R57 ;  /* 0x0000003903397220 */ /* 0x040fe40000410000 */
[C---:B------:R-:W-:Y:S03]  /*14ce0*/  HMMA.16816.F32.BF16 R24, R152.reuse, R146, R24 ;  /* 0x000000929818723c */ /* 0x040fe60000041818 */
[C---:B------:R-:W-:Y:S02]  /*14cf0*/  FMUL.FTZ R58, R2.reuse, R58 ;  /* 0x0000003a023a7220 */ /* 0x040fe40000410000 */
[C---:B------:R-:W-:Y:S02]  /*14d00*/  FMUL.FTZ R59, R2.reuse, R59 ;  /* 0x0000003b023b7220 */ /* 0x040fe40000410000 */
[C---:B------:R-:W-:Y:S01]  /*14d10*/  FMUL.FTZ R60, R3.reuse, R60 ;  /* 0x0000003c033c7220 */ /* 0x040fe20000410000 */
[C---:B---3--:R-:W-:Y:S04]  /*14d20*/  HMMA.16816.F32.BF16 R28, R152.reuse, R136, R28 ;  /* 0x00000088981c723c */ /* 0x048fe8000004181c */
[C---:B------:R-:W-:Y:S02]  /*14d30*/  FMUL.FTZ R61, R3.reuse, R61 ;  /* 0x0000003d033d7220 */ /* 0x040fe40000410000 */
[C---:B------:R-:W-:Y:S02]  /*14d40*/  FMUL.FTZ R62, R2.reuse, R62 ;  /* 0x0000003e023e7220 */ /* 0x040fe40000410000 */
[C---:B------:R-:W-:Y:S01]  /*14d50*/  HMMA.16816.F32.BF16 R32, R152.reuse, R138, R32 ;  /* 0x0000008a9820723c */ /* 0x040fe20000041820 */
[----:B------:R-:W1:Y:S03]  /*14d60*/  LDSM.16.MT88.4 R136, [R205+0x9080] ;  /* 0x00908000cd88783b */ /* 0x000e660000004200 */
[C---:B------:R-:W-:Y:S02]  /*14d70*/  FMUL.FTZ R63, R2.reuse, R63 ;  /* 0x0000003f023f7220 */ /* 0x040fe40000410000 */
[C---:B------:R-:W-:Y:S02]  /*14d80*/  FMUL.FTZ R64, R3.reuse, R64 ;  /* 0x0000004003407220 */ /* 0x040fe40000410000 */
[C---:B------:R-:W-:Y:S04]  /*14d90*/  HMMA.16816.F32.BF16 R36, R152.reuse, R132, R36 ;  /* 0x000000849824723c */ /* 0x040fe80000041824 */
[C---:B------:R-:W-:Y:S02]  /*14da0*/  FMUL.FTZ R65, R3.reuse, R65 ;  /* 0x0000004103417220 */ /* 0x040fe40000410000 */
[C---:B------:R-:W-:Y:S02]  /*14db0*/  FMUL.FTZ R66, R2.reuse, R66 ;  /* 0x0000004202427220 */ /* 0x040fe40000410000 */
[C---:B------:R-:W-:Y:S01]  /*14dc0*/  HMMA.16816.F32.BF16 R40, R152.reuse, R134, R40 ;  /* 0x000000869828723c */ /* 0x040fe20000041828 */
[----:B------:R-:W3:Y:S03]  /*14dd0*/  LDSM.16.MT88.4 R132, [R204+0x9080] ;  /* 0x00908000cc84783b */ /* 0x000ee60000004200 */
[C---:B------:R-:W-:Y:S02]  /*14de0*/  FMUL.FTZ R67, R2.reuse, R67 ;  /* 0x0000004302437220 */ /* 0x040fe40000410000 */
[C---:B------:R-:W-:Y:S02]  /*14df0*/  FMUL.FTZ R68, R3.reuse, R68 ;  /* 0x0000004403447220 */ /* 0x040fe40000410000 */
[C---:B------:R-:W-:Y:S04]  /*14e00*/  HMMA.16816.F32.BF16 R44, R152.reuse, R140, R44 ;  /* 0x0000008c982c723c */ /* 0x040fe8000004182c */
[C---:B------:R-:W-:Y:S02]  /*14e10*/  FMUL.FTZ R69, R3.reuse, R69 ;  /* 0x0000004503457220 */ /* 0x040fe40000410000 */
[C---:B------:R-:W-:Y:S02]  /*14e20*/  FMUL.FTZ R70, R2.reuse, R70 ;  /* 0x0000004602467220 */ /* 0x040fe40000410000 */
[C---:B------:R-:W-:Y:S01]  /*14e30*/  HMMA.16816.F32.BF16 R48, R152.reuse, R142, R48 ;  /* 0x0000008e9830723c */ /* 0x040fe20000041830 */
[----:B------:R-:W2:Y:S03]  /*14e40*/  LDSM.16.MT88.4 R140, [R211+0xa080] ;  /* 0x00a08000d38c783b */ /* 0x000ea60000004200 */
[C---:B------:R-:W-:Y:S02]  /*14e50*/  FMUL.FTZ R71, R2.reuse, R71 ;  /* 0x0000004702477220 */ /* 0x040fe40000410000 */
[C---:B------:R-:W-:Y:S02]  /*14e60*/  FMUL.FTZ R72, R3.reuse, R72 ;  /* 0x0000004803487220 */ /* 0x040fe40000410000 */
[C---:B------:R-:W-:Y:S01]  /*14e70*/  FMUL.FTZ R73, R3.reuse, R73 ;  /* 0x0000004903497220 */ /* 0x040fe20000410000 */
[C---:B-1----:R-:W-:Y:S03]  /*14e80*/  HMMA.16816.F32.BF16 R52, R152.reuse, R136, R52 ;  /* 0x000000889834723c */ /* 0x042fe60000041834 */
[C---:B------:R-:W-:Y:S02]  /*14e90*/  FMUL.FTZ R74, R2.reuse, R74 ;  /* 0x0000004a024a7220 */ /* 0x040fe40000410000 */
[C---:B------:R-:W-:Y:S02]  /*14ea0*/  FMUL.FTZ R75, R2.reuse, R75 ;  /* 0x0000004b024b7220 */ /* 0x040fe40000410000 */
[C---:B------:R-:W-:Y:S01]  /*14eb0*/  FMUL.FTZ R76, R3.reuse, R76 ;  /* 0x0000004c034c7220 */ /* 0x040fe20000410000 */
[C---:B------:R-:W-:Y:S01]  /*14ec0*/  HMMA.16816.F32.BF16 R56, R152.reuse, R138, R56 ;  /* 0x0000008a9838723c */ /* 0x040fe20000041838 */
[----:B------:R-:W1:Y:S03]  /*14ed0*/  LDSM.16.MT88.4 R136, [R206+0xa080] ;  /* 0x00a08000ce88783b */ /* 0x000e660000004200 */
[C---:B------:R-:W-:Y:S02]  /*14ee0*/  FMUL.FTZ R77, R3.reuse, R77 ;  /* 0x0000004d034d7220 */ /* 0x040fe40000410000 */
[C---:B------:R-:W-:Y:S02]  /*14ef0*/  FMUL.FTZ R78, R2.reuse, R78 ;  /* 0x0000004e024e7220 */ /* 0x040fe40000410000 */
[C---:B---3--:R-:W-:Y:S04]  /*14f00*/  HMMA.16816.F32.BF16 R60, R152.reuse, R132, R60 ;  /* 0x00000084983c723c */ /* 0x048fe8000004183c */
[C---:B------:R-:W-:Y:S02]  /*14f10*/  FMUL.FTZ R79, R2.reuse, R79 ;  /* 0x0000004f024f7220 */ /* 0x040fe40000410000 */
[C---:B------:R-:W-:Y:S02]  /*14f20*/  FMUL.FTZ R80, R3.reuse, R80 ;  /* 0x0000005003507220 */ /* 0x040fe40000410000 */
[C---:B------:R-:W-:Y:S01]  /*14f30*/  HMMA.16816.F32.BF16 R64, R152.reuse, R134, R64 ;  /* 0x000000869840723c */ /* 0x040fe20000041840 */
[----:B------:R-:W3:Y:S03]  /*14f40*/  LDSM.16.MT88.4 R132, [R205+0xa080] ;  /* 0x00a08000cd84783b */ /* 0x000ee60000004200 */
[C---:B------:R-:W-:Y:S02]  /*14f50*/  FMUL.FTZ R81, R3.reuse, R81 ;  /* 0x0000005103517220 */ /* 0x040fe40000410000 */
[C---:B------:R-:W-:Y:S02]  /*14f60*/  FMUL.FTZ R82, R2.reuse, R82 ;  /* 0x0000005202527220 */ /* 0x040fe40000410000 */
[C---:B--2---:R-:W-:Y:S04]  /*14f70*/  HMMA.16816.F32.BF16 R68, R152.reuse, R140, R68 ;  /* 0x0000008c9844723c */ /* 0x044fe80000041844 */
        /* <DEDUP_REMOVED lines=22> */
[C---:B------:R-:W-:Y:S03]  /*150e0*/  FMUL.FTZ R97, R3.reuse, R97 ;  /* 0x0000006103617220 */ /* 0x040fe60000410000 */
[C---:B--2---:R-:W-:Y:S03]  /*150f0*/  HMMA.16816.F32.BF16 R92, R152.reuse, R140, R92 ;  /* 0x0000008c985c723c */ /* 0x044fe6000004185c */
[C---:B------:R-:W-:Y:S02]  /*15100*/  FMUL.FTZ R98, R2.reuse, R98 ;  /* 0x0000006202627220 */ /* 0x040fe40000410000 */
[C---:B------:R-:W-:Y:S02]  /*15110*/  FMUL.FTZ R99, R2.reuse, R99 ;  /* 0x0000006302637220 */ /* 0x040fe40000410000 */
[C---:B------:R-:W-:Y:S02]  /*15120*/  FMUL.FTZ R100, R3.reuse, R100 ;  /* 0x0000006403647220 */ /* 0x040fe40000410000 */
[C---:B------:R-:W-:Y:S03]  /*15130*/  FMUL.FTZ R101, R3.reuse, R101 ;  /* 0x0000006503657220 */ /* 0x040fe60000410000 */
[C---:B------:R-:W-:Y:S01]  /*15140*/  HMMA.16816.F32.BF16 R96, R152.reuse, R142, R96 ;  /* 0x0000008e9860723c */ /* 0x040fe20000041860 */
[----:B------:R-:W2:Y:S02]  /*15150*/  LDSM.16.MT88.4 R140, [R205+0xb080] ;  /* 0x00b08000cd8c783b */ /* 0x000ea40000004200 */
[C---:B------:R-:W-:Y:S02]  /*15160*/  FMUL.FTZ R102, R2.reuse, R102 ;  /* 0x0000006602667220 */ /* 0x040fe40000410000 */
[C---:B------:R-:W-:Y:S02]  /*15170*/  FMUL.FTZ R103, R2.reuse, R103 ;  /* 0x0000006702677220 */ /* 0x040fe40000410000 */
[C---:B------:R-:W-:Y:S02]  /*15180*/  FMUL.FTZ R104, R3.reuse, R104 ;  /* 0x0000006803687220 */ /* 0x040fe40000410000 */
[C---:B------:R-:W-:Y:S03]  /*15190*/  FMUL.FTZ R105, R3.reuse, R105 ;  /* 0x0000006903697220 */ /* 0x040fe60000410000 */
[C---:B-1----:R-:W-:Y:S03]  /*151a0*/  HMMA.16816.F32.BF16 R100, R152.reuse, R136, R100 ;  /* 0x000000889864723c */ /* 0x042fe60000041864 */
[C---:B------:R-:W-:Y:S02]  /*151b0*/  FMUL.FTZ R106, R2.reuse, R106 ;  /* 0x0000006a026a7220 */ /* 0x040fe40000410000 */
[C---:B------:R-:W-:Y:S02]  /*151c0*/  FMUL.FTZ R107, R2.reuse, R107 ;  /* 0x0000006b026b7220 */ /* 0x040fe40000410000 */
[C---:B------:R-:W-:Y:S02]  /*151d0*/  FMUL.FTZ R108, R3.reuse, R108 ;  /* 0x0000006c036c7220 */ /* 0x040fe40000410000 */
[C---:B------:R-:W-:Y:S03]  /*151e0*/  FMUL.FTZ R109, R3.reuse, R109 ;  /* 0x0000006d036d7220 */ /* 0x040fe60000410000 */
[C---:B------:R-:W-:Y:S01]  /*151f0*/  HMMA.16816.F32.BF16 R104, R152.reuse, R138, R104 ;  /* 0x0000008a9868723c */ /* 0x040fe20000041868 */
[----:B------:R-:W1:Y:S02]  /*15200*/  LDSM.16.MT88.4 R136, [R204+0xb080] ;  /* 0x00b08000cc88783b */ /* 0x000e640000004200 */
[C---:B------:R-:W-:Y:S02]  /*15210*/  FMUL.FTZ R110, R2.reuse, R110 ;  /* 0x0000006e026e7220 */ /* 0x040fe40000410000 */
[C---:B------:R-:W-:Y:S02]  /*15220*/  FMUL.FTZ R111, R2.reuse, R111 ;  /* 0x0000006f026f7220 */ /* 0x040fe40000410000 */
[C---:B------:R-:W-:Y:S02]  /*15230*/  FMUL.FTZ R112, R3.reuse, R112 ;  /* 0x0000007003707220 */ /* 0x040fe40000410000 */
[C---:B------:R-:W-:Y:S03]  /*15240*/  FMUL.FTZ R113, R3.reuse, R113 ;  /* 0x0000007103717220 */ /* 0x040fe60000410000 */
[C---:B---3--:R-:W-:Y:S03]  /*15250*/  HMMA.16816.F32.BF16 R108, R152.reuse, R132, R108 ;  /* 0x00000084986c723c */ /* 0x048fe6000004186c */
[C---:B------:R-:W-:Y:S02]  /*15260*/  FMUL.FTZ R114, R2.reuse, R114 ;  /* 0x0000007202727220 */ /* 0x040fe40000410000 */
[C---:B------:R-:W-:Y:S02]  /*15270*/  FMUL.FTZ R115, R2.reuse, R115 ;  /* 0x0000007302737220 */ /* 0x040fe40000410000 */
[C---:B------:R-:W-:Y:S02]  /*15280*/  FMUL.FTZ R116, R3.reuse, R116 ;  /* 0x0000007403747220 */ /* 0x040fe40000410000 */
[C---:B------:R-:W-:Y:S03]  /*15290*/  FMUL.FTZ R117, R3.reuse, R117 ;  /* 0x0000007503757220 */ /* 0x040fe60000410000 */
[C---:B------:R-:W-:Y:S01]  /*152a0*/  HMMA.16816.F32.BF16 R112, R152.reuse, R134, R112 ;  /* 0x000000869870723c */ /* 0x040fe20000041870 */
[----:B------:R-:W3:Y:S02]  /*152b0*/  LDSM.16.MT88.4 R132, [R211+0x8880] ;  /* 0x00888000d384783b */ /* 0x000ee40000004200 */
[C---:B------:R-:W-:Y:S02]  /*152c0*/  FMUL.FTZ R118, R2.reuse, R118 ;  /* 0x0000007602767220 */ /* 0x040fe40000410000 */
        /* <DEDUP_REMOVED lines=8> */
[C---:B------:R-:W-:Y:S03]  /*15350*/  HMMA.16816.F32.BF16 R120, R152.reuse, R142, R120 ;  /* 0x0000008e9878723c */ /* 0x040fe60000041878 */
[C---:B------:R-:W-:Y:S02]  /*15360*/  FMUL.FTZ R126, R2.reuse, R126 ;  /* 0x0000007e027e7220 */ /* 0x040fe40000410000 */
[C---:B------:R-:W-:Y:S02]  /*15370*/  FMUL.FTZ R127, R2.reuse, R127 ;  /* 0x0000007f027f7220 */ /* 0x040fe40000410000 */
[C---:B------:R-:W-:Y:S02]  /*15380*/  FMUL.FTZ R128, R3.reuse, R128 ;  /* 0x0000008003807220 */ /* 0x040fe40000410000 */
[C---:B------:R-:W-:Y:S03]  /*15390*/  FMUL.FTZ R129, R3.reuse, R129 ;  /* 0x0000008103817220 */ /* 0x040fe60000410000 */
[C---:B-1----:R-:W-:Y:S03]  /*153a0*/  HMMA.16816.F32.BF16 R124, R152.reuse, R136, R124 ;  /* 0x00000088987c723c */ /* 0x042fe6000004187c */
[C---:B------:R-:W-:Y:S02]  /*153b0*/  FMUL.FTZ R130, R2.reuse, R130 ;  /* 0x0000008202827220 */ /* 0x040fe40000410000 */
[C---:B------:R-:W-:Y:S02]  /*153c0*/  FMUL.FTZ R131, R2.reuse, R131 ;  /* 0x0000008302837220 */ /* 0x040fe40000410000 */
[----:B------:R-:W-:Y:S02]  /*153d0*/  FFMA.FTZ R236, R3, R224, R236 ;  /* 0x000000e003ec7223 */ /* 0x000fe400000100ec */
[----:B------:R-:W-:Y:S03]  /*153e0*/  FFMA.FTZ R241, R2, R223, R241 ;  /* 0x000000df02f17223 */ /* 0x000fe600000100f1 */
[----:B------:R-:W-:Y:S03]  /*153f0*/  HMMA.16816.F32.BF16 R128, R152, R138, R128 ;  /* 0x0000008a9880723c */ /* 0x000fe60000041880 */
[----:B------:R-:W-:Y:S01]  /*15400*/  MOV R2, R148 ;  /* 0x0000009400027202 */ /* 0x000fe20000000f00 */
[----:B------:R-:W-:Y:S02]  /*15410*/  FADD.FTZ R151, R151, R236 ;  /* 0x000000ec97977221 */ /* 0x000fe40000010000 */
[----:B------:R-:W-:Y:S01]  /*15420*/  FADD.FTZ R240, R240, R241 ;  /* 0x000000f1f0f07221 */ /* 0x000fe20000010000 */
[----:B----4-:R-:W-:Y:S01]  /*15430*/  F2FP.BF16.PACK_AB R152, R243, R242 ;  /* 0x000000f2f398723e */ /* 0x010fe200000010ff */
[----:B------:R-:W-:Y:S01]  /*15440*/  FADD.FTZ R150, R150, R151 ;  /* 0x0000009796967221 */ /* 0x000fe20000010000 */
[----:B------:R-:W-:Y:S03]  /*15450*/  F2FP.BF16.PACK_AB R154, R245, R244 ;  /* 0x000000f4f59a723e */ /* 0x000fe600000010ff */
[----:B-----5:R-:W-:Y:S01]  /*15460*/  F2FP.BF16.PACK_AB R153, R247, R246 ;  /* 0x000000f6f799723e */ /* 0x020fe200000010ff */
[----:B------:R-:W-:Y:S01]  /*15470*/  FADD.FTZ R3, R239, R240 ;  /* 0x000000f0ef037221 */ /* 0x000fe20000010000 */
[----:B------:R-:W-:Y:S01]  /*15480*/  F2FP.BF16.PACK_AB R155, R149, R248 ;  /* 0x000000f8959b723e */ /* 0x000fe200000010ff */
[----:B------:R-:W-:Y:S02]  /*15490*/  FADD.FTZ R237, R237, R150 ;  /* 0x00000096eded7221 */ /* 0x000fe40000010000 */
[----:B------:R-:W-:Y:S02]  /*154a0*/  FADD.FTZ R3, R238, R3 ;  /* 0x00000003ee037221 */ /* 0x000fe40000010000 */
[----:B------:R-:W-:Y:S02]  /*154b0*/  FADD.FTZ R242, R242, R237 ;  /* 0x000000edf2f27221 */ /* 0x000fe40000010000 */
[C---:B---3--:R-:W-:Y:S01]  /*154c0*/  HMMA.16816.F32.BF16 R144, R152.reuse, R132, R4 ;  /* 0x000000849890723c */ /* 0x048fe20000041804 */
[----:B------:R-:W1:Y:S02]  /*154d0*/  LDSM.16.MT88.4 R4, [R211+0x9880] ;  /* 0x00988000d304783b */ /* 0x000e640000004200 */
[----:B------:R-:W-:Y:S01]  /*154e0*/  FADD.FTZ R246, R246, R3 ;  /* 0x00000003f6f67221 */ /* 0x000fe20000010000 */
[----:B------:R-:W-:Y:S01]  /*154f0*/  MOV R3, R0 ;  /* 0x0000000000037202 */ /* 0x000fe20000000f00 */
[----:B------:R-:W-:Y:S02]  /*15500*/  FADD.FTZ R243, R243, R242 ;  /* 0x000000f2f3f37221 */ /* 0x000fe40000010000 */
[----:B------:R-:W-:Y:S01]  /*15510*/  FADD.FTZ R247, R247, R246 ;  /* 0x000000f6f7f77221 */ /* 0x000fe20000010000 */
[C---:B------:R-:W-:Y:S01]  /*15520*/  HMMA.16816.F32.BF16 R140, R152.reuse, R134, R8 ;  /* 0x00000086988c723c */ /* 0x040fe20000041808 */
[----:B------:R-:W2:Y:S03]  /*15530*/  LDSM.16.MT88.4 R8, [R205+0x9880] ;  /* 0x00988000cd08783b */ /* 0x000ea60000004200 */
[----:B------:R-:W-:Y:S02]  /*15540*/  FADD.FTZ R224, R244, R243 ;  /* 0x000000f3f4e07221 */ /* 0x000fe40000010000 */
[----:B------:R-:W-:Y:S02]  /*15550*/  FADD.FTZ R248, R248, R247 ;  /* 0x000000f7f8f87221 */ /* 0x000fe40000010000 */
[C---:B------:R-:W-:Y:S01]  /*15560*/  HMMA.16816.F32.BF16 R136, R152.reuse, R156, R12 ;  /* 0x0000009c9888723c */ /* 0x040fe2000004180c */
[----:B------:R-:W3:Y:S03]  /*15570*/  LDSM.16.MT88.4 R12, [R205+0xa880] ;  /* 0x00a88000cd0c783b */ /* 0x000ee60000004200 */
[----:B------:R-:W-:Y:S02]  /*15580*/  FADD.FTZ R224, R245, R224 ;  /* 0x000000e0f5e07221 */ /* 0x000fe40000010000 */
[----:B------:R-:W-:Y:S02]  /*15590*/  FADD.FTZ R223, R149, R248 ;  /* 0x000000f895df7221 */ /* 0x000fe40000010000 */
[C---:B------:R-:W-:Y:S01]  /*155a0*/  HMMA.16816.F32.BF16 R132, R152.reuse, R158, R16 ;  /* 0x0000009e9884723c */ /* 0x040fe20000041810 */
[----:B------:R-:W4:Y:S07]  /*155b0*/  LDSM.16.MT88.4 R16, [R205+0xb880] ;  /* 0x00b88000cd10783b */ /* 0x000f2e0000004200 */
[C---:B------:R-:W-:Y:S01]  /*155c0*/  HMMA.16816.F32.BF16 R20, R152.reuse, R160, R20 ;  /* 0x000000a09814723c */ /* 0x040fe20000041814 */
[----:B------:R-:W5:Y:S07]  /*155d0*/  LDSM.16.MT88.4 R156, [R204+0xb880] ;  /* 0x00b88000cc9c783b */ /* 0x000f6e0000004200 */
[C---:B------:R-:W-:Y:S08]  /*155e0*/  HMMA.16816.F32.BF16 R24, R152.reuse, R162, R24 ;  /* 0x000000a29818723c */ /* 0x040ff00000041818 */
[C---:B------:R-:W-:Y:S08]  /*155f0*/  HMMA.16816.F32.BF16 R28, R152.reuse, R164, R28 ;  /* 0x000000a4981c723c */ /* 0x040ff0000004181c */
[C---:B------:R-:W-:Y:S08]  /*15600*/  HMMA.16816.F32.BF16 R32, R152.reuse, R166, R32 ;  /* 0x000000a69820723c */ /* 0x040ff00000041820 */
[C---:B-1----:R-:W-:Y:S08]  /*15610*/  HMMA.16816.F32.BF16 R36, R152.reuse, R4, R36 ;  /* 0x000000049824723c */ /* 0x042ff00000041824 */
[C---:B------:R-:W-:Y:S08]  /*15620*/  HMMA.16816.F32.BF16 R40, R152.reuse, R6, R40 ;  /* 0x000000069828723c */ /* 0x040ff00000041828 */
[C---:B------:R-:W-:Y:S08]  /*15630*/  HMMA.16816.F32.BF16 R44, R152.reuse, R168, R44 ;  /* 0x000000a8982c723c */ /* 0x040ff0000004182c */
[C---:B------:R-:W-:Y:S08]  /*15640*/  HMMA.16816.F32.BF16 R48, R152.reuse, R170, R48 ;  /* 0x000000aa9830723c */ /* 0x040ff00000041830 */
[C---:B--2---:R-:W-:Y:S08]  /*15650*/  HMMA.16816.F32.BF16 R52, R152.reuse, R8, R52 ;  /* 0x000000089834723c */ /* 0x044ff00000041834 */
        /* <DEDUP_REMOVED lines=20> */
.L_x_465:
[----:B------:R-:W1:Y:S01]  /*157a0*/  S2UR UR9, SR_CTAID.X ;  /* 0x00000000000979c3 */ /* 0x000e620000002500 */
[----:B------:R-:W-:Y:S01]  /*157b0*/  ULDC.64 UR4, c[0x0][0x2c8] ;  /* 0x0000b20000047ab9 */ /* 0x000fe20000000a00 */
[----:B------:R-:W-:Y:S01]  /*157c0*/  PLOP3.LUT P0, PT, PT, PT, UP2, 0x40, 0x0 ;  /* 0x000000000000781c */ /* 0x000fe20003f0e828 */
[----:B-1----:R-:W-:-:S04]  /*157d0*/  ULEA UR9, UR9, 0x7f, 0x7 ;  /* 0x0000007f09097891 */ /* 0x002fc8000f8e383f */
[----:B------:R-:W-:Y:S02]  /*157e0*/  UIMAD.WIDE.U32 UR28, UR9, UR4, URZ ;  /* 0x00000004091c72a5 */ /* 0x000fe4000f8e003f */
[----:B------:R-:W-:Y:S02]  /*157f0*/  UIADD3 UR4, UR11, 0x1, -UR20 ;  /* 0x000000010b047890 */ /* 0x000fe4000fffe814 */
[----:B------:R-:W-:-:S03]  /*15800*/  UMOV UR14, UR9 ;  /* 0x00000009000e7c82 */ /* 0x000fc60008000000 */
[----:B------:R-:W-:Y:S02]  /*15810*/  @UP3 UMOV UR9, UR29 ;  /* 0x0000001d00093c82 */ /* 0x000fe40008000000 */
[----:B------:R-:W-:-:S03]  /*15820*/  @UP3 USHF.R.U32.HI UR14, URZ, UR5, UR9 ;  /* 0x000000053f0e3299 */ /* 0x000fc60008011609 */
[----:B------:R-:W-:Y:S02]  /*15830*/  ULDC UR9, c[0x0][0x324] ;  /* 0x0000c90000097ab9 */ /* 0x000fe40000000800 */
[----:B------:R-:W-:-:S04]  /*15840*/  UIADD3 UR14, UR14, UR4, URZ ;  /* 0x000000040e0e7290 */ /* 0x000fc8000fffe03f */
        /* <DEDUP_REMOVED lines=15> */
.L_x_478:
[----:B------:R-:W-:Y:S02]  /*15940*/  UMOV UR5, 0x1 ;  /* 0x0000000100057882 */ /* 0x000fe40000000000 */
[----:B------:R-:W-:Y:S02]  /*15950*/  ULDC UR4, c[0x0][0x32c] ;  /* 0x0000cb0000047ab9 */ /* 0x000fe40000000800 */
[----:B------:R-:W-:-:S03]  /*15960*/  UISETP.NE.AND UP0, UPT, UR5, UR4, UPT ;  /* 0x000000040500728c */ /* 0x000fc6000bf05270 */
[----:B------:R-:W-:Y:S02]  /*15970*/  ULDC.64 UR4, c[0x0][0x330] ;  /* 0x0000cc0000047ab9 */ /* 0x000fe40000000a00 */
[----:B------:R-:W-:-:S07]  /*15980*/  UIMAD.WIDE.U32 UR28, UR14, UR4, URZ ;  /* 0x000000040e1c72a5 */ /* 0x000fce000f8e003f */
[----:B------:R-:W-:Y:S02]  /*15990*/  @UP0 UMOV UR15, UR29 ;  /* 0x0000001d000f0c82 */ /* 0x000fe40008000000 */
[----:B------:R-:W-:Y:S02]  /*159a0*/  @UP0 USHF.R.U32.HI UR14, URZ, UR5, UR15 ;  /* 0x000000053f0e0299 */ /* 0x000fe4000801160f */
.L_x_479:
[----:B------:R-:W-:Y:S02]  /*159b0*/  ULDC UR4, c[0x0][0x32c] ;  /* 0x0000cb0000047ab9 */ /* 0x000fe40000000800 */
[----:B------:R-:W-:-:S04]  /*159c0*/  UIMAD UR4, UR14, UR4, URZ ;  /* 0x000000040e0472a4 */ /* 0x000fc8000f8e023f */
[----:B------:R-:W-:-:S04]  /*159d0*/  UISETP.LT.AND UP0, UPT, UR9, UR4, UPT ;  /* 0x000000040900728c */ /* 0x000fc8000bf01270 */
[----:B------:R-:W-:-:S04]  /*159e0*/  USEL UR9, UR9, UR4, !UP0 ;  /* 0x0000000409097287 */ /* 0x000fc8000c000000 */
.L_x_477:
[----:B------:R-:W-:-:S04]  /*159f0*/  UIADD3 UR9, UR9, 0x1f, URZ ;  /* 0x0000001f09097890 */ /* 0x000fc8000fffe03f */
        /* <DEDUP_REMOVED lines=14> */
[C---:B------:R-:W-:Y:S01]  /*15ae0*/  IMAD.SHL.U32 R231, R228.reuse, 0x2, RZ ;  /* 0x00000002e4e77824 */ /* 0x040fe200078e00ff */
[----:B------:R-:W-:Y:S01]  /*15af0*/  SHF.L.U64.HI R235, R227, 0x1, R2 ;  /* 0x00000001e3eb7819 */ /* 0x000fe20000010202 */
[C---:B------:R-:W-:Y:S01]  /*15b00*/  IMAD.SHL.U32 R230, R225.reuse, 0x2, RZ ;  /* 0x00000002e1e67824 */ /* 0x040fe200078e00ff */
[----:B------:R-:W-:Y:S02]  /*15b10*/  SHF.L.U64.HI R233, R225, 0x1, R0 ;  /* 0x00000001e1e97819 */ /* 0x000fe40000010200 */
[----:B------:R-:W-:-:S02]  /*15b20*/  SHF.L.U64.HI R232, R228, 0x1, R5 ;  /* 0x00000001e4e87819 */ /* 0x000fc40000010205 */
.L_x_483:
        /* <DEDUP_REMOVED lines=24> */
[----:B------:R-:W-:Y:S02]  /*15cb0*/  LEA.HI.X R12, R0, c[0x0][0x1fc], R5, 0x1, P0 ;  /* 0x00007f00000c7a11 */ /* 0x000fe400000f0c05 */
        /* <DEDUP_REMOVED lines=15> */
.L_x_481:
        /* <DEDUP_REMOVED lines=134> */
[----:B------:R1:W1:Y:S10]  /*16610*/  MUFU.TANH R169, R10 ;  /* 0x0000000a00a97308 */ /* 0x0002740000002400 */
[----:B------:R-:W1:Y:S10]  /*16620*/  MUFU.TANH R9, R9 ;  /* 0x0000000900097308 */ /* 0x000e740000002400 */
[----:B------:R-:W1:Y:S10]  /*16630*/  MUFU.TANH R166, R166 ;  /* 0x000000a600a67308 */ /* 0x000e740000002400 */
[----:B------:R1:W1:Y:S10]  /*16640*/  MUFU.TANH R164, R13 ;  /* 0x0000000d00a47308 */ /* 0x0002740000002400 */
[----:B------:R1:W1:Y:S10]  /*16650*/  MUFU.TANH R167, R14 ;  /* 0x0000000e00a77308 */ /* 0x0002740000002400 */
[----:B------:R1:W1:Y:S10]  /*16660*/  MUFU.TANH R165, R15 ;  /* 0x0000000f00a57308 */ /* 0x0002740000002400 */
[----:B------:R-:W1:Y:S10]  /*16670*/  MUFU.TANH R162, R162 ;  /* 0x000000a200a27308 */ /* 0x000e740000002400 */
[----:B------:R1:W1:Y:S10]  /*16680*/  MUFU.TANH R161, R17 ;  /* 0x0000001100a17308 */ /* 0x0002740000002400 */
[----:B------:R1:W1:Y:S10]  /*16690*/  MUFU.TANH R151, R18 ;  /* 0x0000001200977308 */ /* 0x0002740000002400 */
[----:B------:R1:W1:Y:S01]  /*166a0*/  MUFU.TANH R150, R19 ;  /* 0x0000001300967308 */ /* 0x0002620000002400 */
        /* <DEDUP_REMOVED lines=21> */
[----:B-12---:R-:W-:Y:S03]  /*16800*/  SHF.R.S32.HI R10, RZ, 0x1f, R217 ;  /* 0x0000001fff0a7819 */ /* 0x006fe600000114d9 */
        /* <DEDUP_REMOVED lines=22> */
.L_x_482:
[----:B-1234-:R-:W-:Y:S01]  /*16970*/  FMNMX.FTZ R5, R158, R3, !PT ;  /* 0x000000039e057209 */ /* 0x01efe20007810000 */
[----:B------:R-:W-:Y:S01]  /*16980*/  LDSM.16.MT88.4 R12, [R211+0x8080] ;  /* 0x00808000d30c783b */ /* 0x000fe20000004200 */
[----:B------:R-:W-:Y:S01]  /*16990*/  FMNMX.FTZ R0, R168, R149, !PT ;  /* 0x00000095a8007209 */ /* 0x000fe20007810000 */
[----:B------:R-:W-:Y:S01]  /*169a0*/  UISETP.GT.AND UP0, UPT, UR10, UR4, UPT ;  /* 0x000000040a00728c */ /* 0x000fe2000bf04270 */
[----:B------:R-:W-:Y:S01]  /*169b0*/  FMNMX.FTZ R5, R170, R5, !PT ;  /* 0x00000005aa057209 */ /* 0x000fe20007810000 */
[----:B------:R-:W-:Y:S01]  /*169c0*/  UIADD3 UR10, UR10, -0x1, URZ ;  /* 0xffffffff0a0a7890 */ /* 0x000fe2000fffe03f */
        /* <DEDUP_REMOVED lines=16> */
[----:B------:R-:W-:Y:S01]  /*16ad0*/  PLOP3.LUT P0, PT, PT, PT, UP0, 0x80, 0x0 ;  /* 0x000000000000781c */ /* 0x000fe20003f0f008 */
[----:B------:R-:W1:Y:S08]  /*16ae0*/  SHFL.BFLY PT, R11, R10, 0x2, 0x1f ;  /* 0x0c401f000a0b7f89 */ /* 0x000e7000000e0000 */
[----:B------:R-:W2:Y:S08]  /*16af0*/  SHFL.BFLY PT, R7, R4, 0x2, 0x1f ;  /* 0x0c401f0004077f89 */ /* 0x000eb000000e0000 */
        /* <DEDUP_REMOVED lines=9> */
[C---:B------:R-:W-:Y:S02]  /*16b90*/  FADD.FTZ R2, -R0.reuse, R3 ;  /* 0x0000000300027221 */ /* 0x040fe40000010100 */
[----:B------:R-:W-:Y:S01]  /*16ba0*/  FMUL.FTZ R163, R0, c[0x0][0x2d0] ;  /* 0x0000b40000a37a20 */ /* 0x000fe20000410000 */
[----:B--2---:R-:W-:Y:S01]  /*16bb0*/  FMNMX.FTZ R148, R148, R5, !PT ;  /* 0x0000000594947209 */ /* 0x004fe20007810000 */
[----:B------:R-:W-:Y:S02]  /*16bc0*/  FMUL.FTZ R3, R2, c[0x0][0x2d0] ;  /* 0x0000b40002037a20 */ /* 0x000fe40000410000 */
[----:B------:R-:W-:Y:S02]  /*16bd0*/  FFMA.FTZ R242, R158, c[0x0][0x2d0], -R163 ;  /* 0x0000b4009ef27a23 */ /* 0x000fe400000108a3 */
[C---:B------:R-:W-:Y:S02]  /*16be0*/  FMUL.FTZ R160, R148.reuse, c[0x0][0x2d0] ;  /* 0x0000b40094a07a20 */ /* 0x040fe40000410000 */
[----:B------:R-:W-:Y:S01]  /*16bf0*/  FADD.FTZ R2, -R148, R149 ;  /* 0x0000009594027221 */ /* 0x000fe20000010100 */
[----:B------:R-:W1:Y:S01]  /*16c00*/  MUFU.EX2 R3, R3 ;  /* 0x0000000300037308 */ /* 0x000e620000000800 */
[--C-:B------:R-:W-:Y:S02]  /*16c10*/  FFMA.FTZ R241, R170, c[0x0][0x2d0], -R163.reuse ;  /* 0x0000b400aaf17a23 */ /* 0x100fe400000108a3 */
[--C-:B------:R-:W-:Y:S02]  /*16c20*/  FFMA.FTZ R240, R172, c[0x0][0x2d0], -R163.reuse ;  /* 0x0000b400acf07a23 */ /* 0x100fe400000108a3 */
[--C-:B------:R-:W-:Y:S01]  /*16c30*/  FFMA.FTZ R238, R168, c[0x0][0x2d0], -R160.reuse ;  /* 0x0000b400a8ee7a23 */ /* 0x100fe200000108a0 */
[----:B------:R-:W-:Y:S01]  /*16c40*/  LDSM.16.MT88.4 R172, [R204+0x9880] ;  /* 0x00988000ccac783b */ /* 0x000fe20000004200 */
[--C-:B------:R-:W-:Y:S02]  /*16c50*/  FFMA.FTZ R237, R159, c[0x0][0x2d0], -R160.reuse ;  /* 0x0000b4009fed7a23 */ /* 0x100fe400000108a0 */
[--C-:B------:R-:W-:Y:S01]  /*16c60*/  FFMA.FTZ R236, R169, c[0x0][0x2d0], -R160.reuse ;  /* 0x0000b400a9ec7a23 */ /* 0x100fe200000108a0 */
[----:B------:R-:W-:Y:S01]  /*16c70*/  MUFU.EX2 R242, R242 ;  /* 0x000000f200f27308 */ /* 0x000fe20000000800 */
[--C-:B------:R-:W-:Y:S02]  /*16c80*/  FFMA.FTZ R239, R8, c[0x0][0x2d0], -R163.reuse ;  /* 0x0000b40008ef7a23 */ /* 0x100fe400000108a3 */
[--C-:B------:R-:W-:Y:S01]  /*16c90*/  FFMA.FTZ R149, R9, c[0x0][0x2d0], -R160.reuse ;  /* 0x0000b40009957a23 */ /* 0x100fe200000108a0 */
[----:B------:R-:W2:Y:S01]  /*16ca0*/  LDSM.16.MT88.4 R156, [R205+0x8080] ;  /* 0x00808000cd9c783b */ /* 0x000ea20000004200 */
[----:B------:R-:W-:Y:S02]  /*16cb0*/  FMUL.FTZ R4, R2, c[0x0][0x2d0] ;  /* 0x0000b40002047a20 */ /* 0x000fe40000410000 */
[--C-:B------:R-:W-:Y:S02]  /*16cc0*/  FFMA.FTZ R243, R166, c[0x0][0x2d0], -R163.reuse ;  /* 0x0000b400a6f37a23 */ /* 0x100fe400000108a3 */
[--C-:B------:R-:W-:Y:S01]  /*16cd0*/  FFMA.FTZ R244, R164, c[0x0][0x2d0], -R163.reuse ;  /* 0x0000b400a4f47a23 */ /* 0x100fe200000108a3 */
[----:B------:R3:W4:Y:S01]  /*16ce0*/  MUFU.EX2 R2, R4 ;  /* 0x0000000400027308 */ /* 0x0007220000000800 */
[--C-:B------:R-:W-:Y:S01]  /*16cf0*/  FFMA.FTZ R245, R167, c[0x0][0x2d0], -R160.reuse ;  /* 0x0000b400a7f57a23 */ /* 0x100fe200000108a0 */
[----:B------:R-:W-:Y:S01]  /*16d00*/  LDSM.16.MT88.4 R168, [R206+0x9880] ;  /* 0x00988000cea8783b */ /* 0x000fe20000004200 */
[--C-:B------:R-:W-:Y:S02]  /*16d10*/  FFMA.FTZ R246, R165, c[0x0][0x2d0], -R160.reuse ;  /* 0x0000b400a5f67a23 */ /* 0x100fe400000108a0 */
[C---:B-1----:R-:W-:Y:S02]  /*16d20*/  FMUL.FTZ R5, R3.reuse, R145 ;  /* 0x0000009103057220 */ /* 0x042fe40000410000 */
[C---:B------:R-:W-:Y:S02]  /*16d30*/  FMUL.FTZ R8, R3.reuse, R140 ;  /* 0x0000008c03087220 */ /* 0x040fe40000410000 */
[C---:B------:R-:W-:Y:S01]  /*16d40*/  FMUL.FTZ R9, R3.reuse, R141 ;  /* 0x0000008d03097220 */ /* 0x040fe20000410000 */
[----:B------:R-:W1:Y:S01]  /*16d50*/  MUFU.EX2 R241, R241 ;  /* 0x000000f100f17308 */ /* 0x000e620000000800 */
[----:B------:R-:W-:Y:S01]  /*16d60*/  LDSM.16.MT88.4 R164, [R204+0x8880] ;  /* 0x00888000cca4783b */ /* 0x000fe20000004200 */
[C---:B------:R-:W-:Y:S02]  /*16d70*/  FMUL.FTZ R16, R3.reuse, R132 ;  /* 0x0000008403107220 */ /* 0x040fe40000410000 */
[----:B------:R-:W-:Y:S02]  /*16d80*/  FMUL.FTZ R17, R3, R133 ;  /* 0x0000008503117220 */ /* 0x000fe40000410000 */
[--C-:B------:R-:W-:Y:S02]  /*16d90*/  FFMA.FTZ R247, R162, c[0x0][0x2d0], -R163.reuse ;  /* 0x0000b400a2f77a23 */ /* 0x100fe400000108a3 */
[----:B------:R-:W-:Y:S02]  /*16da0*/  FFMA.FTZ R163, R161, c[0x0][0x2d0], -R163 ;  /* 0x0000b400a1a37a23 */ /* 0x000fe400000108a3 */
[----:B------:R-:W-:Y:S01]  /*16db0*/  MUFU.EX2 R240, R240 ;  /* 0x000000f000f07308 */ /* 0x000fe20000000800 */
[C---:B------:R-:W-:Y:S02]  /*16dc0*/  FMUL.FTZ R20, R3.reuse, R20 ;  /* 0x0000001403147220 */ /* 0x040fe40000410000 */
[C---:B------:R-:W-:Y:S02]  /*16dd0*/  FMUL.FTZ R21, R3.reuse, R21 ;  /* 0x0000001503157220 */ /* 0x040fe40000410000 */
[----:B---3--:R-:W-:Y:S02]  /*16de0*/  FMUL.FTZ R4, R3, R144 ;  /* 0x0000009003047220 */ /* 0x008fe40000410000 */
[C---:B----4-:R-:W-:Y:S02]  /*16df0*/  FMUL.FTZ R6, R2.reuse, R146 ;  /* 0x0000009202067220 */ /* 0x050fe40000410000 */
[C---:B------:R-:W-:Y:S01]  /*16e00*/  FMUL.FTZ R7, R2.reuse, R147 ;  /* 0x0000009302077220 */ /* 0x040fe20000410000 */
[----:B------:R-:W3:Y:S01]  /*16e10*/  MUFU.EX2 R239, R239 ;  /* 0x000000ef00ef7308 */ /* 0x000ee20000000800 */
[C---:B------:R-:W-:Y:S02]  /*16e20*/  FMUL.FTZ R10, R2.reuse, R142 ;  /* 0x0000008e020a7220 */ /* 0x040fe40000410000 */
[C---:B------:R-:W-:Y:S01]  /*16e30*/  FMUL.FTZ R11, R2.reuse, R143 ;  /* 0x0000008f020b7220 */ /* 0x040fe20000410000 */
[----:B-1----:R-:W-:Y:S01]  /*16e40*/  F2FP.BF16.PACK_AB R144, R241, R242 ;  /* 0x000000f2f190723e */ /* 0x002fe200000010ff */
[----:B------:R-:W-:Y:S01]  /*16e50*/  LDSM.16.MT88.4 R140, [R206+0x9080] ;  /* 0x00908000ce8c783b */ /* 0x000fe20000004200 */
[C---:B------:R-:W-:Y:S02]  /*16e60*/  FMUL.FTZ R18, R2.reuse, R134 ;  /* 0x0000008602127220 */ /* 0x040fe40000410000 */
[C---:B------:R-:W-:Y:S02]  /*16e70*/  FMUL.FTZ R19, R2.reuse, R135 ;  /* 0x0000008702137220 */ /* 0x040fe40000410000 */
[----:B------:R-:W-:Y:S01]  /*16e80*/  MUFU.EX2 R238, R238 ;  /* 0x000000ee00ee7308 */ /* 0x000fe20000000800 */
[C---:B------:R-:W-:Y:S02]  /*16e90*/  FMUL.FTZ R22, R2.reuse, R22 ;  /* 0x0000001602167220 */ /* 0x040fe40000410000 */
[----:B------:R-:W-:Y:S01]  /*16ea0*/  LDSM.16.MT88.4 R132, [R211+0x9080] ;  /* 0x00908000d384783b */ /* 0x000fe20000004200 */
[C---:B------:R-:W-:Y:S02]  /*16eb0*/  FMUL.FTZ R23, R2.reuse, R23 ;  /* 0x0000001702177220 */ /* 0x040fe40000410000 */
[C---:B------:R-:W-:Y:S02]  /*16ec0*/  FMUL.FTZ R24, R3.reuse, R24 ;  /* 0x0000001803187220 */ /* 0x040fe40000410000 */
[----:B------:R-:W-:Y:S02]  /*16ed0*/  FMUL.FTZ R25, R3, R25 ;  /* 0x0000001903197220 */ /* 0x000fe40000410000 */
[----:B------:R-:W1:Y:S01]  /*16ee0*/  MUFU.EX2 R237, R237 ;  /* 0x000000ed00ed7308 */ /* 0x000e620000000800 */
[C---:B------:R-:W-:Y:S02]  /*16ef0*/  FMUL.FTZ R26, R2.reuse, R26 ;  /* 0x0000001a021a7220 */ /* 0x040fe40000410000 */
[C---:B------:R-:W-:Y:S01]  /*16f00*/  FMUL.FTZ R27, R2.reuse, R27 ;  /* 0x0000001b021b7220 */ /* 0x040fe20000410000 */
[----:B---3--:R-:W-:Y:S01]  /*16f10*/  F2FP.BF16.PACK_AB R146, R239, R240 ;  /* 0x000000f0ef92723e */ /* 0x008fe200000010ff */
        /* <DEDUP_REMOVED lines=11> */
[----:B------:R-:W-:Y:S01]  /*16fd0*/  FMUL.FTZ R37, R3, R37 ;  /* 0x0000002503257220 */ /* 0x000fe20000410000 */
[----:B-1----:R-:W-:Y:S01]  /*16fe0*/  F2FP.BF16.PACK_AB R145, R237, R238 ;  /* 0x000000eeed91723e */ /* 0x002fe200000010ff */
        /* <DEDUP_REMOVED lines=8> */
[----:B------:R-:W-:Y:S01]  /*17070*/  FMUL.FTZ R45, R3, R45 ;  /* 0x0000002d032d7220 */ /* 0x000fe20000410000 */
[----:B------:R-:W-:Y:S01]  /*17080*/  MUFU.EX2 R243, R243 ;  /* 0x000000f300f37308 */ /* 0x000fe20000000800 */
[C---:B------:R-:W-:Y:S02]  /*17090*/  FMUL.FTZ R46, R2.reuse, R46 ;  /* 0x0000002e022e7220 */ /* 0x040fe40000410000 */
[C---:B------:R-:W-:Y:S01]  /*170a0*/  FMUL.FTZ R47, R2.reuse, R47 ;  /* 0x0000002f022f7220 */ /* 0x040fe20000410000 */
[----:B---3--:R-:W-:Y:S01]  /*170b0*/  F2FP.BF16.PACK_AB R147, R149, R236 ;  /* 0x000000ec9593723e */ /* 0x008fe200000010ff */
[C---:B------:R-:W-:Y:S02]  /*170c0*/  FMUL.FTZ R48, R3.reuse, R48 ;  /* 0x0000003003307220 */ /* 0x040fe40000410000 */
[C---:B------:R-:W-:Y:S02]  /*170d0*/  FMUL.FTZ R49, R3.reuse, R49 ;  /* 0x0000003103317220 */ /* 0x040fe40000410000 */
[C---:B------:R-:W-:Y:S01]  /*170e0*/  FMUL.FTZ R50, R2.reuse, R50 ;  /* 0x0000003202327220 */ /* 0x040fe20000410000 */
[----:B------:R-:W1:Y:S01]  /*170f0*/  MUFU.EX2 R244, R244 ;  /* 0x000000f400f47308 */ /* 0x000e620000000800 */
[C---:B------:R-:W-:Y:S05]  /*17100*/  HMMA.16816.F32.BF16 R4, R144.reuse, R12, R4 ;  /* 0x0000000c9004723c */ /* 0x040fea0000041804 */
[C---:B------:R-:W-:Y:S02]  /*17110*/  FMUL.FTZ R51, R2.reuse, R51 ;  /* 0x0000003302337220 */ /* 0x040fe40000410000 */
[C---:B------:R-:W-:Y:S01]  /*17120*/  FMUL.FTZ R12, R3.reuse, R136 ;  /* 0x00000088030c7220 */ /* 0x040fe20000410000 */
[C---:B------:R-:W-:Y:S01]  /*17130*/  HMMA.16816.F32.BF16 R8, R144.reuse, R14, R8 ;  /* 0x0000000e9008723c */ /* 0x040fe20000041808 */
[----:B------:R-:W-:Y:S03]  /*17140*/  MUFU.EX2 R245, R245 ;  /* 0x000000f500f57308 */ /* 0x000fe60000000800 */
[C---:B------:R-:W-:Y:S02]  /*17150*/  FMUL.FTZ R13, R3.reuse, R137 ;  /* 0x00000089030d7220 */ /* 0x040fe40000410000 */
[C---:B------:R-:W-:Y:S02]  /*17160*/  FMUL.FTZ R52, R3.reuse, R52 ;  /* 0x0000003403347220 */ /* 0x040fe40000410000 */
[C---:B------:R-:W-:Y:S03]  /*17170*/  FMUL.FTZ R14, R2.reuse, R138 ;  /* 0x0000008a020e7220 */ /* 0x040fe60000410000 */
[----:B------:R-:W3:Y:S01]  /*17180*/  MUFU.EX2 R246, R246 ;  /* 0x000000f600f67308 */ /* 0x000ee20000000800 */
[C---:B------:R-:W-:Y:S02]  /*17190*/  FMUL.FTZ R15, R2.reuse, R139 ;  /* 0x0000008b020f7220 */ /* 0x040fe40000410000 */
[----:B------:R-:W4:Y:S01]  /*171a0*/  LDSM.16.MT88.4 R136, [R204+0x8080] ;  /* 0x00808000cc88783b */ /* 0x000f220000004200 */
[C---:B------:R-:W-:Y:S02]  /*171b0*/  FMUL.FTZ R53, R3.reuse, R53 ;  /* 0x0000003503357220 */ /* 0x040fe40000410000 */
[C---:B------:R-:W-:Y:S02]  /*171c0*/  FMUL.FTZ R54, R2.reuse, R54 ;  /* 0x0000003602367220 */ /* 0x040fe40000410000 */
[C---:B------:R-:W-:Y:S02]  /*171d0*/  HMMA.16816.F32.BF16 R12, R144.reuse, R152, R12 ;  /* 0x00000098900c723c */ /* 0x040fe4000004180c */
[----:B------:R-:W5:Y:S01]  /*171e0*/  MUFU.EX2 R247, R247 ;  /* 0x000000f700f77308 */ /* 0x000f620000000800 */
[C---:B------:R-:W-:Y:S02]  /*171f0*/  FMUL.FTZ R55, R2.reuse, R55 ;  /* 0x0000003702377220 */ /* 0x040fe40000410000 */
[C---:B------:R-:W-:Y:S02]  /*17200*/  FMUL.FTZ R56, R3.reuse, R56 ;  /* 0x0000003803387220 */ /* 0x040fe40000410000 */
[C---:B------:R-:W-:Y:S01]  /*17210*/  FMUL.FTZ R57, R3.reuse, R57 ;  /* 0x0000003903397220 */ /* 0x040fe20000410000 */
[C---:B------:R-:W-:Y:S04]  /*17220*/  HMMA.16816.F32.BF16 R16, R144.reuse, R154, R16 ;  /* 0x0000009a9010723c */ /* 0x040fe80000041810 */
[----:B------:R-:W-:Y:S01]  /*17230*/  FMUL.FTZ R58, R2, R58 ;  /* 0x0000003a023a7220 */ /* 0x000fe20000410000 */
[----:B-1----:R-:W-:Y:S01]  /*17240*/  F2FP.BF16.PACK_AB R152, R244, R243 ;  /* 0x000000f3f498723e */ /* 0x002fe200000010ff */
[----:B------:R-:W-:Y:S02]  /*17250*/  FMUL.FTZ R59, R2, R59 ;  /* 0x0000003b023b7220 */ /* 0x000fe40000410000 */
[C---:B--2---:R-:W-:Y:S04]  /*17260*/  HMMA.16816.F32.BF16 R20, R144.reuse, R156, R20 ;  /* 0x0000009c9014723c */ /* 0x044fe80000041814 */
[C---:B------:R-:W-:Y:S01]  /*17270*/  FMUL.FTZ R60, R3.reuse, R60 ;  /* 0x0000003c033c7220 */ /* 0x040fe20000410000 */
[----:B---3--:R-:W-:Y:S01]  /*17280*/  F2FP.BF16.PACK_AB R153, R246, R245 ;  /* 0x000000f5f699723e */ /* 0x008fe200000010ff */
[C---:B------:R-:W-:Y:S02]  /*17290*/  FMUL.FTZ R61, R3.reuse, R61 ;  /* 0x0000003d033d7220 */ /* 0x040fe40000410000 */
[C---:B------:R-:W-:Y:S01]  /*172a0*/  HMMA.16816.F32.BF16 R24, R144.reuse, R158, R24 ;  /* 0x0000009e9018723c */ /* 0x040fe20000041818 */
[----:B------:R-:W-:Y:S03]  /*172b0*/  LDSM.16.MT88.4 R156, [R206+0x8880] ;  /* 0x00888000ce9c783b */ /* 0x000fe60000004200 */
[----:B------:R-:W-:Y:S01]  /*172c0*/  FMUL.FTZ R62, R2, R62 ;  /* 0x0000003e023e7220 */ /* 0x000fe20000410000 */
[----:B-----5:R-:W-:Y:S01]  /*172d0*/  F2FP.BF16.PACK_AB R154, R248, R247 ;  /* 0x000000f7f89a723e */ /* 0x020fe200000010ff */
[C---:B------:R-:W-:Y:S02]  /*172e0*/  FMUL.FTZ R63, R2.reuse, R63 ;  /* 0x0000003f023f7220 */ /* 0x040fe40000410000 */
[C---:B------:R-:W-:Y:S01]  /*172f0*/  FMUL.FTZ R64, R3.reuse, R64 ;  /* 0x0000004003407220 */ /* 0x040fe20000410000 */
[C---:B----4-:R-:W-:Y:S03]  /*17300*/  HMMA.16816.F32.BF16 R28, R144.reuse, R136, R28 ;  /* 0x00000088901c723c */ /* 0x050fe6000004181c */
[C---:B------:R-:W-:Y:S02]  /*17310*/  FMUL.FTZ R65, R3.reuse, R65 ;  /* 0x0000004103417220 */ /* 0x040fe40000410000 */
[C---:B------:R-:W-:Y:S02]  /*17320*/  FMUL.FTZ R66, R2.reuse, R66 ;  /* 0x0000004202427220 */ /* 0x040fe40000410000 */
[C---:B------:R-:W-:Y:S01]  /*17330*/  FMUL.FTZ R67, R2.reuse, R67 ;  /* 0x0000004302437220 */ /* 0x040fe20000410000 */
        /* <DEDUP_REMOVED lines=68> */
[C---:B------:R-:W-:Y:S02]  /*17780*/  FMUL.FTZ R109, R3.reuse, R109 ;  /* 0x0000006d036d7220 */ /* 0x040fe40000410000 */
[C---:B------:R-:W-:Y:S01]  /*17790*/  FMUL.FTZ R110, R2.reuse, R110 ;  /* 0x0000006e026e7220 */ /* 0x040fe20000410000 */
[C---:B------:R-:W-:Y:S01]  /*177a0*/  HMMA.16816.F32.BF16 R104, R144.reuse, R138, R104 ;  /* 0x0000008a9068723c */ /* 0x040fe20000041868 */
[----:B------:R-:W1:Y:S02]  /*177b0*/  LDSM.16.MT88.4 R136, [R204+0xb080] ;  /* 0x00b08000cc88783b */ /* 0x000e640000004200 */
[C---:B------:R-:W-:Y:S02]  /*177c0*/  FMUL.FTZ R111, R2.reuse, R111 ;  /* 0x0000006f026f7220 */ /* 0x040fe40000410000 */
[C---:B------:R-:W-:Y:S02]  /*177d0*/  FMUL.FTZ R112, R3.reuse, R112 ;  /* 0x0000007003707220 */ /* 0x040fe40000410000 */
[----:B------:R-:W-:Y:S02]  /*177e0*/  FMUL.FTZ R113, R3, R113 ;  /* 0x0000007103717220 */ /* 0x000fe40000410000 */
[C---:B------:R-:W-:Y:S01]  /*177f0*/  FMUL.FTZ R114, R2.reuse, R114 ;  /* 0x0000007202727220 */ /* 0x040fe20000410000 */
[C---:B--2---:R-:W-:Y:S03]  /*17800*/  HMMA.16816.F32.BF16 R108, R144.reuse, R132, R108 ;  /* 0x00000084906c723c */ /* 0x044fe6000004186c */
[----:B------:R-:W-:Y:S02]  /*17810*/  FMUL.FTZ R115, R2, R115 ;  /* 0x0000007302737220 */ /* 0x000fe40000410000 */
[--C-:B------:R-:W-:Y:S02]  /*17820*/  FFMA.FTZ R151, R151, c[0x0][0x2d0], -R160.reuse ;  /* 0x0000b40097977a23 */ /* 0x100fe400000108a0 */
[----:B------:R-:W-:Y:S02]  /*17830*/  FFMA.FTZ R160, R150, c[0x0][0x2d0], -R160 ;  /* 0x0000b40096a07a23 */ /* 0x000fe400000108a0 */
[C---:B------:R-:W-:Y:S01]  /*17840*/  FMUL.FTZ R116, R3.reuse, R116 ;  /* 0x0000007403747220 */ /* 0x040fe20000410000 */
[C---:B------:R-:W-:Y:S01]  /*17850*/  HMMA.16816.F32.BF16 R112, R144.reuse, R134, R112 ;  /* 0x000000869070723c */ /* 0x040fe20000041870 */
[----:B------:R-:W2:Y:S01]  /*17860*/  LDSM.16.MT88.4 R132, [R211+0x8880] ;  /* 0x00888000d384783b */ /* 0x000ea20000004200 */
[----:B------:R4:W-:Y:S01]  /*17870*/  MUFU.EX2 R150, R160 ;  /* 0x000000a000967308 */ /* 0x0009e20000000800 */
[C---:B------:R-:W-:Y:S02]  /*17880*/  FMUL.FTZ R117, R3.reuse, R117 ;  /* 0x0000007503757220 */ /* 0x040fe40000410000 */
[C---:B------:R-:W-:Y:S02]  /*17890*/  FMUL.FTZ R118, R2.reuse, R118 ;  /* 0x0000007602767220 */ /* 0x040fe40000410000 */
[C---:B------:R-:W-:Y:S02]  /*178a0*/  FMUL.FTZ R119, R2.reuse, R119 ;  /* 0x0000007702777220 */ /* 0x040fe40000410000 */
[C---:B------:R-:W-:Y:S03]  /*178b0*/  FMUL.FTZ R120, R3.reuse, R120 ;  /* 0x0000007803787220 */ /* 0x040fe60000410000 */
[----:B------:R-:W5:Y:S01]  /*178c0*/  MUFU.EX2 R151, R151 ;  /* 0x0000009700977308 */ /* 0x000f620000000800 */
[C---:B------:R-:W-:Y:S01]  /*178d0*/  FMUL.FTZ R121, R3.reuse, R121 ;  /* 0x0000007903797220 */ /* 0x040fe20000410000 */
[C---:B---3--:R-:W-:Y:S03]  /*178e0*/  HMMA.16816.F32.BF16 R116, R144.reuse, R140, R116 ;  /* 0x0000008c9074723c */ /* 0x048fe60000041874 */
[C---:B------:R-:W-:Y:S02]  /*178f0*/  FMUL.FTZ R122, R2.reuse, R122 ;  /* 0x0000007a027a7220 */ /* 0x040fe40000410000 */
[C---:B------:R-:W-:Y:S02]  /*17900*/  FMUL.FTZ R123, R2.reuse, R123 ;  /* 0x0000007b027b7220 */ /* 0x040fe40000410000 */
[C---:B------:R-:W-:Y:S02]  /*17910*/  FMUL.FTZ R124, R3.reuse, R124 ;  /* 0x0000007c037c7220 */ /* 0x040fe40000410000 */
[C---:B------:R-:W-:Y:S03]  /*17920*/  FMUL.FTZ R125, R3.reuse, R125 ;  /* 0x0000007d037d7220 */ /* 0x040fe60000410000 */
[C---:B------:R-:W-:Y:S01]  /*17930*/  HMMA.16816.F32.BF16 R120, R144.reuse, R142, R120 ;  /* 0x0000008e9078723c */ /* 0x040fe20000041878 */
[----:B----4-:R-:W3:Y:S02]  /*17940*/  LDSM.16.MT88.4 R160, [R205+0x8880] ;  /* 0x00888000cda0783b */ /* 0x010ee40000004200 */
[C---:B------:R-:W-:Y:S02]  /*17950*/  FMUL.FTZ R126, R2.reuse, R126 ;  /* 0x0000007e027e7220 */ /* 0x040fe40000410000 */
[C---:B------:R-:W-:Y:S02]  /*17960*/  FMUL.FTZ R127, R2.reuse, R127 ;  /* 0x0000007f027f7220 */ /* 0x040fe40000410000 */
[C---:B------:R-:W-:Y:S02]  /*17970*/  FMUL.FTZ R128, R3.reuse, R128 ;  /* 0x0000008003807220 */ /* 0x040fe40000410000 */
[C---:B------:R-:W-:Y:S03]  /*17980*/  FMUL.FTZ R129, R3.reuse, R129 ;  /* 0x0000008103817220 */ /* 0x040fe60000410000 */
[C---:B-1----:R-:W-:Y:S03]  /*17990*/  HMMA.16816.F32.BF16 R124, R144.reuse, R136, R124 ;  /* 0x00000088907c723c */ /* 0x042fe6000004187c */
[----:B------:R-:W-:Y:S01]  /*179a0*/  FMUL.FTZ R130, R2, R130 ;  /* 0x0000008202827220 */ /* 0x000fe20000410000 */
[----:B-----5:R-:W-:Y:S01]  /*179b0*/  F2FP.BF16.PACK_AB R155, R150, R151 ;  /* 0x00000097969b723e */ /* 0x020fe200000010ff */
[C---:B------:R-:W-:Y:S02]  /*179c0*/  FMUL.FTZ R131, R2.reuse, R131 ;  /* 0x0000008302837220 */ /* 0x040fe40000410000 */
[----:B------:R-:W-:Y:S01]  /*179d0*/  FFMA.FTZ R242, R3, R224, R242 ;  /* 0x000000e003f27223 */ /* 0x000fe200000100f2 */
[----:B------:R-:W-:Y:S01]  /*179e0*/  MOV R3, R0 ;  /* 0x0000000000037202 */ /* 0x000fe20000000f00 */
[----:B------:R-:W-:Y:S03]  /*179f0*/  FFMA.FTZ R238, R2, R223, R238 ;  /* 0x000000df02ee7223 */ /* 0x000fe600000100ee */
[----:B------:R-:W-:Y:S03]  /*17a00*/  HMMA.16816.F32.BF16 R128, R144, R138, R128 ;  /* 0x0000008a9080723c */ /* 0x000fe60000041880 */
[----:B------:R-:W-:Y:S02]  /*17a10*/  FADD.FTZ R241, R241, R242 ;  /* 0x000000f2f1f17221 */ /* 0x000fe40000010000 */
[----:B------:R-:W-:Y:S02]  /*17a20*/  FADD.FTZ R237, R237, R238 ;  /* 0x000000eeeded7221 */ /* 0x000fe40000010000 */
[----:B------:R-:W-:Y:S01]  /*17a30*/  FADD.FTZ R240, R240, R241 ;  /* 0x000000f1f0f07221 */ /* 0x000fe20000010000 */
[C---:B--2---:R-:W-:Y:S01]  /*17a40*/  HMMA.16816.F32.BF16 R144, R152.reuse, R132, R4 ;  /* 0x000000849890723c */ /* 0x044fe20000041804 */
[----:B------:R-:W1:Y:S04]  /*17a50*/  LDSM.16.MT88.4 R4, [R211+0x9880] ;  /* 0x00988000d304783b */ /* 0x000e680000004200 */
[----:B------:R-:W-:Y:S02]  /*17a60*/  FADD.FTZ R2, R236, R237 ;  /* 0x000000edec027221 */ /* 0x000fe40000010000 */
[----:B------:R-:W-:Y:S01]  /*17a70*/  FADD.FTZ R240, R239, R240 ;  /* 0x000000f0eff07221 */ /* 0x000fe20000010000 */
[C---:B------:R-:W-:Y:S01]  /*17a80*/  HMMA.16816.F32.BF16 R140, R152.reuse, R134, R8 ;  /* 0x00000086988c723c */ /* 0x040fe20000041808 */
[----:B------:R-:W2:Y:S03]  /*17a90*/  LDSM.16.MT88.4 R8, [R205+0x9880] ;  /* 0x00988000cd08783b */ /* 0x000ea60000004200 */
[----:B------:R-:W-:Y:S01]  /*17aa0*/  FADD.FTZ R2, R149, R2 ;  /* 0x0000000295027221 */ /* 0x000fe20000010000 */
[----:B------:R-:W-:Y:S01]  /*17ab0*/  MOV R149, R148 ;  /* 0x0000009400957202 */ /* 0x000fe20000000f00 */
[----:B------:R-:W-:Y:S02]  /*17ac0*/  FADD.FTZ R243, R243, R240 ;  /* 0x000000f0f3f37221 */ /* 0x000fe40000010000 */
[C---:B------:R-:W-:Y:S01]  /*17ad0*/  HMMA.16816.F32.BF16 R136, R152.reuse, R156, R12 ;  /* 0x0000009c9888723c */ /* 0x040fe2000004180c */
[----:B------:R-:W4:Y:S03]  /*17ae0*/  LDSM.16.MT88.4 R12, [R205+0xa880] ;  /* 0x00a88000cd0c783b */ /* 0x000f260000004200 */
[----:B------:R-:W-:Y:S02]  /*17af0*/  FADD.FTZ R245, R245, R2 ;  /* 0x00000002f5f57221 */ /* 0x000fe40000010000 */
[----:B------:R-:W-:Y:S02]  /*17b00*/  FADD.FTZ R244, R244, R243 ;  /* 0x000000f3f4f47221 */ /* 0x000fe40000010000 */
[C---:B------:R-:W-:Y:S01]  /*17b10*/  HMMA.16816.F32.BF16 R132, R152.reuse, R158, R16 ;  /* 0x0000009e9884723c */ /* 0x040fe20000041810 */
[----:B------:R-:W5:Y:S03]  /*17b20*/  LDSM.16.MT88.4 R16, [R205+0xb880] ;  /* 0x00b88000cd10783b */ /* 0x000f660000004200 */
[----:B------:R-:W-:Y:S02]  /*17b30*/  FADD.FTZ R246, R246, R245 ;  /* 0x000000f5f6f67221 */ /* 0x000fe40000010000 */
[----:B------:R-:W-:Y:S02]  /*17b40*/  FADD.FTZ R247, R247, R244 ;  /* 0x000000f4f7f77221 */ /* 0x000fe40000010000 */
[C---:B---3--:R-:W-:Y:S01]  /*17b50*/  HMMA.16816.F32.BF16 R20, R152.reuse, R160, R20 ;  /* 0x000000a09814723c */ /* 0x048fe20000041814 */
[----:B------:R-:W3:Y:S03]  /*17b60*/  LDSM.16.MT88.4 R156, [R204+0xb880] ;  /* 0x00b88000cc9c783b */ /* 0x000ee60000004200 */
[----:B------:R-:W-:Y:S02]  /*17b70*/  FADD.FTZ R151, R151, R246 ;  /* 0x000000f697977221 */ /* 0x000fe40000010000 */
[----:B------:R-:W-:Y:S02]  /*17b80*/  FADD.FTZ R224, R248, R247 ;  /* 0x000000f7f8e07221 */ /* 0x000fe40000010000 */
[C---:B------:R-:W-:Y:S04]  /*17b90*/  HMMA.16816.F32.BF16 R24, R152.reuse, R162, R24 ;  /* 0x000000a29818723c */ /* 0x040fe80000041818 */
[----:B------:R-:W-:Y:S04]  /*17ba0*/  FADD.FTZ R223, R150, R151 ;  /* 0x0000009796df7221 */ /* 0x000fe80000010000 */
        /* <DEDUP_REMOVED lines=24> */
[C---:B---3--:R-:W-:Y:S08]  /*17d30*/  HMMA.16816.F32.BF16 R124, R152.reuse, R156, R124 ;  /* 0x0000009c987c723c */ /* 0x048ff0000004187c */
[----:B------:R-:W-:Y:S01]  /*17d40*/  HMMA.16816.F32.BF16 R128, R152, R158, R128 ;  /* 0x0000009e9880723c */ /* 0x000fe20000041880 */
[----:B------:R-:W-:-:S07]  /*17d50*/  @P0 BRA `(.L_x_483) ;  /* 0xffffddd000000947 */ /* 0x000fce000383ffff */
.L_x_480:
[----:B------:R-:W-:-:S06]  /*17d60*/  UISETP.GE.AND UP0, UPT, UR10, UR8, UPT ;  /* 0x000000080a00728c */ /* 0x000fcc000bf06270 */
[----:B------:R-:W-:-:S13]  /*17d70*/  PLOP3.LUT P0, PT, PT, PT, UP0, 0x40, 0x0 ;  /* 0x000000000000781c */ /* 0x000fda0003f0e808 */
[----:B------:R-:W-:Y:S05]  /*17d80*/  @P0 BRA `(.L_x_484) ;  /* 0x00002c0000000947 */ /* 0x000fea0003800000 */
[----:B------:R-:W-:Y:S01]  /*17d90*/  IMAD.MOV.U32 R3, RZ, RZ, R0 ;  /* 0x000000ffff037224 */ /* 0x000fe200078e0000 */
[----:B------:R-:W-:Y:S01]  /*17da0*/  SHF.R.S32.HI R5, RZ, 0x1f, R228 ;  /* 0x0000001fff057819 */ /* 0x000fe200000114e4 */
[----:B------:R-:W-:Y:S01]  /*17db0*/  IMAD.SHL.U32 R231, R226, 0x2, RZ ;  /* 0x00000002e2e77824 */ /* 0x000fe200078e00ff */
[----:B------:R-:W-:Y:S01]  /*17dc0*/  SHF.R.S32.HI R230, RZ, 0x1f, R225 ;  /* 0x0000001fffe67819 */ /* 0x000fe200000114e1 */
[----:B------:R-:W-:Y:S01]  /*17dd0*/  IMAD.SHL.U32 R232, R228, 0x2, RZ ;  /* 0x00000002e4e87824 */ /* 0x000fe200078e00ff */
[----:B------:R-:W-:Y:S01]  /*17de0*/  SHF.R.S32.HI R0, RZ, 0x1f, R227 ;  /* 0x0000001fff007819 */ /* 0x000fe200000114e3 */
[----:B------:R-:W-:Y:S01]  /*17df0*/  IMAD.MOV.U32 R2, RZ, RZ, R148 ;  /* 0x000000ffff027224 */ /* 0x000fe200078e0094 */
[----:B------:R-:W-:Y:S02]  /*17e00*/  SHF.L.U64.HI R229, R226, 0x1, R229 ;  /* 0x00000001e2e57819 */ /* 0x000fe400000102e5 */
[----:B------:R-:W-:Y:S02]  /*17e10*/  SHF.L.U64.HI R226, R228, 0x1, R5 ;  /* 0x00000001e4e27819 */ /* 0x000fe40000010205 */
[C---:B------:R-:W-:Y:S01]  /*17e20*/  SHF.L.U64.HI R230, R225.reuse, 0x1, R230 ;  /* 0x00000001e1e67819 */ /* 0x040fe200000102e6 */
[----:B------:R-:W-:Y:S01]  /*17e30*/  IMAD.SHL.U32 R225, R225, 0x2, RZ ;  /* 0x00000002e1e17824 */ /* 0x000fe200078e00ff */
[C---:B------:R-:W-:Y:S01]  /*17e40*/  SHF.L.U64.HI R228, R227.reuse, 0x1, R0 ;  /* 0x00000001e3e47819 */ /* 0x040fe20000010200 */
[----:B------:R-:W-:-:S02]  /*17e50*/  IMAD.SHL.U32 R227, R227, 0x2, RZ ;  /* 0x00000002e3e37824 */ /* 0x000fc400078e00ff */
.L_x_494:
[----:B------:R-:W-:Y:S01]  /*17e60*/  SHF.R.S32.HI R5, RZ, 0x1f, R218 ;  /* 0x0000001fff057819 */ /* 0x000fe200000114da */
[C---:B------:R-:W-:Y:S01]  /*17e70*/  IMAD.WIDE.U32 R6, R218.reuse, c[0x0][0x208], RZ ;  /* 0x00008200da067a25 */ /* 0x040fe200078e00ff */
[----:B------:R-:W-:Y:S04]  /*17e80*/  DEPBAR.LE SB0, 0x0 ;  /* 0x000080000000791a */ /* 0x000fe80000000000 */
[----:B------:R-:W-:Y:S01]  /*17e90*/  IMAD R5, R5, c[0x0][0x208], RZ ;  /* 0x0000820005057a24 */ /* 0x000fe200078e02ff */
[----:B------:R-:W-:Y:S01]  /*17ea0*/  BAR.SYNC.DEFER_BLOCKING 0x0 ;  /* 0x0000000000007b1d */ /* 0x000fe20000010000 */
[----:B------:R-:W-:Y:S01]  /*17eb0*/  SHF.R.S32.HI R4, RZ, 0x1f, R217 ;  /* 0x0000001fff047819 */ /* 0x000fe200000114d9 */
[----:B------:R-:W-:Y:S01]  /*17ec0*/  UISETP.GT.AND UP0, UPT, UR10, UR8, UPT ;  /* 0x000000080a00728c */ /* 0x000fe2000bf04270 */
[----:B------:R-:W-:Y:S01]  /*17ed0*/  IMAD R5, R218, c[0x0][0x20c], R5 ;  /* 0x00008300da057a24 */ /* 0x000fe200078e0205 */
[----:B------:R-:W-:Y:S02]  /*17ee0*/  ISETP.GE.AND P1, PT, R219, c[0x0][0x1d4], PT ;  /* 0x00007500db007a0c */ /* 0x000fe40003f26270 */
[----:B------:R-:W-:Y:S02]  /*17ef0*/  IMAD R4, R4, c[0x0][0x218], RZ ;  /* 0x0000860004047a24 */ /* 0x000fe400078e02ff */
[----:B------:R-:W-:Y:S02]  /*17f00*/  IADD3 R7, R7, R5, RZ ;  /* 0x0000000507077210 */ /* 0x000fe40007ffe0ff */
[C---:B------:R-:W-:Y:S03]  /*17f10*/  IMAD R4, R217.reuse, c[0x0][0x21c], R4 ;  /* 0x00008700d9047a24 */ /* 0x040fe600078e0204 */
[----:B------:R-:W-:Y:S05]  /*17f20*/  IMAD.WIDE.U32 R6, R217, c[0x0][0x218], R6 ;  /* 0x00008600d9067a25 */ /* 0x000fea00078e0006 */
[----:B------:R-:W-:Y:S04]  /*17f30*/  IADD3 R0, P0, R6, UR26, RZ ;  /* 0x0000001a06007c10 */ /* 0x000fe8000ff1e0ff */
[----:B------:R-:W-:Y:S02]  /*17f40*/  IADD3.X R7, R7, UR12, R4, P0, !PT ;  /* 0x0000000c07077c10 */ /* 0x000fe400087fe404 */
[C---:B------:R-:W-:Y:S01]  /*17f50*/  LEA R180, P0, R0.reuse, c[0x0][0x1f8], 0x1 ;  /* 0x00007e0000b47a11 */ /* 0x040fe200078008ff */
[----:B------:R-:W-:Y:S03]  /*17f60*/  LDSM.16.M88.4 R16, [R214+0x10080] ;  /* 0x01008000d610783b */ /* 0x000fe60000000200 */
[----:B------:R-:W-:Y:S02]  /*17f70*/  LEA.HI.X R5, R0, c[0x0][0x1fc], R7, 0x1, P0 ;  /* 0x00007f0000057a11 */ /* 0x000fe400000f0c07 */
[----:B------:R-:W1:Y:S05]  /*17f80*/  SHFL.IDX PT, R180, R180, RZ, 0x181f ;  /* 0x00181fffb4b47589 */ /* 0x000e6a00000e0000 */
[----:B------:R-:W-:Y:S05]  /*17f90*/  LDSM.16.M88.4 R8, [R213+0xc080] ;  /* 0x00c08000d508783b */ /* 0x000fea0000000200 */
[----:B------:R-:W2:Y:S05]  /*17fa0*/  SHFL.IDX PT, R5, R5, RZ, 0x181f ;  /* 0x00181fff05057589 */ /* 0x000eaa00000e0000 */
[----:B------:R-:W3:Y:S05]  /*17fb0*/  LDSM.16.M88.4 R148, [R213+0xc880] ;  /* 0x00c88000d594783b */ /* 0x000eea0000000200 */
[----:B------:R-:W-:Y:S05]  /*17fc0*/  LDSM.16.M88.4 R152, [R210+0x10080] ;  /* 0x01008000d298783b */ /* 0x000fea0000000200 */
[----:B------:R-:W4:Y:S05]  /*17fd0*/  LDSM.16.M88.4 R156, [R212] ;  /* 0x00000000d49c783b */ /* 0x000f2a0000000200 */
[----:B------:R-:W5:Y:S01]  /*17fe0*/  LDSM.16.M88.4 R160, [R203] ;  /* 0x00000000cba0783b */ /* 0x000f620000000200 */
[C---:B-1----:R-:W-:Y:S04]  /*17ff0*/  IADD3 R172, P0, R180.reuse, R225, RZ ;  /* 0x000000e1b4ac7210 */ /* 0x042fe80007f1e0ff */
[C---:B--2---:R-:W-:Y:S02]  /*18000*/  IADD3.X R173, R5.reuse, R230, RZ, P0, !PT ;  /* 0x000000e605ad7210 */ /* 0x044fe400007fe4ff */
[C---:B------:R-:W-:Y:S03]  /*18010*/  IADD3 R176, P0, R180.reuse, R232, RZ ;  /* 0x000000e8b4b07210 */ /* 0x040fe60007f1e0ff */
[----:B------:R-:W-:Y:S01]  /*18020*/  @!PT LDS RZ, [RZ] ;  /* 0x00000000fffff984 */ /* 0x000fe20000000800 */
[----:B------:R-:W-:Y:S01]  /*18030*/  @!PT LDS RZ, [RZ] ;  /* 0x00000000fffff984 */ /* 0x000fe20000000800 */
[----:B------:R-:W-:Y:S01]  /*18040*/  @!PT LDS RZ, [RZ] ;  /* 0x00000000fffff984 */ /* 0x000fe20000000800 */
[----:B------:R1:W-:Y:S01]  /*18050*/  LDGSTS.E.BYPASS.LTC128B.128 [R220+0x8080], [R172.64], !P5 ;  /* 0x08080000acdc7fae */ /* 0x0003e2000e901d58 */
[C---:B------:R-:W-:Y:S02]  /*18060*/  IADD3.X R177, R5.reuse, R226, RZ, P0, !PT ;  /* 0x000000e205b17210 */ /* 0x040fe400007fe4ff */
[C---:B------:R-:W-:Y:S03]  /*18070*/  IADD3 R182, P0, R180.reuse, R227, RZ ;  /* 0x000000e3b4b67210 */ /* 0x040fe60007f1e0ff */
[----:B------:R2:W-:Y:S01]  /*18080*/  LDGSTS.E.BYPASS.LTC128B.128 [R220+0x9080], [R176.64], !P1 ;  /* 0x09080000b0dc7fae */ /* 0x0005e2000c901d58 */
[C---:B------:R-:W-:Y:S02]  /*18090*/  IADD3.X R183, R5.reuse, R228, RZ, P0, !PT ;  /* 0x000000e405b77210 */ /* 0x040fe400007fe4ff */
[----:B------:R-:W-:Y:S03]  /*180a0*/  IADD3 R180, P0, R180, R231, RZ ;  /* 0x000000e7b4b47210 */ /* 0x000fe60007f1e0ff */
[----:B------:R1:W-:Y:S01]  /*180b0*/  LDGSTS.E.BYPASS.LTC128B.128 [R220+0xa080], [R182.64], !P4 ;  /* 0x0a080000b6dc7fae */ /* 0x0003e2000e101d58 */
[----:B------:R-:W-:Y:S02]  /*180c0*/  IADD3.X R181, R5, R229, RZ, P0, !PT ;  /* 0x000000e505b57210 */ /* 0x000fe400007fe4ff */
[C---:B------:R-:W-:Y:S01]  /*180d0*/  HMMA.16816.F32.BF16 R4, R16.reuse, R8, RZ ;  /* 0x000000081004723c */ /* 0x040fe200000418ff */
[----:B------:R-:W-:Y:S02]  /*180e0*/  PLOP3.LUT P0, PT, PT, PT, UP0, 0x40, 0x0 ;  /* 0x000000000000781c */ /* 0x000fe40003f0e808 */
[----:B------:R1:W-:Y:S05]  /*180f0*/  LDGSTS.E.BYPASS.LTC128B.128 [R220+0xb080], [R180.64], !P3 ;  /* 0x0b080000b4dc7fae */ /* 0x0003ea000d901d58 */
[C---:B------:R-:W-:Y:S01]  /*18100*/  HMMA.16816.F32.BF16 R8, R16.reuse, R10, RZ ;  /* 0x0000000a1008723c */ /* 0x040fe200000418ff */
[----:B------:R-:W-:Y:S05]  /*18110*/  LDSM.16.M88.4 R164, [R209+0x10080] ;  /* 0x01008000d1a4783b */ /* 0x000fea0000000200 */
[----:B------:R-:W0:Y:S02]  /*18120*/  LDGDEPBAR ;  /* 0x00000000000079af */ /* 0x000e240000000000 */
[C---:B---3--:R-:W-:Y:S03]  /*18130*/  HMMA.16816.F32.BF16 R12, R16.reuse, R148, RZ ;  /* 0x00000094100c723c */ /* 0x048fe600000418ff */
[----:B------:R-:W3:Y:S05]  /*18140*/  LDSM.16.M88.4 R168, [R208+0xc080] ;  /* 0x00c08000d0a8783b */ /* 0x000eea0000000200 */
[----:B------:R-:W-:Y:S01]  /*18150*/  HMMA.16816.F32.BF16 R16, R16, R150, RZ ;  /* 0x000000961010723c */ /* 0x000fe200000418ff */
[----:B------:R-:W3:Y:S05]  /*18160*/  LDSM.16.M88.4 R148, [R208+0xc880] ;  /* 0x00c88000d094783b */ /* 0x000eea0000000200 */
[----:B-1----:R-:W-:Y:S02]  /*18170*/  LDSM.16.M88.4 R172, [R207+0x10080] ;  /* 0x01008000cfac783b */ /* 0x002fe40000000200 */
[C---:B----4-:R-:W-:Y:S03]  /*18180*/  HMMA.16816.F32.BF16 R4, R152.reuse, R156, R4 ;  /* 0x0000009c9804723c */ /* 0x050fe60000041804 */
[----:B--2---:R-:W1:Y:S05]  /*18190*/  LDSM.16.M88.4 R176, [R202] ;  /* 0x00000000cab0783b */ /* 0x004e6a0000000200 */
[C---:B------:R-:W-:Y:S01]  /*181a0*/  HMMA.16816.F32.BF16 R8, R152.reuse, R158, R8 ;  /* 0x0000009e9808723c */ /* 0x040fe20000041808 */
[----:B------:R-:W-:Y:S07]  /*181b0*/  LDSM.16.M88.4 R156, [R214+0x14080] ;  /* 0x01408000d69c783b */ /* 0x000fee0000000200 */
[C---:B-----5:R-:W-:Y:S08]  /*181c0*/  HMMA.16816.F32.BF16 R12, R152.reuse, R160, R12 ;  /* 0x000000a0980c723c */ /* 0x060ff0000004180c */
[----:B------:R-:W-:Y:S01]  /*181d0*/  HMMA.16816.F32.BF16 R16, R152, R162, R16 ;  /* 0x000000a29810723c */ /* 0x000fe20000041810 */
[----:B------:R-:W2:Y:S05]  /*181e0*/  LDSM.16.M88.4 R152, [R202+0x800] ;  /* 0x00080000ca98783b */ /* 0x000eaa0000000200 */
[----:B------:R-:W4:Y:S02]  /*181f0*/  LDSM.16.M88.4 R160, [R213+0xd080] ;  /* 0x00d08000d5a0783b */ /* 0x000f240000000200 */
[C---:B---3--:R-:W-:Y:S08]  /*18200*/  HMMA.16816.F32.BF16 R4, R164.reuse, R168, R4 ;  /* 0x000000a8a404723c */ /* 0x048ff00000041804 */
[C---:B------:R-:W-:Y:S01]  /*18210*/  HMMA.16816.F32.BF16 R8, R164.reuse, R170, R8 ;  /* 0x000000aaa408723c */ /* 0x040fe20000041808 */
[----:B------:R-:W-:Y:S07]  /*18220*/  LDSM.16.M88.4 R168, [R201] ;  /* 0x00000000c9a8783b */ /* 0x000fee0000000200 */
[C---:B------:R-:W-:Y:S08]  /*18230*/  HMMA.16816.F32.BF16 R12, R164.reuse, R148, R12 ;  /* 0x00000094a40c723c */ /* 0x040ff0000004180c */
[----:B------:R-:W-:Y:S01]  /*18240*/  HMMA.16816.F32.BF16 R16, R164, R150, R16 ;  /* 0x00000096a410723c */ /* 0x000fe20000041810 */
[----:B------:R-:W3:Y:S05]  /*18250*/  LDSM.16.M88.4 R148, [R213+0xd880] ;  /* 0x00d88000d594783b */ /* 0x000eea0000000200 */
[----:B------:R-:W5:Y:S02]  /*18260*/  LDSM.16.M88.4 R164, [R210+0x14080] ;  /* 0x01408000d2a4783b */ /* 0x000f640000000200 */
[C---:B-1----:R-:W-:Y:S08]  /*18270*/  HMMA.16816.F32.BF16 R4, R172.reuse, R176, R4 ;  /* 0x000000b0ac04723c */ /* 0x042ff00000041804 */
[C---:B------:R-:W-:Y:S01]  /*18280*/  HMMA.16816.F32.BF16 R8, R172.reuse, R178, R8 ;  /* 0x000000b2ac08723c */ /* 0x040fe20000041808 */
[----:B------:R-:W-:Y:S07]  /*18290*/  LDSM.16.M88.4 R176, [R208+0xd080] ;  /* 0x00d08000d0b0783b */ /* 0x000fee0000000200 */
[C---:B--2---:R-:W-:Y:S08]  /*182a0*/  HMMA.16816.F32.BF16 R12, R172.reuse, R152, R12 ;  /* 0x00000098ac0c723c */ /* 0x044ff0000004180c */
[----:B------:R-:W-:Y:S01]  /*182b0*/  HMMA.16816.F32.BF16 R16, R172, R154, R16 ;  /* 0x0000009aac10723c */ /* 0x000fe20000041810 */
[----:B------:R-:W1:Y:S05]  /*182c0*/  LDSM.16.M88.4 R152, [R200] ;  /* 0x00000000c898783b */ /* 0x000e6a0000000200 */
[----:B------:R-:W2:Y:S02]  /*182d0*/  LDSM.16.M88.4 R172, [R209+0x14080] ;  /* 0x01408000d1ac783b */ /* 0x000ea40000000200 */
[C---:B----4-:R-:W-:Y:S08]  /*182e0*/  HMMA.16816.F32.BF16 R4, R156.reuse, R160, R4 ;  /* 0x000000a09c04723c */ /* 0x050ff00000041804 */
[C---:B------:R-:W-:Y:S01]  /*182f0*/  HMMA.16816.F32.BF16 R8, R156.reuse, R162, R8 ;  /* 0x000000a29c08723c */ /* 0x040fe20000041808 */
[----:B------:R-:W-:Y:S07]  /*18300*/  LDSM.16.M88.4 R160, [R202+0x1000] ;  /* 0x00100000caa0783b */ /* 0x000fee0000000200 */
[C---:B---3--:R-:W-:Y:S08]  /*18310*/  HMMA.16816.F32.BF16 R12, R156.reuse, R148, R12 ;  /* 0x000000949c0c723c */ /* 0x048ff0000004180c */
[----:B------:R-:W-:Y:S01]  /*18320*/  HMMA.16816.F32.BF16 R16, R156, R150, R16 ;  /* 0x000000969c10723c */ /* 0x000fe20000041810 */
[----:B------:R-:W3:Y:S05]  /*18330*/  LDSM.16.M88.4 R148, [R208+0xd880] ;  /* 0x00d88000d094783b */ /* 0x000eea0000000200 */
[----:B------:R-:W4:Y:S02]  /*18340*/  LDSM.16.M88.4 R156, [R207+0x14080] ;  /* 0x01408000cf9c783b */ /* 0x000f240000000200 */
[C---:B-----5:R-:W-:Y:S08]  /*18350*/  HMMA.16816.F32.BF16 R4, R164.reuse, R168, R4 ;  /* 0x000000a8a404723c */ /* 0x060ff00000041804 */
[C---:B------:R-:W-:Y:S01]  /*18360*/  HMMA.16816.F32.BF16 R8, R164.reuse, R170, R8 ;  /* 0x000000aaa408723c */ /* 0x040fe20000041808 */
[----:B------:R-:W-:Y:S07]  /*18370*/  LDSM.16.M88.4 R168, [R213+0xe080] ;  /* 0x00e08000d5a8783b */ /* 0x000fee0000000200 */
[C---:B-1----:R-:W-:Y:S08]  /*18380*/  HMMA.16816.F32.BF16 R12, R164.reuse, R152, R12 ;  /* 0x00000098a40c723c */ /* 0x042ff0000004180c */
[----:B------:R-:W-:Y:S01]  /*18390*/  HMMA.16816.F32.BF16 R16, R164, R154, R16 ;  /* 0x0000009aa410723c */ /* 0x000fe20000041810 */
[----:B------:R-:W1:Y:S05]  /*183a0*/  LDSM.16.M88.4 R152, [R202+0x1800] ;  /* 0x00180000ca98783b */ /* 0x000e6a0000000200 */
[----:B------:R-:W5:Y:S02]  /*183b0*/  LDSM.16.M88.4 R164, [R214+0x18080] ;  /* 0x01808000d6a4783b */ /* 0x000f640000000200 */
[C---:B--2---:R-:W-:Y:S08]  /*183c0*/  HMMA.16816.F32.BF16 R4, R172.reuse, R176, R4 ;  /* 0x000000b0ac04723c */ /* 0x044ff00000041804 */
[C---:B------:R-:W-:Y:S01]  /*183d0*/  HMMA.16816.F32.BF16 R8, R172.reuse, R178, R8 ;  /* 0x000000b2ac08723c */ /* 0x040fe20000041808 */
[----:B------:R-:W-:Y:S07]  /*183e0*/  LDSM.16.M88.4 R176, [R199] ;  /* 0x00000000c7b0783b */ /* 0x000fee0000000200 */
[C---:B---3--:R-:W-:Y:S08]  /*183f0*/  HMMA.16816.F32.BF16 R12, R172.reuse, R148, R12 ;  /* 0x00000094ac0c723c */ /* 0x048ff0000004180c */
[----:B------:R-:W-:Y:S01]  /*18400*/  HMMA.16816.F32.BF16 R16, R172, R150, R16 ;  /* 0x00000096ac10723c */ /* 0x000fe20000041810 */
[----:B------:R-:W2:Y:S05]  /*18410*/  LDSM.16.M88.4 R148, [R213+0xe880] ;  /* 0x00e88000d594783b */ /* 0x000eaa0000000200 */
[----:B------:R-:W3:Y:S02]  /*18420*/  LDSM.16.M88.4 R172, [R210+0x18080] ;  /* 0x01808000d2ac783b */ /* 0x000ee40000000200 */
[C---:B----4-:R-:W-:Y:S08]  /*18430*/  HMMA.16816.F32.BF16 R4, R156.reuse, R160, R4 ;  /* 0x000000a09c04723c */ /* 0x050ff00000041804 */
[C---:B------:R-:W-:Y:S01]  /*18440*/  HMMA.16816.F32.BF16 R8, R156.reuse, R162, R8 ;  /* 0x000000a29c08723c */ /* 0x040fe20000041808 */
[----:B------:R-:W-:Y:S07]  /*18450*/  LDSM.16.M88.4 R160, [R208+0xe080] ;  /* 0x00e08000d0a0783b */ /* 0x000fee0000000200 */
[C---:B-1----:R-:W-:Y:S08]  /*18460*/  HMMA.16816.F32.BF16 R12, R156.reuse, R152, R12 ;  /* 0x000000989c0c723c */ /* 0x042ff0000004180c */
[----:B------:R-:W-:Y:S01]  /*18470*/  HMMA.16816.F32.BF16 R16, R156, R154, R16 ;  /* 0x0000009a9c10723c */ /* 0x000fe20000041810 */
[----:B------:R-:W1:Y:S05]  /*18480*/  LDSM.16.M88.4 R152, [R198] ;  /* 0x00000000c698783b */ /* 0x000e6a0000000200 */
[----:B------:R-:W4:Y:S02]  /*18490*/  LDSM.16.M88.4 R156, [R209+0x18080] ;  /* 0x01808000d19c783b */ /* 0x000f240000000200 */
[C---:B-----5:R-:W-:Y:S08]  /*184a0*/  HMMA.16816.F32.BF16 R4, R164.reuse, R168, R4 ;  /* 0x000000a8a404723c */ /* 0x060ff00000041804 */
[C---:B------:R-:W-:Y:S01]  /*184b0*/  HMMA.16816.F32.BF16 R8, R164.reuse, R170, R8 ;  /* 0x000000aaa408723c */ /* 0x040fe20000041808 */
[----:B------:R-:W-:Y:S07]  /*184c0*/  LDSM.16.M88.4 R168, [R202+0x2000] ;  /* 0x00200000caa8783b */ /* 0x000fee0000000200 */
[C---:B--2---:R-:W-:Y:S08]  /*184d0*/  HMMA.16816.F32.BF16 R12, R164.reuse, R148, R12 ;  /* 0x00000094a40c723c */ /* 0x044ff0000004180c */
[----:B------:R-:W-:Y:S01]  /*184e0*/  HMMA.16816.F32.BF16 R16, R164, R150, R16 ;  /* 0x00000096a410723c */ /* 0x000fe20000041810 */
[----:B------:R-:W2:Y:S05]  /*184f0*/  LDSM.16.M88.4 R148, [R208+0xe880] ;  /* 0x00e88000d094783b */ /* 0x000eaa0000000200 */
[----:B------:R-:W5:Y:S02]  /*18500*/  LDSM.16.M88.4 R164, [R207+0x18080] ;  /* 0x01808000cfa4783b */ /* 0x000f640000000200 */
[C---:B---3--:R-:W-:Y:S08]  /*18510*/  HMMA.16816.F32.BF16 R4, R172.reuse, R176, R4 ;  /* 0x000000b0ac04723c */ /* 0x048ff00000041804 */
[C---:B------:R-:W-:Y:S01]  /*18520*/  HMMA.16816.F32.BF16 R8, R172.reuse, R178, R8 ;  /* 0x000000b2ac08723c */ /* 0x040fe20000041808 */
[----:B------:R-:W-:Y:S07]  /*18530*/  LDSM.16.M88.4 R176, [R213+0xf080] ;  /* 0x00f08000d5b0783b */ /* 0x000fee0000000200 */
[C---:B-1----:R-:W-:Y:S08]  /*18540*/  HMMA.16816.F32.BF16 R12, R172.reuse, R152, R12 ;  /* 0x00000098ac0c723c */ /* 0x042ff0000004180c */
[----:B------:R-:W-:Y:S01]  /*18550*/  HMMA.16816.F32.BF16 R16, R172, R154, R16 ;  /* 0x0000009aac10723c */ /* 0x000fe20000041810 */
[----:B------:R-:W1:Y:S05]  /*18560*/  LDSM.16.M88.4 R152, [R202+0x2800] ;  /* 0x00280000ca98783b */ /* 0x000e6a0000000200 */
[----:B------:R-:W3:Y:S02]  /*18570*/  LDSM.16.M88.4 R172, [R214+0x1c080] ;  /* 0x01c08000d6ac783b */ /* 0x000ee40000000200 */
[C---:B----4-:R-:W-:Y:S08]  /*18580*/  HMMA.16816.F32.BF16 R4, R156.reuse, R160, R4 ;  /* 0x000000a09c04723c */ /* 0x050ff00000041804 */
[C---:B------:R-:W-:Y:S01]  /*18590*/  HMMA.16816.F32.BF16 R8, R156.reuse, R162, R8 ;  /* 0x000000a29c08723c */ /* 0x040fe20000041808 */
[----:B------:R-:W-:Y:S07]  /*185a0*/  LDSM.16.M88.4 R160, [R197] ;  /* 0x00000000c5a0783b */ /* 0x000fee0000000200 */
[C---:B--2---:R-:W-:Y:S08]  /*185b0*/  HMMA.16816.F32.BF16 R12, R156.reuse, R148, R12 ;  /* 0x000000949c0c723c */ /* 0x044ff0000004180c */
[----:B------:R-:W-:Y:S01]  /*185c0*/  HMMA.16816.F32.BF16 R16, R156, R150, R16 ;  /* 0x000000969c10723c */ /* 0x000fe20000041810 */
[----:B------:R-:W2:Y:S05]  /*185d0*/  LDSM.16.M88.4 R148, [R213+0xf880] ;  /* 0x00f88000d594783b */ /* 0x000eaa0000000200 */
[----:B------:R-:W4:Y:S02]  /*185e0*/  LDSM.16.M88.4 R156, [R210+0x1c080] ;  /* 0x01c08000d29c783b */ /* 0x000f240000000200 */
[C---:B-----5:R-:W-:Y:S08]  /*185f0*/  HMMA.16816.F32.BF16 R4, R164.reuse, R168, R4 ;  /* 0x000000a8a404723c */ /* 0x060ff00000041804 */
[C---:B------:R-:W-:Y:S01]  /*18600*/  HMMA.16816.F32.BF16 R8, R164.reuse, R170, R8 ;  /* 0x000000aaa408723c */ /* 0x040fe20000041808 */
[----:B------:R-:W-:Y:S07]  /*18610*/  LDSM.16.M88.4 R168, [R208+0xf080] ;  /* 0x00f08000d0a8783b */ /* 0x000fee0000000200 */
[C---:B-1----:R-:W-:Y:S08]  /*18620*/  HMMA.16816.F32.BF16 R12, R164.reuse, R152, R12 ;  /* 0x00000098a40c723c */ /* 0x042ff0000004180c */
[----:B------:R-:W-:Y:S01]  /*18630*/  HMMA.16816.F32.BF16 R16, R164, R154, R16 ;  /* 0x0000009aa410723c */ /* 0x000fe20000041810 */
[----:B------:R-:W1:Y:S05]  /*18640*/  LDSM.16.M88.4 R152, [R196] ;  /* 0x00000000c498783b */ /* 0x000e6a0000000200 */
[----:B------:R-:W5:Y:S02]  /*18650*/  LDSM.16.M88.4 R164, [R209+0x1c080] ;  /* 0x01c08000d1a4783b */ /* 0x000f640000000200 */
[C---:B---3--:R-:W-:Y:S08]  /*18660*/  HMMA.16816.F32.BF16 R4, R172.reuse, R176, R4 ;  /* 0x000000b0ac04723c */ /* 0x048ff00000041804 */
[C---:B------:R-:W-:Y:S01]  /*18670*/  HMMA.16816.F32.BF16 R8, R172.reuse, R178, R8 ;  /* 0x000000b2ac08723c */ /* 0x040fe20000041808 */
[----:B------:R-:W-:Y:S07]  /*18680*/  LDSM.16.M88.4 R176, [R202+0x3000] ;  /* 0x00300000cab0783b */ /* 0x000fee0000000200 */
[C---:B--2---:R-:W-:Y:S08]  /*18690*/  HMMA.16816.F32.BF16 R12, R172.reuse, R148, R12 ;  /* 0x00000094ac0c723c */ /* 0x044ff0000004180c */
[----:B------:R-:W-:Y:S01]  /*186a0*/  HMMA.16816.F32.BF16 R16, R172, R150, R16 ;  /* 0x00000096ac10723c */ /* 0x000fe20000041810 */
[----:B------:R-:W2:Y:S05]  /*186b0*/  LDSM.16.M88.4 R148, [R208+0xf880] ;  /* 0x00f88000d094783b */ /* 0x000eaa0000000200 */
[----:B------:R-:W3:Y:S02]  /*186c0*/  LDSM.16.M88.4 R172, [R207+0x1c080] ;  /* 0x01c08000cfac783b */ /* 0x000ee40000000200 */
[C---:B----4-:R-:W-:Y:S08]  /*186d0*/  HMMA.16816.F32.BF16 R4, R156.reuse, R160, R4 ;  /* 0x000000a09c04723c */ /* 0x050ff00000041804 */
[C---:B------:R-:W-:Y:S08]  /*186e0*/  HMMA.16816.F32.BF16 R8, R156.reuse, R162, R8 ;  /* 0x000000a29c08723c */ /* 0x040ff00000041808 */
[C---:B-1----:R-:W-:Y:S08]  /*186f0*/  HMMA.16816.F32.BF16 R12, R156.reuse, R152, R12 ;  /* 0x000000989c0c723c */ /* 0x042ff0000004180c */
[----:B------:R-:W-:Y:S08]  /*18700*/  HMMA.16816.F32.BF16 R16, R156, R154, R16 ;  /* 0x0000009a9c10723c */ /* 0x000ff00000041810 */
[C---:B-----5:R-:W-:Y:S08]  /*18710*/  HMMA.16816.F32.BF16 R4, R164.reuse, R168, R4 ;  /* 0x000000a8a404723c */ /* 0x060ff00000041804 */
[C---:B------:R-:W-:Y:S08]  /*18720*/  HMMA.16816.F32.BF16 R8, R164.reuse, R170, R8 ;  /* 0x000000aaa408723c */ /* 0x040ff00000041808 */
[C---:B--2---:R-:W-:Y:S08]  /*18730*/  HMMA.16816.F32.BF16 R12, R164.reuse, R148, R12 ;  /* 0x00000094a40c723c */ /* 0x044ff0000004180c */
[----:B------:R-:W-:Y:S01]  /*18740*/  HMMA.16816.F32.BF16 R16, R164, R150, R16 ;  /* 0x00000096a410723c */ /* 0x000fe20000041810 */
[----:B------:R-:W1:Y:S01]  /*18750*/  LDSM.16.M88.4 R148, [R202+0x3800] ;  /* 0x00380000ca94783b */ /* 0x000e620000000200 */
[----:B------:R-:W-:Y:S04]  /*18760*/  DEPBAR.LE SB0, 0x0 ;  /* 0x000080000000791a */ /* 0x000fe80000000000 */
[----:B------:R-:W-:Y:S02]  /*18770*/  BAR.SYNC.DEFER_BLOCKING 0x0 ;  /* 0x0000000000007b1d */ /* 0x000fe40000010000 */
[C---:B---3--:R-:W-:Y:S08]  /*18780*/  HMMA.16816.F32.BF16 R4, R172.reuse, R176, R4 ;  /* 0x000000b0ac04723c */ /* 0x048ff00000041804 */
        /* <DEDUP_REMOVED lines=14> */
[----:B------:R3:W4:Y:S06]  /*18870*/  MUFU.TANH R4, R154 ;  /* 0x0000009a00047308 */ /* 0x00072c0000002400 */
[----:B------:R-:W-:Y:S02]  /*18880*/  FMUL.FTZ R168, R12, c[0x0][0x320] ;  /* 0x0000c8000ca87a20 */ /* 0x000fe40000410000 */
[----:B------:R-:W-:Y:S02]  /*18890*/  FMUL.FTZ R13, R13, c[0x0][0x320] ;  /* 0x0000c8000d0d7a20 */ /* 0x000fe40000410000 */
[----:B------:R3:W1:Y:S01]  /*188a0*/  MUFU.TANH R5, R153 ;  /* 0x0000009900057308 */ /* 0x0006620000002400 */
        /* <DEDUP_REMOVED lines=19> */
[----:B--2-4-:R-:W-:Y:S01]  /*189e0*/  IMAD.MOV.U32 R217, RZ, RZ, RZ ;  /* 0x000000ffffd97224 */ /* 0x014fe200078e00ff */
[----:B------:R-:W-:Y:S01]  /*189f0*/  ULEA UR4, UR10, UR16, 0x5 ;  /* 0x000000100a047291 */ /* 0x000fe2000f8e283f */
[----:B------:R-:W-:Y:S05]  /*18a00*/  ISETP.NE.AND P6, PT, R215, 0x1, PT ;  /* 0x00000001d700780c */ /* 0x000fea0003fc5270 */
[----:B------:R-:W-:Y:S05]  /*18a10*/  IMAD.U32 R11, RZ, RZ, UR4 ;  /* 0x00000004ff0b7e24 */ /* 0x000fea000f8e00ff */
[----:B------:R-:W-:Y:S05]  /*18a20*/  IADD3 R218, R11, -0x20, R216 ;  /* 0xffffffe00bda7810 */ /* 0x000fea0007ffe0d8 */
[----:B------:R-:W-:Y:S04]  /*18a30*/  @P6 IMAD.HI.U32 R11, R218, c[0x0][0x2bc], RZ ;  /* 0x0000af00da0b6a27 */ /* 0x000fe800078e00ff */
[----:B------:R-:W-:Y:S01]  /*18a40*/  IMAD.MOV.U32 R10, RZ, RZ, R218 ;  /* 0x000000ffff0a7224 */ /* 0x000fe200078e00da */
[----:B------:R-:W-:Y:S04]  /*18a50*/  @P6 SHF.R.U32.HI R10, RZ, c[0x0][0x2c0], R11 ;  /* 0x0000b000ff0a6a19 */ /* 0x000fe8000001160b */
[C---:B---3--:R-:W-:Y:S04]  /*18a60*/  @!P2 IADD3 R14, P0, R10.reuse, UR18, RZ ;  /* 0x000000120a0eac10 */ /* 0x048fe8000ff1e0ff */
[----:B------:R-:W-:Y:S02]  /*18a70*/  @!P2 LEA.HI.X.SX32 R11, R10, UR6, 0x1, P0 ;  /* 0x000000060a0bac11 */ /* 0x000fe400080f0eff */
[C---:B------:R-:W-:Y:S04]  /*18a80*/  @!P2 LEA R12, P0, R14.reuse, c[0x0][0x2a0], 0x2 ;  /* 0x0000a8000e0caa11 */ /* 0x040fe800078010ff */
[----:B------:R-:W-:Y:S01]  /*18a90*/  @!P2 LEA.HI.X R13, R14, c[0x0][0x2a4], R11, 0x2, P0 ;  /* 0x0000a9000e0daa11 */ /* 0x000fe200000f140b */
[----:B------:R-:W-:Y:S04]  /*18aa0*/  IMAD.MOV R11, RZ, RZ, -R10 ;  /* 0x000000ffff0b7224 */ /* 0x000fe800078e0a0a */
[----:B------:R2:W3:Y:S01]  /*18ab0*/  @!P2 LDG.E R217, [R12.64] ;  /* 0x000000180cd9a981 */ /* 0x0004e2000c1e1900 */
[----:B------:R-:W-:Y:S05]  /*18ac0*/  IMAD R218, R11, c[0x0][0x2b8], R218 ;  /* 0x0000ae000bda7a24 */ /* 0x000fea00078e02da */
[----:B------:R-:W-:Y:S05]  /*18ad0*/  SHF.R.S32.HI R11, RZ, 0x1f, R218 ;  /* 0x0000001fff0b7819 */ /* 0x000fea00000114da */
[----:B------:R-:W-:Y:S04]  /*18ae0*/  IMAD R11, R11, c[0x0][0x1e0], RZ ;  /* 0x000078000b0b7a24 */ /* 0x000fe800078e02ff */
[C---:B------:R-:W-:Y:S02]  /*18af0*/  IMAD R11, R218.reuse, c[0x0][0x1e4], R11 ;  /* 0x00007900da0b7a24 */ /* 0x040fe400078e020b */
[----:B--2---:R-:W-:Y:S04]  /*18b00*/  IMAD.WIDE.U32 R12, R218, c[0x0][0x1e0], RZ ;  /* 0x00007800da0c7a25 */ /* 0x004fe800078e00ff */
[----:B------:R-:W-:Y:S01]  /*18b10*/  IMAD.IADD R13, R13, 0x1, R11 ;  /* 0x000000010d0d7824 */ /* 0x000fe200078e020b */
[----:B---3--:R-:W-:Y:S03]  /*18b20*/  SHF.R.S32.HI R10, RZ, 0x1f, R217 ;  /* 0x0000001fff0a7819 */ /* 0x008fe600000114d9 */
        /* <DEDUP_REMOVED lines=15> */
[C---:B------:R-:W-:Y:S04]  /*18c20*/  IADD3 R12, P0, R10.reuse, R227, RZ ;  /* 0x000000e30a0c7210 */ /* 0x040fe80007f1e0ff */
[----:B------:R2:W-:Y:S01]  /*18c30*/  LDGSTS.E.BYPASS.LTC128B.128 [R220+0xd080], [R14.64], !P1 ;  /* 0x0d0800000edc7fae */ /* 0x0005e2000c901d58 */
[C---:B------:R-:W-:Y:S01]  /*18c40*/  IMAD.X R13, R11.reuse, 0x1, R228, P0 ;  /* 0x000000010b0d7824 */ /* 0x040fe200000e06e4 */
[----:B------:R-:W-:Y:S04]  /*18c50*/  IADD3 R10, P0, R10, R231, RZ ;  /* 0x000000e70a0a7210 */ /* 0x000fe80007f1e0ff */
[----:B------:R2:W-:Y:S01]  /*18c60*/  LDGSTS.E.BYPASS.LTC128B.128 [R220+0xe080], [R12.64], !P4 ;  /* 0x0e0800000cdc7fae */ /* 0x0005e2000e101d58 */
[----:B------:R-:W-:Y:S05]  /*18c70*/  IMAD.X R11, R11, 0x1, R229, P0 ;  /* 0x000000010b0b7824 */ /* 0x000fea00000e06e5 */
[----:B------:R2:W-:Y:S03]  /*18c80*/  LDGSTS.E.BYPASS.LTC128B.128 [R220+0xf080], [R10.64], !P3 ;  /* 0x0f0800000adc7fae */ /* 0x0005e6000d901d58 */
.L_x_485:
[----:B--2-4-:R-:W-:Y:S01]  /*18c90*/  PLOP3.LUT P0, PT, PT, PT, UP3, 0x80, 0x0 ;  /* 0x000000000000781c */ /* 0x014fe20003f0f038 */
[----:B------:R-:W0:Y:S01]  /*18ca0*/  LDGDEPBAR ;  /* 0x00000000000079af */ /* 0x000e220000000000 */
[----:B---3--:R-:W-:Y:S01]  /*18cb0*/  IMAD.MOV.U32 R17, RZ, RZ, R221 ;  /* 0x000000ffff117224 */ /* 0x008fe200078e00dd */
[----:B------:R-:W-:Y:S01]  /*18cc0*/  USHF.L.U32 UR4, UR10, 0x5, URZ ;  /* 0x000000050a047899 */ /* 0x000fe2000800063f */
[----:B------:R-:W-:Y:S05]  /*18cd0*/  IMAD.U32 R13, RZ, RZ, UR20 ;  /* 0x00000014ff0d7e24 */ /* 0x000fea000f8e00ff */
[----:B------:R-:W-:Y:S04]  /*18ce0*/  IMAD.U32 R11, RZ, RZ, UR4 ;  /* 0x00000004ff0b7e24 */ /* 0x000fe8000f8e00ff */
[----:B------:R-:W-:Y:S01]  /*18cf0*/  @P0 IMAD.HI.U32 R10, R221, c[0x0][0x2c8], RZ ;  /* 0x0000b200dd0a0a27 */ /* 0x000fe200078e00ff */
[----:B------:R-:W-:Y:S11]  /*18d00*/  PLOP3.LUT P0, PT, PT, PT, UP3, 0x80, 0x0 ;  /* 0x000000000000781c */ /* 0x000ff60003f0f038 */
[----:B------:R-:W-:Y:S02]  /*18d10*/  @!UPT UIADD3 URZ, URZ, URZ, URZ ;  /* 0x0000003f3f3ff290 */ /* 0x000fe4000fffe03f */
[----:B------:R-:W-:Y:S02]  /*18d20*/  @P0 SHF.R.U32.HI R17, RZ, c[0x0][0x2cc], R10 ;  /* 0x0000b300ff110a19 */ /* 0x000fe4000001160a */
[----:B------:R-:W-:Y:S02]  /*18d30*/  PLOP3.LUT P0, PT, PT, PT, UP2, 0x40, 0x0 ;  /* 0x000000000000781c */ /* 0x000fe40003f0e828 */
[----:B------:R-:W-:Y:S01]  /*18d40*/  IADD3 R10, -R222, 0x1, -R11 ;  /* 0x00000001de0a7810 */ /* 0x000fe20007ffe90b */
[----:B------:R-:W2:Y:S03]  /*18d50*/  SHFL.IDX PT, R19, R17, RZ, 0x1c1f ;  /* 0x001c1fff11137589 */ /* 0x000ea600000e0000 */
        /* <DEDUP_REMOVED lines=20> */
.L_x_488:
[----:B------:R-:W-:Y:S04]  /*18ea0*/  MOV R10, c[0x0][0x32c] ;  /* 0x0000cb00000a7a02 */ /* 0x000fe80000000f00 */
[----:B------:R-:W-:Y:S11]  /*18eb0*/  ISETP.NE.AND P0, PT, R10, 0x1, PT ;  /* 0x000000010a00780c */ /* 0x000ff60003f05270 */
[----:B------:R-:W-:Y:S02]  /*18ec0*/  @!UPT UIADD3 URZ, URZ, URZ, URZ ;  /* 0x0000003f3f3ff290 */ /* 0x000fe4000fffe03f */
[----:B------:R-:W-:Y:S05]  /*18ed0*/  @P0 IMAD.HI.U32 R10, R12, c[0x0][0x330], RZ ;  /* 0x0000cc000c0a0a27 */ /* 0x000fea00078e00ff */
[----:B------:R-:W-:Y:S02]  /*18ee0*/  @P0 SHF.R.U32.HI R12, RZ, c[0x0][0x334], R10 ;  /* 0x0000cd00ff0c0a19 */ /* 0x000fe4000001160a */
.L_x_489:
[----:B------:R-:W-:Y:S05]  /*18ef0*/  BSYNC B0 ;  /* 0x0000000000007941 */ /* 0x000fea0003800000 */
.L_x_487:
[----:B------:R-:W-:Y:S04]  /*18f00*/  IMAD R19, R12, c[0x0][0x32c], -R11 ;  /* 0x0000cb000c137a24 */ /* 0x000fe800078e0a0b */
[----:B------:R-:W-:Y:S05]  /*18f10*/  IMAD.IADD R10, R19, 0x1, -R222 ;  /* 0x00000001130a7824 */ /* 0x000fea00078e0ade */
[----:B------:R-:W-:Y:S02]  /*18f20*/  IADD3 R19, R10, c[0x0][0x32c], RZ ;  /* 0x0000cb000a137a10 */ /* 0x000fe40007ffe0ff */
[----:B------:R-:W-:Y:S02]  /*18f30*/  IMNMX R15, R15, R10, !PT ;  /* 0x0000000a0f0f7217 */ /* 0x000fe40007800200 */
[----:B------:R-:W-:Y:S02]  /*18f40*/  IMNMX R16, R16, R19, PT ;  /* 0x0000001310107217 */ /* 0x000fe40003800200 */
.L_x_486:
[----:B------:R-:W-:Y:S06]  /*18f50*/  UISETP.GT.AND UP0, UPT, UR10, -0x1, UPT ;  /* 0xffffffff0a00788c */ /* 0x000fec000bf04270 */
[----:B------:R-:W-:Y:S04]  /*18f60*/  PLOP3.LUT P0, PT, PT, PT, UP0, 0x80, 0x0 ;  /* 0x000000000000781c */ /* 0x000fe80003f0f008 */
[C---:B------:R-:W-:Y:S04]  /*18f70*/  ISETP.GT.AND P0, PT, R15.reuse, RZ, P0 ;  /* 0x000000ff0f00720c */ /* 0x040fe80000704270 */
[----:B------:R-:W-:Y:S04]  /*18f80*/  ISETP.LT.OR P0, PT, R16, 0x1, P0 ;  /* 0x000000011000780c */ /* 0x000fe80000701670 */
[----:B------:R-:W-:Y:S02]  /*18f90*/  FSEL R12, R0, -INF , !P0 ;  /* 0xff800000000c7808 */ /* 0x000fe40004000000 */
[----:B------:R-:W-:Y:S04]  /*18fa0*/  PLOP3.LUT P0, PT, PT, PT, UP0, 0x80, 0x0 ;  /* 0x000000000000781c */ /* 0x000fe80003f0f008 */
[C---:B------:R-:W-:Y:S04]  /*18fb0*/  ISETP.GT.AND P0, PT, R15.reuse, 0x1, P0 ;  /* 0x000000010f00780c */ /* 0x040fe80000704270 */
[----:B------:R-:W-:Y:S04]  /*18fc0*/  ISETP.LT.OR P0, PT, R16, 0x2, P0 ;  /* 0x000000021000780c */ /* 0x000fe80000701670 */
[----:B-1----:R-:W-:Y:S02]  /*18fd0*/  FSEL R152, R152, -INF , !P0 ;  /* 0xff80000098987808 */ /* 0x002fe40004000000 */
[----:B------:R-:W-:Y:S04]  /*18fe0*/  PLOP3.LUT P0, PT, PT, PT, UP0, 0x80, 0x0 ;  /* 0x000000000000781c */ /* 0x000fe80003f0f008 */
        /* <DEDUP_REMOVED lines=10> */
[----:B------:R-:W-:Y:S01]  /*19090*/  ISETP.LT.OR P0, PT, R16, 0x11, P0 ;  /* 0x000000111000780c */ /* 0x000fe20000701670 */
[--C-:B-1----:R-:W-:Y:S03]  /*190a0*/  IMAD.IADD R14, R14, 0x1, R7.reuse ;  /* 0x000000010e0e7824 */ /* 0x102fe600078e0207 */
[----:B------:R-:W-:Y:S01]  /*190b0*/  FSEL R168, R168, -INF , !P0 ;  /* 0xff800000a8a87808 */ /* 0x000fe20004000000 */
[----:B------:R-:W-:Y:S01]  /*190c0*/  IMAD.IADD R0, R13, 0x1, R7 ;  /* 0x000000010d007824 */ /* 0x000fe200078e0207 */
        /* <DEDUP_REMOVED lines=29> */
.L_x_492:
[----:B------:R-:W-:Y:S04]  /*192a0*/  MOV R7, c[0x0][0x32c] ;  /* 0x0000cb0000077a02 */ /* 0x000fe80000000f00 */
[----:B------:R-:W-:Y:S11]  /*192b0*/  ISETP.NE.AND P0, PT, R7, 0x1, PT ;  /* 0x000000010700780c */ /* 0x000ff60003f05270 */
[----:B------:R-:W-:Y:S02]  /*192c0*/  @!UPT UIADD3 URZ, URZ, URZ, URZ ;  /* 0x0000003f3f3ff290 */ /* 0x000fe4000fffe03f */
[----:B------:R-:W-:Y:S05]  /*192d0*/  @P0 IMAD.HI.U32 R7, R16, c[0x0][0x330], RZ ;  /* 0x0000cc0010070a27 */ /* 0x000fea00078e00ff */
[----:B------:R-:W-:Y:S02]  /*192e0*/  @P0 SHF.R.U32.HI R16, RZ, c[0x0][0x334], R7 ;  /* 0x0000cd00ff100a19 */ /* 0x000fe40000011607 */
.L_x_493:
[----:B------:R-:W-:Y:S05]  /*192f0*/  BSYNC B0 ;  /* 0x0000000000007941 */ /* 0x000fea0003800000 */
.L_x_491:
[----:B------:R-:W-:Y:S04]  /*19300*/  IMAD R11, R16, c[0x0][0x32c], -R11 ;  /* 0x0000cb00100b7a24 */ /* 0x000fe800078e0a0b */
[----:B------:R-:W-:Y:S05]  /*19310*/  IMAD.IADD R11, R11, 0x1, -R222 ;  /* 0x000000010b0b7824 */ /* 0x000fea00078e0ade */
[----:B------:R-:W-:Y:S02]  /*19320*/  IADD3 R7, R11, c[0x0][0x32c], RZ ;  /* 0x0000cb000b077a10 */ /* 0x000fe40007ffe0ff */
[----:B------:R-:W-:Y:S02]  /*19330*/  IMNMX R0, R0, R11, !PT ;  /* 0x0000000b00007217 */ /* 0x000fe40007800200 */
[----:B------:R-:W-:Y:S02]  /*19340*/  IMNMX R14, R14, R7, PT ;  /* 0x000000070e0e7217 */ /* 0x000fe40003800200 */
.L_x_490:
[----:B------:R-:W-:Y:S01]  /*19350*/  PLOP3.LUT P0, PT, PT, PT, UP0, 0x80, 0x0 ;  /* 0x000000000000781c */ /* 0x000fe20003f0f008 */
[----:B------:R-:W-:Y:S03]  /*19360*/  LDSM.16.MT88.4 R156, [R206+0x8080] ;  /* 0x00808000ce9c783b */ /* 0x000fe60000004200 */
[----:B------:R-:W-:Y:S04]  /*19370*/  ISETP.GT.AND P0, PT, R0, RZ, P0 ;  /* 0x000000ff0000720c */ /* 0x000fe80000704270 */
[----:B------:R-:W-:Y:S01]  /*19380*/  ISETP.LT.OR P0, PT, R14, 0x1, P0 ;  /* 0x000000010e00780c */ /* 0x000fe20000701670 */
[----:B------:R-:W-:Y:S03]  /*19390*/  LDSM.16.MT88.4 R172, [R204+0x9880] ;  /* 0x00988000ccac783b */ /* 0x000fe60000004200 */
[----:B------:R-:W-:Y:S02]  /*193a0*/  FSEL R15, R4, -INF , !P0 ;  /* 0xff800000040f7808 */ /* 0x000fe40004000000 */
[----:B------:R-:W-:Y:S03]  /*193b0*/  PLOP3.LUT P0, PT, PT, PT, UP0, 0x80, 0x0 ;  /* 0x000000000000781c */ /* 0x000fe60003f0f008 */
[----:B------:R-:W-:Y:S01]  /*193c0*/  LDSM.16.MT88.4 R176, [R211+0xa880] ;  /* 0x00a88000d3b0783b */ /* 0x000fe20000004200 */
[----:B------:R-:W-:Y:S04]  /*193d0*/  ISETP.GT.AND P0, PT, R0, 0x1, P0 ;  /* 0x000000010000780c */ /* 0x000fe80000704270 */
[----:B------:R-:W-:Y:S03]  /*193e0*/  ISETP.LT.OR P0, PT, R14, 0x2, P0 ;  /* 0x000000020e00780c */ /* 0x000fe60000701670 */
[----:B------:R-:W-:Y:S01]  /*193f0*/  LDSM.16.MT88.4 R180, [R206+0xa880] ;  /* 0x00a88000ceb4783b */ /* 0x000fe20000004200 */
[----:B------:R-:W-:Y:S02]  /*19400*/  FSEL R13, R5, -INF , !P0 ;  /* 0xff800000050d7808 */ /* 0x000fe40004000000 */
[----:B------:R-:W-:Y:S02]  /*19410*/  PLOP3.LUT P0, PT, PT, PT, UP0, 0x80, 0x0 ;  /* 0x000000000000781c */ /* 0x000fe40003f0f008 */
[----:B------:R-:W-:Y:S02]  /*19420*/  FMNMX.FTZ R5, R12, R3, !PT ;  /* 0x000000030c057209 */ /* 0x000fe40007810000 */
[----:B------:R-:W-:Y:S01]  /*19430*/  ISETP.GT.AND P0, PT, R0, 0x8, P0 ;  /* 0x000000080000780c */ /* 0x000fe20000704270 */
[----:B------:R-:W-:Y:S01]  /*19440*/  LDSM.16.MT88.4 R184, [R204+0xa880] ;  /* 0x00a88000ccb8783b */ /* 0x000fe20000004200 */
[----:B------:R-:W-:Y:S02]  /*19450*/  FMNMX.FTZ R5, R152, R5, !PT ;  /* 0x0000000598057209 */ /* 0x000fe40007810000 */
[----:B------:R-:W-:Y:S02]  /*19460*/  ISETP.LT.OR P0, PT, R14, 0x9, P0 ;  /* 0x000000090e00780c */ /* 0x000fe40000701670 */
[----:B------:R-:W-:Y:S02]  /*19470*/  FMNMX.FTZ R5, R10, R5, !PT ;  /* 0x000000050a057209 */ /* 0x000fe40007810000 */
[----:B------:R-:W-:Y:S01]  /*19480*/  FSEL R11, R6, -INF , !P0 ;  /* 0xff800000060b7808 */ /* 0x000fe20004000000 */
[----:B------:R-:W-:Y:S01]  /*19490*/  LDSM.16.MT88.4 R188, [R211+0xb880] ;  /* 0x00b88000d3bc783b */ /* 0x000fe20000004200 */
[----:B------:R-:W-:Y:S02]  /*194a0*/  PLOP3.LUT P0, PT, PT, PT, UP0, 0x80, 0x0 ;  /* 0x000000000000781c */ /* 0x000fe40003f0f008 */
[----:B------:R-:W-:Y:S02]  /*194b0*/  FMNMX.FTZ R5, R8, R5, !PT ;  /* 0x0000000508057209 */ /* 0x000fe40007810000 */
[----:B------:R-:W-:Y:S02]  /*194c0*/  ISETP.GT.AND P0, PT, R0, 0x9, P0 ;  /* 0x000000090000780c */ /* 0x000fe40000704270 */
[----:B------:R-:W-:Y:S01]  /*194d0*/  FMNMX.FTZ R5, R168, R5, !PT ;  /* 0x00000005a8057209 */ /* 0x000fe20007810000 */
[----:B------:R-:W-:Y:S01]  /*194e0*/  LDSM.16.MT88.4 R192, [R206+0xb880] ;  /* 0x00b88000cec0783b */ /* 0x000fe20000004200 */
[----:B------:R-:W-:Y:S02]  /*194f0*/  ISETP.LT.OR P0, PT, R14, 0xa, P0 ;  /* 0x0000000a0e00780c */ /* 0x000fe40000701670 */
[----:B------:R-:W-:Y:S02]  /*19500*/  FMNMX.FTZ R5, R166, R5, !PT ;  /* 0x00000005a6057209 */ /* 0x000fe40007810000 */
        /* <DEDUP_REMOVED lines=11> */
[----:B------:R-:W-:Y:S02]  /*195c0*/  ISETP.GT.AND P0, PT, R0, 0x11, P0 ;  /* 0x000000110000780c */ /* 0x000fe40000704270 */
[----:B------:R-:W-:Y:S02]  /*195d0*/  FMNMX.FTZ R6, R11, R6, !PT ;  /* 0x000000060b067209 */ /* 0x000fe40007810000 */
[----:B------:R-:W-:Y:S02]  /*195e0*/  ISETP.LT.OR P0, PT, R14, 0x12, P0 ;  /* 0x000000120e00780c */ /* 0x000fe40000701670 */
[----:B------:R-:W-:Y:S02]  /*195f0*/  FMNMX.FTZ R16, R9, R6, !PT ;  /* 0x0000000609107209 */ /* 0x000fe40007810000 */
[----:B------:R-:W-:Y:S02]  /*19600*/  FSEL R163, R163, -INF , !P0 ;  /* 0xff800000a3a37808 */ /* 0x000fe40004000000 */
[----:B------:R-:W-:Y:S04]  /*19610*/  PLOP3.LUT P0, PT, PT, PT, UP0, 0x80, 0x0 ;  /* 0x000000000000781c */ /* 0x000fe80003f0f008 */
[----:B------:R-:W-:Y:S02]  /*19620*/  ISETP.GT.AND P0, PT, R0, 0x18, P0 ;  /* 0x000000180000780c */ /* 0x000fe40000704270 */
[----:B-1----:R-:W-:Y:S02]  /*19630*/  FMNMX.FTZ R6, R4, R5, !PT ;  /* 0x0000000504067209 */ /* 0x002fe40007810000 */
[----:B------:R-:W-:Y:S03]  /*19640*/  ISETP.LT.OR P0, PT, R14, 0x19, P0 ;  /* 0x000000190e00780c */ /* 0x000fe60000701670 */
[----:B------:R-:W1:Y:S01]  /*19650*/  SHFL.BFLY PT, R17, R6, 0x1, 0x1f ;  /* 0x0c201f0006117f89 */ /* 0x000e6200000e0000 */
[----:B------:R-:W-:Y:S02]  /*19660*/  FSEL R161, R161, -INF , !P0 ;  /* 0xff800000a1a17808 */ /* 0x000fe40004000000 */
[----:B------:R-:W-:Y:S01]  /*19670*/  PLOP3.LUT P0, PT, PT, PT, UP0, 0x80, 0x0 ;  /* 0x000000000000781c */ /* 0x000fe20003f0f008 */
[----:B------:R-:W-:Y:S02]  /*19680*/  UISETP.GT.AND UP0, UPT, UR10, UR8, UPT ;  /* 0x000000080a00728c */ /* 0x000fe4000bf04270 */
[----:B------:R-:W-:Y:S01]  /*19690*/  UIADD3 UR10, UR10, -0x1, URZ ;  /* 0xffffffff0a0a7890 */ /* 0x000fe2000fffe03f */
[----:B------:R-:W-:Y:S02]  /*196a0*/  ISETP.GT.AND P0, PT, R0, 0x19, P0 ;  /* 0x000000190000780c */ /* 0x000fe40000704270 */
[----:B------:R-:W-:Y:S02]  /*196b0*/  FMNMX.FTZ R0, R165, R16, !PT ;  /* 0x00000010a5007209 */ /* 0x000fe40007810000 */
[----:B------:R-:W-:Y:S02]  /*196c0*/  ISETP.LT.OR P0, PT, R14, 0x1a, P0 ;  /* 0x0000001a0e00780c */ /* 0x000fe40000701670 */
[----:B------:R-:W-:Y:S02]  /*196d0*/  FMNMX.FTZ R0, R163, R0, !PT ;  /* 0x00000000a3007209 */ /* 0x000fe40007810000 */
[----:B------:R-:W-:Y:S02]  /*196e0*/  FSEL R149, R149, -INF , !P0 ;  /* 0xff80000095957808 */ /* 0x000fe40004000000 */
[----:B------:R-:W-:Y:S04]  /*196f0*/  FMNMX.FTZ R0, R161, R0, !PT ;  /* 0x00000000a1007209 */ /* 0x000fe80007810000 */
[----:B------:R-:W-:Y:S02]  /*19700*/  FMNMX.FTZ R4, R149, R0, !PT ;  /* 0x0000000095047209 */ /* 0x000fe40007810000 */
[----:B-1----:R-:W-:Y:S03]  /*19710*/  FMNMX.FTZ R0, R6, R17, !PT ;  /* 0x0000001106007209 */ /* 0x002fe60007810000 */
        /* <DEDUP_REMOVED lines=9> */
[--C-:B------:R-:W-:Y:S02]  /*197b0*/  FFMA.FTZ R239, R168, c[0x0][0x2d0], -R167.reuse ;  /* 0x0000b400a8ef7a23 */ /* 0x100fe400000108a7 */
[----:B------:R-:W-:Y:S01]  /*197c0*/  LDSM.16.MT88.4 R168, [R206+0x9880] ;  /* 0x00988000cea8783b */ /* 0x000fe20000004200 */
[----:B-1----:R-:W-:Y:S01]  /*197d0*/  FMNMX.FTZ R5, R4, R7, !PT ;  /* 0x0000000704057209 */ /* 0x002fe20007810000 */
[--C-:B------:R-:W-:Y:S01]  /*197e0*/  FFMA.FTZ R240, R166, c[0x0][0x2d0], -R167.reuse ;  /* 0x0000b400a6f07a23 */ /* 0x100fe200000108a7 */
[----:B------:R-:W-:Y:S01]  /*197f0*/  FSEL R4, R0, RZ, P0 ;  /* 0x000000ff00047208 */ /* 0x000fe20000000000 */
[--C-:B------:R-:W-:Y:S02]  /*19800*/  FFMA.FTZ R241, R164, c[0x0][0x2d0], -R167.reuse ;  /* 0x0000b400a4f17a23 */ /* 0x100fe400000108a7 */
[----:B------:R-:W-:Y:S01]  /*19810*/  FFMA.FTZ R167, R162, c[0x0][0x2d0], -R167 ;  /* 0x0000b400a2a77a23 */ /* 0x000fe200000108a7 */
[----:B------:R-:W1:Y:S01]  /*19820*/  MUFU.EX2 R151, R151 ;  /* 0x0000009700977308 */ /* 0x000e620000000800 */
[----:B------:R-:W2:Y:S01]  /*19830*/  SHFL.BFLY PT, R148, R5, 0x1, 0x1f ;  /* 0x0c201f0005947f89 */ /* 0x000ea200000e0000 */
[----:B------:R-:W-:Y:S04]  /*19840*/  FADD.FTZ R4, -R4, R3 ;  /* 0x0000000304047221 */ /* 0x000fe80000010100 */
[----:B------:R-:W-:Y:S04]  /*19850*/  FMUL.FTZ R3, R4, c[0x0][0x2d0] ;  /* 0x0000b40004037a20 */ /* 0x000fe80000410000 */
[----:B------:R-:W-:Y:S10]  /*19860*/  MUFU.EX2 R150, R150 ;  /* 0x0000009600967308 */ /* 0x000ff40000000800 */
[----:B------:R-:W3:Y:S01]  /*19870*/  MUFU.EX2 R3, R3 ;  /* 0x0000000300037308 */ /* 0x000ee20000000800 */
[----:B-1----:R-:W-:Y:S02]  /*19880*/  F2FP.BF16.PACK_AB R152, R151, R234 ;  /* 0x000000ea9798723e */ /* 0x002fe400000010ff */
[----:B--2---:R-:W-:Y:S04]  /*19890*/  FMNMX.FTZ R148, R148, R5, !PT ;  /* 0x0000000594947209 */ /* 0x004fe80007810000 */
[C---:B------:R-:W-:Y:S01]  /*198a0*/  FSETP.NEU.FTZ.AND P0, PT, R148.reuse, -INF , PT ;  /* 0xff8000009400780b */ /* 0x040fe20003f1d000 */
[C---:B------:R-:W-:Y:S02]  /*198b0*/  FMUL.FTZ R160, R148.reuse, c[0x0][0x2d0] ;  /* 0x0000b40094a07a20 */ /* 0x040fe40000410000 */
[----:B------:R-:W1:Y:S01]  /*198c0*/  MUFU.EX2 R233, R233 ;  /* 0x000000e900e97308 */ /* 0x000e620000000800 */
[----:B------:R-:W-:Y:S02]  /*198d0*/  FSEL R5, R148, RZ, P0 ;  /* 0x000000ff94057208 */ /* 0x000fe40000000000 */
[----:B------:R-:W-:Y:S02]  /*198e0*/  FSEL R160, R160, RZ, P0 ;  /* 0x000000ffa0a07208 */ /* 0x000fe40000000000 */
[----:B------:R-:W-:Y:S01]  /*198f0*/  PLOP3.LUT P0, PT, PT, PT, UP0, 0x80, 0x0 ;  /* 0x000000000000781c */ /* 0x000fe20003f0f008 */
[----:B------:R-:W-:Y:S02]  /*19900*/  FADD.FTZ R5, -R5, R2 ;  /* 0x0000000205057221 */ /* 0x000fe40000010100 */
[--C-:B------:R-:W-:Y:S02]  /*19910*/  FFMA.FTZ R238, R15, c[0x0][0x2d0], -R160.reuse ;  /* 0x0000b4000fee7a23 */ /* 0x100fe400000108a0 */
[----:B------:R2:W-:Y:S01]  /*19920*/  MUFU.EX2 R242, R167 ;  /* 0x000000a700f27308 */ /* 0x0005e20000000800 */
[--C-:B------:R-:W-:Y:S02]  /*19930*/  FFMA.FTZ R237, R13, c[0x0][0x2d0], -R160.reuse ;  /* 0x0000b4000ded7a23 */ /* 0x100fe400000108a0 */
[----:B------:R-:W4:Y:S01]  /*19940*/  LDSM.16.MT88.4 R12, [R211+0x8080] ;  /* 0x00808000d30c783b */ /* 0x000f220000004200 */
[--C-:B------:R-:W-:Y:S02]  /*19950*/  FFMA.FTZ R236, R11, c[0x0][0x2d0], -R160.reuse ;  /* 0x0000b4000bec7a23 */ /* 0x100fe400000108a0 */
[--C-:B------:R-:W-:Y:S02]  /*19960*/  FFMA.FTZ R235, R9, c[0x0][0x2d0], -R160.reuse ;  /* 0x0000b40009eb7a23 */ /* 0x100fe400000108a0 */
[----:B------:R-:W-:Y:S02]  /*19970*/  FMUL.FTZ R2, R5, c[0x0][0x2d0] ;  /* 0x0000b40005027a20 */ /* 0x000fe40000410000 */
[----:B------:R-:W-:Y:S01]  /*19980*/  MUFU.EX2 R238, R238 ;  /* 0x000000ee00ee7308 */ /* 0x000fe20000000800 */
[C---:B---3--:R-:W-:Y:S02]  /*19990*/  FMUL.FTZ R4, R3.reuse, R144 ;  /* 0x0000009003047220 */ /* 0x048fe40000410000 */
[----:B------:R-:W-:Y:S01]  /*199a0*/  FMUL.FTZ R5, R3, R145 ;  /* 0x0000009103057220 */ /* 0x000fe20000410000 */
[----:B-1----:R-:W-:Y:S01]  /*199b0*/  F2FP.BF16.PACK_AB R154, R233, R150 ;  /* 0x00000096e99a723e */ /* 0x002fe200000010ff */
[C---:B------:R-:W-:Y:S02]  /*199c0*/  FMUL.FTZ R8, R3.reuse, R140 ;  /* 0x0000008c03087220 */ /* 0x040fe40000410000 */
[C---:B------:R-:W-:Y:S02]  /*199d0*/  FMUL.FTZ R9, R3.reuse, R141 ;  /* 0x0000008d03097220 */ /* 0x040fe40000410000 */
[C---:B------:R-:W-:Y:S01]  /*199e0*/  FMUL.FTZ R16, R3.reuse, R132 ;  /* 0x0000008403107220 */ /* 0x040fe20000410000 */
[----:B------:R-:W1:Y:S01]  /*199f0*/  MUFU.EX2 R2, R2 ;  /* 0x0000000200027308 */ /* 0x000e620000000800 */
[----:B------:R-:W-:Y:S02]  /*19a00*/  FMUL.FTZ R17, R3, R133 ;  /* 0x0000008503117220 */ /* 0x000fe40000410000 */
[--C-:B------:R-:W-:Y:S02]  /*19a10*/  FFMA.FTZ R243, R165, c[0x0][0x2d0], -R160.reuse ;  /* 0x0000b400a5f37a23 */ /* 0x100fe400000108a0 */
[----:B--2---:R-:W-:Y:S01]  /*19a20*/  LDSM.16.MT88.4 R164, [R204+0x8880] ;  /* 0x00888000cca4783b */ /* 0x004fe20000004200 */
[--C-:B------:R-:W-:Y:S02]  /*19a30*/  FFMA.FTZ R244, R163, c[0x0][0x2d0], -R160.reuse ;  /* 0x0000b400a3f47a23 */ /* 0x100fe400000108a0 */
[--C-:B------:R-:W-:Y:S02]  /*19a40*/  FFMA.FTZ R245, R161, c[0x0][0x2d0], -R160.reuse ;  /* 0x0000b400a1f57a23 */ /* 0x100fe400000108a0 */
[----:B------:R-:W2:Y:S01]  /*19a50*/  MUFU.EX2 R237, R237 ;  /* 0x000000ed00ed7308 */ /* 0x000ea20000000800 */
[----:B------:R-:W-:Y:S02]  /*19a60*/  FFMA.FTZ R160, R149, c[0x0][0x2d0], -R160 ;  /* 0x0000b40095a07a23 */ /* 0x000fe400000108a0 */
[C---:B------:R-:W-:Y:S02]  /*19a70*/  FMUL.FTZ R28, R3.reuse, R28 ;  /* 0x0000001c031c7220 */ /* 0x040fe40000410000 */
[C---:B------:R-:W-:Y:S02]  /*19a80*/  FMUL.FTZ R29, R3.reuse, R29 ;  /* 0x0000001d031d7220 */ /* 0x040fe40000410000 */
[C---:B------:R-:W-:Y:S02]  /*19a90*/  FMUL.FTZ R32, R3.reuse, R32 ;  /* 0x0000002003207220 */ /* 0x040fe40000410000 */
[C---:B------:R-:W-:Y:S01]  /*19aa0*/  FMUL.FTZ R33, R3.reuse, R33 ;  /* 0x0000002103217220 */ /* 0x040fe20000410000 */
[----:B------:R-:W-:Y:S01]  /*19ab0*/  MUFU.EX2 R236, R236 ;  /* 0x000000ec00ec7308 */ /* 0x000fe20000000800 */
[C---:B------:R-:W-:Y:S02]  /*19ac0*/  FMUL.FTZ R36, R3.reuse, R36 ;  /* 0x0000002403247220 */ /* 0x040fe40000410000 */
[----:B------:R-:W-:Y:S02]  /*19ad0*/  FMUL.FTZ R37, R3, R37 ;  /* 0x0000002503257220 */ /* 0x000fe40000410000 */
[C---:B-1----:R-:W-:Y:S02]  /*19ae0*/  FMUL.FTZ R6, R2.reuse, R146 ;  /* 0x0000009202067220 */ /* 0x042fe40000410000 */
[C---:B------:R-:W-:Y:S02]  /*19af0*/  FMUL.FTZ R7, R2.reuse, R147 ;  /* 0x0000009302077220 */ /* 0x040fe40000410000 */
[----:B------:R-:W1:Y:S01]  /*19b00*/  LDSM.16.MT88.4 R144, [R205+0x8080] ;  /* 0x00808000cd90783b */ /* 0x000e620000004200 */
[----:B------:R-:W3:Y:S01]  /*19b10*/  MUFU.EX2 R235, R235 ;  /* 0x000000eb00eb7308 */ /* 0x000ee20000000800 */
[C---:B------:R-:W-:Y:S02]  /*19b20*/  FMUL.FTZ R10, R2.reuse, R142 ;  /* 0x0000008e020a7220 */ /* 0x040fe40000410000 */
[C---:B------:R-:W-:Y:S01]  /*19b30*/  FMUL.FTZ R11, R2.reuse, R143 ;  /* 0x0000008f020b7220 */ /* 0x040fe20000410000 */
        /* <DEDUP_REMOVED lines=15> */
[----:B---3--:R-:W-:Y:S01]  /*19c30*/  F2FP.BF16.PACK_AB R155, R235, R236 ;  /* 0x000000eceb9b723e */ /* 0x008fe200000010ff */
[C---:B------:R-:W-:Y:S02]  /*19c40*/  FMUL.FTZ R42, R2.reuse, R42 ;  /* 0x0000002a022a7220 */ /* 0x040fe40000410000 */
[C---:B------:R-:W-:Y:S02]  /*19c50*/  FMUL.FTZ R43, R2.reuse, R43 ;  /* 0x0000002b022b7220 */ /* 0x040fe40000410000 */
[C---:B------:R-:W-:Y:S01]  /*19c60*/  FMUL.FTZ R44, R3.reuse, R44 ;  /* 0x0000002c032c7220 */ /* 0x040fe20000410000 */
[----:B------:R-:W3:Y:S01]  /*19c70*/  MUFU.EX2 R240, R240 ;  /* 0x000000f000f07308 */ /* 0x000ee20000000800 */
[C---:B----4-:R-:W-:Y:S01]  /*19c80*/  HMMA.16816.F32.BF16 R4, R152.reuse, R12, R4 ;  /* 0x0000000c9804723c */ /* 0x050fe20000041804 */
        /* <DEDUP_REMOVED lines=37> */
[C---:B----4-:R-:W-:Y:S04]  /*19ee0*/  HMMA.16816.F32.BF16 R28, R152.reuse, R136, R28 ;  /* 0x00000088981c723c */ /* 0x050fe8000004181c */
        /* <DEDUP_REMOVED lines=10> */
[----:B------:R-:W4:Y:S03]  /*19f90*/  LDSM.16.MT88.4 R132, [R204+0x9080] ;  /* 0x00908000cc84783b */ /* 0x000f260000004200 */
        /* <DEDUP_REMOVED lines=18> */
[C---:B----4-:R-:W-:Y:S04]  /*1a0c0*/  HMMA.16816.F32.BF16 R60, R152.reuse, R132, R60 ;  /* 0x00000084983c723c */ /* 0x050fe8000004183c */
[C---:B------:R-:W-:Y:S02]  /*1a0d0*/  FMUL.FTZ R76, R3.reuse, R76 ;  /* 0x0000004c034c7220 */ /* 0x040fe40000410000 */
[C---:B------:R-:W-:Y:S02]  /*1a0e0*/  FMUL.FTZ R77, R3.reuse, R77 ;  /* 0x0000004d034d7220 */ /* 0x040fe40000410000 */
[C---:B------:R-:W-:Y:S01]  /*1a0f0*/  HMMA.16816.F32.BF16 R64, R152.reuse, R134, R64 ;  /* 0x000000869840723c */ /* 0x040fe20000041840 */
[----:B------:R-:W4:Y:S03]  /*1a100*/  LDSM.16.MT88.4 R132, [R205+0xa080] ;  /* 0x00a08000cd84783b */ /* 0x000f260000004200 */
        /* <DEDUP_REMOVED lines=21> */
[C---:B------:R-:W-:Y:S04]  /*1a260*/  FMUL.FTZ R92, R3.reuse, R92 ;  /* 0x0000005c035c7220 */ /* 0x040fe80000410000 */
[C---:B------:R-:W-:Y:S01]  /*1a270*/  FMUL.FTZ R93, R3.reuse, R93 ;  /* 0x0000005d035d7220 */ /* 0x040fe20000410000 */
[C---:B------:R-:W-:Y:S01]  /*1a280*/  HMMA.16816.F32.BF16 R88, R152.reuse, R134, R88 ;  /* 0x000000869858723c */ /* 0x040fe20000041858 */
[----:B------:R-:W4:Y:S02]  /*1a290*/  LDSM.16.MT88.4 R132, [R206+0xb080] ;  /* 0x00b08000ce84783b */ /* 0x000f240000004200 */
        /* <DEDUP_REMOVED lines=26> */
[C---:B----4-:R-:W-:Y:S03]  /*1a440*/  HMMA.16816.F32.BF16 R108, R152.reuse, R132, R108 ;  /* 0x00000084986c723c */ /* 0x050fe6000004186c */
[C---:B------:R-:W-:Y:S02]  /*1a450*/  FMUL.FTZ R114, R2.reuse, R114 ;  /* 0x0000007202727220 */ /* 0x040fe40000410000 */
[C---:B------:R-:W-:Y:S02]  /*1a460*/  FMUL.FTZ R115, R2.reuse, R115 ;  /* 0x0000007302737220 */ /* 0x040fe40000410000 */
[C---:B------:R-:W-:Y:S02]  /*1a470*/  FMUL.FTZ R116, R3.reuse, R116 ;  /* 0x0000007403747220 */ /* 0x040fe40000410000 */
[C---:B------:R-:W-:Y:S03]  /*1a480*/  FMUL.FTZ R117, R3.reuse, R117 ;  /* 0x0000007503757220 */ /* 0x040fe60000410000 */
        /* <DEDUP_REMOVED lines=19> */
[----:B------:R-:W-:Y:S01]  /*1a5c0*/  FFMA.FTZ R234, R3, R224, R234 ;  /* 0x000000e003ea7223 */ /* 0x000fe200000100ea */
[----:B------:R-:W-:Y:S01]  /*1a5d0*/  MOV R3, R0 ;  /* 0x0000000000037202 */ /* 0x000fe20000000f00 */
[----:B------:R-:W-:Y:S03]  /*1a5e0*/  FFMA.FTZ R238, R2, R223, R238 ;  /* 0x000000df02ee7223 */ /* 0x000fe600000100ee */
[----:B------:R-:W-:Y:S03]  /*1a5f0*/  HMMA.16816.F32.BF16 R128, R152, R138, R128 ;  /* 0x0000008a9880723c */ /* 0x000fe60000041880 */
[----:B------:R-:W-:Y:S02]  /*1a600*/  FADD.FTZ R151, R151, R234 ;  /* 0x000000ea97977221 */ /* 0x000fe40000010000 */
[----:B------:R-:W-:Y:S02]  /*1a610*/  FADD.FTZ R237, R237, R238 ;  /* 0x000000eeeded7221 */ /* 0x000fe40000010000 */
[----:B---3--:R-:W-:Y:S01]  /*1a620*/  F2FP.BF16.PACK_AB R152, R240, R239 ;  /* 0x000000eff098723e */ /* 0x008fe200000010ff */
        /* <DEDUP_REMOVED lines=8> */
[C---:B----4-:R-:W-:Y:S01]  /*1a6b0*/  HMMA.16816.F32.BF16 R144, R152.reuse, R132, R4 ;  /* 0x000000849890723c */ /* 0x050fe20000041804 */
        /* <DEDUP_REMOVED lines=45> */
.L_x_484:
[----:B------:R-:W1:Y:S01]  /*1a990*/  SHFL.BFLY PT, R3, R224, 0x2, 0x1f ;  /* 0x0c401f00e0037f89 */ /* 0x000e6200000e0000 */
[----:B------:R-:W-:-:S02]  /*1a9a0*/  MOV R4, RZ ;  /* 0x000000ff00047202 */ /* 0x000fc40000000f00 */
[----:B------:R-:W-:Y:S01]  /*1a9b0*/  MOV R8, 0xff800000 ;  /* 0xff80000000087802 */ /* 0x000fe20000000f00 */
[----:B------:R-:W2:Y:S01]  /*1a9c0*/  SHFL.BFLY PT, R2, R223, 0x2, 0x1f ;  /* 0x0c401f00df027f89 */ /* 0x000ea200000e0000 */
[----:B------:R-:W-:Y:S01]  /*1a9d0*/  PLOP3.LUT P2, PT, PT, PT, PT, 0x8, 0x0 ;  /* 0x000000000000781c */ /* 0x000fe20003f4e170 */
[----:B-1----:R-:W-:Y:S01]  /*1a9e0*/  FADD.FTZ R6, R3, R224 ;  /* 0x000000e003067221 */ /* 0x002fe20000010000 */
[----:B------:R-:W-:Y:S01]  /*1a9f0*/  MOV R3, RZ ;  /* 0x000000ff00037202 */ /* 0x000fe20000000f00 */
        /* <DEDUP_REMOVED lines=148> */
.L_x_382:
        /* <DEDUP_REMOVED lines=178> */
[----:B------:R-:W4:Y:S02]  /*1be60*/  @P0 LDG.E R12, [R10.64] ;  /* 0x000000180a0c0981 */ /* 0x000f24000c1e1900 */
[----:B------:R-:W-:-:S03]  /*1be70*/  ULDC.64 UR4, c[0x0][0x508] ;  /* 0x0001420000047ab9 */ /* 0x000fc60000000a00 */
[----:B------:R-:W-:-:S05]  /*1be80*/  PLOP3.LUT P1, PT, PT, PT, UP0, 0x80, 0x0 ;  /* 0x000000000000781c */ /* 0x000fca0003f2f008 */
[----:B------:R-:W-:Y:S01]  /*1be90*/  @UP0 UIMAD.WIDE UR4, UR21, UR6, UR4 ;  /* 0x00000006150402a5 */ /* 0x000fe2000f8e0204 */
[----:B------:R-:W-:-:S05]  /*1bea0*/  IMAD.MOV.U32 R4, RZ, RZ, c[0x0][0x388] ;  /* 0x0000e200ff047624 */ /* 0x000fca00078e00ff */
[----:B------:R-:W-:Y:S02]  /*1beb0*/  IMAD.U32 R14, RZ, RZ, UR4 ;  /* 0x00000004ff0e7e24 */ /* 0x000fe4000f8e00ff */
[----:B--2---:R-:W-:-:S05]  /*1bec0*/  IMAD.U32 R15, RZ, RZ, UR5 ;  /* 0x00000005ff0f7e24 */ /* 0x004fca000f8e00ff */
[----:B------:R3:W5:Y:S01]  /*1bed0*/  @P1 LDG.E R4, [R14.64] ;  /* 0x000000180e041981 */ /* 0x000762000c1e1900 */
[----:B------:R-:W-:Y:S02]  /*1bee0*/  UMOV UR18, URZ ;  /* 0x0000003f00127c82 */ /* 0x000fe40008000000 */
[----:B------:R-:W-:Y:S01]  /*1bef0*/  UMOV UR19, URZ ;  /* 0x0000003f00137c82 */ /* 0x000fe20008000000 */
[----:B----4-:R-:W1:Y:S02]  /*1bf00*/  @P0 R2UR UR5, R12 ;  /* 0x000000000c0503c2 */ /* 0x010e6400000e0000 */
[----:B-1----:R-:W-:Y:S02]  /*1bf10*/  @UP1 USHF.R.S32.HI UR4, URZ, 0x1f, UR5 ;  /* 0x0000001f3f041899 */ /* 0x002fe40008011405 */
[----:B------:R-:W-:-:S05]  /*1bf20*/  @UP1 UMOV UR18, UR5 ;  /* 0x0000000500121c82 */ /* 0x000fca0008000000 */
[----:B------:R-:W-:Y:S01]  /*1bf30*/  @UP1 UMOV UR19, UR4 ;  /* 0x0000000400131c82 */ /* 0x000fe20008000000 */
[----:B------:R-:W-:Y:S05]  /*1bf40*/  @P1 BRA `(.L_x_496) ;  /* 0x0000004000001947 */ /* 0x000fea0003800000 */
[----:B---3--:R-:W-:Y:S05]  /*1bf50*/  @!P0 BRA `(.L_x_496) ;  /* 0x0000003000008947 */ /* 0x008fea0003800000 */
[----:B-----5:R-:W2:Y:S04]  /*1bf60*/  LDG.E R4, [R10.64] ;  /* 0x000000180a047981 */ /* 0x020ea8000c1e1900 */
[----:B------:R-:W2:Y:S02]  /*1bf70*/  LDG.E R3, [R10.64+0x4] ;  /* 0x000004180a037981 */ /* 0x000ea4000c1e1900 */
[----:B--2---:R-:W-:Y:S02]  /*1bf80*/  IADD3 R4, -R4, R3, RZ ;  /* 0x0000000304047210 */ /* 0x004fe40007ffe1ff */
.L_x_496:
[----:B---3--:R-:W-:Y:S01]  /*1bf90*/  SHF.R.S32.HI R3, RZ, 0x1f, R2 ;  /* 0x0000001fff037819 */ /* 0x008fe20000011402 */
[----:B------:R-:W1:Y:S01]  /*1bfa0*/  S2R R75, SR_CTAID.X ;  /* 0x00000000004b7919 */ /* 0x000e620000002500 */
[----:B------:R-:W-:Y:S01]  /*1bfb0*/  LOP3.LUT R11, R7, 0xffffffe0, RZ, 0xc0, !PT ;  /* 0xffffffe0070b7812 */ /* 0x000fe200078ec0ff */
[----:B------:R-:W-:Y:S01]  /*1bfc0*/  IMAD.MOV.U32 R10, RZ, RZ, c[0x0][0x4e8] ;  /* 0x00013a00ff0a7624 */ /* 0x000fe200078e00ff */
[----:B------:R-:W-:Y:S01]  /*1bfd0*/  LEA.HI R3, R3, R2, RZ, 0x3 ;  /* 0x0000000203037211 */ /* 0x000fe200078f18ff */
[----:B------:R-:W-:Y:S01]  /*1bfe0*/  ULDC.64 UR6, c[0x0][0x490] ;  /* 0x0001240000067ab9 */ /* 0x000fe20000000a00 */
[-C--:B------:R-:W-:Y:S01]  /*1bff0*/  LEA.HI R16, R5, R0.reuse, RZ, 0x3 ;  /* 0x0000000005107211 */ /* 0x080fe200078f18ff */
[----:B------:R-:W-:Y:S01]  /*1c000*/  USHF.R.S32.HI UR12, URZ, 0x1f, UR21 ;  /* 0x0000001f3f0c7899 */ /* 0x000fe20008011415 */
[----:B------:R-:W-:Y:S01]  /*1c010*/  LOP3.LUT R7, R3, 0xffffff8, RZ, 0xc0, !PT ;  /* 0x0ffffff803077812 */ /* 0x000fe200078ec0ff */
[----:B------:R-:W-:Y:S01]  /*1c020*/  IMAD.IADD R3, R0, 0x1, -R11 ;  /* 0x0000000100037824 */ /* 0x000fe200078e0a0b */
        /* <DEDUP_REMOVED lines=91> */
[----:B------:R-:W-:-:S03]  /*1c5e0*/  IADD3 R21, R21, R22, RZ ;  /* 0x0000001615157210 */ /* 0x000fc60007ffe0ff */
[----:B-1----:R1:W-:Y:S01]  /*1c5f0*/  @!P1 ST.E [R12.64], R6 ;  /* 0x000000060c009985 */ /* 0x0023e2000c101918 */
[----:B--2---:R-:W-:-:S03]  /*1c600*/  IMAD.SHL.U32 R14, R5, 0x8, RZ ;  /* 0x00000008050e7824 */ /* 0x004fc600078e00ff */
[----:B---3--:R1:W-:Y:S01]  /*1c610*/  @!P0 ST.E [R10.64], R8 ;  /* 0x000000080a008985 */ /* 0x0083e2000c101918 */
[----:B------:R-:W-:Y:S01]  /*1c620*/  IMAD R5, R4, c[0x0][0x3d8], RZ ;  /* 0x0000f60004057a24 */ /* 0x000fe200078e02ff */
[----:B------:R-:W-:-:S03]  /*1c630*/  LOP3.LUT R14, R3, 0x7ffffe00, R14, 0xf8, !PT ;  /* 0x7ffffe00030e7812 */ /* 0x000fc600078ef80e */
[C---:B------:R-:W-:Y:S02]  /*1c640*/  IMAD R3, R18.reuse, c[0x0][0x3dc], R5 ;  /* 0x0000f70012037a24 */ /* 0x040fe400078e0205 */
[----:B------:R-:W-:-:S04]  /*1c650*/  IMAD.WIDE.U32 R18, R18, c[0x0][0x3d8], R20 ;  /* 0x0000f60012127a25 */ /* 0x000fc800078e0014 */
[----:B------:R-:W-:Y:S01]  /*1c660*/  IMAD.SHL.U32 R76, R14, 0x2, RZ ;  /* 0x000000020e4c7824 */ /* 0x000fe200078e00ff */
[----:B------:R-:W-:Y:S01]  /*1c670*/  LEA R74, P0, R18, c[0x0][0x380], 0x1 ;  /* 0x0000e000124a7a11 */ /* 0x000fe200078008ff */
[----:B------:R-:W-:-:S03]  /*1c680*/  IMAD.IADD R3, R19, 0x1, R3 ;  /* 0x0000000113037824 */ /* 0x000fc600078e0203 */
        /* <DEDUP_REMOVED lines=45> */
.L_x_498:
[----:B--234-:R-:W-:Y:S05]  /*1c960*/  BSYNC B0 ;  /* 0x0000000000007941 */ /* 0x01cfea0003800000 */
.L_x_497:
        /* <DEDUP_REMOVED lines=30> */
.L_x_500:
[----:B------:R-:W-:Y:S05]  /*1cb50*/  BSYNC B0 ;  /* 0x0000000000007941 */ /* 0x000fea0003800000 */
.L_x_499:
        /* <DEDUP_REMOVED lines=30> */
.L_x_502:
[----:B------:R-:W-:Y:S05]  /*1cd40*/  BSYNC B0 ;  /* 0x0000000000007941 */ /* 0x000fea0003800000 */
.L_x_501:
        /* <DEDUP_REMOVED lines=31> */
.L_x_495:
        /* <DEDUP_REMOVED lines=28> */
[----:B-----5:R-:W2:Y:S04]  /*1d100*/  LDG.E R4, [R6.64] ;  /* 0x0000001806047981 */ /* 0x020ea8000c1e1900 */
[----:B------:R-:W2:Y:S02]  /*1d110*/  LDG.E R3, [R6.64+0x4] ;  /* 0x0000041806037981 */ /* 0x000ea4000c1e1900 */
[----:B--2---:R-:W-:Y:S02]  /*1d120*/  IADD3 R4, -R4, R3, RZ ;  /* 0x0000000304047210 */ /* 0x004fe40007ffe1ff */
.L_x_503:
        /* <DEDUP_REMOVED lines=38> */
[----:B------:R-:W-:Y:S01]  /*1d390*/  LEA R2, P0, R6, c[0x0][0x450], 0x2 ;  /* 0x0001140006027a11 */ /* 0x000fe200078010ff */
[----:B------:R-:W-:-:S03]  /*1d3a0*/  IMAD.MOV.U32 R5, RZ, RZ, -0x800000 ;  /* 0xff800000ff057424 */ /* 0x000fc600078e00ff */
[----:B------:R-:W-:-:S04]  /*1d3b0*/  IADD3 R3, R7, R0, RZ ;  /* 0x0000000007037210 */ /* 0x000fc80007ffe0ff */
[----:B------:R-:W-:-:S05]  /*1d3c0*/  LEA.HI.X R3, R6, c[0x0][0x454], R3, 0x2, P0 ;  /* 0x0001150006037a11 */ /* 0x000fca00000f1403 */
[----:B------:R1:W-:Y:S02]  /*1d3d0*/  STG.E [R2.64], R5 ;  /* 0x0000000502007986 */ /* 0x0003e4000c101918 */
.L_x_505:
[----:B------:R-:W-:Y:S05]  /*1d3e0*/  BSYNC B0 ;  /* 0x0000000000007941 */ /* 0x000fea0003800000 */
.L_x_504:
        /* <DEDUP_REMOVED lines=8> */
[----:B------:R-:W-:Y:S01]  /*1d470*/  ISETP.NE.AND P0, PT, R2, 0x1, PT ;  /* 0x000000010200780c */ /* 0x000fe20003f05270 */
[----:B------:R-:W-:Y:S01]  /*1d480*/  UIMAD UR7, UR10, UR5, UR7 ;  /* 0x000000050a0772a4 */ /* 0x000fe2000f8e0207 */
[----:B------:R-:W-:Y:S01]  /*1d490*/  LOP3.LUT R6, R0, 0xfffffff8, RZ, 0xc0, !PT ;  /* 0xfffffff800067812 */ /* 0x000fe200078ec0ff */
[----:B------:R-:W-:Y:S01]  /*1d4a0*/  BSSY B0, `(.L_x_506) ;  /* 0x0000042000007945 */ /* 0x000fe20003800000 */
[----:B------:R-:W-:Y:S01]  /*1d4b0*/  SHF.R.S32.HI R0, RZ, 0x3, R0 ;  /* 0x00000003ff007819 */ /* 0x000fe20000011400 */
[----:B------:R-:W-:-:S02]  /*1d4c0*/  ULDC.64 UR4, c[0x0][0x3e8] ;  /* 0x0000fa0000047ab9 */ /* 0x000fc40000000a00 */
[----:B------:R-:W-:Y:S01]  /*1d4d0*/  IMAD.IADD R9, R9, 0x1, -R6 ;  /* 0x0000000109097824 */ /* 0x000fe200078e0a06 */
[----:B------:R-:W-:Y:S02]  /*1d4e0*/  UIADD3 UR15, UR15, UR7, URZ ;  /* 0x000000070f0f7290 */ /* 0x000fe4000fffe03f */
        /* <DEDUP_REMOVED lines=61> */
.L_x_507:
[----:B------:R-:W-:Y:S05]  /*1d8c0*/  BSYNC B0 ;  /* 0x0000000000007941 */ /* 0x000fea0003800000 */
.L_x_506:
        /* <DEDUP_REMOVED lines=27> */
.L_x_509:
[----:B------:R-:W-:Y:S05]  /*1da80*/  BSYNC B0 ;  /* 0x0000000000007941 */ /* 0x000fea0003800000 */
.L_x_508:
        /* <DEDUP_REMOVED lines=27> */
.L_x_511:
[----:B------:R-:W-:Y:S05]  /*1dc40*/  BSYNC B0 ;  /* 0x0000000000007941 */ /* 0x000fea0003800000 */
.L_x_510:
        /* <DEDUP_REMOVED lines=22> */
[----:B--2---:R-:W-:-:S04]  /*1ddb0*/  SHF.R.S32.HI R5, RZ, 0x1f, R6 ;  /* 0x0000001fff057819 */ /* 0x004fc80000011406 */
[----:B------:R-:W-:-:S04]  /*1ddc0*/  LEA.HI R5, R5, R6, RZ, 0x3 ;  /* 0x0000000605057211 */ /* 0x000fc800078f18ff */
[----:B------:R-:W-:-:S05]  /*1ddd0*/  LOP3.LUT R5, R5, 0xfffffff8, RZ, 0xc0, !PT ;  /* 0xfffffff805057812 */ /* 0x000fca00078ec0ff */
[----:B------:R-:W-:-:S05]  /*1dde0*/  IMAD.WIDE R2, R5, 0x2, R2 ;  /* 0x0000000205027825 */ /* 0x000fca00078e0202 */
[----:B------:R-:W-:Y:S01]  /*1ddf0*/  ST.E.128 [R2.64], RZ ;  /* 0x000000ff02007985 */ /* 0x000fe2000c101d18 */
[----:B------:R-:W-:Y:S05]  /*1de00*/  EXIT ;  /* 0x000000000000794d */ /* 0x000fea0003800000 */
.L_x_512:
        /* <DEDUP_REMOVED lines=15> */
.L_x_1773:


//--------------------- .text._ZN7cutlass13device_kernelIN5flash19enable_sm80_to_sm89INS1_16FlashAttnFwdSm80INS1_25CollectiveMainloopFwdSm80ILi8ELi1ELb1EN4cute5tupleIJNS5_1CILi128EEENS7_ILi64EEENS7_ILi256EEEEEELi256ENS_10bfloat16_tEfNS_4arch4Sm80ELb1ELb0ELb1ELb0ELb1ELb0ELb1ELb0EEENS1_21CollectiveEpilogueFwdINS6_IJS8_SA_S9_EEENS6_IJNS7_ILi1EEESI_SI_EEESC_SE_Li256ELb0ELb1ELb0ELb0EEENS1_30DynamicPersistentTileSchedulerILi256ELi256ELb0ELb1ELb0EEEEEEEEEvNT_6ParamsE --------------------------
	.section	.text._ZN7cutlass13device_kernelIN5flash19enable_sm80_to_sm89INS1_16FlashAttnFwdSm80INS1_25CollectiveMainloopFwdSm80ILi8ELi1ELb1EN4cute5tupleIJNS5_1CILi128EEENS7_ILi64EEENS7_ILi256EEEEEELi256ENS_10bfloat16_tEfNS_4arch4Sm80ELb1ELb0ELb1ELb0ELb1ELb0ELb1ELb0EEENS1_21CollectiveEpilogueFwdINS6_IJS8_SA_S9_EEENS6_IJNS7_ILi1EEESI_SI_EEESC_SE_Li256ELb0ELb1ELb0ELb0EEENS1_30DynamicPersistentTileSchedulerILi256ELi256ELb0ELb1ELb0EEEEEEEEEvNT_6ParamsE,"ax",@progbits
	.sectioninfo	@"SHI_REGISTERS=255"
	.align	128
.text._ZN7cutlass13device_kernelIN5flash19enable_sm80_to_sm89INS1_16FlashAttnFwdSm80INS1_25CollectiveMainloopFwdSm80ILi8ELi1ELb1EN4cute5tupleIJNS5_1CILi128EEENS7_ILi64EEENS7_ILi256EEEEEELi256ENS_10bfloat16_tEfNS_4arch4Sm80ELb1ELb0ELb1ELb0ELb1ELb0ELb1ELb0EEENS1_21CollectiveEpilogueFwdINS6_IJS8_SA_S9_EEENS6_IJNS7_ILi1EEESI_SI_EEESC_SE_Li256ELb0ELb1ELb0ELb0EEENS1_30DynamicPersistentTileSchedulerILi256ELi256ELb0ELb1ELb0EEEEEEEEEvNT_6ParamsE:
        .type           _ZN7cutlass13device_kernelIN5flash19enable_sm80_to_sm89INS1_16FlashAttnFwdSm80INS1_25CollectiveMainloopFwdSm80ILi8ELi1ELb1EN4cute5tupleIJNS5_1CILi128EEENS7_ILi64EEENS7_ILi256EEEEEELi256ENS_10bfloat16_tEfNS_4arch4Sm80ELb1ELb0ELb1ELb0ELb1ELb0ELb1ELb0EEENS1_21CollectiveEpilogueFwdINS6_IJS8_SA_S9_EEENS6_IJNS7_ILi1EEESI_SI_EEESC_SE_Li256ELb0ELb1ELb0ELb0EEENS1_30DynamicPersistentTileSchedulerILi256ELi256ELb0ELb1ELb0EEEEEEEEEvNT_6ParamsE,@function
        .size           _ZN7cutlass13device_kernelIN5flash19enable_sm80_to_sm89INS1_16FlashAttnFwdSm80INS1_25CollectiveMainloopFwdSm80ILi8ELi1ELb1EN4cute5tupleIJNS5_1CILi128EEENS7_ILi64EEENS7_ILi256EEEEEELi256ENS_10bfloat16_tEfNS_4arch4Sm80ELb1ELb0ELb1ELb0ELb1ELb0ELb1ELb0EEENS1_21CollectiveEpilogueFwdINS6_IJS8_SA_S9_EEENS6_IJNS7_ILi1EEESI_SI_EEESC_SE_Li256ELb0ELb1ELb0ELb0EEENS1_30DynamicPersistentTileSchedulerILi256ELi256ELb0ELb1ELb0EEEEEEEEEvNT_6ParamsE,(.L_x_1774 - _ZN7cutlass13device_kernelIN5flash19enable_sm80_to_sm89INS1_16FlashAttnFwdSm80INS1_25CollectiveMainloopFwdSm80ILi8ELi1ELb1EN4cute5tupleIJNS5_1CILi128EEENS7_ILi64EEENS7_ILi256EEEEEELi256ENS_10bfloat16_tEfNS_4arch4Sm80ELb1ELb0ELb1ELb0ELb1ELb0ELb1ELb0EEENS1_21CollectiveEpilogueFwdINS6_IJS8_SA_S9_EEENS6_IJNS7_ILi1EEESI_SI_EEESC_SE_Li256ELb0ELb1ELb0ELb0EEENS1_30DynamicPersistentTileSchedulerILi256ELi256ELb0ELb1ELb0EEEEEEEEEvNT_6ParamsE)
        .other          _ZN7cutlass13device_kernelIN5flash19enable_sm80_to_sm89INS1_16FlashAttnFwdSm80INS1_25CollectiveMainloopFwdSm80ILi8ELi1ELb1EN4cute5tupleIJNS5_1CILi128EEENS7_ILi64EEENS7_ILi256EEEEEELi256ENS_10bfloat16_tEfNS_4arch4Sm80ELb1ELb0ELb1ELb0ELb1ELb0ELb1ELb0EEENS1_21CollectiveEpilogueFwdINS6_IJS8_SA_S9_EEENS6_IJNS7_ILi1EEESI_SI_EEESC_SE_Li256ELb0ELb1ELb0ELb0EEENS1_30DynamicPersistentTileSchedulerILi256ELi256ELb0ELb1ELb0EEEEEEEEEvNT_6ParamsE,@"STO_CUDA_ENTRY STV_DEFAULT"
_ZN7cutlass13device_kernelIN5flash19enable_sm80_to_sm89INS1_16FlashAttnFwdSm80INS1_25CollectiveMainloopFwdSm80ILi8ELi1ELb1EN4cute5tupleIJNS5_1CILi128EEENS7_ILi64EEENS7_ILi256EEEEEELi256ENS_10bfloat16_tEfNS_4arch4Sm80ELb1ELb0ELb1ELb0ELb1ELb0ELb1ELb0EEENS1_21CollectiveEpilogueFwdINS6_IJS8_SA_S9_EEENS6_IJNS7_ILi1EEESI_SI_EEESC_SE_Li256ELb0ELb1ELb0ELb0EEENS1_30DynamicPersistentTileSchedulerILi256ELi256ELb0ELb1ELb0EEEEEEEEEvNT_6ParamsE:
[----:B------:R-:W-:-:S03]  /*0000*/  MOV R1, c[0x0][0x28] ;  /* 0x00000a0000017a02 */ /* 0x000fc60000000f00 */
[----:B------:R-:W1:Y:S01]  /*0010*/  S2R R22, SR_TID.X ;  /* 0x0000000000167919 */ /* 0x000e620000002100 */
[----:B------:R-:W-:-:S03]  /*0020*/  IADD3 R1, R1, -0x130, RZ ;  /* 0xfffffed001017810 */ /* 0x000fc60007ffe0ff */
[----:B------:R-:W2:Y:S01]  /*0030*/  S2R R16, SR_CTAID.X ;  /* 0x0000000000107919 */ /* 0x000ea20000002500 */
[----:B-1----:R-:W-:-:S05]  /*0040*/  SHF.R.U32.HI R2, RZ, 0x5, R22 ;  /* 0x00000005ff027819 */ /* 0x002fca0000011616 */
[----:B------:R-:W1:Y:S02]  /*0050*/  SHFL.IDX PT, R0, R2, RZ, 0x1f ;  /* 0x00001fff02007589 */ /* 0x000e6400000e0000 */
[----:B-1----:R-:W-:Y:S02]  /*0060*/  ISETP.GE.AND P0, PT, R0, 0x1, PT ;  /* 0x000000010000780c */ /* 0x002fe40003f06270 */
[----:B------:R1:W-:Y:S11]  /*0070*/  STL [R1+0xf8], R0 ;  /* 0x0000f80001007387 */ /* 0x0003f60000100800 */
[----:B------:R-:W-:Y:S06]  /*0080*/  @P0 BAR.ARV 0x4, 0x100 ;  /* 0x0104000000000b1d */ /* 0x000fec0000002000 */
[----:B--2---:R-:W-:-:S13]  /*0090*/  ISETP.GE.AND P0, PT, R16, c[0x0][0x538], PT ;  /* 0x00014e0010007a0c */ /* 0x004fda0003f06270 */
[----:B------:R-:W-:Y:S05]  /*00a0*/  @P0 EXIT ;  /* 0x000000000000094d */ /* 0x000fea0003800000 */
[----:B-1----:R-:W-:Y:S01]  /*00b0*/  SHF.R.S32.HI R14, RZ, 0x1f, R22 ;  /* 0x0000001fff0e7819 */ /* 0x002fe20000011416 */
[----:B------:R-:W-:Y:S01]  /*00c0*/  IMAD.MOV.U32 R15, RZ, RZ, 0x20 ;  /* 0x00000020ff0f7424 */ /* 0x000fe200078e00ff */
[----:B------:R-:W-:Y:S02]  /*00d0*/  ULDC.64 UR6, c[0x0][0x118] ;  /* 0x0000460000067ab9 */ /* 0x000fe40000000a00 */
[CC--:B------:R-:W-:Y:S02]  /*00e0*/  LEA.HI R2, R14.reuse, R22.reuse, RZ, 0x4 ;  /* 0x000000160e027211 */ /* 0x0c0fe400078f20ff */
[----:B------:R-:W-:Y:S02]  /*00f0*/  LEA.HI R11, R14, R22, RZ, 0x2 ;  /* 0x000000160e0b7211 */ /* 0x000fe400078f10ff */
[----:B------:R-:W-:Y:S02]  /*0100*/  SHF.R.S32.HI R3, RZ, 0x4, R2 ;  /* 0x00000004ff037819 */ /* 0x000fe40000011402 */
[----:B------:R-:W-:-:S02]  /*0110*/  SHF.R.S32.HI R8, RZ, 0x2, R11 ;  /* 0x00000002ff087819 */ /* 0x000fc4000001140b */
[----:B------:R-:W-:Y:S02]  /*0120*/  LEA.HI R0, R2, R3, RZ, 0x1 ;  /* 0x0000000302007211 */ /* 0x000fe400078f08ff */
[----:B------:R-:W-:Y:S02]  /*0130*/  SHF.R.S32.HI R4, RZ, 0x1f, R11 ;  /* 0x0000001fff047819 */ /* 0x000fe4000001140b */
[----:B------:R-:W-:Y:S02]  /*0140*/  LOP3.LUT R0, R0, 0xfffffffe, RZ, 0xc0, !PT ;  /* 0xfffffffe00007812 */ /* 0x000fe400078ec0ff */
[CC--:B------:R-:W-:Y:S02]  /*0150*/  LEA.HI R9, R14.reuse, R22.reuse, RZ, 0x3 ;  /* 0x000000160e097211 */ /* 0x0c0fe400078f18ff */
[----:B------:R-:W-:Y:S01]  /*0160*/  LEA.HI R7, R14, R22, RZ, 0x5 ;  /* 0x000000160e077211 */ /* 0x000fe200078f28ff */
[----:B------:R-:W-:Y:S01]  /*0170*/  IMAD.IADD R12, R3, 0x1, -R0 ;  /* 0x00000001030c7824 */ /* 0x000fe200078e0a00 */
[----:B------:R-:W-:-:S02]  /*0180*/  LOP3.LUT R0, R2, 0xfffffff0, RZ, 0xc0, !PT ;  /* 0xfffffff002007812 */ /* 0x000fc400078ec0ff */
[----:B------:R-:W-:Y:S02]  /*0190*/  LEA.HI R3, R4, R8, RZ, 0x3 ;  /* 0x0000000804037211 */ /* 0x000fe400078f18ff */
[----:B------:R-:W-:Y:S01]  /*01a0*/  SHF.R.S32.HI R21, RZ, 0x3, R9 ;  /* 0x00000003ff157819 */ /* 0x000fe20000011409 */
[C---:B------:R-:W-:Y:S01]  /*01b0*/  IMAD.IADD R2, R22.reuse, 0x1, -R0 ;  /* 0x0000000116027824 */ /* 0x040fe200078e0a00 */
[----:B------:R-:W-:Y:S02]  /*01c0*/  LOP3.LUT R4, R9, 0xfffffff8, RZ, 0xc0, !PT ;  /* 0xfffffff809047812 */ /* 0x000fe400078ec0ff */
[----:B------:R-:W-:Y:S01]  /*01d0*/  LOP3.LUT R0, R3, 0xfffffff8, RZ, 0xc0, !PT ;  /* 0xfffffff803007812 */ /* 0x000fe200078ec0ff */
[----:B------:R-:W-:Y:S02]  /*01e0*/  IMAD.SHL.U32 R3, R21, 0x40, RZ ;  /* 0x0000004015037824 */ /* 0x000fe400078e00ff */
[----:B------:R-:W-:Y:S01]  /*01f0*/  IMAD.IADD R20, R22, 0x1, -R4 ;  /* 0x0000000116147824 */ /* 0x000fe200078e0a04 */
[----:B------:R-:W-:Y:S01]  /*0200*/  SHF.R.S32.HI R4, RZ, 0x1f, R2 ;  /* 0x0000001fff047819 */ /* 0x000fe20000011402 */
[----:B------:R-:W-:Y:S01]  /*0210*/  IMAD.IADD R8, R8, 0x1, -R0 ;  /* 0x0000000108087824 */ /* 0x000fe200078e0a00 */
[----:B------:R-:W-:Y:S01]  /*0220*/  LOP3.LUT R0, R3, 0x1c0, RZ, 0xc0, !PT ;  /* 0x000001c003007812 */ /* 0x000fe200078ec0ff */
[----:B------:R-:W-:Y:S01]  /*0230*/  IMAD.SHL.U32 R19, R20, 0x8, RZ ;  /* 0x0000000814137824 */ /* 0x000fe200078e00ff */
[----:B------:R-:W-:Y:S01]  /*0240*/  LEA.HI R13, R4, R2, RZ, 0x3 ;  /* 0x00000002040d7211 */ /* 0x000fe200078f18ff */
[----:B------:R-:W-:Y:S01]  /*0250*/  IMAD.SHL.U32 R6, R20, 0x40, RZ ;  /* 0x0000004014067824 */ /* 0x000fe200078e00ff */
[----:B------:R-:W-:-:S02]  /*0260*/  SHF.R.U32.HI R5, RZ, 0x3, R0 ;  /* 0x00000003ff057819 */ /* 0x000fc40000011600 */
[----:B------:R-:W-:Y:S01]  /*0270*/  LOP3.LUT R3, R0, 0x38, R19, 0xf8, !PT ;  /* 0x0000003800037812 */ /* 0x000fe200078ef813 */
[----:B------:R-:W-:Y:S01]  /*0280*/  STL [R1+0x54], R19 ;  /* 0x0000541301007387 */ /* 0x000fe20000100800 */
[----:B------:R-:W-:Y:S02]  /*0290*/  LOP3.LUT R4, R13, 0xfffffff8, RZ, 0xc0, !PT ;  /* 0xfffffff80d047812 */ /* 0x000fe400078ec0ff */
[----:B------:R-:W-:Y:S02]  /*02a0*/  LOP3.LUT R10, R3, R5, RZ, 0x3c, !PT ;  /* 0x00000005030a7212 */ /* 0x000fe400078e3cff */
[----:B------:R-:W-:Y:S02]  /*02b0*/  LOP3.LUT R3, R7, 0xffffffe0, RZ, 0xc0, !PT ;  /* 0xffffffe007037812 */ /* 0x000fe400078ec0ff */
[----:B------:R-:W-:Y:S01]  /*02c0*/  LOP3.LUT R0, R6, 0x1c0, RZ, 0xc0, !PT ;  /* 0x000001c006007812 */ /* 0x000fe200078ec0ff */
[----:B------:R-:W-:Y:S01]  /*02d0*/  IMAD.IADD R6, R2, 0x1, -R4 ;  /* 0x0000000102067824 */ /* 0x000fe200078e0a04 */
[----:B------:R-:W-:Y:S01]  /*02e0*/  LOP3.LUT R5, R8, 0x1, RZ, 0xc0, !PT ;  /* 0x0000000108057812 */ /* 0x000fe200078ec0ff */
[----:B------:R-:W-:Y:S01]  /*02f0*/  IMAD.IADD R18, R22, 0x1, -R3 ;  /* 0x0000000116127824 */ /* 0x000fe200078e0a03 */
[----:B------:R-:W-:-:S02]  /*0300*/  LOP3.LUT R4, R0, 0x8, R9, 0xf8, !PT ;  /* 0x0000000800047812 */ /* 0x000fc400078ef809 */
[----:B------:R-:W-:Y:S02]  /*0310*/  SHF.R.U32.HI R2, RZ, 0x3, R0 ;  /* 0x00000003ff027819 */ /* 0x000fe40000011600 */
[--C-:B------:R-:W-:Y:S02]  /*0320*/  SHF.R.S32.HI R9, RZ, 0x5, R7.reuse ;  /* 0x00000005ff097819 */ /* 0x100fe40000011407 */
[----:B------:R-:W-:Y:S02]  /*0330*/  SHF.R.S32.HI R0, RZ, 0x1f, R7 ;  /* 0x0000001fff007819 */ /* 0x000fe40000011407 */
[----:B------:R-:W-:Y:S02]  /*0340*/  LOP3.LUT R252, R4, R2, RZ, 0x3c, !PT ;  /* 0x0000000204fc7212 */ /* 0x000fe400078e3cff */
[----:B------:R-:W-:Y:S02]  /*0350*/  LEA.HI R0, R0, R9, RZ, 0x3 ;  /* 0x0000000900007211 */ /* 0x000fe400078f18ff */
[----:B------:R-:W-:Y:S01]  /*0360*/  SHF.R.S32.HI R3, RZ, 0x1f, R18 ;  /* 0x0000001fff037819 */ /* 0x000fe20000011412 */
[----:B------:R-:W-:Y:S01]  /*0370*/  IMAD R252, R12, 0x200, R252 ;  /* 0x000002000cfc7824 */ /* 0x000fe200078e02fc */
[----:B------:R-:W-:-:S02]  /*0380*/  LOP3.LUT R2, R11, 0xfffffffc, RZ, 0xc0, !PT ;  /* 0xfffffffc0b027812 */ /* 0x000fc400078ec0ff */
[----:B------:R-:W-:Y:S02]  /*0390*/  LOP3.LUT R0, R0, 0xffffff8, RZ, 0xc0, !PT ;  /* 0x0ffffff800007812 */ /* 0x000fe400078ec0ff */
[----:B------:R-:W-:Y:S01]  /*03a0*/  LEA.HI R11, R3, R18, RZ, 0x2 ;  /* 0x00000012030b7211 */ /* 0x000fe200078f10ff */
[----:B------:R-:W-:Y:S01]  /*03b0*/  IMAD.IADD R2, R22, 0x1, -R2 ;  /* 0x0000000116027824 */ /* 0x000fe200078e0a02 */
[----:B------:R-:W-:Y:S01]  /*03c0*/  LEA.HI R7, R14, R22, RZ, 0x6 ;  /* 0x000000160e077211 */ /* 0x000fe200078f30ff */
[----:B------:R-:W-:Y:S01]  /*03d0*/  IMAD.IADD R4, R9, 0x1, -R0 ;  /* 0x0000000109047824 */ /* 0x000fe200078e0a00 */
[----:B------:R-:W-:Y:S02]  /*03e0*/  SHF.R.S32.HI R3, RZ, 0x2, R11 ;  /* 0x00000002ff037819 */ /* 0x000fe4000001140b */
[----:B------:R-:W-:Y:S01]  /*03f0*/  LEA.HI R0, R2, R2, RZ, 0x1 ;  /* 0x0000000202007211 */ /* 0x000fe200078f08ff */
[----:B------:R-:W-:Y:S01]  /*0400*/  IMAD.SHL.U32 R7, R7, 0x8, RZ ;  /* 0x0000000807077824 */ /* 0x000fe200078e00ff */
[----:B------:R-:W-:Y:S01]  /*0410*/  ISETP.NE.U32.AND P4, PT, R5, 0x1, PT ;  /* 0x000000010500780c */ /* 0x000fe20003f85070 */
[----:B------:R-:W-:Y:S01]  /*0420*/  IMAD R17, R4, 0x10, R3 ;  /* 0x0000001004117824 */ /* 0x000fe200078e0203 */
[----:B------:R-:W-:Y:S01]  /*0430*/  LOP3.LUT R3, R0, 0x1ffffffe, RZ, 0xc0, !PT ;  /* 0x1ffffffe00037812 */ /* 0x000fe200078ec0ff */
[----:B------:R-:W-:Y:S01]  /*0440*/  IMAD.SHL.U32 R0, R6, 0x40, RZ ;  /* 0x0000004006007824 */ /* 0x000fe200078e00ff */
[C---:B------:R-:W-:Y:S01]  /*0450*/  R2P PR, R8.reuse, 0x6 ;  /* 0x0000000608007804 */ /* 0x040fe20000000000 */
[----:B------:R-:W-:Y:S01]  /*0460*/  IMAD.SHL.U32 R4, R8, 0x40, RZ ;  /* 0x0000004008047824 */ /* 0x000fe200078e00ff */
[----:B------:R-:W-:Y:S01]  /*0470*/  LOP3.LUT R10, R10, 0x7ffffe00, R7, 0xf8, !PT ;  /* 0x7ffffe000a0a7812 */ /* 0x000fe200078ef807 */
[----:B------:R-:W-:Y:S01]  /*0480*/  IMAD.SHL.U32 R5, R12, 0x8, RZ ;  /* 0x000000080c057824 */ /* 0x000fe200078e00ff */
[----:B------:R-:W-:Y:S01]  /*0490*/  LOP3.LUT R0, R0, 0x1c0, RZ, 0xc0, !PT ;  /* 0x000001c000007812 */ /* 0x000fe200078ec0ff */
[----:B------:R-:W-:Y:S01]  /*04a0*/  IMAD.IADD R8, R2, 0x1, -R3 ;  /* 0x0000000102087824 */ /* 0x000fe200078e0a03 */
[----:B------:R-:W-:Y:S01]  /*04b0*/  LOP3.LUT R3, R4, 0x1c0, RZ, 0xc0, !PT ;  /* 0x000001c004037812 */ /* 0x000fe200078ec0ff */
[----:B------:R-:W-:Y:S01]  /*04c0*/  IMAD.MOV.U32 R7, RZ, RZ, 0x10 ;  /* 0x00000010ff077424 */ /* 0x000fe200078e00ff */
[C---:B------:R-:W-:Y:S01]  /*04d0*/  LOP3.LUT P3, RZ, R6.reuse, 0x2, RZ, 0xc0, !PT ;  /* 0x0000000206ff7812 */ /* 0x040fe2000786c0ff */
[----:B------:R-:W-:Y:S01]  /*04e0*/  STL [R1+0xfc], R17 ;  /* 0x0000fc1101007387 */ /* 0x000fe20000100800 */
[----:B------:R-:W-:Y:S01]  /*04f0*/  LOP3.LUT P0, RZ, R6, 0x4, RZ, 0xc0, !PT ;  /* 0x0000000406ff7812 */ /* 0x000fe2000780c0ff */
[----:B------:R-:W-:Y:S01]  /*0500*/  IMAD R6, R9, 0x200, R2 ;  /* 0x0000020009067824 */ /* 0x000fe200078e0202 */
[----:B------:R-:W-:Y:S01]  /*0510*/  LOP3.LUT R5, R0, 0x8, R5, 0xf8, !PT ;  /* 0x0000000800057812 */ /* 0x000fe200078ef805 */
[----:B------:R-:W-:Y:S01]  /*0520*/  STL [R1+0xc4], R16 ;  /* 0x0000c41001007387 */ /* 0x000fe20000100800 */
[----:B------:R-:W-:Y:S01]  /*0530*/  SHF.R.U32.HI R2, RZ, 0x3, R0 ;  /* 0x00000003ff027819 */ /* 0x000fe20000011600 */
[----:B------:R-:W-:Y:S01]  /*0540*/  IMAD.MOV.U32 R12, RZ, RZ, 0x40 ;  /* 0x00000040ff0c7424 */ /* 0x000fe200078e00ff */
[----:B------:R-:W-:Y:S01]  /*0550*/  LEA.HI R0, R3, R3, RZ, 0x1d ;  /* 0x0000000303007211 */ /* 0x000fe200078fe8ff */
[----:B------:R-:W-:Y:S01]  /*0560*/  IMAD.SHL.U32 R10, R10, 0x2, RZ ;  /* 0x000000020a0a7824 */ /* 0x000fe200078e00ff */
[----:B------:R-:W-:-:S02]  /*0570*/  SEL R3, R7, 0xfffffff0, !P3 ;  /* 0xfffffff007037807 */ /* 0x000fc40005800000 */
[----:B------:R-:W-:Y:S01]  /*0580*/  SEL R4, R15, 0xffffffe0, !P0 ;  /* 0xffffffe00f047807 */ /* 0x000fe20004000000 */
[----:B------:R-:W-:Y:S01]  /*0590*/  IMAD.U32 R7, R6, 0x2, R0 ;  /* 0x0000000206077824 */ /* 0x000fe200078e0000 */
[----:B------:R-:W-:Y:S01]  /*05a0*/  LOP3.LUT R2, R5, R2, RZ, 0x3c, !PT ;  /* 0x0000000205027212 */ /* 0x000fe200078e3cff */
[----:B------:R-:W-:Y:S01]  /*05b0*/  IMAD.SHL.U32 R5, R13, 0x40, RZ ;  /* 0x000000400d057824 */ /* 0x000fe200078e00ff */
[----:B------:R-:W-:Y:S01]  /*05c0*/  LEA.HI R0, R14, R22, RZ, 0x7 ;  /* 0x000000160e007211 */ /* 0x000fe200078f38ff */
[----:B------:R-:W-:Y:S01]  /*05d0*/  IMAD.IADD R4, R3, 0x1, R4 ;  /* 0x0000000103047824 */ /* 0x000fe200078e0204 */
[----:B------:R-:W-:Y:S02]  /*05e0*/  IADD3 R6, R19, 0x40, RZ ;  /* 0x0000004013067810 */ /* 0x000fe40007ffe0ff */
[----:B------:R-:W-:Y:S02]  /*05f0*/  LOP3.LUT R3, R2, 0x7ffffe00, R5, 0xf8, !PT ;  /* 0x7ffffe0002037812 */ /* 0x000fe400078ef805 */
[----:B------:R-:W-:Y:S01]  /*0600*/  SHF.R.S32.HI R2, RZ, 0x7, R0 ;  /* 0x00000007ff027819 */ /* 0x000fe20000011400 */
[----:B------:R-:W-:Y:S01]  /*0610*/  IMAD R0, R20, 0x20, R21 ;  /* 0x0000002014007824 */ /* 0x000fe200078e0215 */
[----:B------:R-:W-:-:S02]  /*0620*/  SHF.R.S32.HI R13, RZ, 0x1f, R19 ;  /* 0x0000001fff0d7819 */ /* 0x000fc40000011413 */
[C---:B------:R-:W-:Y:S02]  /*0630*/  IADD3 R5, R19.reuse, 0x80, RZ ;  /* 0x0000008013057810 */ /* 0x040fe40007ffe0ff */
[----:B------:R-:W-:Y:S01]  /*0640*/  IADD3 R2, R19, 0xc0, RZ ;  /* 0x000000c013027810 */ /* 0x000fe20007ffe0ff */
[----:B------:R1:W-:Y:S01]  /*0650*/  STL [R1+0x7c], R0 ;  /* 0x00007c0001007387 */ /* 0x0003e20000100800 */
[----:B------:R-:W-:Y:S02]  /*0660*/  LEA R7, R7, 0x80, 0x1 ;  /* 0x0000008007077811 */ /* 0x000fe400078e08ff */
[----:B------:R-:W-:Y:S01]  /*0670*/  LEA R252, R252, 0x10100, 0x1 ;  /* 0x00010100fcfc7811 */ /* 0x000fe200078e08ff */
[----:B------:R2:W-:Y:S04]  /*0680*/  STL [R1+0x6c], R6 ;  /* 0x00006c0601007387 */ /* 0x0005e80000100800 */
[----:B------:R-:W-:Y:S04]  /*0690*/  STL [R1+0xf4], R13 ;  /* 0x0000f40d01007387 */ /* 0x000fe80000100800 */
[----:B------:R3:W-:Y:S04]  /*06a0*/  STL [R1+0x68], R5 ;  /* 0x0000680501007387 */ /* 0x0007e80000100800 */
[----:B------:R4:W-:Y:S01]  /*06b0*/  STL [R1+0x70], R2 ;  /* 0x0000700201007387 */ /* 0x0009e20000100800 */
[----:B-1----:R-:W-:-:S02]  /*06c0*/  LOP3.LUT R0, R11, 0x7ffffffc, RZ, 0xc0, !PT ;  /* 0x7ffffffc0b007812 */ /* 0x002fc400078ec0ff */
[----:B--2---:R-:W-:-:S03]  /*06d0*/  SHF.R.S32.HI R6, RZ, 0x1f, R6 ;  /* 0x0000001fff067819 */ /* 0x004fc60000011406 */
[----:B------:R-:W-:Y:S02]  /*06e0*/  IMAD.IADD R0, R18, 0x1, -R0 ;  /* 0x0000000112007824 */ /* 0x000fe400078e0a00 */
[----:B------:R1:W-:Y:S01]  /*06f0*/  STL [R1+0xf0], R6 ;  /* 0x0000f00601007387 */ /* 0x0003e20000100800 */
[----:B---3--:R-:W-:Y:S02]  /*0700*/  SHF.R.S32.HI R5, RZ, 0x1f, R5 ;  /* 0x0000001fff057819 */ /* 0x008fe40000011405 */
[----:B----4-:R-:W-:-:S03]  /*0710*/  SHF.R.S32.HI R2, RZ, 0x1f, R2 ;  /* 0x0000001fff027819 */ /* 0x010fc60000011402 */
[----:B------:R2:W-:Y:S04]  /*0720*/  STL [R1+0xec], R5 ;  /* 0x0000ec0501007387 */ /* 0x0005e80000100800 */
[----:B------:R3:W-:Y:S04]  /*0730*/  STL [R1+0xe8], R2 ;  /* 0x0000e80201007387 */ /* 0x0007e80000100800 */
[----:B------:R4:W-:Y:S01]  /*0740*/  STL [R1+0x4c], R10 ;  /* 0x00004c0a01007387 */ /* 0x0009e20000100800 */
[----:B-1----:R-:W-:Y:S02]  /*0750*/  SEL R6, R12, 0xffffffc0, !P2 ;  /* 0xffffffc00c067807 */ /* 0x002fe40005000000 */
[----:B--2---:R-:W-:Y:S01]  /*0760*/  SEL R5, R15, 0xffffffe0, !P1 ;  /* 0xffffffe00f057807 */ /* 0x004fe20004800000 */
[----:B---3--:R-:W-:-:S02]  /*0770*/  IMAD.SHL.U32 R2, R0, 0x2, RZ ;  /* 0x0000000200027824 */ /* 0x008fc400078e00ff */
[----:B------:R-:W-:Y:S02]  /*0780*/  IMAD R0, R8, 0x8, R17 ;  /* 0x0000000808007824 */ /* 0x000fe400078e0211 */
[C---:B------:R-:W-:Y:S01]  /*0790*/  IMAD.IADD R11, R7.reuse, 0x1, R5 ;  /* 0x00000001070b7824 */ /* 0x040fe200078e0205 */
[----:B------:R1:W-:Y:S01]  /*07a0*/  STL [R1+0xc0], R2 ;  /* 0x0000c00201007387 */ /* 0x0003e20000100800 */
[C---:B----4-:R-:W-:Y:S01]  /*07b0*/  IADD3 R10, R7.reuse, -0x10, RZ ;  /* 0xfffffff0070a7810 */ /* 0x050fe20007ffe0ff */
[C---:B------:R-:W-:Y:S01]  /*07c0*/  IMAD.IADD R8, R7.reuse, 0x1, R6 ;  /* 0x0000000107087824 */ /* 0x040fe200078e0206 */
[----:B------:R-:W-:Y:S01]  /*07d0*/  @P4 IADD3 R10, R7, 0x10, RZ ;  /* 0x00000010070a4810 */ /* 0x000fe20007ffe0ff */
[----:B------:R2:W-:Y:S04]  /*07e0*/  STL [R1+0xc8], R7 ;  /* 0x0000c80701007387 */ /* 0x0005e80000100800 */
[----:B------:R3:W-:Y:S04]  /*07f0*/  STL [R1+0xbc], R0 ;  /* 0x0000bc0001007387 */ /* 0x0007e80000100800 */
[----:B------:R-:W-:Y:S04]  /*0800*/  STL [R1+0xd4], R11 ;  /* 0x0000d40b01007387 */ /* 0x000fe80000100800 */
[----:B------:R4:W-:Y:S04]  /*0810*/  STL [R1+0xe4], R8 ;  /* 0x0000e40801007387 */ /* 0x0009e80000100800 */
[----:B------:R-:W-:Y:S01]  /*0820*/  STL [R1+0xcc], R10 ;  /* 0x0000cc0a01007387 */ /* 0x000fe20000100800 */
[----:B-1----:R-:W-:-:S02]  /*0830*/  SEL R2, R15, 0xffffffe0, !P3 ;  /* 0xffffffe00f027807 */ /* 0x002fc40005800000 */
[----:B--2---:R-:W-:Y:S01]  /*0840*/  LEA R7, R3, 0x100, 0x1 ;  /* 0x0000010003077811 */ /* 0x004fe200078e08ff */
[----:B------:R-:W-:Y:S01]  /*0850*/  IMAD.IADD R3, R11, 0x1, R6 ;  /* 0x000000010b037824 */ /* 0x000fe200078e0206 */
[----:B---3--:R-:W-:-:S04]  /*0860*/  SEL R0, R12, 0xffffffc0, !P0 ;  /* 0xffffffc00c007807 */ /* 0x008fc80004000000 */
[----:B------:R1:W-:Y:S04]  /*0870*/  STL [R1+0xe0], R3 ;  /* 0x0000e00301007387 */ /* 0x0003e80000100800 */
[----:B------:R-:W-:Y:S01]  /*0880*/  STL [R1+0x28], R7 ;  /* 0x0000280701007387 */ /* 0x000fe20000100800 */
[----:B----4-:R-:W-:Y:S02]  /*0890*/  IMAD.IADD R8, R5, 0x1, R10 ;  /* 0x0000000105087824 */ /* 0x010fe400078e020a */
[--C-:B------:R-:W-:Y:S02]  /*08a0*/  IMAD R5, R9, 0x800, R7.reuse ;  /* 0x0000080009057824 */ /* 0x100fe400078e0207 */
[----:B------:R-:W-:Y:S01]  /*08b0*/  IMAD R9, R4, 0x2, R7 ;  /* 0x0000000204097824 */ /* 0x000fe200078e0207 */
[----:B------:R-:W-:Y:S01]  /*08c0*/  IADD3 R4, R0, R7, R2 ;  /* 0x0000000700047210 */ /* 0x000fe20007ffe002 */
[----:B-1----:R-:W-:-:S02]  /*08d0*/  IMAD.IADD R3, R6, 0x1, R10 ;  /* 0x0000000106037824 */ /* 0x002fc400078e020a */
[----:B------:R-:W-:-:S03]  /*08e0*/  IMAD.IADD R6, R8, 0x1, R6 ;  /* 0x0000000108067824 */ /* 0x000fc600078e0206 */
[----:B------:R1:W-:Y:S04]  /*08f0*/  STL [R1+0xdc], R3 ;  /* 0x0000dc0301007387 */ /* 0x0003e80000100800 */
[----:B------:R-:W-:Y:S04]  /*0900*/  STL [R1+0xd0], R8 ;  /* 0x0000d00801007387 */ /* 0x000fe80000100800 */
[----:B------:R-:W-:Y:S04]  /*0910*/  STL [R1+0x38], R9 ;  /* 0x0000380901007387 */ /* 0x000fe80000100800 */
[----:B------:R-:W-:Y:S01]  /*0920*/  STL [R1+0x3c], R5 ;  /* 0x00003c0501007387 */ /* 0x000fe20000100800 */
[----:B-1----:R-:W-:-:S05]  /*0930*/  IMAD.IADD R3, R7, 0x1, R2 ;  /* 0x0000000107037824 */ /* 0x002fca00078e0202 */
[----:B------:R1:W-:Y:S04]  /*0940*/  STL [R1+0x30], R3 ;  /* 0x0000300301007387 */ /* 0x0003e80000100800 */
[----:B------:R2:W-:Y:S04]  /*0950*/  STL [R1+0x34], R4 ;  /* 0x0000340401007387 */ /* 0x0005e80000100800 */
[----:B------:R3:W-:Y:S01]  /*0960*/  STL [R1+0xd8], R6 ;  /* 0x0000d80601007387 */ /* 0x0007e20000100800 */
[--C-:B-1----:R-:W-:Y:S02]  /*0970*/  IMAD.IADD R3, R2, 0x1, R5.reuse ;  /* 0x0000000102037824 */ /* 0x102fe400078e0205 */
[----:B------:R-:W-:-:S02]  /*0980*/  IMAD.IADD R2, R0, 0x1, R5 ;  /* 0x0000000100027824 */ /* 0x000fc400078e0205 */
[----:B--2---:R-:W-:Y:S01]  /*0990*/  IMAD.IADD R4, R7, 0x1, R0 ;  /* 0x0000000107047824 */ /* 0x004fe200078e0200 */
[----:B------:R3:W-:Y:S01]  /*09a0*/  STL [R1+0x40], R3 ;  /* 0x0000400301007387 */ /* 0x0007e20000100800 */
[----:B------:R-:W-:-:S03]  /*09b0*/  IMAD.IADD R0, R0, 0x1, R3 ;  /* 0x0000000100007824 */ /* 0x000fc600078e0203 */
[----:B------:R3:W-:Y:S04]  /*09c0*/  STL [R1+0x2c], R4 ;  /* 0x00002c0401007387 */ /* 0x0007e80000100800 */
[----:B------:R3:W-:Y:S04]  /*09d0*/  STL [R1+0x48], R2 ;  /* 0x0000480201007387 */ /* 0x0007e80000100800 */
[----:B------:R3:W-:Y:S02]  /*09e0*/  STL [R1+0x44], R0 ;  /* 0x0000440001007387 */ /* 0x0007e40000100800 */
.L_x_574:
[----:B---3--:R-:W2:Y:S01]  /*09f0*/  LDL R4, [R1+0xc4] ;  /* 0x0000c40001047983 */ /* 0x008ea20000100800 */
[----:B------:R-:W-:Y:S01]  /*0a00*/  IMAD.MOV.U32 R0, RZ, RZ, c[0x0][0x560] ;  /* 0x00015800ff007624 */ /* 0x000fe200078e00ff */
[----:B------:R-:W-:Y:S01]  /*0a10*/  YIELD ;  /* 0x0000000000007946 */ /* 0x000fe20003800000 */
[----:B------:R-:W-:Y:S03]  /*0a20*/  BSSY B0, `(.L_x_513) ;  /* 0x0000016000007945 */ /* 0x000fe60003800000 */
[----:B------:R-:W-:-:S13]  /*0a30*/  ISETP.NE.AND P0, PT, R0, 0x1, PT ;  /* 0x000000010000780c */ /* 0x000fda0003f05270 */
[----:B--2---:R-:W-:Y:S01]  /*0a40*/  @P0 IMAD.HI.U32 R0, R4, c[0x0][0x564], RZ ;  /* 0x0001590004000a27 */ /* 0x004fe200078e00ff */
[----:B------:R-:W-:-:S04]  /*0a50*/  MOV R3, R4 ;  /* 0x0000000400037202 */ /* 0x000fc80000000f00 */
[----:B------:R-:W-:-:S04]  /*0a60*/  @P0 SHF.R.U32.HI R3, RZ, c[0x0][0x568], R0 ;  /* 0x00015a00ff030a19 */ /* 0x000fc80000011600 */
[----:B------:R-:W-:Y:S01]  /*0a70*/  ISETP.GE.AND P0, PT, R3, c[0x0][0x578], PT ;  /* 0x00015e0003007a0c */ /* 0x000fe20003f06270 */
[----:B------:R-:W-:-:S04]  /*0a80*/  IMAD.MOV R2, RZ, RZ, -R3 ;  /* 0x000000ffff027224 */ /* 0x000fc800078e0a03 */
[----:B------:R-:W-:-:S08]  /*0a90*/  IMAD R2, R2, c[0x0][0x560], R4 ;  /* 0x0001580002027a24 */ /* 0x000fd000078e0204 */
[----:B------:R-:W-:Y:S05]  /*0aa0*/  @!P0 BRA `(.L_x_514) ;  /* 0x0000007000008947 */ /* 0x000fea0003800000 */
[----:B------:R-:W-:-:S04]  /*0ab0*/  MOV R0, c[0x0][0x56c] ;  /* 0x00015b0000007a02 */ /* 0x000fc80000000f00 */
[----:B------:R-:W-:Y:S02]  /*0ac0*/  ISETP.NE.AND P0, PT, R0, 0x1, PT ;  /* 0x000000010000780c */ /* 0x000fe40003f05270 */
[----:B------:R-:W-:-:S11]  /*0ad0*/  MOV R0, R2 ;  /* 0x0000000200007202 */ /* 0x000fd60000000f00 */
[----:B------:R-:W-:-:S05]  /*0ae0*/  @P0 IMAD.HI.U32 R4, R2, c[0x0][0x570], RZ ;  /* 0x00015c0002040a27 */ /* 0x000fca00078e00ff */
[----:B------:R-:W-:-:S05]  /*0af0*/  @P0 SHF.R.U32.HI R0, RZ, c[0x0][0x574], R4 ;  /* 0x00015d00ff000a19 */ /* 0x000fca0000011604 */
[----:B------:R-:W-:Y:S01]  /*0b00*/  IMAD R4, R0, c[0x0][0x56c], RZ ;  /* 0x00015b0000047a24 */ /* 0x000fe200078e02ff */
[----:B------:R-:W-:Y:S05]  /*0b10*/  BRA `(.L_x_515) ;  /* 0x0000006000007947 */ /* 0x000fea0003800000 */
.L_x_514:
[----:B------:R-:W-:-:S04]  /*0b20*/  MOV R0, c[0x0][0x554] ;  /* 0x0001550000007a02 */ /* 0x000fc80000000f00 */
[----:B------:R-:W-:Y:S02]  /*0b30*/  ISETP.NE.AND P0, PT, R0, 0x1, PT ;  /* 0x000000010000780c */ /* 0x000fe40003f05270 */
[----:B------:R-:W-:-:S11]  /*0b40*/  MOV R0, R2 ;  /* 0x0000000200007202 */ /* 0x000fd60000000f00 */
[----:B------:R-:W-:-:S05]  /*0b50*/  @P0 IMAD.HI.U32 R4, R2, c[0x0][0x558], RZ ;  /* 0x0001560002040a27 */ /* 0x000fca00078e00ff */
[----:B------:R-:W-:-:S05]  /*0b60*/  @P0 SHF.R.U32.HI R0, RZ, c[0x0][0x55c], R4 ;  /* 0x00015700ff000a19 */ /* 0x000fca0000011604 */
[----:B------:R-:W-:Y:S02]  /*0b70*/  IMAD R4, R0, c[0x0][0x554], RZ ;  /* 0x0001550000047a24 */ /* 0x000fe400078e02ff */
.L_x_515:
[----:B------:R-:W-:Y:S05]  /*0b80*/  BSYNC B0 ;  /* 0x0000000000007941 */ /* 0x000fea0003800000 */
.L_x_513:
[----:B------:R-:W-:Y:S01]  /*0b90*/  IMAD.MOV.U32 R5, RZ, RZ, c[0x0][0x548] ;  /* 0x00015200ff057624 */ /* 0x000fe200078e00ff */
[----:B------:R-:W-:Y:S01]  /*0ba0*/  ISETP.NE.U32.AND P0, PT, RZ, c[0x0][0x370], PT ;  /* 0x0000dc00ff007a0c */ /* 0x000fe20003f05070 */
[----:B------:R-:W-:Y:S01]  /*0bb0*/  IMAD.IADD R4, R2, 0x1, -R4 ;  /* 0x0000000102047824 */ /* 0x000fe200078e0a04 */
[----:B------:R-:W-:Y:S02]  /*0bc0*/  CS2R R114, SRZ ;  /* 0x0000000000727805 */ /* 0x000fe4000001ff00 */
[----:B------:R-:W-:Y:S01]  /*0bd0*/  ISETP.NE.AND P1, PT, R5, 0x1, PT ;  /* 0x000000010500780c */ /* 0x000fe20003f25270 */
[----:B------:R-:W-:Y:S01]  /*0be0*/  IMAD R4, R3, c[0x0][0x554], R4 ;  /* 0x0001550003047a24 */ /* 0x000fe200078e0204 */
[----:B------:R-:W-:-:S04]  /*0bf0*/  ISETP.NE.AND.EX P0, PT, RZ, c[0x0][0x374], PT, P0 ;  /* 0x0000dd00ff007a0c */ /* 0x000fc80003f05300 */
[----:B------:R-:W-:-:S07]  /*0c00*/  MOV R16, R4 ;  /* 0x0000000400107202 */ /* 0x000fce0000000f00 */
[----:B------:R-:W-:-:S04]  /*0c10*/  @P1 IMAD.HI.U32 R2, R4, c[0x0][0x54c], RZ ;  /* 0x0001530004021a27 */ /* 0x000fc800078e00ff */
[----:B------:R-:W-:Y:S01]  /*0c20*/  @P0 IMAD.MOV.U32 R3, RZ, RZ, 0x4 ;  /* 0x00000004ff030424 */ /* 0x000fe200078e00ff */
[----:B------:R-:W-:-:S05]  /*0c30*/  @P1 SHF.R.U32.HI R16, RZ, c[0x0][0x550], R2 ;  /* 0x00015400ff101a19 */ /* 0x000fca0000011602 */
[----:B------:R-:W-:Y:S01]  /*0c40*/  @P0 IMAD.WIDE R2, R16, R3, c[0x0][0x370] ;  /* 0x0000dc0010020625 */ /* 0x000fe200078e0203 */
[----:B------:R-:W-:Y:S01]  /*0c50*/  LOP3.LUT R0, R0, 0x1ffffff, RZ, 0x3c, !PT ;  /* 0x01ffffff00007812 */ /* 0x000fe200078e3cff */
[----:B------:R1:W-:Y:S04]  /*0c60*/  STL [R1+0xb4], R16 ;  /* 0x0000b41001007387 */ /* 0x0003e80000100800 */
[----:B------:R2:W3:Y:S01]  /*0c70*/  @P0 LDG.E R115, [R2.64] ;  /* 0x0000000602730981 */ /* 0x0004e2000c1e1900 */
[----:B------:R-:W-:Y:S01]  /*0c80*/  IMAD.MOV.U32 R51, RZ, RZ, c[0x0][0x2c4] ;  /* 0x0000b100ff337624 */ /* 0x000fe200078e00ff */
[----:B------:R-:W-:Y:S01]  /*0c90*/  IADD3 R0, R0, c[0x0][0x53c], RZ ;  /* 0x00014f0000007a10 */ /* 0x000fe20007ffe0ff */
[----:B------:R-:W-:Y:S01]  /*0ca0*/  IMAD.MOV.U32 R46, RZ, RZ, 0x40 ;  /* 0x00000040ff2e7424 */ /* 0x000fe200078e00ff */
[----:B------:R-:W-:Y:S01]  /*0cb0*/  CS2R R130, SRZ ;  /* 0x0000000000827805 */ /* 0x000fe2000001ff00 */
[----:B------:R-:W-:Y:S01]  /*0cc0*/  CS2R R128, SRZ ;  /* 0x0000000000807805 */ /* 0x000fe2000001ff00 */
[----:B------:R-:W-:Y:S01]  /*0cd0*/  ISETP.NE.AND P2, PT, R51, 0x1, PT ;  /* 0x000000013300780c */ /* 0x000fe20003f45270 */
[----:B------:R-:W-:Y:S01]  /*0ce0*/  CS2R R126, SRZ ;  /* 0x00000000007e7805 */ /* 0x000fe2000001ff00 */
[----:B------:R-:W-:Y:S01]  /*0cf0*/  SHF.L.U32 R50, R0, 0x7, RZ ;  /* 0x0000000700327819 */ /* 0x000fe200000006ff */
[----:B------:R-:W-:Y:S01]  /*0d00*/  CS2R R124, SRZ ;  /* 0x00000000007c7805 */ /* 0x000fe2000001ff00 */
[----:B------:R-:W-:Y:S01]  /*0d10*/  IADD3 R5, R46, -c[0x0][0x168], RZ ;  /* 0x80005a002e057a10 */ /* 0x000fe20007ffe0ff */
[----:B------:R-:W-:Y:S01]  /*0d20*/  IMAD.MOV.U32 R122, RZ, RZ, RZ ;  /* 0x000000ffff7a7224 */ /* 0x000fe200078e00ff */
[----:B------:R-:W-:Y:S01]  /*0d30*/  IADD3 R0, R50, 0x7f, RZ ;  /* 0x0000007f32007810 */ /* 0x000fe20007ffe0ff */
[----:B------:R1:W-:Y:S01]  /*0d40*/  STL [R1+0xb0], R50 ;  /* 0x0000b03201007387 */ /* 0x0003e20000100800 */
[----:B------:R-:W-:Y:S01]  /*0d50*/  CS2R R120, SRZ ;  /* 0x0000000000787805 */ /* 0x000fe2000001ff00 */
[----:B------:R-:W-:Y:S01]  /*0d60*/  CS2R R6, SRZ ;  /* 0x0000000000067805 */ /* 0x000fe2000001ff00 */
[----:B------:R-:W-:Y:S01]  /*0d70*/  MOV R118, RZ ;  /* 0x000000ff00767202 */ /* 0x000fe20000000f00 */
[----:B------:R-:W-:Y:S01]  /*0d80*/  CS2R R116, SRZ ;  /* 0x0000000000747805 */ /* 0x000fe2000001ff00 */
[----:B------:R-:W-:Y:S01]  /*0d90*/  CS2R R8, SRZ ;  /* 0x0000000000087805 */ /* 0x000fe2000001ff00 */
[----:B------:R-:W-:Y:S01]  /*0da0*/  CS2R R112, SRZ ;  /* 0x0000000000707805 */ /* 0x000fe2000001ff00 */
[----:B------:R-:W-:Y:S01]  /*0db0*/  CS2R R10, SRZ ;  /* 0x00000000000a7805 */ /* 0x000fe2000001ff00 */
[----:B------:R-:W-:Y:S01]  /*0dc0*/  IMAD.MOV.U32 R110, RZ, RZ, RZ ;  /* 0x000000ffff6e7224 */ /* 0x000fe200078e00ff */
[----:B------:R-:W-:Y:S01]  /*0dd0*/  CS2R R108, SRZ ;  /* 0x00000000006c7805 */ /* 0x000fe2000001ff00 */
[----:B------:R-:W-:Y:S01]  /*0de0*/  CS2R R12, SRZ ;  /* 0x00000000000c7805 */ /* 0x000fe2000001ff00 */
[----:B------:R-:W-:Y:S01]  /*0df0*/  IMAD.MOV.U32 R106, RZ, RZ, RZ ;  /* 0x000000ffff6a7224 */ /* 0x000fe200078e00ff */
[----:B------:R-:W-:Y:S01]  /*0e00*/  CS2R R104, SRZ ;  /* 0x0000000000687805 */ /* 0x000fe2000001ff00 */
[----:B--2---:R-:W-:Y:S01]  /*0e10*/  IMAD.MOV.U32 R2, RZ, RZ, c[0x0][0x2ac] ;  /* 0x0000ab00ff027624 */ /* 0x004fe200078e00ff */
[----:B------:R-:W-:Y:S01]  /*0e20*/  CS2R R14, SRZ ;  /* 0x00000000000e7805 */ /* 0x000fe2000001ff00 */
[----:B------:R-:W-:Y:S01]  /*0e30*/  @P2 IMAD.HI.U32 R3, R0, c[0x0][0x2c8], RZ ;  /* 0x0000b20000032a27 */ /* 0x000fe200078e00ff */
[----:B------:R-:W-:Y:S01]  /*0e40*/  MOV R102, RZ ;  /* 0x000000ff00667202 */ /* 0x000fe20000000f00 */
[----:B------:R-:W-:Y:S01]  /*0e50*/  CS2R R100, SRZ ;  /* 0x0000000000647805 */ /* 0x000fe2000001ff00 */
[----:B------:R-:W-:Y:S01]  /*0e60*/  CS2R R96, SRZ ;  /* 0x0000000000607805 */ /* 0x000fe2000001ff00 */
[C---:B------:R-:W-:Y:S01]  /*0e70*/  IMAD R48, R2.reuse, c[0x0][0x1d0], RZ ;  /* 0x0000740002307a24 */ /* 0x040fe200078e02ff */
[----:B------:R-:W-:Y:S01]  /*0e80*/  @P2 SHF.R.U32.HI R0, RZ, c[0x0][0x2cc], R3 ;  /* 0x0000b300ff002a19 */ /* 0x000fe20000011603 */
[----:B------:R-:W-:Y:S01]  /*0e90*/  IMAD R2, R2, c[0x0][0x1d0], R5 ;  /* 0x0000740002027a24 */ /* 0x000fe200078e0205 */
[----:B------:R-:W-:Y:S01]  /*0ea0*/  CS2R R18, SRZ ;  /* 0x0000000000127805 */ /* 0x000fe2000001ff00 */
[----:B------:R-:W-:Y:S01]  /*0eb0*/  IMAD.MOV.U32 R17, RZ, RZ, RZ ;  /* 0x000000ffff117224 */ /* 0x000fe200078e00ff */
[----:B------:R-:W-:Y:S01]  /*0ec0*/  IADD3 R5, R48, 0x3f, RZ ;  /* 0x0000003f30057810 */ /* 0x000fe20007ffe0ff */
[----:B------:R-:W-:Y:S01]  /*0ed0*/  IMAD.MOV.U32 R98, RZ, RZ, RZ ;  /* 0x000000ffff627224 */ /* 0x000fe200078e00ff */
[----:B------:R-:W-:Y:S01]  /*0ee0*/  IADD3 R0, R2, R0, RZ ;  /* 0x0000000002007210 */ /* 0x000fe20007ffe0ff */
[----:B------:R-:W-:Y:S01]  /*0ef0*/  CS2R R92, SRZ ;  /* 0x00000000005c7805 */ /* 0x000fe2000001ff00 */
[----:B------:R-:W-:Y:S01]  /*0f00*/  SHF.R.S32.HI R2, RZ, 0x1f, R5 ;  /* 0x0000001fff027819 */ /* 0x000fe20000011405 */
[----:B------:R-:W-:Y:S01]  /*0f10*/  CS2R R20, SRZ ;  /* 0x0000000000147805 */ /* 0x000fe2000001ff00 */
[----:B------:R-:W-:Y:S01]  /*0f20*/  SHF.R.S32.HI R3, RZ, 0x1f, R0 ;  /* 0x0000001fff037819 */ /* 0x000fe20000011400 */
[----:B------:R-:W-:Y:S01]  /*0f30*/  IMAD.MOV.U32 R90, RZ, RZ, RZ ;  /* 0x000000ffff5a7224 */ /* 0x000fe200078e00ff */
[----:B------:R-:W-:Y:S01]  /*0f40*/  LEA.HI R2, R2, R5, RZ, 0x6 ;  /* 0x0000000502027211 */ /* 0x000fe200078f30ff */
[----:B------:R-:W-:Y:S01]  /*0f50*/  CS2R R88, SRZ ;  /* 0x0000000000587805 */ /* 0x000fe2000001ff00 */
[----:B------:R-:W-:Y:S01]  /*0f60*/  LEA.HI R3, R3, R0, RZ, 0x6 ;  /* 0x0000000003037211 */ /* 0x000fe200078f30ff */
[----:B------:R-:W-:Y:S01]  /*0f70*/  IMAD.MOV R0, RZ, RZ, -R16 ;  /* 0x000000ffff007224 */ /* 0x000fe200078e0a10 */
[----:B------:R-:W-:Y:S01]  /*0f80*/  SHF.R.S32.HI R2, RZ, 0x6, R2 ;  /* 0x00000006ff027819 */ /* 0x000fe20000011402 */
[----:B------:R-:W-:Y:S01]  /*0f90*/  CS2R R22, SRZ ;  /* 0x0000000000167805 */ /* 0x000fe2000001ff00 */
[----:B------:R-:W-:Y:S01]  /*0fa0*/  SHF.R.S32.HI R3, RZ, 0x6, R3 ;  /* 0x00000006ff037819 */ /* 0x000fe20000011403 */
[----:B------:R-:W-:Y:S01]  /*0fb0*/  IMAD R47, R0, c[0x0][0x548], R4 ;  /* 0x00015200002f7a24 */ /* 0x000fe200078e0204 */
[----:B------:R-:W-:Y:S01]  /*0fc0*/  PRMT R0, RZ, 0x7610, R0 ;  /* 0x00007610ff007816 */ /* 0x000fe20000000000 */
[----:B------:R-:W-:Y:S01]  /*0fd0*/  CS2R R4, SRZ ;  /* 0x0000000000047805 */ /* 0x000fe2000001ff00 */
[----:B------:R-:W-:Y:S01]  /*0fe0*/  IMNMX R111, R2, R3, PT ;  /* 0x00000003026f7217 */ /* 0x000fe20003800200 */
[----:B------:R-:W-:Y:S01]  /*0ff0*/  IMAD.MOV.U32 R86, RZ, RZ, RZ ;  /* 0x000000ffff567224 */ /* 0x000fe200078e00ff */
[----:B------:R1:W-:Y:S01]  /*1000*/  STL [R1+0xb8], R47 ;  /* 0x0000b82f01007387 */ /* 0x0003e20000100800 */
[----:B------:R-:W-:Y:S01]  /*1010*/  MOV R94, RZ ;  /* 0x000000ff005e7202 */ /* 0x000fe20000000f00 */
[----:B------:R-:W-:Y:S01]  /*1020*/  CS2R R84, SRZ ;  /* 0x0000000000547805 */ /* 0x000fe2000001ff00 */
[----:B------:R-:W-:Y:S01]  /*1030*/  ISETP.GE.AND P0, PT, R111, 0x1, PT ;  /* 0x000000016f00780c */ /* 0x000fe20003f06270 */
[----:B------:R1:W-:Y:S01]  /*1040*/  STL [R1+0x50], R111 ;  /* 0x0000506f01007387 */ /* 0x0003e20000100800 */
[----:B------:R-:W-:Y:S01]  /*1050*/  CS2R R24, SRZ ;  /* 0x0000000000187805 */ /* 0x000fe2000001ff00 */
[----:B------:R-:W-:Y:S01]  /*1060*/  MOV R82, RZ ;  /* 0x000000ff00527202 */ /* 0x000fe20000000f00 */
[----:B------:R-:W-:Y:S01]  /*1070*/  CS2R R26, SRZ ;  /* 0x00000000001a7805 */ /* 0x000fe2000001ff00 */
[----:B------:R-:W-:Y:S01]  /*1080*/  IMAD.MOV.U32 R80, RZ, RZ, RZ ;  /* 0x000000ffff507224 */ /* 0x000fe200078e00ff */
[----:B------:R-:W-:Y:S01]  /*1090*/  CS2R R28, SRZ ;  /* 0x00000000001c7805 */ /* 0x000fe2000001ff00 */
[----:B------:R-:W-:Y:S01]  /*10a0*/  IMAD.MOV.U32 R78, RZ, RZ, RZ ;  /* 0x000000ffff4e7224 */ /* 0x000fe200078e00ff */
[----:B------:R-:W-:Y:S01]  /*10b0*/  MOV R76, RZ ;  /* 0x000000ff004c7202 */ /* 0x000fe20000000f00 */
[----:B------:R-:W-:Y:S01]  /*10c0*/  IMAD.MOV.U32 R74, RZ, RZ, RZ ;  /* 0x000000ffff4a7224 */ /* 0x000fe200078e00ff */
[----:B------:R-:W-:Y:S01]  /*10d0*/  CS2R R30, SRZ ;  /* 0x00000000001e7805 */ /* 0x000fe2000001ff00 */
[----:B------:R-:W-:Y:S01]  /*10e0*/  IMAD.MOV.U32 R72, RZ, RZ, RZ ;  /* 0x000000ffff487224 */ /* 0x000fe200078e00ff */
[----:B------:R-:W-:Y:S01]  /*10f0*/  MOV R70, RZ ;  /* 0x000000ff00467202 */ /* 0x000fe20000000f00 */
[----:B------:R-:W-:Y:S01]  /*1100*/  CS2R R32, SRZ ;  /* 0x0000000000207805 */ /* 0x000fe2000001ff00 */
[----:B------:R-:W-:Y:S01]  /*1110*/  IMAD.MOV.U32 R68, RZ, RZ, RZ ;  /* 0x000000ffff447224 */ /* 0x000fe200078e00ff */
        /* <DEDUP_REMOVED lines=13> */
[----:B------:R-:W-:Y:S01]  /*11f0*/  CS2R R136, SRZ ;  /* 0x0000000000887805 */ /* 0x000fe2000001ff00 */
[----:B------:R-:W-:Y:S01]  /*1200*/  IMAD.MOV.U32 R138, RZ, RZ, RZ ;  /* 0x000000ffff8a7224 */ /* 0x000fe200078e00ff */
[----:B------:R-:W-:Y:S01]  /*1210*/  CS2R R142, SRZ ;  /* 0x00000000008e7805 */ /* 0x000fe2000001ff00 */
[----:B------:R-:W-:Y:S01]  /*1220*/  CS2R R140, SRZ ;  /* 0x00000000008c7805 */ /* 0x000fe2000001ff00 */
[----:B------:R-:W-:Y:S01]  /*1230*/  MOV R53, RZ ;  /* 0x000000ff00357202 */ /* 0x000fe20000000f00 */
[----:B------:R-:W-:Y:S01]  /*1240*/  IMAD.MOV.U32 R146, RZ, RZ, RZ ;  /* 0x000000ffff927224 */ /* 0x000fe200078e00ff */
[----:B------:R-:W-:Y:S01]  /*1250*/  CS2R R144, SRZ ;  /* 0x0000000000907805 */ /* 0x000fe2000001ff00 */
        /* <DEDUP_REMOVED lines=13> */
[----:B---3--:R1:W-:Y:S01]  /*1330*/  STL [R1+0x84], R115 ;  /* 0x0000847301007387 */ /* 0x0083e20000100800 */
[----:B------:R-:W-:Y:S05]  /*1340*/  @!P0 BRA `(.L_x_516) ;  /* 0x0000d9b000008947 */ /* 0x000fea0003800000 */
[----:B------:R-:W-:-:S04]  /*1350*/  ISETP.NE.U32.AND P0, PT, RZ, c[0x0][0x340], PT ;  /* 0x0000d000ff007a0c */ /* 0x000fc80003f05070 */
[----:B------:R-:W-:-:S13]  /*1360*/  ISETP.NE.AND.EX P0, PT, RZ, c[0x0][0x344], PT, P0 ;  /* 0x0000d100ff007a0c */ /* 0x000fda0003f05300 */
[----:B------:R-:W-:-:S04]  /*1370*/  @P0 IMAD.MOV.U32 R2, RZ, RZ, 0x4 ;  /* 0x00000004ff020424 */ /* 0x000fc800078e00ff */
[----:B------:R-:W-:-:S05]  /*1380*/  @P0 IMAD.WIDE R2, R16, R2, c[0x0][0x340] ;  /* 0x0000d00010020625 */ /* 0x000fca00078e0202 */
[----:B------:R2:W5:Y:S01]  /*1390*/  @P0 LDG.E R0, [R2.64] ;  /* 0x0000000602000981 */ /* 0x000562000c1e1900 */
[----:B------:R-:W-:Y:S01]  /*13a0*/  WARPSYNC 0xffffffff ;  /* 0xffffffff00007948 */ /* 0x000fe20003800000 */
[----:B------:R-:W-:-:S03]  /*13b0*/  @!P0 MOV R0, R16 ;  /* 0x0000001000008202 */ /* 0x000fc60000000f00 */
[----:B--2---:R-:W2:Y:S01]  /*13c0*/  LDL R107, [R1+0x7c] ;  /* 0x00007c00016b7983 */ /* 0x004ea20000100800 */
[----:B-----5:R-:W-:Y:S01]  /*13d0*/  SHF.R.S32.HI R3, RZ, 0x1f, R0 ;  /* 0x0000001fff037819 */ /* 0x020fe20000011400 */
[----:B------:R-:W-:-:S04]  /*13e0*/  IMAD.WIDE.U32 R102, R0, c[0x0][0x2b0], RZ ;  /* 0x0000ac0000667a25 */ /* 0x000fc800078e00ff */
[----:B------:R-:W-:Y:S01]  /*13f0*/  IMAD.MOV.U32 R101, RZ, RZ, c[0x0][0x2b8] ;  /* 0x0000ae00ff657624 */ /* 0x000fe200078e00ff */
[----:B------:R-:W-:Y:S01]  /*1400*/  STL.64 [R1+0x98], R102 ;  /* 0x0000986601007387 */ /* 0x000fe20000100a00 */
[----:B------:R-:W-:-:S03]  /*1410*/  IMAD.MOV.U32 R25, RZ, RZ, RZ ;  /* 0x000000ffff197224 */ /* 0x000fc600078e00ff */
[----:B------:R-:W-:Y:S02]  /*1420*/  ISETP.NE.AND P1, PT, R101, 0x1, PT ;  /* 0x000000016500780c */ /* 0x000fe40003f25270 */
[----:B------:R-:W-:-:S05]  /*1430*/  SHF.R.S32.HI R24, RZ, 0x1f, R47 ;  /* 0x0000001fff187819 */ /* 0x000fca000001142f */
[----:B------:R-:W-:Y:S01]  /*1440*/  IMAD R5, R24, c[0x0][0x1b8], RZ ;  /* 0x00006e0018057a24 */ /* 0x000fe200078e02ff */
[----:B------:R-:W-:-:S03]  /*1450*/  SHF.R.S32.HI R6, RZ, 0x1f, R16 ;  /* 0x0000001fff067819 */ /* 0x000fc60000011410 */
[----:B------:R-:W-:Y:S01]  /*1460*/  IMAD R5, R47, c[0x0][0x1bc], R5 ;  /* 0x00006f002f057a24 */ /* 0x000fe200078e0205 */
[----:B------:R-:W3:Y:S04]  /*1470*/  S2R R52, SR_TID.X ;  /* 0x0000000000347919 */ /* 0x000ee80000002100 */
[----:B------:R-:W-:Y:S01]  /*1480*/  BAR.SYNC.DEFER_BLOCKING 0x0 ;  /* 0x0000000000007b1d */ /* 0x000fe20000010000 */
[----:B--2---:R-:W-:-:S05]  /*1490*/  IMAD R2, R111, 0x40, R107 ;  /* 0x000000406f027824 */ /* 0x004fca00078e026b */
[----:B------:R-:W-:-:S04]  /*14a0*/  IADD3 R2, R2, -0x40, RZ ;  /* 0xffffffc002027810 */ /* 0x000fc80007ffe0ff */
[C---:B------:R-:W-:Y:S01]  /*14b0*/  ISETP.GE.AND P0, PT, R2.reuse, R48, PT ;  /* 0x000000300200720c */ /* 0x040fe20003f06270 */
[----:B------:R-:W-:Y:S02]  /*14c0*/  IMAD.IADD R22, R2, 0x1, R115 ;  /* 0x0000000102167824 */ /* 0x000fe400078e0273 */
[----:B------:R-:W-:Y:S01]  /*14d0*/  IMAD R2, R3, c[0x0][0x2b0], RZ ;  /* 0x0000ac0003027a24 */ /* 0x000fe200078e02ff */
[----:B------:R-:W-:Y:S01]  /*14e0*/  ISETP.GT.OR P0, PT, R107, 0x3f, P0 ;  /* 0x0000003f6b00780c */ /* 0x000fe20000704670 */
[----:B------:R-:W-:-:S04]  /*14f0*/  @P1 IMAD.HI.U32 R3, R22, c[0x0][0x2bc], RZ ;  /* 0x0000af0016031a27 */ /* 0x000fc800078e00ff */
[----:B------:R-:W-:Y:S02]  /*1500*/  IMAD R2, R0, c[0x0][0x2b4], R2 ;  /* 0x0000ad0000027a24 */ /* 0x000fe400078e0202 */
[----:B------:R-:W-:Y:S01]  /*1510*/  IMAD.MOV.U32 R21, RZ, RZ, R22 ;  /* 0x000000ffff157224 */ /* 0x000fe200078e0016 */
[----:B------:R-:W-:Y:S01]  /*1520*/  @P1 SHF.R.U32.HI R21, RZ, c[0x0][0x2c0], R3 ;  /* 0x0000b000ff151a19 */ /* 0x000fe20000011603 */
[----:B------:R-:W-:-:S04]  /*1530*/  IMAD.IADD R100, R103, 0x1, R2 ;  /* 0x0000000167647824 */ /* 0x000fc800078e0202 */
[C---:B------:R-:W-:Y:S01]  /*1540*/  @!P0 IADD3 R0, P1, R21.reuse, R102, RZ ;  /* 0x0000006615008210 */ /* 0x040fe20007f3e0ff */
[----:B------:R-:W-:Y:S03]  /*1550*/  STL [R1+0xa8], R100 ;  /* 0x0000a86401007387 */ /* 0x000fe60000100800 */
[----:B------:R-:W-:Y:S01]  /*1560*/  @!P0 LEA.HI.X.SX32 R3, R21, R100, 0x1, P1 ;  /* 0x0000006415038211 */ /* 0x000fe200008f0eff */
[----:B------:R-:W2:Y:S01]  /*1570*/  LDL R41, [R1+0x6c] ;  /* 0x00006c0001297983 */ /* 0x000ea20000100800 */
[----:B------:R-:W-:-:S03]  /*1580*/  @!P0 LEA R2, P1, R0, c[0x0][0x2a0], 0x2 ;  /* 0x0000a80000028a11 */ /* 0x000fc600078210ff */
[----:B------:R-:W4:Y:S01]  /*1590*/  LDL R30, [R1+0xf0] ;  /* 0x0000f000011e7983 */ /* 0x000f220000100800 */
[----:B------:R-:W-:-:S03]  /*15a0*/  @!P0 LEA.HI.X R3, R0, c[0x0][0x2a4], R3, 0x2, P1 ;  /* 0x0000a90000038a11 */ /* 0x000fc600008f1403 */
[----:B------:R-:W4:Y:S04]  /*15b0*/  LDL R45, [R1+0x70] ;  /* 0x00007000012d7983 */ /* 0x000f280000100800 */
[----:B------:R-:W4:Y:S04]  /*15c0*/  LDL R28, [R1+0xe8] ;  /* 0x0000e800011c7983 */ /* 0x000f280000100800 */
[----:B------:R-:W4:Y:S04]  /*15d0*/  LDL R31, [R1+0x54] ;  /* 0x00005400011f7983 */ /* 0x000f280000100800 */
[----:B------:R-:W4:Y:S04]  /*15e0*/  LDL R40, [R1+0x68] ;  /* 0x0000680001287983 */ /* 0x000f280000100800 */
[----:B------:R-:W4:Y:S04]  /*15f0*/  LDL R32, [R1+0xf4] ;  /* 0x0000f40001207983 */ /* 0x000f280000100800 */
[----:B------:R-:W4:Y:S04]  /*1600*/  LDL R29, [R1+0xec] ;  /* 0x0000ec00011d7983 */ /* 0x000f280000100800 */
[----:B------:R-:W4:Y:S04]  /*1610*/  LDL R44, [R1+0x4c] ;  /* 0x00004c00012c7983 */ /* 0x000f280000100800 */
[----:B------:R1:W4:Y:S01]  /*1620*/  @!P0 LDG.E R25, [R2.64] ;  /* 0x0000000602198981 */ /* 0x000322000c1e1900 */
[----:B------:R-:W-:-:S04]  /*1630*/  IMAD.IADD R4, R107, 0x1, R50 ;  /* 0x000000016b047824 */ /* 0x000fc800078e0232 */
[----:B------:R-:W-:-:S04]  /*1640*/  @P2 IMAD.HI.U32 R7, R4, c[0x0][0x2c8], RZ ;  /* 0x0000b20004072a27 */ /* 0x000fc800078e00ff */
[----:B------:R-:W-:Y:S01]  /*1650*/  IMAD.MOV.U32 R0, RZ, RZ, R4 ;  /* 0x000000ffff007224 */ /* 0x000fe200078e0004 */
[----:B------:R-:W-:-:S04]  /*1660*/  @P2 SHF.R.U32.HI R0, RZ, c[0x0][0x2cc], R7 ;  /* 0x0000b300ff002a19 */ /* 0x000fc80000011607 */
[----:B------:R-:W-:Y:S01]  /*1670*/  SHF.R.S32.HI R7, RZ, 0x1f, R0 ;  /* 0x0000001fff077819 */ /* 0x000fe20000011400 */
[----:B-1----:R-:W-:-:S04]  /*1680*/  IMAD.WIDE.U32 R2, R47, c[0x0][0x1b8], RZ ;  /* 0x00006e002f027a25 */ /* 0x002fc800078e00ff */
[----:B------:R-:W-:Y:S02]  /*1690*/  IMAD.IADD R3, R3, 0x1, R5 ;  /* 0x0000000103037824 */ /* 0x000fe400078e0205 */
[----:B------:R-:W-:Y:S02]  /*16a0*/  IMAD R5, R6, c[0x0][0x1c0], RZ ;  /* 0x0000700006057a24 */ /* 0x000fe400078e02ff */
[----:B------:R-:W-:-:S04]  /*16b0*/  IMAD.WIDE.U32 R2, R16, c[0x0][0x1c0], R2 ;  /* 0x0000700010027a25 */ /* 0x000fc800078e0002 */
[----:B------:R-:W-:Y:S02]  /*16c0*/  IMAD R6, R16, c[0x0][0x1c4], R5 ;  /* 0x0000710010067a24 */ /* 0x000fe400078e0205 */
[----:B------:R-:W-:-:S04]  /*16d0*/  IMAD.MOV R5, RZ, RZ, -R0 ;  /* 0x000000ffff057224 */ /* 0x000fc800078e0a00 */
[----:B------:R-:W-:Y:S02]  /*16e0*/  IMAD R4, R5, c[0x0][0x2c4], R4 ;  /* 0x0000b10005047a24 */ /* 0x000fe400078e0204 */
[----:B------:R-:W-:Y:S02]  /*16f0*/  IMAD R5, R7, c[0x0][0x1b0], RZ ;  /* 0x00006c0007057a24 */ /* 0x000fe400078e02ff */
[----:B------:R-:W-:Y:S02]  /*1700*/  IMAD.IADD R3, R3, 0x1, R6 ;  /* 0x0000000103037824 */ /* 0x000fe400078e0206 */
[C---:B------:R-:W-:Y:S01]  /*1710*/  IMAD R6, R0.reuse, c[0x0][0x1b4], R5 ;  /* 0x00006d0000067a24 */ /* 0x040fe200078e0205 */
[----:B------:R-:W-:Y:S01]  /*1720*/  SHF.R.S32.HI R5, RZ, 0x1f, R4 ;  /* 0x0000001fff057819 */ /* 0x000fe20000011404 */
[----:B------:R-:W-:-:S04]  /*1730*/  IMAD.WIDE.U32 R2, R0, c[0x0][0x1b0], R2 ;  /* 0x00006c0000027a25 */ /* 0x000fc800078e0002 */
[----:B------:R-:W-:Y:S02]  /*1740*/  IMAD R0, R5, c[0x0][0x1a8], RZ ;  /* 0x00006a0005007a24 */ /* 0x000fe400078e02ff */
[----:B------:R-:W-:Y:S02]  /*1750*/  IMAD.IADD R3, R3, 0x1, R6 ;  /* 0x0000000103037824 */ /* 0x000fe400078e0206 */
[C---:B------:R-:W-:Y:S02]  /*1760*/  IMAD R0, R4.reuse, c[0x0][0x1ac], R0 ;  /* 0x00006b0004007a24 */ /* 0x040fe400078e0200 */
[----:B------:R-:W-:Y:S01]  /*1770*/  IMAD.WIDE.U32 R2, R4, c[0x0][0x1a8], R2 ;  /* 0x00006a0004027a25 */ /* 0x000fe200078e0002 */
[----:B---3--:R-:W-:-:S03]  /*1780*/  SHF.R.S32.HI R27, RZ, 0x1f, R52 ;  /* 0x0000001fff1b7819 */ /* 0x008fc60000011434 */
[----:B------:R-:W-:Y:S01]  /*1790*/  IMAD.IADD R0, R3, 0x1, R0 ;  /* 0x0000000103007824 */ /* 0x000fe200078e0200 */
[C---:B------:R-:W-:Y:S02]  /*17a0*/  LEA R17, P0, R2.reuse, c[0x0][0x160], 0x1 ;  /* 0x0000580002117a11 */ /* 0x040fe400078008ff */
[----:B------:R-:W-:Y:S02]  /*17b0*/  LEA.HI R27, R27, R52, RZ, 0x3 ;  /* 0x000000341b1b7211 */ /* 0x000fe400078f18ff */
[----:B------:R-:W-:Y:S01]  /*17c0*/  LEA.HI.X R16, R2, c[0x0][0x164], R0, 0x1, P0 ;  /* 0x0000590002107a11 */ /* 0x000fe200000f0c00 */
[----:B------:R-:W2:Y:S01]  /*17d0*/  SHFL.IDX PT, R3, R17, RZ, 0x181f ;  /* 0x00181fff11037589 */ /* 0x000ea200000e0000 */
[----:B------:R-:W-:Y:S01]  /*17e0*/  SHF.R.S32.HI R27, RZ, 0x3, R27 ;  /* 0x00000003ff1b7819 */ /* 0x000fe2000001141b */
[----:B------:R-:W-:Y:S02]  /*17f0*/  IMAD R23, R51, c[0x0][0x168], RZ ;  /* 0x00005a0033177a24 */ /* 0x000fe400078e02ff */
[----:B------:R-:W4:Y:S02]  /*1800*/  SHFL.IDX PT, R4, R16, RZ, 0x181f ;  /* 0x00181fff10047589 */ /* 0x000f2400000e0000 */
[----:B------:R-:W-:-:S05]  /*1810*/  IMAD.IADD R20, R27, 0x1, R50 ;  /* 0x000000011b147824 */ /* 0x000fca00078e0232 */
[C---:B------:R-:W-:Y:S01]  /*1820*/  ISETP.GE.AND P0, PT, R20.reuse, R23, PT ;  /* 0x000000171400720c */ /* 0x040fe20003f06270 */
[----:B------:R-:W1:Y:S01]  /*1830*/  SHFL.IDX PT, R0, R17, 0x1, 0x181f ;  /* 0x00381f0011007f89 */ /* 0x000e6200000e0000 */
[----:B------:R-:W-:-:S03]  /*1840*/  IADD3 R5, R20, 0x20, RZ ;  /* 0x0000002014057810 */ /* 0x000fc60007ffe0ff */
[----:B------:R-:W3:Y:S01]  /*1850*/  SHFL.IDX PT, R2, R16, 0x1, 0x181f ;  /* 0x00381f0010027f89 */ /* 0x000ee200000e0000 */
[----:B------:R-:W-:Y:S01]  /*1860*/  ISETP.GE.AND P1, PT, R5, R23, PT ;  /* 0x000000170500720c */ /* 0x000fe20003f26270 */
[----:B------:R-:W-:-:S06]  /*1870*/  IMAD.WIDE.U32 R98, R47, c[0x0][0x1e8], RZ ;  /* 0x00007a002f627a25 */ /* 0x000fcc00078e00ff */
[----:B--2---:R-:W-:-:S04]  /*1880*/  @!P0 LEA R10, P3, R41, R3, 0x1 ;  /* 0x00000003290a8211 */ /* 0x004fc800078608ff */
[-C--:B----4-:R-:W-:Y:S02]  /*1890*/  @!P0 LEA.HI.X R11, R41, R4.reuse, R30, 0x1, P3 ;  /* 0x00000004290b8211 */ /* 0x090fe400018f0c1e */
[-C--:B------:R-:W-:Y:S02]  /*18a0*/  @!P0 LEA R6, P3, R45, R3.reuse, 0x1 ;  /* 0x000000032d068211 */ /* 0x080fe400078608ff */
[----:B------:R-:W-:Y:S02]  /*18b0*/  ISETP.GE.AND P4, PT, R41, c[0x0][0x198], PT ;  /* 0x0000660029007a0c */ /* 0x000fe40003f86270 */
[----:B------:R-:W-:Y:S02]  /*18c0*/  @!P0 LEA.HI.X R7, R45, R4, R28, 0x1, P3 ;  /* 0x000000042d078211 */ /* 0x000fe400018f0c1c */
[C---:B------:R-:W-:Y:S02]  /*18d0*/  ISETP.GE.AND P3, PT, R31.reuse, c[0x0][0x198], PT ;  /* 0x000066001f007a0c */ /* 0x040fe40003f66270 */
[----:B------:R-:W-:-:S02]  /*18e0*/  @!P0 LEA R12, P2, R31, R3, 0x1 ;  /* 0x000000031f0c8211 */ /* 0x000fc400078408ff */
[C---:B------:R-:W-:Y:S02]  /*18f0*/  ISETP.GE.AND P5, PT, R40.reuse, c[0x0][0x198], PT ;  /* 0x0000660028007a0c */ /* 0x040fe40003fa6270 */
[----:B------:R-:W-:Y:S02]  /*1900*/  ISETP.GE.AND P6, PT, R45, c[0x0][0x198], PT ;  /* 0x000066002d007a0c */ /* 0x000fe40003fc6270 */
[----:B------:R-:W-:Y:S02]  /*1910*/  @!P0 LEA.HI.X R13, R31, R4, R32, 0x1, P2 ;  /* 0x000000041f0d8211 */ /* 0x000fe400010f0c20 */
[----:B------:R-:W-:-:S04]  /*1920*/  @!P0 LEA R8, P2, R40, R3, 0x1 ;  /* 0x0000000328088211 */ /* 0x000fc800078408ff */
[----:B------:R-:W-:Y:S01]  /*1930*/  @!P0 LEA.HI.X R9, R40, R4, R29, 0x1, P2 ;  /* 0x0000000428098211 */ /* 0x000fe200010f0c1d */
[----:B------:R2:W-:Y:S04]  /*1940*/  @!P0 LDGSTS.E.BYPASS.LTC128B.128 [R44+0x100], [R12.64], !P3 ;  /* 0x001000000c2c8fae */ /* 0x0005e8000d901d46 */
[----:B------:R4:W-:Y:S04]  /*1950*/  @!P0 LDGSTS.E.BYPASS.LTC128B.128 [R44+0x4100], [R10.64], !P4 ;  /* 0x041000000a2c8fae */ /* 0x0009e8000e101d46 */
[----:B------:R2:W-:Y:S04]  /*1960*/  @!P0 LDGSTS.E.BYPASS.LTC128B.128 [R44+0x8100], [R8.64], !P5 ;  /* 0x08100000082c8fae */ /* 0x0005e8000e901d46 */
[----:B------:R4:W-:Y:S01]  /*1970*/  @!P0 LDGSTS.E.BYPASS.LTC128B.128 [R44+0xc100], [R6.64], !P6 ;  /* 0x0c100000062c8fae */ /* 0x0009e2000f101d46 */
[----:B-1----:R-:W-:-:S04]  /*1980*/  @!P1 LEA R18, P2, R31, R0, 0x1 ;  /* 0x000000001f129211 */ /* 0x002fc800078408ff */
[----:B---3--:R-:W-:Y:S02]  /*1990*/  @!P1 LEA.HI.X R19, R31, R2, R32, 0x1, P2 ;  /* 0x000000021f139211 */ /* 0x008fe400010f0c20 */
[----:B------:R-:W-:-:S03]  /*19a0*/  IADD3 R3, R20, 0x40, RZ ;  /* 0x0000004014037810 */ /* 0x000fc60007ffe0ff */
[----:B------:R1:W-:Y:S01]  /*19b0*/  @!P1 LDGSTS.E.BYPASS.LTC128B.128 [R44+0x1100], [R18.64], !P3 ;  /* 0x01100000122c9fae */ /* 0x0003e2000d901d46 */
[----:B--2---:R-:W-:-:S04]  /*19c0*/  @!P1 LEA R8, P0, R41, R0, 0x1 ;  /* 0x0000000029089211 */ /* 0x004fc800078008ff */
[----:B------:R-:W-:Y:S02]  /*19d0*/  @!P1 LEA.HI.X R9, R41, R2, R30, 0x1, P0 ;  /* 0x0000000229099211 */ /* 0x000fe400000f0c1e */
[----:B----4-:R-:W-:-:S03]  /*19e0*/  @!P1 LEA R6, P0, R40, R0, 0x1 ;  /* 0x0000000028069211 */ /* 0x010fc600078008ff */
[----:B------:R2:W-:Y:S01]  /*19f0*/  @!P1 LDGSTS.E.BYPASS.LTC128B.128 [R44+0x5100], [R8.64], !P4 ;  /* 0x05100000082c9fae */ /* 0x0005e2000e101d46 */
[----:B------:R-:W-:Y:S02]  /*1a00*/  @!P1 LEA.HI.X R7, R40, R2, R29, 0x1, P0 ;  /* 0x0000000228079211 */ /* 0x000fe400000f0c1d */
[C---:B------:R-:W-:Y:S02]  /*1a10*/  @!P1 LEA R4, P0, R45.reuse, R0, 0x1 ;  /* 0x000000002d049211 */ /* 0x040fe400078008ff */
[----:B------:R-:W3:Y:S02]  /*1a20*/  SHFL.IDX PT, R0, R17, 0x2, 0x181f ;  /* 0x00581f0011007f89 */ /* 0x000ee400000e0000 */
[----:B------:R-:W-:Y:S02]  /*1a30*/  @!P1 LEA.HI.X R5, R45, R2, R28, 0x1, P0 ;  /* 0x000000022d059211 */ /* 0x000fe400000f0c1c */
[----:B------:R-:W4:Y:S01]  /*1a40*/  SHFL.IDX PT, R2, R16, 0x2, 0x181f ;  /* 0x00581f0010027f89 */ /* 0x000f2200000e0000 */
[----:B------:R-:W-:-:S03]  /*1a50*/  ISETP.GE.AND P0, PT, R3, R23, PT ;  /* 0x000000170300720c */ /* 0x000fc60003f06270 */
[----:B------:R1:W-:Y:S04]  /*1a60*/  @!P1 LDGSTS.E.BYPASS.LTC128B.128 [R44+0x9100], [R6.64], !P5 ;  /* 0x09100000062c9fae */ /* 0x0003e8000e901d46 */
[----:B------:R1:W-:Y:S06]  /*1a70*/  @!P1 LDGSTS.E.BYPASS.LTC128B.128 [R44+0xd100], [R4.64], !P6 ;  /* 0x0d100000042c9fae */ /* 0x0003ec000f101d46 */
[----:B---3--:R-:W-:-:S04]  /*1a80*/  @!P0 LEA R10, P1, R41, R0, 0x1 ;  /* 0x00000000290a8211 */ /* 0x008fc800078208ff */
[----:B----4-:R-:W-:Y:S02]  /*1a90*/  @!P0 LEA.HI.X R11, R41, R2, R30, 0x1, P1 ;  /* 0x00000002290b8211 */ /* 0x010fe400008f0c1e */
[CC--:B--2---:R-:W-:Y:S02]  /*1aa0*/  @!P0 LEA R8, P1, R40.reuse, R0.reuse, 0x1 ;  /* 0x0000000028088211 */ /* 0x0c4fe400078208ff */
[C---:B------:R-:W-:Y:S02]  /*1ab0*/  @!P0 LEA R14, P2, R31.reuse, R0, 0x1 ;  /* 0x000000001f0e8211 */ /* 0x040fe400078408ff */
[-C--:B------:R-:W-:Y:S02]  /*1ac0*/  @!P0 LEA.HI.X R9, R40, R2.reuse, R29, 0x1, P1 ;  /* 0x0000000228098211 */ /* 0x080fe400008f0c1d */
[----:B------:R-:W-:Y:S02]  /*1ad0*/  @!P0 LEA.HI.X R15, R31, R2, R32, 0x1, P2 ;  /* 0x000000021f0f8211 */ /* 0x000fe400010f0c20 */
[----:B-1----:R-:W-:Y:S01]  /*1ae0*/  @!P0 LEA R4, P1, R45, R0, 0x1 ;  /* 0x000000002d048211 */ /* 0x002fe200078208ff */
[----:B------:R-:W-:-:S02]  /*1af0*/  IMAD.MOV R0, RZ, RZ, -R21 ;  /* 0x000000ffff007224 */ /* 0x000fc400078e0a15 */
[----:B------:R1:W-:Y:S02]  /*1b00*/  @!P0 LDGSTS.E.BYPASS.LTC128B.128 [R44+0x2100], [R14.64], !P3 ;  /* 0x021000000e2c8fae */ /* 0x0003e4000d901d46 */
[----:B------:R-:W-:Y:S02]  /*1b10*/  IMAD R26, R0, c[0x0][0x2b8], R22 ;  /* 0x0000ae00001a7a24 */ /* 0x000fe400078e0216 */
[----:B------:R2:W-:Y:S01]  /*1b20*/  @!P0 LDGSTS.E.BYPASS.LTC128B.128 [R44+0x6100], [R10.64], !P4 ;  /* 0x061000000a2c8fae */ /* 0x0005e2000e101d46 */
[----:B------:R-:W-:Y:S01]  /*1b30*/  @!P0 LEA.HI.X R5, R45, R2, R28, 0x1, P1 ;  /* 0x000000022d058211 */ /* 0x000fe200008f0c1c */
[----:B------:R-:W-:Y:S02]  /*1b40*/  IMAD.WIDE.U32 R2, R26, c[0x0][0x1e0], RZ ;  /* 0x000078001a027a25 */ /* 0x000fe400078e00ff */
[----:B------:R-:W-:Y:S01]  /*1b50*/  STL [R1+0x58], R25 ;  /* 0x0000581901007387 */ /* 0x000fe20000100800 */
[----:B--2---:R-:W-:-:S03]  /*1b60*/  SHF.R.S32.HI R11, RZ, 0x1f, R26 ;  /* 0x0000001fff0b7819 */ /* 0x004fc6000001141a */
[----:B------:R2:W2:Y:S02]  /*1b70*/  SHFL.IDX PT, R12, R17, 0x3, 0x181f ;  /* 0x00781f00110c7f89 */ /* 0x0004a400000e0000 */
[----:B------:R-:W-:Y:S02]  /*1b80*/  IMAD R0, R11, c[0x0][0x1e0], RZ ;  /* 0x000078000b007a24 */ /* 0x000fe400078e02ff */
[----:B------:R4:W1:Y:S02]  /*1b90*/  SHFL.IDX PT, R13, R16, 0x3, 0x181f ;  /* 0x00781f00100d7f89 */ /* 0x00086400000e0000 */
[----:B------:R-:W-:Y:S01]  /*1ba0*/  IMAD R0, R26, c[0x0][0x1e4], R0 ;  /* 0x000079001a007a24 */ /* 0x000fe200078e0200 */
[----:B------:R-:W-:Y:S01]  /*1bb0*/  IADD3 R20, R20, 0x60, RZ ;  /* 0x0000006014147810 */ /* 0x000fe20007ffe0ff */
[----:B------:R1:W-:Y:S02]  /*1bc0*/  @!P0 LDGSTS.E.BYPASS.LTC128B.128 [R44+0xa100], [R8.64], !P5 ;  /* 0x0a100000082c8fae */ /* 0x0003e4000e901d46 */
[----:B------:R-:W-:-:S02]  /*1bd0*/  IMAD.IADD R3, R3, 0x1, R0 ;  /* 0x0000000103037824 */ /* 0x000fc400078e0200 */
[----:B------:R-:W-:Y:S01]  /*1be0*/  IMAD R0, R24, c[0x0][0x1e8], RZ ;  /* 0x00007a0018007a24 */ /* 0x000fe200078e02ff */
[----:B------:R-:W-:Y:S03]  /*1bf0*/  STL [R1+0x5c], R26 ;  /* 0x00005c1a01007387 */ /* 0x000fe60000100800 */
[----:B------:R-:W-:Y:S01]  /*1c00*/  IMAD R0, R47, c[0x0][0x1ec], R0 ;  /* 0x00007b002f007a24 */ /* 0x000fe200078e0200 */
[----:B------:R-:W-:Y:S01]  /*1c10*/  ISETP.GE.AND P2, PT, R20, R23, PT ;  /* 0x000000171400720c */ /* 0x000fe20003f46270 */
[----:B------:R2:W-:Y:S02]  /*1c20*/  @!P0 LDGSTS.E.BYPASS.LTC128B.128 [R44+0xe100], [R4.64], !P6 ;  /* 0x0e100000042c8fae */ /* 0x0005e4000f101d46 */
[----:B------:R-:W-:Y:S02]  /*1c30*/  IMAD.IADD R97, R99, 0x1, R0 ;  /* 0x0000000163617824 */ /* 0x000fe400078e0200 */
[----:B------:R-:W-:Y:S04]  /*1c40*/  STL.64 [R1+0x90], R98 ;  /* 0x0000906201007387 */ /* 0x000fe80000100a00 */
[----:B------:R-:W-:Y:S04]  /*1c50*/  STL [R1+0x88], R97 ;  /* 0x0000886101007387 */ /* 0x000fe80000100800 */
[----:B------:R-:W3:Y:S04]  /*1c60*/  LDL R18, [R1+0x3c] ;  /* 0x00003c0001127983 */ /* 0x000ee80000100800 */
[----:B--2---:R-:W2:Y:S04]  /*1c70*/  LDL R17, [R1+0x40] ;  /* 0x0000400001117983 */ /* 0x004ea80000100800 */
[----:B----4-:R-:W4:Y:S04]  /*1c80*/  LDL R16, [R1+0x48] ;  /* 0x0000480001107983 */ /* 0x010f280000100800 */
[----:B-1----:R-:W4:Y:S01]  /*1c90*/  LDL R15, [R1+0x44] ;  /* 0x00004400010f7983 */ /* 0x002f220000100800 */
[----:B------:R-:W-:-:S02]  /*1ca0*/  @!P2 LEA R6, P1, R31, R12, 0x1 ;  /* 0x0000000c1f06a211 */ /* 0x000fc400078208ff */
[----:B------:R-:W-:Y:S02]  /*1cb0*/  SHF.R.S32.HI R14, RZ, 0x1f, R25 ;  /* 0x0000001fff0e7819 */ /* 0x000fe40000011419 */
[----:B------:R-:W-:Y:S01]  /*1cc0*/  @!P2 LEA.HI.X R7, R31, R13, R32, 0x1, P1 ;  /* 0x0000000d1f07a211 */ /* 0x000fe200008f0c20 */
[----:B------:R-:W-:Y:S01]  /*1cd0*/  IMAD.WIDE.U32 R2, R25, c[0x0][0x1f0], R2 ;  /* 0x00007c0019027a25 */ /* 0x000fe200078e0002 */
[----:B------:R-:W-:-:S03]  /*1ce0*/  @!P2 LEA R4, P0, R41, R12, 0x1 ;  /* 0x0000000c2904a211 */ /* 0x000fc600078008ff */
[----:B------:R1:W-:Y:S01]  /*1cf0*/  @!P2 LDGSTS.E.BYPASS.LTC128B.128 [R44+0x3100], [R6.64], !P3 ;  /* 0x03100000062cafae */ /* 0x0003e2000d901d46 */
[----:B------:R-:W-:Y:S02]  /*1d00*/  @!P2 LEA.HI.X R5, R41, R13, R30, 0x1, P0 ;  /* 0x0000000d2905a211 */ /* 0x000fe400000f0c1e */
[----:B------:R-:W-:-:S03]  /*1d10*/  IADD3 R0, P0, R2, R98, RZ ;  /* 0x0000006202007210 */ /* 0x000fc60007f1e0ff */
[----:B------:R1:W-:Y:S02]  /*1d20*/  @!P2 LDGSTS.E.BYPASS.LTC128B.128 [R44+0x7100], [R4.64], !P4 ;  /* 0x07100000042cafae */ /* 0x0003e4000e101d46 */
[----:B-1----:R-:W-:-:S04]  /*1d30*/  IMAD R6, R14, c[0x0][0x1f0], RZ ;  /* 0x00007c000e067a24 */ /* 0x002fc800078e02ff */
[----:B------:R-:W-:-:S05]  /*1d40*/  IMAD R6, R25, c[0x0][0x1f4], R6 ;  /* 0x00007d0019067a24 */ /* 0x000fca00078e0206 */
[----:B------:R-:W-:Y:S02]  /*1d50*/  IADD3.X R2, R97, R3, R6, P0, !PT ;  /* 0x0000000361027210 */ /* 0x000fe400007fe406 */
[----:B------:R-:W-:Y:S02]  /*1d60*/  LEA R3, R111, 0xffffffc0, 0x6 ;  /* 0xffffffc06f037811 */ /* 0x000fe400078e30ff */
[----:B------:R-:W-:-:S03]  /*1d70*/  LEA R8, P0, R0, c[0x0][0x1c8], 0x1 ;  /* 0x0000720000087a11 */ /* 0x000fc600078008ff */
[----:B------:R-:W-:Y:S01]  /*1d80*/  IMAD.IADD R92, R48, 0x1, -R3 ;  /* 0x00000001305c7824 */ /* 0x000fe200078e0a03 */
[----:B------:R-:W-:Y:S02]  /*1d90*/  LEA.HI.X R9, R0, c[0x0][0x1cc], R2, 0x1, P0 ;  /* 0x0000730000097a11 */ /* 0x000fe400000f0c02 */
[----:B------:R-:W1:Y:S01]  /*1da0*/  SHFL.IDX PT, R0, R8, RZ, 0x181f ;  /* 0x00181fff08007589 */ /* 0x000e6200000e0000 */
[----:B------:R-:W-:-:S03]  /*1db0*/  IMAD.IADD R10, R92, 0x1, -R27 ;  /* 0x000000015c0a7824 */ /* 0x000fc600078e0a1b */
[----:B------:R-:W1:Y:S02]  /*1dc0*/  SHFL.IDX PT, R6, R9, RZ, 0x181f ;  /* 0x00181fff09067589 */ /* 0x000e6400000e0000 */
[----:B------:R-:W-:Y:S02]  /*1dd0*/  ISETP.GE.AND P1, PT, R10, 0x1, PT ;  /* 0x000000010a00780c */ /* 0x000fe40003f26270 */
[----:B------:R-:W-:-:S04]  /*1de0*/  @!P2 LEA R2, P0, R40, R12, 0x1 ;  /* 0x0000000c2802a211 */ /* 0x000fc800078008ff */
[-C--:B------:R-:W-:Y:S02]  /*1df0*/  @!P2 LEA.HI.X R3, R40, R13.reuse, R29, 0x1, P0 ;  /* 0x0000000d2803a211 */ /* 0x080fe400000f0c1d */
[C---:B------:R-:W-:Y:S01]  /*1e00*/  @!P2 LEA R4, P0, R45.reuse, R12, 0x1 ;  /* 0x0000000c2d04a211 */ /* 0x040fe200078008ff */
[----:B------:R-:W1:Y:S03]  /*1e10*/  SHFL.IDX PT, R8, R8, 0x1, 0x181f ;  /* 0x00381f0008087f89 */ /* 0x000e6600000e0000 */
[----:B------:R-:W-:Y:S01]  /*1e20*/  @!P2 LEA.HI.X R5, R45, R13, R28, 0x1, P0 ;  /* 0x0000000d2d05a211 */ /* 0x000fe200000f0c1c */
[----:B------:R1:W-:Y:S01]  /*1e30*/  @!P2 LDGSTS.E.BYPASS.LTC128B.128 [R44+0xb100], [R2.64], !P5 ;  /* 0x0b100000022cafae */ /* 0x0003e2000e901d46 */
[----:B------:R-:W-:Y:S02]  /*1e40*/  @P1 ISETP.GE.AND P4, PT, R31, c[0x0][0x1d4], PT ;  /* 0x000075001f001a0c */ /* 0x000fe40003f86270 */
[----:B------:R-:W-:Y:S01]  /*1e50*/  @P1 ISETP.GE.AND P3, PT, R41, c[0x0][0x1d4], PT ;  /* 0x0000750029001a0c */ /* 0x000fe20003f66270 */
[----:B------:R1:W-:Y:S04]  /*1e60*/  @!P2 LDGSTS.E.BYPASS.LTC128B.128 [R44+0xf100], [R4.64], !P6 ;  /* 0x0f100000042cafae */ /* 0x0003e8000f101d46 */
[----:B------:R-:W1:Y:S04]  /*1e70*/  SHFL.IDX PT, R9, R9, 0x1, 0x181f ;  /* 0x00381f0009097f89 */ /* 0x000e6800000e0000 */
[----:B------:R-:W0:Y:S01]  /*1e80*/  LDGDEPBAR ;  /* 0x00000000000079af */ /* 0x000e220000000000 */
[----:B-1----:R-:W-:-:S02]  /*1e90*/  @P1 LEA R2, P0, R31, R0, 0x1 ;  /* 0x000000001f021211 */ /* 0x002fc400078008ff */
[----:B------:R-:W-:Y:S02]  /*1ea0*/  @P1 LEA R4, P2, R41, R0, 0x1 ;  /* 0x0000000029041211 */ /* 0x000fe400078408ff */
[-C--:B------:R-:W-:Y:S02]  /*1eb0*/  @P1 LEA.HI.X R3, R31, R6.reuse, R32, 0x1, P0 ;  /* 0x000000061f031211 */ /* 0x080fe400000f0c20 */
[----:B------:R-:W-:Y:S02]  /*1ec0*/  @P1 LEA.HI.X R5, R41, R6, R30, 0x1, P2 ;  /* 0x0000000629051211 */ /* 0x000fe400010f0c1e */
[----:B------:R-:W-:Y:S01]  /*1ed0*/  ISETP.GE.AND P0, PT, R10, 0x21, PT ;  /* 0x000000210a00780c */ /* 0x000fe20003f06270 */
[----:B------:R1:W-:Y:S01]  /*1ee0*/  @P1 LDGSTS.E.BYPASS.LTC128B.128 [R44+0x10100], [R2.64], !P4 ;  /* 0x10100000022c1fae */ /* 0x0003e2000e101d46 */
[----:B------:R-:W-:-:S03]  /*1ef0*/  @P1 ISETP.GE.AND P4, PT, R40, c[0x0][0x1d4], PT ;  /* 0x0000750028001a0c */ /* 0x000fc60003f86270 */
[----:B------:R1:W-:Y:S01]  /*1f00*/  @P1 LDGSTS.E.BYPASS.LTC128B.128 [R44+0x12100], [R4.64], !P3 ;  /* 0x12100000042c1fae */ /* 0x0003e2000d901d46 */
[----:B------:R-:W-:-:S07]  /*1f10*/  @P1 ISETP.GE.AND P3, PT, R45, c[0x0][0x1d4], PT ;  /* 0x000075002d001a0c */ /* 0x000fce0003f66270 */
[----:B------:R-:W-:Y:S02]  /*1f20*/  @P0 ISETP.GE.AND P5, PT, R31, c[0x0][0x1d4], PT ;  /* 0x000075001f000a0c */ /* 0x000fe40003fa6270 */
[----:B-1----:R-:W-:-:S04]  /*1f30*/  @P1 LEA R2, P2, R40, R0, 0x1 ;  /* 0x0000000028021211 */ /* 0x002fc800078408ff */
[----:B------:R-:W-:Y:S02]  /*1f40*/  @P1 LEA.HI.X R3, R40, R6, R29, 0x1, P2 ;  /* 0x0000000628031211 */ /* 0x000fe400010f0c1d */
[----:B------:R-:W-:-:S03]  /*1f50*/  @P1 LEA R4, P2, R45, R0, 0x1 ;  /* 0x000000002d041211 */ /* 0x000fc600078408ff */
[----:B------:R1:W-:Y:S01]  /*1f60*/  @P1 LDGSTS.E.BYPASS.LTC128B.128 [R44+0x14100], [R2.64], !P4 ;  /* 0x14100000022c1fae */ /* 0x0003e2000e101d46 */
[----:B------:R-:W-:-:S05]  /*1f70*/  @P1 LEA.HI.X R5, R45, R6, R28, 0x1, P2 ;  /* 0x000000062d051211 */ /* 0x000fca00010f0c1c */
[----:B------:R1:W-:Y:S01]  /*1f80*/  @P1 LDGSTS.E.BYPASS.LTC128B.128 [R44+0x16100], [R4.64], !P3 ;  /* 0x16100000042c1fae */ /* 0x0003e2000d901d46 */
[CC--:B------:R-:W-:Y:S02]  /*1f90*/  @P0 LEA R6, P1, R41.reuse, R8.reuse, 0x1 ;  /* 0x0000000829060211 */ /* 0x0c0fe400078208ff */
[C---:B------:R-:W-:Y:S02]  /*1fa0*/  @P0 ISETP.GE.AND P4, PT, R41.reuse, c[0x0][0x1d4], PT ;  /* 0x0000750029000a0c */ /* 0x040fe40003f86270 */
[----:B------:R-:W-:Y:S02]  /*1fb0*/  @P0 ISETP.GE.AND P3, PT, R40, c[0x0][0x1d4], PT ;  /* 0x0000750028000a0c */ /* 0x000fe40003f66270 */
[----:B------:R-:W-:Y:S02]  /*1fc0*/  @P0 LEA.HI.X R7, R41, R9, R30, 0x1, P1 ;  /* 0x0000000929070211 */ /* 0x000fe400008f0c1e */
[----:B------:R-:W-:Y:S02]  /*1fd0*/  @P0 ISETP.GE.AND P1, PT, R45, c[0x0][0x1d4], PT ;  /* 0x000075002d000a0c */ /* 0x000fe40003f26270 */
[----:B-1----:R-:W-:-:S04]  /*1fe0*/  @P0 LEA R2, P2, R31, R8, 0x1 ;  /* 0x000000081f020211 */ /* 0x002fc800078408ff */
[----:B------:R-:W-:Y:S02]  /*1ff0*/  @P0 LEA.HI.X R3, R31, R9, R32, 0x1, P2 ;  /* 0x000000091f030211 */ /* 0x000fe400010f0c20 */
[----:B------:R-:W-:-:S03]  /*2000*/  @P0 LEA R4, P2, R40, R8, 0x1 ;  /* 0x0000000828040211 */ /* 0x000fc600078408ff */
[----:B------:R1:W-:Y:S01]  /*2010*/  @P0 LDGSTS.E.BYPASS.LTC128B.128 [R44+0x11100], [R2.64], !P5 ;  /* 0x11100000022c0fae */ /* 0x0003e2000e901d46 */
[----:B------:R-:W-:-:S03]  /*2020*/  @P0 LEA.HI.X R5, R40, R9, R29, 0x1, P2 ;  /* 0x0000000928050211 */ /* 0x000fc600010f0c1d */
[----:B------:R2:W-:Y:S04]  /*2030*/  @P0 LDGSTS.E.BYPASS.LTC128B.128 [R44+0x13100], [R6.64], !P4 ;  /* 0x13100000062c0fae */ /* 0x0005e8000e101d46 */
[----:B------:R2:W-:Y:S01]  /*2040*/  @P0 LDGSTS.E.BYPASS.LTC128B.128 [R44+0x15100], [R4.64], !P3 ;  /* 0x15100000042c0fae */ /* 0x0005e2000d901d46 */
[----:B-1----:R-:W-:-:S04]  /*2050*/  @P0 LEA R2, P2, R45, R8, 0x1 ;  /* 0x000000082d020211 */ /* 0x002fc800078408ff */
[----:B------:R-:W-:-:S05]  /*2060*/  @P0 LEA.HI.X R3, R45, R9, R28, 0x1, P2 ;  /* 0x000000092d030211 */ /* 0x000fca00010f0c1c */
[----:B------:R1:W-:Y:S04]  /*2070*/  @P0 LDGSTS.E.BYPASS.LTC128B.128 [R44+0x17100], [R2.64], !P1 ;  /* 0x17100000022c0fae */ /* 0x0003e8000c901d46 */
[----:B------:R-:W0:Y:S01]  /*2080*/  LDGDEPBAR ;  /* 0x00000000000079af */ /* 0x000e220000000000 */
[----:B------:R-:W-:-:S04]  /*2090*/  DEPBAR.LE SB0, 0x1 ;  /* 0x000080400000791a */ /* 0x000fc80000000000 */
[----:B------:R-:W-:Y:S06]  /*20a0*/  BAR.SYNC.DEFER_BLOCKING 0x0 ;  /* 0x0000000000007b1d */ /* 0x000fec0000010000 */
[----:B---3--:R-:W-:Y:S04]  /*20b0*/  LDSM.16.M88.4 R168, [R18] ;  /* 0x0000000012a8783b */ /* 0x008fe80000000200 */
[----:B--2---:R-:W-:Y:S04]  /*20c0*/  LDSM.16.M88.4 R172, [R17] ;  /* 0x0000000011ac783b */ /* 0x004fe80000000200 */
[----:B----4-:R-:W-:Y:S04]  /*20d0*/  LDSM.16.M88.4 R192, [R16] ;  /* 0x0000000010c0783b */ /* 0x010fe80000000200 */
[----:B------:R-:W-:Y:S04]  /*20e0*/  LDSM.16.M88.4 R196, [R15] ;  /* 0x000000000fc4783b */ /* 0x000fe80000000200 */
[----:B------:R-:W-:Y:S04]  /*20f0*/  LDSM.16.M88.4 R200, [R18+0x4000] ;  /* 0x0040000012c8783b */ /* 0x000fe80000000200 */
        /* <DEDUP_REMOVED lines=10> */
[----:B------:R2:W-:Y:S04]  /*21a0*/  LDSM.16.M88.4 R244, [R15+0xc000] ;  /* 0x00c000000ff4783b */ /* 0x0005e80000000200 */
[----:B------:R-:W-:Y:S06]  /*21b0*/  BAR.SYNC.DEFER_BLOCKING 0x0 ;  /* 0x0000000000007b1d */ /* 0x000fec0000010000 */
[----:B------:R-:W2:Y:S01]  /*21c0*/  S2R R48, SR_TID.X ;  /* 0x0000000000307919 */ /* 0x000ea20000002100 */
[----:B------:R-:W-:-:S04]  /*21d0*/  DEPBAR.LE SB0, 0x0 ;  /* 0x000080000000791a */ /* 0x000fc80000000000 */
[----:B------:R-:W-:Y:S01]  /*21e0*/  BAR.SYNC.DEFER_BLOCKING 0x0 ;  /* 0x0000000000007b1d */ /* 0x000fe20000010000 */
[----:B--2---:R-:W-:-:S04]  /*21f0*/  SHF.R.S32.HI R15, RZ, 0x1f, R48 ;  /* 0x0000001fff0f7819 */ /* 0x004fc80000011430 */
[----:B------:R-:W-:-:S04]  /*2200*/  LEA.HI R15, R15, R48, RZ, 0x3 ;  /* 0x000000300f0f7211 */ /* 0x000fc800078f18ff */
[----:B------:R-:W-:Y:S01]  /*2210*/  LOP3.LUT R15, R15, 0xfffffff8, RZ, 0xc0, !PT ;  /* 0xfffffff80f0f7812 */ /* 0x000fe200078ec0ff */
[----:B------:R-:W2:Y:S04]  /*2220*/  LDSM.16.M88.4 R4, [R252] ;  /* 0x00000000fc04783b */ /* 0x000ea80000000200 */
[----:B------:R-:W-:Y:S02]  /*2230*/  IMAD.IADD R15, R48, 0x1, -R15 ;  /* 0x00000001300f7824 */ /* 0x000fe400078e0a0f */
[----:B------:R-:W-:Y:S01]  /*2240*/  IMAD R0, R11, c[0x0][0x208], RZ ;  /* 0x000082000b007a24 */ /* 0x000fe200078e02ff */
[----:B------:R-:W-:Y:S01]  /*2250*/  IADD3 R135, R252, 0x20, RZ ;  /* 0x00000020fc877810 */ /* 0x000fe20007ffe0ff */
[C---:B-1----:R-:W-:Y:S01]  /*2260*/  IMAD.WIDE.U32 R2, R26.reuse, c[0x0][0x208], RZ ;  /* 0x000082001a027a25 */ /* 0x042fe200078e00ff */
[----:B------:R-:W-:Y:S01]  /*2270*/  R2P PR, R15, 0x6 ;  /* 0x000000060f007804 */ /* 0x000fe20000000000 */
[----:B------:R-:W-:Y:S02]  /*2280*/  LDSM.16.M88.4 R36, [R252+0x1000] ;  /* 0x00100000fc24783b */ /* 0x000fe40000000200 */
[----:B------:R-:W-:-:S04]  /*2290*/  IMAD R0, R26, c[0x0][0x20c], R0 ;  /* 0x000083001a007a24 */ /* 0x000fc800078e0200 */
[----:B------:R-:W-:Y:S02]  /*22a0*/  IMAD.IADD R3, R3, 0x1, R0 ;  /* 0x0000000103037824 */ /* 0x000fe400078e0200 */
[----:B------:R-:W-:-:S04]  /*22b0*/  IMAD R0, R24, c[0x0][0x210], RZ ;  /* 0x0000840018007a24 */ /* 0x000fc800078e02ff */
[----:B------:R-:W-:Y:S01]  /*22c0*/  @P1 IADD3 R135, R252, -0x20, RZ ;  /* 0xffffffe0fc871810 */ /* 0x000fe20007ffe0ff */
[----:B------:R-:W-:-:S04]  /*22d0*/  IMAD.WIDE.U32 R8, R47, c[0x0][0x210], RZ ;  /* 0x000084002f087a25 */ /* 0x000fc800078e00ff */
[----:B------:R-:W1:Y:S01]  /*22e0*/  LDSM.16.M88.4 R20, [R135] ;  /* 0x000000008714783b */ /* 0x000e620000000200 */
[----:B------:R-:W-:Y:S01]  /*22f0*/  IMAD.WIDE.U32 R2, R25, c[0x0][0x218], R2 ;  /* 0x0000860019027a25 */ /* 0x000fe200078e0002 */
[----:B--2---:R-:W-:Y:S03]  /*2300*/  HMMA.16816.F32.BF16 R16, R168, R4, RZ ;  /* 0x00000004a810723c */ /* 0x004fe600000418ff */
[----:B------:R-:W-:Y:S02]  /*2310*/  IMAD.SHL.U32 R93, R31, 0x2, RZ ;  /* 0x000000021f5d7824 */ /* 0x000fe400078e00ff */
[----:B------:R-:W-:Y:S01]  /*2320*/  IMAD.SHL.U32 R94, R41, 0x2, RZ ;  /* 0x00000002295e7824 */ /* 0x000fe200078e00ff */
[----:B------:R-:W-:Y:S01]  /*2330*/  SHF.L.U64.HI R88, R31, 0x1, R32 ;  /* 0x000000011f587819 */ /* 0x000fe20000010220 */
[----:B------:R-:W-:Y:S01]  /*2340*/  STL.64 [R1+0xa0], R8 ;  /* 0x0000a00801007387 */ /* 0x000fe20000100a00 */
[----:B------:R-:W-:-:S02]  /*2350*/  IMAD R4, R47, c[0x0][0x214], R0 ;  /* 0x000085002f047a24 */ /* 0x000fc400078e0200 */
[----:B------:R-:W-:Y:S01]  /*2360*/  IMAD R0, R14, c[0x0][0x218], RZ ;  /* 0x000086000e007a24 */ /* 0x000fe200078e02ff */
[----:B------:R-:W-:Y:S01]  /*2370*/  SHF.L.U64.HI R89, R41, 0x1, R30 ;  /* 0x0000000129597819 */ /* 0x000fe2000001021e */
[----:B------:R-:W-:Y:S02]  /*2380*/  IMAD.IADD R5, R9, 0x1, R4 ;  /* 0x0000000109057824 */ /* 0x000fe400078e0204 */
[C---:B------:R-:W-:Y:S01]  /*2390*/  IMAD.SHL.U32 R95, R40.reuse, 0x2, RZ ;  /* 0x00000002285f7824 */ /* 0x040fe200078e00ff */
[----:B------:R-:W-:Y:S01]  /*23a0*/  SHF.L.U64.HI R90, R40, 0x1, R29 ;  /* 0x00000001285a7819 */ /* 0x000fe2000001021d */
[----:B------:R-:W-:Y:S01]  /*23b0*/  IMAD R4, R25, c[0x0][0x21c], R0 ;  /* 0x0000870019047a24 */ /* 0x000fe200078e0200 */
[----:B------:R-:W-:Y:S01]  /*23c0*/  IADD3 R0, P0, R2, R8, RZ ;  /* 0x0000000802007210 */ /* 0x000fe20007f1e0ff */
[----:B------:R-:W-:Y:S03]  /*23d0*/  STL [R1+0xac], R5 ;  /* 0x0000ac0501007387 */ /* 0x000fe60000100800 */
[----:B------:R-:W-:Y:S01]  /*23e0*/  IADD3.X R3, R5, R3, R4, P0, !PT ;  /* 0x0000000305037210 */ /* 0x000fe200007fe404 */
[----:B------:R-:W-:Y:S01]  /*23f0*/  HMMA.16816.F32.BF16 R12, R168, R6, RZ ;  /* 0x00000006a80c723c */ /* 0x000fe200000418ff */
[C---:B------:R-:W-:Y:S01]  /*2400*/  LEA R2, P0, R0.reuse, c[0x0][0x1f8], 0x1 ;  /* 0x00007e0000027a11 */ /* 0x040fe200078008ff */
[----:B------:R-:W-:Y:S03]  /*2410*/  LDSM.16.M88.4 R24, [R252+0x800] ;  /* 0x00080000fc18783b */ /* 0x000fe60000000200 */
[----:B------:R-:W-:Y:S01]  /*2420*/  LEA.HI.X R3, R0, c[0x0][0x1fc], R3, 0x1, P0 ;  /* 0x00007f0000037a11 */ /* 0x000fe200000f0c03 */
[----:B------:R-:W2:Y:S04]  /*2430*/  SHFL.IDX PT, R4, R2, RZ, 0x181f ;  /* 0x00181fff02047589 */ /* 0x000ea800000e0000 */
[----:B------:R-:W3:Y:S04]  /*2440*/  SHFL.IDX PT, R5, R3, RZ, 0x181f ;  /* 0x00181fff03057589 */ /* 0x000ee800000e0000 */
[----:B------:R-:W4:Y:S04]  /*2450*/  SHFL.IDX PT, R2, R2, 0x1, 0x181f ;  /* 0x00381f0002027f89 */ /* 0x000f2800000e0000 */
[----:B------:R-:W4:Y:S01]  /*2460*/  SHFL.IDX PT, R3, R3, 0x1, 0x181f ;  /* 0x00381f0003037f89 */ /* 0x000f2200000e0000 */
[----:B-1----:R-:W-:Y:S01]  /*2470*/  HMMA.16816.F32.BF16 R80, R172, R20, R16 ;  /* 0x00000014ac50723c */ /* 0x002fe20000041810 */
[----:B------:R-:W-:Y:S01]  /*2480*/  ISETP.GE.AND P5, PT, R31, c[0x0][0x1d4], PT ;  /* 0x000075001f007a0c */ /* 0x000fe20003fa6270 */
[C---:B------:R-:W-:Y:S01]  /*2490*/  IMAD.SHL.U32 R96, R45.reuse, 0x2, RZ ;  /* 0x000000022d607824 */ /* 0x040fe200078e00ff */
[----:B------:R-:W1:Y:S01]  /*24a0*/  LDSM.16.M88.4 R32, [R135+0x800] ;  /* 0x000800008720783b */ /* 0x000e620000000200 */
[----:B------:R-:W-:-:S03]  /*24b0*/  SHF.L.U64.HI R91, R45, 0x1, R28 ;  /* 0x000000012d5b7819 */ /* 0x000fc6000001021c */
[----:B------:R-:W-:Y:S01]  /*24c0*/  LDSM.16.M88.4 R48, [R135+0x1000] ;  /* 0x001000008730783b */ /* 0x000fe20000000200 */
[----:B--2---:R-:W-:-:S03]  /*24d0*/  IADD3 R18, P1, R4, R93, RZ ;  /* 0x0000005d04127210 */ /* 0x004fc60007f3e0ff */
[----:B------:R-:W-:Y:S01]  /*24e0*/  LDSM.16.M88.4 R60, [R135+0x1800] ;  /* 0x00180000873c783b */ /* 0x000fe20000000200 */
[----:B------:R-:W-:Y:S01]  /*24f0*/  IADD3 R16, P0, R4, R94, RZ ;  /* 0x0000005e04107210 */ /* 0x000fe20007f1e0ff */
[----:B------:R-:W-:Y:S01]  /*2500*/  HMMA.16816.F32.BF16 R76, R172, R22, R12 ;  /* 0x00000016ac4c723c */ /* 0x000fe2000004180c */
[----:B---3--:R-:W-:-:S03]  /*2510*/  IMAD.X R19, R5, 0x1, R88, P1 ;  /* 0x0000000105137824 */ /* 0x008fc600008e0658 */
[--C-:B------:R-:W-:Y:S01]  /*2520*/  IMAD.X R17, R5, 0x1, R89.reuse, P0 ;  /* 0x0000000105117824 */ /* 0x100fe200000e0659 */
[----:B----4-:R-:W-:Y:S02]  /*2530*/  IADD3 R8, P1, R2, R94, RZ ;  /* 0x0000005e02087210 */ /* 0x010fe40007f3e0ff */
[----:B------:R-:W-:Y:S02]  /*2540*/  IADD3 R14, P3, R4, R95, RZ ;  /* 0x0000005f040e7210 */ /* 0x000fe40007f7e0ff */
[----:B------:R-:W-:Y:S01]  /*2550*/  IADD3 R12, P0, R2, R93, RZ ;  /* 0x0000005d020c7210 */ /* 0x000fe20007f1e0ff */
[----:B------:R-:W-:Y:S01]  /*2560*/  IMAD.X R9, R3, 0x1, R89, P1 ;  /* 0x0000000103097824 */ /* 0x000fe200008e0659 */
[----:B------:R-:W-:Y:S01]  /*2570*/  ISETP.GE.AND P1, PT, R40, c[0x0][0x1d4], PT ;  /* 0x0000750028007a0c */ /* 0x000fe20003f26270 */
[----:B------:R-:W-:Y:S01]  /*2580*/  IMAD.X R15, R5, 0x1, R90, P3 ;  /* 0x00000001050f7824 */ /* 0x000fe200018e065a */
[----:B------:R-:W-:Y:S01]  /*2590*/  ISETP.GE.AND P3, PT, R41, c[0x0][0x1d4], PT ;  /* 0x0000750029007a0c */ /* 0x000fe20003f66270 */
[----:B------:R-:W-:Y:S01]  /*25a0*/  IMAD.X R13, R3, 0x1, R88, P0 ;  /* 0x00000001030d7824 */ /* 0x000fe200000e0658 */
[----:B------:R-:W-:Y:S01]  /*25b0*/  IADD3 R6, P0, R2, R95, RZ ;  /* 0x0000005f02067210 */ /* 0x000fe20007f1e0ff */
[----:B------:R-:W2:Y:S01]  /*25c0*/  LDSM.16.M88.4 R40, [R252+0x1800] ;  /* 0x00180000fc28783b */ /* 0x000ea20000000200 */
[----:B------:R-:W-:-:S02]  /*25d0*/  ISETP.LT.OR P4, PT, R10, 0x1, P5 ;  /* 0x000000010a00780c */ /* 0x000fc40002f81670 */
[----:B------:R-:W-:Y:S01]  /*25e0*/  SEL R0, R46, 0xffffffc0, !P2 ;  /* 0xffffffc02e007807 */ /* 0x000fe20005000000 */
[----:B------:R-:W-:Y:S01]  /*25f0*/  IMAD.X R7, R3, 0x1, R90, P0 ;  /* 0x0000000103077824 */ /* 0x000fe200000e065a */
[----:B------:R-:W-:Y:S02]  /*2600*/  ISETP.LT.OR P0, PT, R10, 0x1, P3 ;  /* 0x000000010a00780c */ /* 0x000fe40001f01670 */
[----:B------:R-:W-:Y:S01]  /*2610*/  IADD3 R4, P2, R4, R96, RZ ;  /* 0x0000006004047210 */ /* 0x000fe20007f5e0ff */
[C---:B------:R-:W-:Y:S04]  /*2620*/  HMMA.16816.F32.BF16 R28, R168.reuse, R24, RZ ;  /* 0x00000018a81c723c */ /* 0x040fe800000418ff */
[----:B------:R-:W-:Y:S01]  /*2630*/  IMAD.X R5, R5, 0x1, R91, P2 ;  /* 0x0000000105057824 */ /* 0x000fe200010e065b */
[----:B------:R-:W-:Y:S01]  /*2640*/  ISETP.LT.OR P2, PT, R10, 0x1, P1 ;  /* 0x000000010a00780c */ /* 0x000fe20000f41670 */
[----:B------:R-:W-:Y:S01]  /*2650*/  @!PT LDS RZ, [RZ] ;  /* 0x00000000fffff984 */ /* 0x000fe20000000800 */
[----:B------:R-:W-:Y:S01]  /*2660*/  @!PT LDS RZ, [RZ] ;  /* 0x00000000fffff984 */ /* 0x000fe20000000800 */
[----:B------:R-:W-:Y:S01]  /*2670*/  @!PT LDS RZ, [RZ] ;  /* 0x00000000fffff984 */ /* 0x000fe20000000800 */
[----:B------:R3:W-:Y:S02]  /*2680*/  LDGSTS.E.BYPASS.LTC128B.128 [R44+0x100], [R18.64], !P4 ;  /* 0x00100000122c7fae */ /* 0x0007e4000e101d46 */
[----:B------:R-:W-:Y:S02]  /*2690*/  HMMA.16816.F32.BF16 R24, R168, R26, RZ ;  /* 0x0000001aa818723c */ /* 0x000fe400000418ff */
[----:B------:R3:W-:Y:S01]  /*26a0*/  LDGSTS.E.BYPASS.LTC128B.128 [R44+0x2100], [R16.64], !P0 ;  /* 0x02100000102c7fae */ /* 0x0007e2000c101d46 */
[----:B------:R-:W-:-:S02]  /*26b0*/  ISETP.GE.AND P0, PT, R45, c[0x0][0x1d4], PT ;  /* 0x000075002d007a0c */ /* 0x000fc40003f06270 */
[C---:B------:R-:W-:Y:S02]  /*26c0*/  ISETP.LT.OR P5, PT, R10.reuse, 0x21, P5 ;  /* 0x000000210a00780c */ /* 0x040fe40002fa1670 */
[C---:B------:R-:W-:Y:S02]  /*26d0*/  ISETP.LT.OR P4, PT, R10.reuse, 0x1, P0 ;  /* 0x000000010a00780c */ /* 0x040fe40000781670 */
[C---:B------:R-:W-:Y:S01]  /*26e0*/  ISETP.LT.OR P3, PT, R10.reuse, 0x21, P3 ;  /* 0x000000210a00780c */ /* 0x040fe20001f61670 */
[----:B------:R4:W-:Y:S01]  /*26f0*/  LDGSTS.E.BYPASS.LTC128B.128 [R44+0x4100], [R14.64], !P2 ;  /* 0x041000000e2c7fae */ /* 0x0009e2000d101d46 */
[C---:B------:R-:W-:Y:S02]  /*2700*/  ISETP.LT.OR P2, PT, R10.reuse, 0x21, P1 ;  /* 0x000000210a00780c */ /* 0x040fe40000f41670 */
[----:B------:R-:W-:Y:S02]  /*2710*/  ISETP.LT.OR P1, PT, R10, 0x21, P0 ;  /* 0x000000210a00780c */ /* 0x000fe40000721670 */
[----:B------:R-:W-:Y:S01]  /*2720*/  IADD3 R2, P0, R2, R96, RZ ;  /* 0x0000006002027210 */ /* 0x000fe20007f1e0ff */
[----:B------:R-:W-:-:S04]  /*2730*/  IMAD.IADD R104, R252, 0x1, R0 ;  /* 0x00000001fc687824 */ /* 0x000fc800078e0200 */
[----:B------:R-:W-:Y:S01]  /*2740*/  IMAD.X R3, R3, 0x1, R91, P0 ;  /* 0x0000000103037824 */ /* 0x000fe200000e065b */
[----:B------:R3:W-:Y:S01]  /*2750*/  LDGSTS.E.BYPASS.LTC128B.128 [R44+0x6100], [R4.64], !P4 ;  /* 0x06100000042c7fae */ /* 0x0007e2000e101d46 */
[----:B------:R-:W-:Y:S03]  /*2760*/  HMMA.16816.F32.BF16 R20, R168, R36, RZ ;  /* 0x00000024a814723c */ /* 0x000fe600000418ff */
[----:B------:R4:W-:Y:S04]  /*2770*/  LDGSTS.E.BYPASS.LTC128B.128 [R44+0x1100], [R12.64], !P5 ;  /* 0x011000000c2c7fae */ /* 0x0009e8000e901d46 */
[----:B------:R2:W-:Y:S01]  /*2780*/  LDGSTS.E.BYPASS.LTC128B.128 [R44+0x3100], [R8.64], !P3 ;  /* 0x03100000082c7fae */ /* 0x0005e2000d901d46 */
[C---:B-1----:R-:W-:Y:S03]  /*2790*/  HMMA.16816.F32.BF16 R64, R172.reuse, R34, R24 ;  /* 0x00000022ac40723c */ /* 0x042fe60000041818 */
[----:B------:R3:W-:Y:S04]  /*27a0*/  LDGSTS.E.BYPASS.LTC128B.128 [R44+0x5100], [R6.64], !P2 ;  /* 0x05100000062c7fae */ /* 0x0007e8000d101d46 */
[----:B------:R3:W-:Y:S04]  /*27b0*/  LDGSTS.E.BYPASS.LTC128B.128 [R44+0x7100], [R2.64], !P1 ;  /* 0x07100000022c7fae */ /* 0x0007e8000c901d46 */
[----:B------:R-:W1:Y:S01]  /*27c0*/  LDSM.16.M88.4 R24, [R104] ;  /* 0x000000006818783b */ /* 0x000e620000000200 */
[----:B------:R-:W-:Y:S03]  /*27d0*/  HMMA.16816.F32.BF16 R68, R172, R32, R28 ;  /* 0x00000020ac44723c */ /* 0x000fe6000004181c */
[----:B------:R-:W1:Y:S04]  /*27e0*/  LDSM.16.M88.4 R28, [R104+0x800] ;  /* 0x00080000681c783b */ /* 0x000e680000000200 */
[----:B------:R-:W-:Y:S01]  /*27f0*/  LDSM.16.M88.4 R52, [R104+0x1800] ;  /* 0x001800006834783b */ /* 0x000fe20000000200 */
[C---:B----4-:R-:W-:Y:S03]  /*2800*/  HMMA.16816.F32.BF16 R12, R168.reuse, R38, RZ ;  /* 0x00000026a80c723c */ /* 0x050fe600000418ff */
[----:B------:R-:W0:Y:S05]  /*2810*/  LDGDEPBAR ;  /* 0x00000000000079af */ /* 0x000e2a0000000000 */
[----:B--2---:R-:W-:Y:S01]  /*2820*/  HMMA.16816.F32.BF16 R8, R168, R40, RZ ;  /* 0x00000028a808723c */ /* 0x004fe200000418ff */
[----:B---3--:R-:W2:Y:S01]  /*2830*/  LDSM.16.M88.4 R44, [R104+0x1000] ;  /* 0x00100000682c783b */ /* 0x008ea20000000200 */
[----:B------:R-:W-:-:S06]  /*2840*/  IADD3 R2, R135, 0x6000, RZ ;  /* 0x0000600087027810 */ /* 0x000fcc0007ffe0ff */
[----:B------:R-:W-:Y:S01]  /*2850*/  HMMA.16816.F32.BF16 R16, R168, R42, RZ ;  /* 0x0000002aa810723c */ /* 0x000fe200000418ff */
[----:B------:R-:W-:-:S05]  /*2860*/  IMAD.IADD R0, R2, 0x1, R0 ;  /* 0x0000000102007824 */ /* 0x000fca00078e0200 */
[----:B------:R-:W-:Y:S02]  /*2870*/  LDSM.16.M88.4 R72, [R0+-0x5000] ;  /* 0xffb000000048783b */ /* 0x000fe40000000200 */
[C---:B------:R-:W-:Y:S02]  /*2880*/  HMMA.16816.F32.BF16 R4, R172.reuse, R50, R12 ;  /* 0x00000032ac04723c */ /* 0x040fe4000004180c */
[----:B------:R-:W-:Y:S06]  /*2890*/  LDSM.16.M88.4 R84, [R0+-0x4800] ;  /* 0xffb800000054783b */ /* 0x000fec0000000200 */
[C---:B------:R-:W-:Y:S01]  /*28a0*/  HMMA.16816.F32.BF16 R56, R172.reuse, R48, R20 ;  /* 0x00000030ac38723c */ /* 0x040fe20000041814 */
[----:B------:R-:W-:Y:S07]  /*28b0*/  LDSM.16.M88.4 R48, [R0+-0x5800] ;  /* 0xffa800000030783b */ /* 0x000fee0000000200 */
[C---:B------:R-:W-:Y:S01]  /*28c0*/  HMMA.16816.F32.BF16 R12, R172.reuse, R60, R8 ;  /* 0x0000003cac0c723c */ /* 0x040fe20000041808 */
[----:B------:R-:W3:Y:S07]  /*28d0*/  LDSM.16.M88.4 R8, [R0+-0x6000] ;  /* 0xffa000000008783b */ /* 0x000eee0000000200 */
[----:B------:R-:W-:Y:S01]  /*28e0*/  HMMA.16816.F32.BF16 R16, R172, R62, R16 ;  /* 0x0000003eac10723c */ /* 0x000fe20000041810 */
[----:B------:R-:W-:Y:S07]  /*28f0*/  LDSM.16.M88.4 R60, [R252+0x3000] ;  /* 0x00300000fc3c783b */ /* 0x000fee0000000200 */
[C---:B-1----:R-:W-:Y:S01]  /*2900*/  HMMA.16816.F32.BF16 R20, R192.reuse, R24, R80 ;  /* 0x00000018c014723c */ /* 0x042fe20000041850 */
[----:B------:R-:W-:Y:S07]  /*2910*/  LDSM.16.M88.4 R80, [R0+-0x2800] ;  /* 0xffd800000050783b */ /* 0x000fee0000000200 */
[C---:B------:R-:W-:Y:S01]  /*2920*/  HMMA.16816.F32.BF16 R24, R192.reuse, R26, R76 ;  /* 0x0000001ac018723c */ /* 0x040fe2000004184c */
[----:B------:R-:W-:Y:S07]  /*2930*/  LDSM.16.M88.4 R76, [R135+0x3800] ;  /* 0x00380000874c783b */ /* 0x000fee0000000200 */
[C---:B------:R-:W-:Y:S01]  /*2940*/  HMMA.16816.F32.BF16 R32, R192.reuse, R28, R68 ;  /* 0x0000001cc020723c */ /* 0x040fe20000041844 */
[----:B------:R-:W-:Y:S07]  /*2950*/  LDSM.16.M88.4 R68, [R252+0x3800] ;  /* 0x00380000fc44783b */ /* 0x000fee0000000200 */
[C---:B------:R-:W-:Y:S01]  /*2960*/  HMMA.16816.F32.BF16 R36, R192.reuse, R30, R64 ;  /* 0x0000001ec024723c */ /* 0x040fe20000041840 */
[----:B------:R-:W-:Y:S04]  /*2970*/  LDSM.16.M88.4 R28, [R135+0x2000] ;  /* 0x00200000871c783b */ /* 0x000fe80000000200 */
[----:B------:R-:W-:Y:S03]  /*2980*/  LDSM.16.M88.4 R64, [R104+0x3000] ;  /* 0x003000006840783b */ /* 0x000fe60000000200 */
[C---:B--2---:R-:W-:Y:S01]  /*2990*/  HMMA.16816.F32.BF16 R40, R192.reuse, R44, R56 ;  /* 0x0000002cc028723c */ /* 0x044fe20000041838 */
[----:B------:R-:W-:Y:S07]  /*29a0*/  LDSM.16.M88.4 R56, [R252+0x2800] ;  /* 0x00280000fc38783b */ /* 0x000fee0000000200 */
[C---:B------:R-:W-:Y:S01]  /*29b0*/  HMMA.16816.F32.BF16 R4, R192.reuse, R46, R4 ;  /* 0x0000002ec004723c */ /* 0x040fe20000041804 */
[----:B------:R-:W1:Y:S07]  /*29c0*/  LDSM.16.M88.4 R44, [R252+0x2000] ;  /* 0x00200000fc2c783b */ /* 0x000e6e0000000200 */
[C---:B------:R-:W-:Y:S08]  /*29d0*/  HMMA.16816.F32.BF16 R12, R192.reuse, R52, R12 ;  /* 0x00000034c00c723c */ /* 0x040ff0000004180c */
[----:B------:R-:W-:Y:S01]  /*29e0*/  HMMA.16816.F32.BF16 R16, R192, R54, R16 ;  /* 0x00000036c010723c */ /* 0x000fe20000041810 */
[----:B------:R-:W-:Y:S07]  /*29f0*/  LDSM.16.M88.4 R52, [R135+0x3000] ;  /* 0x003000008734783b */ /* 0x000fee0000000200 */
[C---:B---3--:R-:W-:Y:S08]  /*2a00*/  HMMA.16816.F32.BF16 R20, R196.reuse, R8, R20 ;  /* 0x00000008c414723c */ /* 0x048ff00000041814 */
[C---:B------:R-:W-:Y:S08]  /*2a10*/  HMMA.16816.F32.BF16 R24, R196.reuse, R10, R24 ;  /* 0x0000000ac418723c */ /* 0x040ff00000041818 */
[C---:B------:R-:W-:Y:S08]  /*2a20*/  HMMA.16816.F32.BF16 R32, R196.reuse, R48, R32 ;  /* 0x00000030c420723c */ /* 0x040ff00000041820 */
[C---:B------:R-:W-:Y:S01]  /*2a30*/  HMMA.16816.F32.BF16 R36, R196.reuse, R50, R36 ;  /* 0x00000032c424723c */ /* 0x040fe20000041824 */
[----:B------:R-:W2:Y:S07]  /*2a40*/  LDSM.16.M88.4 R48, [R135+0x2800] ;  /* 0x002800008730783b */ /* 0x000eae0000000200 */
[C---:B------:R-:W-:Y:S08]  /*2a50*/  HMMA.16816.F32.BF16 R40, R196.reuse, R72, R40 ;  /* 0x00000048c428723c */ /* 0x040ff00000041828 */
[C---:B------:R-:W-:Y:S01]  /*2a60*/  HMMA.16816.F32.BF16 R8, R196.reuse, R74, R4 ;  /* 0x0000004ac408723c */ /* 0x040fe20000041804 */
[----:B------:R-:W-:Y:S07]  /*2a70*/  LDSM.16.M88.4 R72, [R104+0x3800] ;  /* 0x003800006848783b */ /* 0x000fee0000000200 */
[C---:B------:R-:W-:Y:S08]  /*2a80*/  HMMA.16816.F32.BF16 R4, R196.reuse, R84, R12 ;  /* 0x00000054c404723c */ /* 0x040ff0000004180c */
[----:B------:R-:W-:Y:S08]  /*2a90*/  HMMA.16816.F32.BF16 R16, R196, R86, R16 ;  /* 0x00000056c410723c */ /* 0x000ff00000041810 */
[C---:B-1----:R-:W-:Y:S08]  /*2aa0*/  HMMA.16816.F32.BF16 R20, R200.reuse, R44, R20 ;  /* 0x0000002cc814723c */ /* 0x042ff00000041814 */
[C---:B------:R-:W-:Y:S01]  /*2ab0*/  HMMA.16816.F32.BF16 R24, R200.reuse, R46, R24 ;  /* 0x0000002ec818723c */ /* 0x040fe20000041818 */
[----:B------:R-:W1:Y:S07]  /*2ac0*/  LDSM.16.M88.4 R44, [R104+0x2000] ;  /* 0x00200000682c783b */ /* 0x000e6e0000000200 */
[C---:B------:R-:W-:Y:S08]  /*2ad0*/  HMMA.16816.F32.BF16 R32, R200.reuse, R56, R32 ;  /* 0x00000038c820723c */ /* 0x040ff00000041820 */
[C---:B------:R-:W-:Y:S01]  /*2ae0*/  HMMA.16816.F32.BF16 R36, R200.reuse, R58, R36 ;  /* 0x0000003ac824723c */ /* 0x040fe20000041824 */
[----:B------:R-:W3:Y:S07]  /*2af0*/  LDSM.16.M88.4 R56, [R104+0x2800] ;  /* 0x002800006838783b */ /* 0x000eee0000000200 */
[C---:B------:R-:W-:Y:S08]  /*2b00*/  HMMA.16816.F32.BF16 R40, R200.reuse, R60, R40 ;  /* 0x0000003cc828723c */ /* 0x040ff00000041828 */
[C---:B------:R-:W-:Y:S01]  /*2b10*/  HMMA.16816.F32.BF16 R12, R200.reuse, R62, R8 ;  /* 0x0000003ec80c723c */ /* 0x040fe20000041808 */
[----:B------:R-:W-:Y:S07]  /*2b20*/  LDSM.16.M88.4 R60, [R0+-0x3000] ;  /* 0xffd00000003c783b */ /* 0x000fee0000000200 */
[C---:B------:R-:W-:Y:S08]  /*2b30*/  HMMA.16816.F32.BF16 R8, R200.reuse, R68, R4 ;  /* 0x00000044c808723c */ /* 0x040ff00000041804 */
[----:B------:R-:W-:Y:S01]  /*2b40*/  HMMA.16816.F32.BF16 R4, R200, R70, R16 ;  /* 0x00000046c804723c */ /* 0x000fe20000041810 */
[----:B------:R-:W-:Y:S07]  /*2b50*/  LDSM.16.M88.4 R68, [R252+0x5000] ;  /* 0x00500000fc44783b */ /* 0x000fee0000000200 */
[C---:B------:R-:W-:Y:S08]  /*2b60*/  HMMA.16816.F32.BF16 R20, R204.reuse, R28, R20 ;  /* 0x0000001ccc14723c */ /* 0x040ff00000041814 */
[C---:B------:R-:W-:Y:S01]  /*2b70*/  HMMA.16816.F32.BF16 R24, R204.reuse, R30, R24 ;  /* 0x0000001ecc18723c */ /* 0x040fe20000041818 */
[----:B------:R-:W4:Y:S07]  /*2b80*/  LDSM.16.M88.4 R28, [R0+-0x4000] ;  /* 0xffc00000001c783b */ /* 0x000f2e0000000200 */
[C---:B--2---:R-:W-:Y:S08]  /*2b90*/  HMMA.16816.F32.BF16 R32, R204.reuse, R48, R32 ;  /* 0x00000030cc20723c */ /* 0x044ff00000041820 */
[C---:B------:R-:W-:Y:S01]  /*2ba0*/  HMMA.16816.F32.BF16 R36, R204.reuse, R50, R36 ;  /* 0x00000032cc24723c */ /* 0x040fe20000041824 */
[----:B------:R-:W-:Y:S07]  /*2bb0*/  LDSM.16.M88.4 R48, [R252+0x4000] ;  /* 0x00400000fc30783b */ /* 0x000fee0000000200 */
[C---:B------:R-:W-:Y:S08]  /*2bc0*/  HMMA.16816.F32.BF16 R40, R204.reuse, R52, R40 ;  /* 0x00000034cc28723c */ /* 0x040ff00000041828 */
[C---:B------:R-:W-:Y:S01]  /*2bd0*/  HMMA.16816.F32.BF16 R16, R204.reuse, R54, R12 ;  /* 0x00000036cc10723c */ /* 0x040fe2000004180c */
[----:B------:R-:W2:Y:S07]  /*2be0*/  LDSM.16.M88.4 R52, [R0+-0x3800] ;  /* 0xffc800000034783b */ /* 0x000eae0000000200 */
[C---:B------:R-:W-:Y:S08]  /*2bf0*/  HMMA.16816.F32.BF16 R8, R204.reuse, R76, R8 ;  /* 0x0000004ccc08723c */ /* 0x040ff00000041808 */
[----:B------:R-:W-:Y:S01]  /*2c00*/  HMMA.16816.F32.BF16 R4, R204, R78, R4 ;  /* 0x0000004ecc04723c */ /* 0x000fe20000041804 */
[----:B------:R-:W-:Y:S07]  /*2c10*/  LDSM.16.M88.4 R76, [R252+0x5800] ;  /* 0x00580000fc4c783b */ /* 0x000fee0000000200 */
[C---:B-1----:R-:W-:Y:S08]  /*2c20*/  HMMA.16816.F32.BF16 R12, R208.reuse, R44, R20 ;  /* 0x0000002cd00c723c */ /* 0x042ff00000041814 */
[C---:B------:R-:W-:Y:S01]  /*2c30*/  HMMA.16816.F32.BF16 R24, R208.reuse, R46, R24 ;  /* 0x0000002ed018723c */ /* 0x040fe20000041818 */
[----:B------:R-:W-:Y:S07]  /*2c40*/  LDSM.16.M88.4 R44, [R135+0x4000] ;  /* 0x00400000872c783b */ /* 0x000fee0000000200 */
[C---:B---3--:R-:W-:Y:S08]  /*2c50*/  HMMA.16816.F32.BF16 R32, R208.reuse, R56, R32 ;  /* 0x00000038d020723c */ /* 0x048ff00000041820 */
[C---:B------:R-:W-:Y:S01]  /*2c60*/  HMMA.16816.F32.BF16 R36, R208.reuse, R58, R36 ;  /* 0x0000003ad024723c */ /* 0x040fe20000041824 */
[----:B------:R-:W1:Y:S07]  /*2c70*/  LDSM.16.M88.4 R56, [R252+0x4800] ;  /* 0x00480000fc38783b */ /* 0x000e6e0000000200 */
[C---:B------:R-:W-:Y:S08]  /*2c80*/  HMMA.16816.F32.BF16 R8, R208.reuse, R72, R8 ;  /* 0x00000048d008723c */ /* 0x040ff00000041808 */
[C---:B------:R-:W-:Y:S01]  /*2c90*/  HMMA.16816.F32.BF16 R4, R208.reuse, R74, R4 ;  /* 0x0000004ad004723c */ /* 0x040fe20000041804 */
[----:B------:R-:W-:Y:S07]  /*2ca0*/  LDSM.16.M88.4 R72, [R135+0x5800] ;  /* 0x005800008748783b */ /* 0x000fee0000000200 */
[----:B------:R-:W-:Y:S08]  /*2cb0*/  HMMA.16816.F32.BF16 R40, R208, R64, R40 ;  /* 0x00000040d028723c */ /* 0x000ff00000041828 */
[----:B----4-:R-:W-:Y:S08]  /*2cc0*/  HMMA.16816.F32.BF16 R12, R212, R28, R12 ;  /* 0x0000001cd40c723c */ /* 0x010ff0000004180c */
[----:B------:R-:W-:Y:S01]  /*2cd0*/  HMMA.16816.F32.BF16 R20, R208, R66, R16 ;  /* 0x00000042d014723c */ /* 0x000fe20000041810 */
[----:B------:R-:W-:Y:S07]  /*2ce0*/  LDSM.16.M88.4 R64, [R135+0x5000] ;  /* 0x005000008740783b */ /* 0x000fee0000000200 */
[C---:B------:R-:W-:Y:S08]  /*2cf0*/  HMMA.16816.F32.BF16 R16, R212.reuse, R30, R24 ;  /* 0x0000001ed410723c */ /* 0x040ff00000041818 */
[C---:B--2---:R-:W-:Y:S08]  /*2d00*/  HMMA.16816.F32.BF16 R32, R212.reuse, R52, R32 ;  /* 0x00000034d420723c */ /* 0x044ff00000041820 */
[C---:B------:R-:W-:Y:S01]  /*2d10*/  HMMA.16816.F32.BF16 R36, R212.reuse, R54, R36 ;  /* 0x00000036d424723c */ /* 0x040fe20000041824 */
[----:B------:R-:W2:Y:S07]  /*2d20*/  LDSM.16.M88.4 R52, [R135+0x4800] ;  /* 0x004800008734783b */ /* 0x000eae0000000200 */
[C---:B------:R-:W-:Y:S08]  /*2d30*/  HMMA.16816.F32.BF16 R24, R212.reuse, R80, R8 ;  /* 0x00000050d418723c */ /* 0x040ff00000041808 */
[C---:B------:R-:W-:Y:S08]  /*2d40*/  HMMA.16816.F32.BF16 R8, R212.reuse, R82, R4 ;  /* 0x00000052d408723c */ /* 0x040ff00000041804 */
[----:B------:R-:W-:Y:S08]  /*2d50*/  HMMA.16816.F32.BF16 R40, R212, R60, R40 ;  /* 0x0000003cd428723c */ /* 0x000ff00000041828 */
[----:B------:R-:W-:Y:S08]  /*2d60*/  HMMA.16816.F32.BF16 R4, R216, R48, R12 ;  /* 0x00000030d804723c */ /* 0x000ff0000004180c */
[----:B------:R-:W-:Y:S01]  /*2d70*/  HMMA.16816.F32.BF16 R28, R212, R62, R20 ;  /* 0x0000003ed41c723c */ /* 0x000fe20000041814 */
[----:B------:R-:W-:Y:S07]  /*2d80*/  LDSM.16.M88.4 R60, [R104+0x4800] ;  /* 0x00480000683c783b */ /* 0x000fee0000000200 */
[C---:B------:R-:W-:Y:S01]  /*2d90*/  HMMA.16816.F32.BF16 R16, R216.reuse, R50, R16 ;  /* 0x00000032d810723c */ /* 0x040fe20000041810 */
[----:B------:R-:W-:Y:S07]  /*2da0*/  LDSM.16.M88.4 R48, [R104+0x5800] ;  /* 0x005800006830783b */ /* 0x000fee0000000200 */
[C---:B-1----:R-:W-:Y:S08]  /*2db0*/  HMMA.16816.F32.BF16 R20, R216.reuse, R56, R32 ;  /* 0x00000038d814723c */ /* 0x042ff00000041820 */
[C---:B------:R-:W-:Y:S01]  /*2dc0*/  HMMA.16816.F32.BF16 R36, R216.reuse, R58, R36 ;  /* 0x0000003ad824723c */ /* 0x040fe20000041824 */
[----:B------:R-:W1:Y:S07]  /*2dd0*/  LDSM.16.M88.4 R56, [R104+0x4000] ;  /* 0x004000006838783b */ /* 0x000e6e0000000200 */
[C---:B------:R-:W-:Y:S08]  /*2de0*/  HMMA.16816.F32.BF16 R12, R216.reuse, R78, R8 ;  /* 0x0000004ed80c723c */ /* 0x040ff00000041808 */
[----:B------:R-:W-:Y:S08]  /*2df0*/  HMMA.16816.F32.BF16 R40, R216, R68, R40 ;  /* 0x00000044d828723c */ /* 0x000ff00000041828 */
[C---:B------:R-:W-:Y:S08]  /*2e00*/  HMMA.16816.F32.BF16 R8, R220.reuse, R44, R4 ;  /* 0x0000002cdc08723c */ /* 0x040ff00000041804 */
[C---:B------:R-:W-:Y:S01]  /*2e10*/  HMMA.16816.F32.BF16 R4, R220.reuse, R46, R16 ;  /* 0x0000002edc04723c */ /* 0x040fe20000041810 */
[----:B------:R-:W-:Y:S07]  /*2e20*/  LDSM.16.M88.4 R44, [R0+-0x1800] ;  /* 0xffe80000002c783b */ /* 0x000fee0000000200 */
[----:B--2---:R-:W-:Y:S01]  /*2e30*/  HMMA.16816.F32.BF16 R16, R220, R52, R20 ;  /* 0x00000034dc10723c */ /* 0x004fe20000041814 */
[----:B------:R-:W2:Y:S07]  /*2e40*/  LDSM.16.M88.4 R20, [R104+0x5000] ;  /* 0x005000006814783b */ /* 0x000eae0000000200 */
[C---:B------:R-:W-:Y:S08]  /*2e50*/  HMMA.16816.F32.BF16 R32, R216.reuse, R70, R28 ;  /* 0x00000046d820723c */ /* 0x040ff0000004181c */
[----:B------:R-:W-:Y:S08]  /*2e60*/  HMMA.16816.F32.BF16 R28, R216, R76, R24 ;  /* 0x0000004cd81c723c */ /* 0x000ff00000041818 */
[C---:B------:R-:W-:Y:S08]  /*2e70*/  HMMA.16816.F32.BF16 R24, R220.reuse, R54, R36 ;  /* 0x00000036dc18723c */ /* 0x040ff00000041824 */
[C---:B------:R-:W-:Y:S08]  /*2e80*/  HMMA.16816.F32.BF16 R52, R220.reuse, R74, R12 ;  /* 0x0000004adc34723c */ /* 0x040ff0000004180c */
[----:B------:R-:W-:Y:S08]  /*2e90*/  HMMA.16816.F32.BF16 R36, R220, R64, R40 ;  /* 0x00000040dc24723c */ /* 0x000ff00000041828 */
[----:B-1----:R-:W-:Y:S01]  /*2ea0*/  HMMA.16816.F32.BF16 R12, R224, R56, R8 ;  /* 0x00000038e00c723c */ /* 0x002fe20000041808 */
[----:B------:R-:W1:Y:S07]  /*2eb0*/  LDSM.16.M88.4 R8, [R0+-0x2000] ;  /* 0xffe000000008783b */ /* 0x000e6e0000000200 */
[C---:B------:R-:W-:Y:S01]  /*2ec0*/  HMMA.16816.F32.BF16 R32, R220.reuse, R66, R32 ;  /* 0x00000042dc20723c */ /* 0x040fe20000041820 */
[----:B------:R-:W-:Y:S07]  /*2ed0*/  LDSM.16.M88.4 R64, [R0+-0x800] ;  /* 0xfff800000040783b */ /* 0x000fee0000000200 */
[----:B------:R-:W-:Y:S08]  /*2ee0*/  HMMA.16816.F32.BF16 R40, R220, R72, R28 ;  /* 0x00000048dc28723c */ /* 0x000ff0000004181c */
[C---:B------:R-:W-:Y:S08]  /*2ef0*/  HMMA.16816.F32.BF16 R16, R224.reuse, R60, R16 ;  /* 0x0000003ce010723c */ /* 0x040ff00000041810 */
[C---:B--2---:R-:W-:Y:S01]  /*2f00*/  HMMA.16816.F32.BF16 R28, R224.reuse, R20, R36 ;  /* 0x00000014e01c723c */ /* 0x044fe20000041824 */
[----:B------:R-:W2:Y:S07]  /*2f10*/  LDSM.16.M88.4 R36, [R252+0x6000] ;  /* 0x00600000fc24783b */ /* 0x000eae0000000200 */
[----:B------:R-:W-:Y:S01]  /*2f20*/  HMMA.16816.F32.BF16 R4, R224, R58, R4 ;  /* 0x0000003ae004723c */ /* 0x000fe20000041804 */
[----:B------:R-:W3:Y:S07]  /*2f30*/  LDSM.16.M88.4 R56, [R0+-0x1000] ;  /* 0xfff000000038783b */ /* 0x000eee0000000200 */
[----:B-1----:R-:W-:Y:S08]  /*2f40*/  HMMA.16816.F32.BF16 R12, R228, R8, R12 ;  /* 0x00000008e40c723c */ /* 0x002ff0000004180c */
[----:B------:R-:W-:Y:S08]  /*2f50*/  HMMA.16816.F32.BF16 R32, R224, R22, R32 ;  /* 0x00000016e020723c */ /* 0x000ff00000041820 */
[C---:B------:R-:W-:Y:S01]  /*2f60*/  HMMA.16816.F32.BF16 R20, R228.reuse, R44, R16 ;  /* 0x0000002ce414723c */ /* 0x040fe20000041810 */
[----:B------:R-:W1:Y:S07]  /*2f70*/  LDSM.16.M88.4 R16, [R135+0x6000] ;  /* 0x006000008710783b */ /* 0x000e6e0000000200 */
[----:B------:R-:W-:Y:S08]  /*2f80*/  HMMA.16816.F32.BF16 R4, R228, R10, R4 ;  /* 0x0000000ae404723c */ /* 0x000ff00000041804 */
[----:B--2---:R-:W-:Y:S08]  /*2f90*/  HMMA.16816.F32.BF16 R8, R232, R36, R12 ;  /* 0x00000024e808723c */ /* 0x004ff0000004180c */
[C---:B------:R-:W-:Y:S01]  /*2fa0*/  HMMA.16816.F32.BF16 R24, R224.reuse, R62, R24 ;  /* 0x0000003ee018723c */ /* 0x040fe20000041818 */
[----:B------:R-:W-:Y:S07]  /*2fb0*/  LDSM.16.M88.4 R60, [R252+0x7800] ;  /* 0x00780000fc3c783b */ /* 0x000fee0000000200 */
[----:B------:R-:W-:Y:S08]  /*2fc0*/  HMMA.16816.F32.BF16 R72, R224, R50, R52 ;  /* 0x00000032e048723c */ /* 0x000ff00000041834 */
[C---:B---3--:R-:W-:Y:S01]  /*2fd0*/  HMMA.16816.F32.BF16 R52, R228.reuse, R56, R28 ;  /* 0x00000038e434723c */ /* 0x048fe2000004181c */
[----:B------:R-:W-:Y:S07]  /*2fe0*/  LDSM.16.M88.4 R28, [R252+0x6800] ;  /* 0x00680000fc1c783b */ /* 0x000fee0000000200 */
[----:B------:R-:W-:Y:S01]  /*2ff0*/  HMMA.16816.F32.BF16 R56, R228, R58, R32 ;  /* 0x0000003ae438723c */ /* 0x000fe20000041820 */
[----:B------:R-:W2:Y:S07]  /*3000*/  LDSM.16.M88.4 R32, [R104+0x6000] ;  /* 0x006000006820783b */ /* 0x000eae0000000200 */
[----:B------:R-:W-:Y:S01]  /*3010*/  HMMA.16816.F32.BF16 R4, R232, R38, R4 ;  /* 0x00000026e804723c */ /* 0x000fe20000041804 */
[----:B------:R-:W3:Y:S07]  /*3020*/  LDSM.16.M88.4 R36, [R0] ;  /* 0x000000000024783b */ /* 0x000eee0000000200 */
[----:B-1----:R-:W-:Y:S08]  /*3030*/  HMMA.16816.F32.BF16 R8, R236, R16, R8 ;  /* 0x00000010ec08723c */ /* 0x002ff00000041808 */
[----:B------:R-:W-:Y:S08]  /*3040*/  HMMA.16816.F32.BF16 R40, R224, R48, R40 ;  /* 0x00000030e028723c */ /* 0x000ff00000041828 */
[----:B------:R-:W-:Y:S01]  /*3050*/  HMMA.16816.F32.BF16 R48, R228, R46, R24 ;  /* 0x0000002ee430723c */ /* 0x000fe20000041818 */
[----:B------:R-:W1:Y:S04]  /*3060*/  LDSM.16.M88.4 R44, [R135+0x6800] ;  /* 0x00680000872c783b */ /* 0x000e680000000200 */
[----:B------:R-:W4:Y:S03]  /*3070*/  LDSM.16.M88.4 R24, [R252+0x7000] ;  /* 0x00700000fc18783b */ /* 0x000f260000000200 */
[----:B------:R-:W-:Y:S08]  /*3080*/  HMMA.16816.F32.BF16 R4, R236, R18, R4 ;  /* 0x00000012ec04723c */ /* 0x000ff00000041804 */
[----:B--2---:R-:W-:Y:S08]  /*3090*/  HMMA.16816.F32.BF16 R8, R240, R32, R8 ;  /* 0x00000020f008723c */ /* 0x004ff00000041808 */
[C---:B------:R-:W-:Y:S08]  /*30a0*/  HMMA.16816.F32.BF16 R12, R232.reuse, R28, R20 ;  /* 0x0000001ce80c723c */ /* 0x040ff00000041814 */
[----:B------:R-:W-:Y:S01]  /*30b0*/  HMMA.16816.F32.BF16 R20, R232, R30, R48 ;  /* 0x0000001ee814723c */ /* 0x000fe20000041830 */
[----:B------:R-:W2:Y:S07]  /*30c0*/  LDSM.16.M88.4 R48, [R135+0x7000] ;  /* 0x007000008730783b */ /* 0x000eae0000000200 */
[----:B------:R-:W-:Y:S08]  /*30d0*/  HMMA.16816.F32.BF16 R4, R240, R34, R4 ;  /* 0x00000022f004723c */ /* 0x000ff00000041804 */
[----:B------:R-:W-:Y:S01]  /*30e0*/  HMMA.16816.F32.BF16 R68, R228, R64, R40 ;  /* 0x00000040e444723c */ /* 0x000fe20000041828 */
[----:B------:R-:W2:Y:S07]  /*30f0*/  LDSM.16.M88.4 R40, [R104+0x6800] ;  /* 0x006800006828783b */ /* 0x000eae0000000200 */
[----:B---3--:R-:W-:Y:S08]  /*3100*/  HMMA.16816.F32.BF16 R28, R244, R36, R8 ;  /* 0x00000024f41c723c */ /* 0x008ff00000041808 */
[----:B-1----:R-:W-:Y:S08]  /*3110*/  HMMA.16816.F32.BF16 R16, R236, R44, R12 ;  /* 0x0000002cec10723c */ /* 0x002ff0000004180c */
[----:B----4-:R-:W-:Y:S01]  /*3120*/  HMMA.16816.F32.BF16 R8, R232, R24, R52 ;  /* 0x00000018e808723c */ /* 0x010fe20000041834 */
[----:B------:R-:W-:Y:S07]  /*3130*/  LDSM.16.M88.4 R52, [R0+0x800] ;  /* 0x000800000034783b */ /* 0x000fee0000000200 */
[----:B------:R-:W-:Y:S01]  /*3140*/  HMMA.16816.F32.BF16 R12, R236, R46, R20 ;  /* 0x0000002eec0c723c */ /* 0x000fe20000041814 */
[----:B------:R-:W-:Y:S07]  /*3150*/  LDSM.16.M88.4 R44, [R135+0x7800] ;  /* 0x00780000872c783b */ /* 0x000fee0000000200 */
[----:B------:R-:W-:Y:S08]  /*3160*/  HMMA.16816.F32.BF16 R32, R232, R26, R56 ;  /* 0x0000001ae820723c */ /* 0x000ff00000041838 */
[----:B------:R-:W-:Y:S01]  /*3170*/  HMMA.16816.F32.BF16 R24, R244, R38, R4 ;  /* 0x00000026f418723c */ /* 0x000fe20000041804 */
[----:B------:R-:W1:Y:S07]  /*3180*/  LDSM.16.M88.4 R36, [R104+0x7000] ;  /* 0x007000006824783b */ /* 0x000e6e0000000200 */
[----:B--2---:R-:W-:Y:S08]  /*3190*/  HMMA.16816.F32.BF16 R8, R236, R48, R8 ;  /* 0x00000030ec08723c */ /* 0x004ff00000041808 */
[----:B------:R-:W-:Y:S08]  /*31a0*/  HMMA.16816.F32.BF16 R4, R240, R42, R12 ;  /* 0x0000002af004723c */ /* 0x000ff0000004180c */
[----:B------:R-:W-:Y:S08]  /*31b0*/  HMMA.16816.F32.BF16 R64, R228, R66, R72 ;  /* 0x00000042e440723c */ /* 0x000ff00000041848 */
[----:B------:R-:W-:Y:S01]  /*31c0*/  HMMA.16816.F32.BF16 R16, R240, R40, R16 ;  /* 0x00000028f010723c */ /* 0x000fe20000041810 */
[----:B------:R-:W-:Y:S01]  /*31d0*/  FMUL.FTZ R28, R28, c[0x0][0x320] ;  /* 0x0000c8001c1c7a20 */ /* 0x000fe20000410000 */
[----:B------:R-:W-:Y:S01]  /*31e0*/  LDSM.16.M88.4 R40, [R0+0x1000] ;  /* 0x001000000028783b */ /* 0x000fe20000000200 */
[----:B------:R-:W-:-:S02]  /*31f0*/  FMUL.FTZ R29, R29, c[0x0][0x320] ;  /* 0x0000c8001d1d7a20 */ /* 0x000fc40000410000 */
[----:B------:R-:W-:-:S03]  /*3200*/  FMUL.FTZ R30, R30, c[0x0][0x320] ;  /* 0x0000c8001e1e7a20 */ /* 0x000fc60000410000 */
[----:B-1----:R-:W-:Y:S01]  /*3210*/  HMMA.16816.F32.BF16 R12, R240, R36, R8 ;  /* 0x00000024f00c723c */ /* 0x002fe20000041808 */
[----:B------:R-:W-:-:S07]  /*3220*/  FMUL.FTZ R31, R31, c[0x0][0x320] ;  /* 0x0000c8001f1f7a20 */ /* 0x000fce0000410000 */
[----:B------:R-:W-:Y:S01]  /*3230*/  HMMA.16816.F32.BF16 R8, R244, R54, R4 ;  /* 0x00000036f408723c */ /* 0x000fe20000041804 */
[----:B------:R-:W1:Y:S07]  /*3240*/  MUFU.TANH R72, R28 ;  /* 0x0000001c00487308 */ /* 0x000e6e0000002400 */
[C---:B------:R-:W-:Y:S01]  /*3250*/  HMMA.16816.F32.BF16 R56, R232.reuse, R60, R68 ;  /* 0x0000003ce838723c */ /* 0x040fe20000041844 */
[----:B------:R-:W2:Y:S07]  /*3260*/  MUFU.TANH R60, R29 ;  /* 0x0000001d003c7308 */ /* 0x000eae0000002400 */
[----:B------:R-:W-:Y:S01]  /*3270*/  HMMA.16816.F32.BF16 R4, R232, R62, R64 ;  /* 0x0000003ee804723c */ /* 0x000fe20000041840 */
[----:B------:R-:W3:Y:S08]  /*3280*/  MUFU.TANH R68, R30 ;  /* 0x0000001e00447308 */ /* 0x000ef00000002400 */
[----:B------:R4:W1:Y:S01]  /*3290*/  MUFU.TANH R61, R31 ;  /* 0x0000001f003d7308 */ /* 0x0008620000002400 */
[----:B------:R-:W-:Y:S08]  /*32a0*/  HMMA.16816.F32.BF16 R20, R244, R52, R16 ;  /* 0x00000034f414723c */ /* 0x000ff00000041810 */
[----:B----4-:R-:W-:Y:S01]  /*32b0*/  HMMA.16816.F32.BF16 R28, R236, R50, R32 ;  /* 0x00000032ec1c723c */ /* 0x010fe20000041820 */
[----:B------:R-:W4:Y:S01]  /*32c0*/  LDSM.16.M88.4 R32, [R104+0x7800] ;  /* 0x007800006820783b */ /* 0x000f220000000200 */
[----:B------:R-:W-:-:S02]  /*32d0*/  FMUL.FTZ R24, R24, c[0x0][0x320] ;  /* 0x0000c80018187a20 */ /* 0x000fc40000410000 */
[----:B------:R-:W-:Y:S02]  /*32e0*/  FMUL.FTZ R25, R25, c[0x0][0x320] ;  /* 0x0000c80019197a20 */ /* 0x000fe40000410000 */
[----:B------:R-:W-:Y:S02]  /*32f0*/  FMUL.FTZ R26, R26, c[0x0][0x320] ;  /* 0x0000c8001a1a7a20 */ /* 0x000fe40000410000 */
[C---:B------:R-:W-:Y:S01]  /*3300*/  HMMA.16816.F32.BF16 R16, R236.reuse, R44, R56 ;  /* 0x0000002cec10723c */ /* 0x040fe20000041838 */
[----:B------:R-:W-:Y:S01]  /*3310*/  FMUL.FTZ R27, R27, c[0x0][0x320] ;  /* 0x0000c8001b1b7a20 */ /* 0x000fe20000410000 */
[----:B------:R-:W1:Y:S06]  /*3320*/  MUFU.TANH R52, R24 ;  /* 0x0000001800347308 */ /* 0x000e6c0000002400 */
[----:B------:R-:W-:Y:S02]  /*3330*/  HMMA.16816.F32.BF16 R4, R236, R46, R4 ;  /* 0x0000002eec04723c */ /* 0x000fe40000041804 */
[----:B------:R-:W1:Y:S08]  /*3340*/  MUFU.TANH R50, R25 ;  /* 0x0000001900327308 */ /* 0x000e700000002400 */
[----:B------:R-:W1:Y:S08]  /*3350*/  MUFU.TANH R53, R26 ;  /* 0x0000001a00357308 */ /* 0x000e700000002400 */
[----:B------:R1:W1:Y:S01]  /*3360*/  MUFU.TANH R51, R27 ;  /* 0x0000001b00337308 */ /* 0x0002620000002400 */
[----:B------:R-:W-:-:S02]  /*3370*/  FMUL.FTZ R20, R20, c[0x0][0x320] ;  /* 0x0000c80014147a20 */ /* 0x000fc40000410000 */
[----:B------:R-:W-:Y:S02]  /*3380*/  FMUL.FTZ R21, R21, c[0x0][0x320] ;  /* 0x0000c80015157a20 */ /* 0x000fe40000410000 */
[----:B------:R-:W-:Y:S01]  /*3390*/  FMUL.FTZ R22, R22, c[0x0][0x320] ;  /* 0x0000c80016167a20 */ /* 0x000fe20000410000 */
[C---:B-1----:R-:W-:Y:S01]  /*33a0*/  HMMA.16816.F32.BF16 R24, R240.reuse, R38, R28 ;  /* 0x00000026f018723c */ /* 0x042fe2000004181c */
[----:B------:R-:W1:Y:S01]  /*33b0*/  LDSM.16.M88.4 R28, [R0+0x1800] ;  /* 0x00180000001c783b */ /* 0x000e620000000200 */
[----:B------:R-:W-:Y:S01]  /*33c0*/  FMUL.FTZ R23, R23, c[0x0][0x320] ;  /* 0x0000c80017177a20 */ /* 0x000fe20000410000 */
[----:B------:R-:W1:Y:S01]  /*33d0*/  MUFU.TANH R49, R20 ;  /* 0x0000001400317308 */ /* 0x000e620000002400 */
[----:B------:R-:W-:Y:S01]  /*33e0*/  FMUL.FTZ R8, R8, c[0x0][0x320] ;  /* 0x0000c80008087a20 */ /* 0x000fe20000410000 */
[----:B------:R1:W-:Y:S01]  /*33f0*/  STL [R1+0x24], R104 ;  /* 0x0000246801007387 */ /* 0x0003e20000100800 */
[----:B------:R-:W-:Y:S01]  /*3400*/  FMUL.FTZ R9, R9, c[0x0][0x320] ;  /* 0x0000c80009097a20 */ /* 0x000fe20000410000 */
[----:B------:R-:W-:Y:S01]  /*3410*/  ISETP.GE.AND P0, PT, R111, 0x2, PT ;  /* 0x000000026f00780c */ /* 0x000fe20003f06270 */
[----:B----4-:R-:W-:Y:S01]  /*3420*/  HMMA.16816.F32.BF16 R4, R240, R34, R4 ;  /* 0x00000022f004723c */ /* 0x010fe20000041804 */
[----:B------:R-:W-:Y:S01]  /*3430*/  FMUL.FTZ R10, R10, c[0x0][0x320] ;  /* 0x0000c8000a0a7a20 */ /* 0x000fe20000410000 */
[----:B------:R-:W-:-:S04]  /*3440*/  DEPBAR.LE SB0, 0x0 ;  /* 0x000080000000791a */ /* 0x000fc80000000000 */
[----:B------:R-:W4:Y:S08]  /*3450*/  MUFU.TANH R48, R21 ;  /* 0x0000001500307308 */ /* 0x000f300000002400 */
[----:B------:R-:W1:Y:S08]  /*3460*/  MUFU.TANH R45, R22 ;  /* 0x00000016002d7308 */ /* 0x000e700000002400 */
[----:B------:R1:W1:Y:S02]  /*3470*/  MUFU.TANH R44, R23 ;  /* 0x00000017002c7308 */ /* 0x0002640000002400 */
[----:B-1----:R-:W-:Y:S08]  /*3480*/  HMMA.16816.F32.BF16 R20, R244, R40, R12 ;  /* 0x00000028f414723c */ /* 0x002ff0000004180c */
[----:B------:R-:W-:Y:S01]  /*3490*/  HMMA.16816.F32.BF16 R12, R240, R32, R16 ;  /* 0x00000020f00c723c */ /* 0x000fe20000041810 */
[----:B------:R-:W-:Y:S01]  /*34a0*/  FMUL.FTZ R11, R11, c[0x0][0x320] ;  /* 0x0000c8000b0b7a20 */ /* 0x000fe20000410000 */
[----:B------:R-:W1:Y:S06]  /*34b0*/  MUFU.TANH R39, R8 ;  /* 0x0000000800277308 */ /* 0x000e6c0000002400 */
[C---:B------:R-:W-:Y:S02]  /*34c0*/  HMMA.16816.F32.BF16 R16, R244.reuse, R42, R24 ;  /* 0x0000002af410723c */ /* 0x040fe40000041818 */
[----:B------:R-:W1:Y:S06]  /*34d0*/  MUFU.TANH R38, R9 ;  /* 0x0000000900267308 */ /* 0x000e6c0000002400 */
[C---:B------:R-:W-:Y:S02]  /*34e0*/  HMMA.16816.F32.BF16 R4, R244.reuse, R30, R4 ;  /* 0x0000001ef404723c */ /* 0x040fe40000041804 */
[----:B------:R-:W1:Y:S08]  /*34f0*/  MUFU.TANH R41, R10 ;  /* 0x0000000a00297308 */ /* 0x000e700000002400 */
[----:B------:R1:W1:Y:S02]  /*3500*/  MUFU.TANH R40, R11 ;  /* 0x0000000b00287308 */ /* 0x0002640000002400 */
[----:B-1----:R-:W-:Y:S01]  /*3510*/  HMMA.16816.F32.BF16 R8, R244, R28, R12 ;  /* 0x0000001cf408723c */ /* 0x002fe2000004180c */
[----:B------:R1:W-:Y:S01]  /*3520*/  STL [R1+0x20], R0 ;  /* 0x0000200001007387 */ /* 0x0003e20000100800 */
[----:B------:R-:W-:-:S02]  /*3530*/  FMUL.FTZ R22, R22, c[0x0][0x320] ;  /* 0x0000c80016167a20 */ /* 0x000fc40000410000 */
[----:B------:R-:W-:Y:S02]  /*3540*/  FMUL.FTZ R23, R23, c[0x0][0x320] ;  /* 0x0000c80017177a20 */ /* 0x000fe40000410000 */
[----:B------:R-:W-:Y:S02]  /*3550*/  FMUL.FTZ R16, R16, c[0x0][0x320] ;  /* 0x0000c80010107a20 */ /* 0x000fe40000410000 */
[----:B------:R-:W-:Y:S02]  /*3560*/  FMUL.FTZ R20, R20, c[0x0][0x320] ;  /* 0x0000c80014147a20 */ /* 0x000fe40000410000 */
[----:B------:R-:W-:Y:S02]  /*3570*/  FMUL.FTZ R21, R21, c[0x0][0x320] ;  /* 0x0000c80015157a20 */ /* 0x000fe40000410000 */
[----:B------:R-:W-:Y:S02]  /*3580*/  FMUL.FTZ R17, R17, c[0x0][0x320] ;  /* 0x0000c80011117a20 */ /* 0x000fe40000410000 */
        /* <DEDUP_REMOVED lines=26> */
[----:B------:R-:W-:Y:S01]  /*3730*/  BSSY B0, `(.L_x_517) ;  /* 0x000005e000007945 */ /* 0x000fe20003800000 */
[----:B------:R-:W-:Y:S01]  /*3740*/  BAR.SYNC.DEFER_BLOCKING 0x0 ;  /* 0x0000000000007b1d */ /* 0x000fe20000010000 */
[----:B------:R-:W-:-:S05]  /*3750*/  ISETP.GT.AND P6, PT, R107, 0x3f, PT ;  /* 0x0000003f6b00780c */ /* 0x000fca0003fc4270 */
[----:B------:R-:W-:Y:S05]  /*3760*/  @!P0 BRA `(.L_x_518) ;  /* 0x000005a000008947 */ /* 0x000fea0003800000 */
[----:B--234-:R-:W-:Y:S01]  /*3770*/  ISETP.NE.AND P4, PT, R101, 0x1, PT ;  /* 0x000000016500780c */ /* 0x01cfe20003f85270 */
[----:B------:R-:W-:Y:S02]  /*3780*/  IMAD R2, R111, 0x40, R115 ;  /* 0x000000406f027824 */ /* 0x000fe400078e0273 */
[----:B-1----:R-:W-:-:S03]  /*3790*/  IMAD.MOV.U32 R6, RZ, RZ, RZ ;  /* 0x000000ffff067224 */ /* 0x002fc600078e00ff */
[----:B------:R-:W-:-:S05]  /*37a0*/  IADD3 R2, R2, -0x80, R107 ;  /* 0xffffff8002027810 */ /* 0x000fca0007ffe06b */
[----:B------:R-:W-:Y:S02]  /*37b0*/  IMAD.MOV.U32 R0, RZ, RZ, R2 ;  /* 0x000000ffff007224 */ /* 0x000fe400078e0002 */
[----:B------:R-:W-:-:S05]  /*37c0*/  @P4 IMAD.HI.U32 R3, R2, c[0x0][0x2bc], RZ ;  /* 0x0000af0002034a27 */ /* 0x000fca00078e00ff */
[----:B------:R-:W-:-:S04]  /*37d0*/  @P4 SHF.R.U32.HI R0, RZ, c[0x0][0x2c0], R3 ;  /* 0x0000b000ff004a19 */ /* 0x000fc80000011603 */
[----:B------:R-:W-:-:S04]  /*37e0*/  @!P6 IADD3 R3, P0, R0, R102, RZ ;  /* 0x000000660003e210 */ /* 0x000fc80007f1e0ff */
[----:B------:R-:W-:Y:S02]  /*37f0*/  @!P6 LEA.HI.X.SX32 R5, R0, R100, 0x1, P0 ;  /* 0x000000640005e211 */ /* 0x000fe400000f0eff */
[----:B------:R-:W-:-:S04]  /*3800*/  @!P6 LEA R4, P0, R3, c[0x0][0x2a0], 0x2 ;  /* 0x0000a8000304ea11 */ /* 0x000fc800078010ff */
[----:B------:R-:W-:-:S05]  /*3810*/  @!P6 LEA.HI.X R5, R3, c[0x0][0x2a4], R5, 0x2, P0 ;  /* 0x0000a9000305ea11 */ /* 0x000fca00000f1405 */
[----:B------:R-:W2:Y:S01]  /*3820*/  @!P6 LDG.E R6, [R4.64] ;  /* 0x000000060406e981 */ /* 0x000ea2000c1e1900 */
[----:B------:R-:W-:-:S04]  /*3830*/  IMAD.MOV R0, RZ, RZ, -R0 ;  /* 0x000000ffff007224 */ /* 0x000fc800078e0a00 */
[----:B------:R-:W-:-:S04]  /*3840*/  IMAD R7, R0, c[0x0][0x2b8], R2 ;  /* 0x0000ae0000077a24 */ /* 0x000fc800078e0202 */
[----:B------:R-:W-:Y:S01]  /*3850*/  IMAD.WIDE.U32 R2, R7, c[0x0][0x1e0], RZ ;  /* 0x0000780007027a25 */ /* 0x000fe200078e00ff */
[----:B------:R-:W-:Y:S01]  /*3860*/  SHF.R.S32.HI R0, RZ, 0x1f, R7 ;  /* 0x0000001fff007819 */ /* 0x000fe20000011407 */
[----:B------:R1:W-:Y:S04]  /*3870*/  STL [R1+0x5c], R7 ;  /* 0x00005c0701007387 */ /* 0x0003e80000100800 */
[----:B------:R-:W-:-:S04]  /*3880*/  IMAD R0, R0, c[0x0][0x1e0], RZ ;  /* 0x0000780000007a24 */ /* 0x000fc800078e02ff */
[----:B------:R-:W-:-:S04]  /*3890*/  IMAD R0, R7, c[0x0][0x1e4], R0 ;  /* 0x0000790007007a24 */ /* 0x000fc800078e0200 */
[----:B------:R-:W-:Y:S01]  /*38a0*/  IMAD.IADD R3, R3, 0x1, R0 ;  /* 0x0000000103037824 */ /* 0x000fe200078e0200 */
[----:B--2---:R1:W-:Y:S01]  /*38b0*/  STL [R1+0x58], R6 ;  /* 0x0000580601007387 */ /* 0x0043e20000100800 */
[----:B------:R-:W-:Y:S02]  /*38c0*/  SHF.R.S32.HI R4, RZ, 0x1f, R6 ;  /* 0x0000001fff047819 */ /* 0x000fe40000011406 */
[----:B------:R-:W-:-:S04]  /*38d0*/  IMAD.WIDE.U32 R2, R6, c[0x0][0x1f0], R2 ;  /* 0x00007c0006027a25 */ /* 0x000fc800078e0002 */
[----:B------:R-:W-:Y:S01]  /*38e0*/  IMAD R4, R4, c[0x0][0x1f0], RZ ;  /* 0x00007c0004047a24 */ /* 0x000fe200078e02ff */
[----:B------:R-:W-:-:S03]  /*38f0*/  IADD3 R0, P1, R98, R2, RZ ;  /* 0x0000000262007210 */ /* 0x000fc60007f3e0ff */
[----:B------:R-:W-:Y:S01]  /*3900*/  IMAD R4, R6, c[0x0][0x1f4], R4 ;  /* 0x00007d0006047a24 */ /* 0x000fe200078e0204 */
[----:B------:R-:W-:-:S04]  /*3910*/  LEA R15, P0, R0, c[0x0][0x1c8], 0x1 ;  /* 0x00007200000f7a11 */ /* 0x000fc800078008ff */
[----:B------:R-:W-:-:S04]  /*3920*/  IADD3.X R5, R97, R3, R4, P1, !PT ;  /* 0x0000000361057210 */ /* 0x000fc80000ffe404 */
[----:B------:R-:W-:Y:S01]  /*3930*/  LEA.HI.X R5, R0, c[0x0][0x1cc], R5, 0x1, P0 ;  /* 0x0000730000057a11 */ /* 0x000fe200000f0c05 */
[----:B------:R-:W-:Y:S05]  /*3940*/  BRA.DIV ~URZ, `(.L_x_519) ;  /* 0x0000d9627f007947 */ /* 0x000fea000b800000 */
[----:B------:R2:W3:Y:S02]  /*3950*/  SHFL.IDX PT, R4, R5, RZ, 0x181f ;  /* 0x00181fff05047589 */ /* 0x0004e400000e0000 */
.L_x_575:
[----:B------:R-:W-:Y:S05]  /*3960*/  BRA.DIV ~URZ, `(.L_x_520) ;  /* 0x0000d9b27f007947 */ /* 0x000fea000b800000 */
[----:B------:R-:W4:Y:S04]  /*3970*/  LDL R10, [R1+0x6c] ;  /* 0x00006c00010a7983 */ /* 0x000f280000100800 */
[----:B------:R-:W5:Y:S04]  /*3980*/  LDL R2, [R1+0x54] ;  /* 0x0000540001027983 */ /* 0x000f680000100800 */
[----:B--2---:R-:W2:Y:S04]  /*3990*/  LDL R19, [R1+0x68] ;  /* 0x0000680001137983 */ /* 0x004ea80000100800 */
[----:B---3--:R-:W3:Y:S04]  /*39a0*/  LDL R18, [R1+0x70] ;  /* 0x0000700001127983 */ /* 0x008ee80000100800 */
[----:B------:R-:W3:Y:S04]  /*39b0*/  LDL R17, [R1+0x4c] ;  /* 0x00004c0001117983 */ /* 0x000ee80000100800 */
[----:B------:R-:W1:Y:S02]  /*39c0*/  SHFL.IDX PT, R0, R15, RZ, 0x181f ;  /* 0x00181fff0f007589 */ /* 0x000e6400000e0000 */
[----:B-1----:R-:W-:-:S02]  /*39d0*/  IADD3 R6, P0, R0, R94, RZ ;  /* 0x0000005e00067210 */ /* 0x002fc40007f1e0ff */
[----:B------:R-:W-:-:S03]  /*39e0*/  IADD3 R8, P1, R0, R93, RZ ;  /* 0x0000005d00087210 */ /* 0x000fc60007f3e0ff */
[C---:B------:R-:W-:Y:S02]  /*39f0*/  IMAD.X R7, R4.reuse, 0x1, R89, P0 ;  /* 0x0000000104077824 */ /* 0x040fe400000e0659 */
[----:B------:R-:W-:Y:S01]  /*3a00*/  IMAD.X R9, R4, 0x1, R88, P1 ;  /* 0x0000000104097824 */ /* 0x000fe200008e0658 */
[----:B----4-:R-:W-:Y:S02]  /*3a10*/  ISETP.GE.AND P2, PT, R10, c[0x0][0x1d4], PT ;  /* 0x000075000a007a0c */ /* 0x010fe40003f46270 */
[----:B------:R-:W-:Y:S02]  /*3a20*/  IADD3 R10, P0, R0, R96, RZ ;  /* 0x00000060000a7210 */ /* 0x000fe40007f1e0ff */
[----:B-----5:R-:W-:-:S03]  /*3a30*/  ISETP.GE.AND P3, PT, R2, c[0x0][0x1d4], PT ;  /* 0x0000750002007a0c */ /* 0x020fc60003f66270 */
[----:B------:R-:W-:Y:S01]  /*3a40*/  IMAD.X R11, R4, 0x1, R91, P0 ;  /* 0x00000001040b7824 */ /* 0x000fe200000e065b */
[----:B--2---:R-:W-:Y:S02]  /*3a50*/  ISETP.GE.AND P1, PT, R19, c[0x0][0x1d4], PT ;  /* 0x0000750013007a0c */ /* 0x004fe40003f26270 */
[----:B------:R-:W-:Y:S02]  /*3a60*/  IADD3 R2, P4, R0, R95, RZ ;  /* 0x0000005f00027210 */ /* 0x000fe40007f9e0ff */
[----:B---3--:R-:W-:-:S03]  /*3a70*/  ISETP.GE.AND P0, PT, R18, c[0x0][0x1d4], PT ;  /* 0x0000750012007a0c */ /* 0x008fc60003f06270 */
[----:B------:R-:W-:Y:S02]  /*3a80*/  IMAD.X R3, R4, 0x1, R90, P4 ;  /* 0x0000000104037824 */ /* 0x000fe400020e065a */
[----:B------:R-:W-:Y:S01]  /*3a90*/  @!PT LDS RZ, [RZ] ;  /* 0x00000000fffff984 */ /* 0x000fe20000000800 */
[----:B------:R-:W-:Y:S01]  /*3aa0*/  @!PT LDS RZ, [RZ] ;  /* 0x00000000fffff984 */ /* 0x000fe20000000800 */
[----:B------:R1:W-:Y:S04]  /*3ab0*/  LDGSTS.E.BYPASS.LTC128B.128 [R17+0x10100], [R8.64], !P3 ;  /* 0x1010000008117fae */ /* 0x0003e8000d901d46 */
[----:B------:R1:W-:Y:S04]  /*3ac0*/  LDGSTS.E.BYPASS.LTC128B.128 [R17+0x12100], [R6.64], !P2 ;  /* 0x1210000006117fae */ /* 0x0003e8000d101d46 */
[----:B------:R1:W-:Y:S04]  /*3ad0*/  LDGSTS.E.BYPASS.LTC128B.128 [R17+0x14100], [R2.64], !P1 ;  /* 0x1410000002117fae */ /* 0x0003e8000c901d46 */
[----:B------:R-:W2:Y:S04]  /*3ae0*/  SHFL.IDX PT, R0, R15, 0x1, 0x181f ;  /* 0x00381f000f007f89 */ /* 0x000ea800000e0000 */
[----:B------:R1:W-:Y:S01]  /*3af0*/  LDGSTS.E.BYPASS.LTC128B.128 [R17+0x16100], [R10.64], !P0 ;  /* 0x161000000a117fae */ /* 0x0003e2000c101d46 */
[----:B------:R-:W-:-:S02]  /*3b00*/  SEL R14, RZ, 0x10, P2 ;  /* 0x00000010ff0e7807 */ /* 0x000fc40001000000 */
[----:B------:R-:W-:Y:S01]  /*3b10*/  SEL R13, RZ, 0x10, P1 ;  /* 0x00000010ff0d7807 */ /* 0x000fe20000800000 */
[----:B------:R3:W4:Y:S01]  /*3b20*/  SHFL.IDX PT, R4, R5, 0x1, 0x181f ;  /* 0x00381f0005047f89 */ /* 0x00072200000e0000 */
[----:B------:R-:W-:Y:S02]  /*3b30*/  SEL R12, RZ, 0x10, P0 ;  /* 0x00000010ff0c7807 */ /* 0x000fe40000000000 */
[----:B---3--:R-:W-:-:S03]  /*3b40*/  SEL R5, RZ, 0x10, P3 ;  /* 0x00000010ff057807 */ /* 0x008fc60001800000 */
.L_x_576:
[----:B-12---:R-:W2:Y:S01]  /*3b50*/  LDL R15, [R1+0x4c] ;  /* 0x00004c00010f7983 */ /* 0x006ea20000100800 */
[----:B------:R-:W-:Y:S02]  /*3b60*/  IADD3 R10, -R5, 0x10, RZ ;  /* 0x00000010050a7810 */ /* 0x000fe40007ffe1ff */
[----:B------:R-:W-:Y:S02]  /*3b70*/  IADD3 R2, -R14, 0x10, RZ ;  /* 0x000000100e027810 */ /* 0x000fe40007ffe1ff */
[----:B------:R-:W-:Y:S02]  /*3b80*/  LOP3.LUT R10, R10, 0xf, RZ, 0xc0, !PT ;  /* 0x0000000f0a0a7812 */ /* 0x000fe400078ec0ff */
[----:B------:R-:W-:-:S02]  /*3b90*/  IADD3 R6, -R13, 0x10, RZ ;  /* 0x000000100d067810 */ /* 0x000fc40007ffe1ff */
[----:B------:R-:W-:Y:S02]  /*3ba0*/  IADD3 R10, P1, P0, R10, R0, R93 ;  /* 0x000000000a0a7210 */ /* 0x000fe4000783e05d */
[----:B------:R-:W-:Y:S02]  /*3bb0*/  LOP3.LUT R2, R2, 0xf, RZ, 0xc0, !PT ;  /* 0x0000000f02027812 */ /* 0x000fe400078ec0ff */
[----:B------:R-:W-:Y:S02]  /*3bc0*/  LOP3.LUT R6, R6, 0xf, RZ, 0xc0, !PT ;  /* 0x0000000f06067812 */ /* 0x000fe400078ec0ff */
[----:B------:R-:W-:Y:S02]  /*3bd0*/  IADD3 R3, -R12, 0x10, RZ ;  /* 0x000000100c037810 */ /* 0x000fe40007ffe1ff */
[----:B----4-:R-:W-:Y:S02]  /*3be0*/  IADD3.X R11, RZ, R4, R88, P1, P0 ;  /* 0x00000004ff0b7210 */ /* 0x010fe40000fe0458 */
[----:B------:R-:W-:-:S02]  /*3bf0*/  IADD3 R8, P3, P2, R2, R0, R94 ;  /* 0x0000000002087210 */ /* 0x000fc40007a7e05e */
[----:B------:R-:W-:Y:S02]  /*3c00*/  IADD3 R6, P1, P0, R6, R0, R95 ;  /* 0x0000000006067210 */ /* 0x000fe4000783e05f */
[----:B------:R-:W-:Y:S02]  /*3c10*/  LOP3.LUT R2, R3, 0xf, RZ, 0xc0, !PT ;  /* 0x0000000f03027812 */ /* 0x000fe400078ec0ff */
[----:B------:R-:W-:Y:S02]  /*3c20*/  IADD3.X R7, RZ, R4, R90, P1, P0 ;  /* 0x00000004ff077210 */ /* 0x000fe40000fe045a */
[----:B------:R-:W-:Y:S02]  /*3c30*/  IADD3 R2, P1, P0, R2, R0, R96 ;  /* 0x0000000002027210 */ /* 0x000fe4000783e060 */
[----:B------:R-:W-:Y:S02]  /*3c40*/  IADD3.X R9, RZ, R4, R89, P3, P2 ;  /* 0x00000004ff097210 */ /* 0x000fe40001fe4459 */
[----:B------:R-:W-:-:S02]  /*3c50*/  ISETP.NE.U32.AND P3, PT, R5, RZ, PT ;  /* 0x000000ff0500720c */ /* 0x000fc40003f65070 */
[----:B------:R-:W-:Y:S02]  /*3c60*/  ISETP.NE.U32.AND P2, PT, R14, RZ, PT ;  /* 0x000000ff0e00720c */ /* 0x000fe40003f45070 */
[----:B------:R-:W-:Y:S02]  /*3c70*/  IADD3.X R3, RZ, R4, R91, P1, P0 ;  /* 0x00000004ff037210 */ /* 0x000fe40000fe045b */
[----:B------:R-:W-:Y:S02]  /*3c80*/  ISETP.NE.U32.AND P1, PT, R13, RZ, PT ;  /* 0x000000ff0d00720c */ /* 0x000fe40003f25070 */
[----:B------:R-:W-:-:S05]  /*3c90*/  ISETP.NE.U32.AND P0, PT, R12, RZ, PT ;  /* 0x000000ff0c00720c */ /* 0x000fca0003f05070 */
[----:B------:R-:W-:Y:S01]  /*3ca0*/  @!PT LDS RZ, [RZ] ;  /* 0x00000000fffff984 */ /* 0x000fe20000000800 */
[----:B------:R-:W-:Y:S01]  /*3cb0*/  @!PT LDS RZ, [RZ] ;  /* 0x00000000fffff984 */ /* 0x000fe20000000800 */
[----:B------:R-:W-:Y:S01]  /*3cc0*/  @!PT LDS RZ, [RZ] ;  /* 0x00000000fffff984 */ /* 0x000fe20000000800 */
[----:B--2---:R1:W-:Y:S04]  /*3cd0*/  LDGSTS.E.BYPASS.LTC128B.128.ZFILL [R15+0x11100], [R10.64], P3 ;  /* 0x111000000a0f7fae */ /* 0x0043e80009941d46 */
[----:B------:R1:W-:Y:S04]  /*3ce0*/  LDGSTS.E.BYPASS.LTC128B.128.ZFILL [R15+0x13100], [R8.64], P2 ;  /* 0x13100000080f7fae */ /* 0x0003e80009141d46 */
[----:B------:R1:W-:Y:S04]  /*3cf0*/  LDGSTS.E.BYPASS.LTC128B.128.ZFILL [R15+0x15100], [R6.64], P1 ;  /* 0x15100000060f7fae */ /* 0x0003e80008941d46 */
[----:B------:R1:W-:Y:S02]  /*3d00*/  LDGSTS.E.BYPASS.LTC128B.128.ZFILL [R15+0x17100], [R2.64], P0 ;  /* 0x17100000020f7fae */ /* 0x0003e40008141d46 */
.L_x_518:
[----:B--234-:R-:W-:Y:S05]  /*3d10*/  BSYNC B0 ;  /* 0x0000000000007941 */ /* 0x01cfea0003800000 */
.L_x_517:
[----:B-1----:R-:W2:Y:S04]  /*3d20*/  LDL R4, [R1+0xb0] ;  /* 0x0000b00001047983 */ /* 0x002ea80000100800 */
[----:B------:R-:W2:Y:S04]  /*3d30*/  LDL R3, [R1+0xbc] ;  /* 0x0000bc0001037983 */ /* 0x000ea80000100800 */
[----:B------:R-:W3:Y:S01]  /*3d40*/  LDL R2, [R1+0x50] ;  /* 0x0000500001027983 */ /* 0x000ee20000100800 */
[----:B------:R-:W-:-:S03]  /*3d50*/  MOV R6, c[0x0][0x2c4] ;  /* 0x0000b10000067a02 */ /* 0x000fc60000000f00 */
[----:B------:R-:W4:Y:S01]  /*3d60*/  LDL R5, [R1+0xc0] ;  /* 0x0000c00001057983 */ /* 0x000f220000100800 */
[----:B------:R-:W-:Y:S02]  /*3d70*/  ISETP.NE.AND P0, PT, R6, 0x1, PT ;  /* 0x000000010600780c */ /* 0x000fe40003f05270 */
[----:B------:R-:W-:Y:S01]  /*3d80*/  MOV R0, 0xffffffc0 ;  /* 0xffffffc000007802 */ /* 0x000fe20000000f00 */
[----:B------:R-:W0:Y:S01]  /*3d90*/  LDGDEPBAR ;  /* 0x00000000000079af */ /* 0x000e220000000000 */
[----:B--2---:R-:W-:Y:S01]  /*3da0*/  IMAD.IADD R4, R3, 0x1, R4 ;  /* 0x0000000103047824 */ /* 0x004fe200078e0204 */
[----:B------:R-:W-:Y:S02]  /*3db0*/  MOV R3, c[0x0][0x2ac] ;  /* 0x0000ab0000037a02 */ /* 0x000fe40000000f00 */
[----:B---3--:R-:W-:-:S06]  /*3dc0*/  IMAD R0, R2, R0, 0x41 ;  /* 0x0000004102007424 */ /* 0x008fcc00078e0200 */
[----:B------:R-:W-:-:S04]  /*3dd0*/  @P0 IMAD.HI.U32 R2, R4, c[0x0][0x2c8], RZ ;  /* 0x0000b20004020a27 */ /* 0x000fc800078e00ff */
[----:B------:R-:W-:Y:S01]  /*3de0*/  IMAD R0, R3, c[0x0][0x1d0], R0 ;  /* 0x0000740003007a24 */ /* 0x000fe200078e0200 */
[----:B------:R-:W-:Y:S01]  /*3df0*/  @P0 SHF.R.U32.HI R4, RZ, c[0x0][0x2cc], R2 ;  /* 0x0000b300ff040a19 */ /* 0x000fe20000011602 */
[----:B----4-:R-:W-:-:S03]  /*3e00*/  IMAD.IADD R6, R92, 0x1, -R5 ;  /* 0x000000015c067824 */ /* 0x010fc600078e0a05 */
[----:B------:R-:W-:Y:S01]  /*3e10*/  IADD3 R5, R0, -c[0x0][0x168], -R5 ;  /* 0x80005a0000057a10 */ /* 0x000fe20007ffe805 */
[----:B------:R-:W-:Y:S05]  /*3e20*/  BRA.DIV ~URZ, `(.L_x_521) ;  /* 0x0000d7f27f007947 */ /* 0x000fea000b800000 */
[----:B------:R1:W2:Y:S02]  /*3e30*/  SHFL.IDX PT, R7, R4, RZ, 0x1c1f ;  /* 0x001c1fff04077589 */ /* 0x0002a400000e0000 */
.L_x_577:
[----:B--2---:R-:W-:-:S05]  /*3e40*/  IMAD.IADD R0, R5, 0x1, R7 ;  /* 0x0000000105007824 */ /* 0x004fca00078e0207 */
[----:B------:R-:W-:-:S04]  /*3e50*/  IMNMX R0, R6, R0, PT ;  /* 0x0000000006007217 */ /* 0x000fc80003800200 */
[C---:B------:R-:W-:Y:S02]  /*3e60*/  ISETP.GT.AND P0, PT, R0.reuse, RZ, PT ;  /* 0x000000ff0000720c */ /* 0x040fe40003f04270 */
[----:B------:R-:W-:Y:S02]  /*3e70*/  ISETP.GT.AND P2, PT, R0, 0x1, PT ;  /* 0x000000010000780c */ /* 0x000fe40003f44270 */
[----:B------:R-:W-:Y:S02]  /*3e80*/  FSEL R10, R72, -INF , P0 ;  /* 0xff800000480a7808 */ /* 0x000fe40000000000 */
[C---:B------:R-:W-:Y:S02]  /*3e90*/  ISETP.GT.AND P3, PT, R0.reuse, 0x8, PT ;  /* 0x000000080000780c */ /* 0x040fe40003f64270 */
[C---:B------:R-:W-:Y:S02]  /*3ea0*/  ISETP.GT.AND P4, PT, R0.reuse, 0x9, PT ;  /* 0x000000090000780c */ /* 0x040fe40003f84270 */
[----:B------:R-:W-:-:S02]  /*3eb0*/  ISETP.GT.AND P1, PT, R0, 0x10, PT ;  /* 0x000000100000780c */ /* 0x000fc40003f24270 */
[----:B------:R-:W-:Y:S02]  /*3ec0*/  ISETP.GT.AND P0, PT, R0, 0x11, PT ;  /* 0x000000110000780c */ /* 0x000fe40003f04270 */
[----:B------:R-:W-:Y:S02]  /*3ed0*/  FSEL R14, R60, -INF , P2 ;  /* 0xff8000003c0e7808 */ /* 0x000fe40001000000 */
[----:B------:R-:W-:Y:S02]  /*3ee0*/  FSEL R15, R52, -INF , P3 ;  /* 0xff800000340f7808 */ /* 0x000fe40001800000 */
[----:B------:R-:W-:Y:S02]  /*3ef0*/  FSEL R17, R50, -INF , P4 ;  /* 0xff80000032117808 */ /* 0x000fe40002000000 */
[----:B------:R-:W-:Y:S02]  /*3f00*/  FSEL R18, R49, -INF , P1 ;  /* 0xff80000031127808 */ /* 0x000fe40000800000 */
[----:B------:R-:W-:-:S02]  /*3f10*/  FSEL R19, R48, -INF , P0 ;  /* 0xff80000030137808 */ /* 0x000fc40000000000 */
[C---:B------:R-:W-:Y:S02]  /*3f20*/  ISETP.GT.AND P3, PT, R0.reuse, 0x18, PT ;  /* 0x000000180000780c */ /* 0x040fe40003f64270 */
[C---:B------:R-:W-:Y:S02]  /*3f30*/  ISETP.GT.AND P4, PT, R0.reuse, 0x19, PT ;  /* 0x000000190000780c */ /* 0x040fe40003f84270 */
[C---:B------:R-:W-:Y:S02]  /*3f40*/  ISETP.GT.AND P2, PT, R0.reuse, 0x20, PT ;  /* 0x000000200000780c */ /* 0x040fe40003f44270 */
[C---:B------:R-:W-:Y:S02]  /*3f50*/  ISETP.GT.AND P1, PT, R0.reuse, 0x21, PT ;  /* 0x000000210000780c */ /* 0x040fe40003f24270 */
[----:B------:R-:W-:Y:S02]  /*3f60*/  ISETP.GT.AND P0, PT, R0, 0x28, PT ;  /* 0x000000280000780c */ /* 0x000fe40003f04270 */
[----:B------:R-:W-:-:S02]  /*3f70*/  FSEL R20, R39, -INF , P3 ;  /* 0xff80000027147808 */ /* 0x000fc40001800000 */
[----:B------:R-:W-:Y:S02]  /*3f80*/  FSEL R21, R38, -INF , P4 ;  /* 0xff80000026157808 */ /* 0x000fe40002000000 */
[----:B------:R-:W-:Y:S02]  /*3f90*/  FSEL R99, R33, -INF , P2 ;  /* 0xff80000021637808 */ /* 0x000fe40001000000 */
[----:B------:R-:W-:Y:S02]  /*3fa0*/  FSEL R98, R32, -INF , P1 ;  /* 0xff80000020627808 */ /* 0x000fe40000800000 */
[----:B------:R-:W-:Y:S02]  /*3fb0*/  FSEL R97, R26, -INF , P0 ;  /* 0xff8000001a617808 */ /* 0x000fe40000000000 */
[C---:B------:R-:W-:Y:S02]  /*3fc0*/  ISETP.GT.AND P4, PT, R0.reuse, 0x29, PT ;  /* 0x000000290000780c */ /* 0x040fe40003f84270 */
[----:B------:R-:W-:-:S02]  /*3fd0*/  ISETP.GT.AND P3, PT, R0, 0x30, PT ;  /* 0x000000300000780c */ /* 0x000fc40003f64270 */
[C---:B------:R-:W-:Y:S02]  /*3fe0*/  ISETP.GT.AND P2, PT, R0.reuse, 0x31, PT ;  /* 0x000000310000780c */ /* 0x040fe40003f44270 */
[C---:B------:R-:W-:Y:S02]  /*3ff0*/  ISETP.GT.AND P1, PT, R0.reuse, 0x38, PT ;  /* 0x000000380000780c */ /* 0x040fe40003f24270 */
[----:B------:R-:W-:Y:S02]  /*4000*/  ISETP.GT.AND P0, PT, R0, 0x39, PT ;  /* 0x000000390000780c */ /* 0x000fe40003f04270 */
[----:B------:R-:W-:Y:S02]  /*4010*/  FSEL R96, R25, -INF , P4 ;  /* 0xff80000019607808 */ /* 0x000fe40002000000 */
[----:B------:R-:W-:Y:S02]  /*4020*/  FSEL R95, R24, -INF , P3 ;  /* 0xff800000185f7808 */ /* 0x000fe40001800000 */
[----:B------:R-:W-:-:S02]  /*4030*/  FSEL R94, R23, -INF , P2 ;  /* 0xff800000175e7808 */ /* 0x000fc40001000000 */
[----:B------:R-:W-:Y:S02]  /*4040*/  FSEL R93, R22, -INF , P1 ;  /* 0xff800000165d7808 */ /* 0x000fe40000800000 */
[----:B------:R-:W-:Y:S01]  /*4050*/  FSEL R92, R16, -INF , P0 ;  /* 0xff800000105c7808 */ /* 0x000fe20000000000 */
[----:B------:R-:W-:Y:S05]  /*4060*/  BRA.DIV ~URZ, `(.L_x_522) ;  /* 0x0000d6127f007947 */ /* 0x000fea000b800000 */
[----:B------:R-:W2:Y:S01]  /*4070*/  SHFL.IDX PT, R0, R4, 0x1, 0x1c1f ;  /* 0x003c1f0004007f89 */ /* 0x000ea200000e0000 */
[----:B------:R-:W-:-:S04]  /*4080*/  FMNMX.FTZ R2, R10, R14, !PT ;  /* 0x0000000e0a027209 */ /* 0x000fc80007810000 */
[----:B------:R-:W-:-:S04]  /*4090*/  FMNMX.FTZ R2, R15, R2, !PT ;  /* 0x000000020f027209 */ /* 0x000fc80007810000 */
[----:B------:R-:W-:-:S04]  /*40a0*/  FMNMX.FTZ R2, R17, R2, !PT ;  /* 0x0000000211027209 */ /* 0x000fc80007810000 */
[----:B------:R-:W-:-:S04]  /*40b0*/  FMNMX.FTZ R2, R18, R2, !PT ;  /* 0x0000000212027209 */ /* 0x000fc80007810000 */
[----:B------:R-:W-:-:S04]  /*40c0*/  FMNMX.FTZ R2, R19, R2, !PT ;  /* 0x0000000213027209 */ /* 0x000fc80007810000 */
[----:B------:R-:W-:Y:S01]  /*40d0*/  FMNMX.FTZ R2, R20, R2, !PT ;  /* 0x0000000214027209 */ /* 0x000fe20007810000 */
[----:B--2---:R-:W-:-:S03]  /*40e0*/  IMAD.IADD R0, R5, 0x1, R0 ;  /* 0x0000000105007824 */ /* 0x004fc600078e0200 */
[----:B------:R-:W-:Y:S02]  /*40f0*/  FMNMX.FTZ R2, R21, R2, !PT ;  /* 0x0000000215027209 */ /* 0x000fe40007810000 */
[----:B------:R-:W-:Y:S02]  /*4100*/  IMNMX R0, R6, R0, PT ;  /* 0x0000000006007217 */ /* 0x000fe40003800200 */
[----:B------:R-:W-:Y:S02]  /*4110*/  FMNMX.FTZ R2, R99, R2, !PT ;  /* 0x0000000263027209 */ /* 0x000fe40007810000 */
[C---:B------:R-:W-:Y:S02]  /*4120*/  ISETP.GT.AND P1, PT, R0.reuse, RZ, PT ;  /* 0x000000ff0000720c */ /* 0x040fe40003f24270 */
[C---:B------:R-:W-:Y:S02]  /*4130*/  ISETP.GT.AND P0, PT, R0.reuse, 0x1, PT ;  /* 0x000000010000780c */ /* 0x040fe40003f04270 */
[----:B------:R-:W-:-:S02]  /*4140*/  ISETP.GT.AND P2, PT, R0, 0x8, PT ;  /* 0x000000080000780c */ /* 0x000fc40003f44270 */
[----:B------:R-:W-:Y:S02]  /*4150*/  FSEL R5, R68, -INF , P1 ;  /* 0xff80000044057808 */ /* 0x000fe40000800000 */
[----:B------:R-:W-:Y:S02]  /*4160*/  FSEL R6, R61, -INF , P0 ;  /* 0xff8000003d067808 */ /* 0x000fe40000000000 */
[C---:B------:R-:W-:Y:S02]  /*4170*/  ISETP.GT.AND P0, PT, R0.reuse, 0x9, PT ;  /* 0x000000090000780c */ /* 0x040fe40003f04270 */
[----:B------:R-:W-:Y:S02]  /*4180*/  FSEL R13, R53, -INF , P2 ;  /* 0xff800000350d7808 */ /* 0x000fe40001000000 */
[----:B------:R-:W-:Y:S02]  /*4190*/  FMNMX.FTZ R3, R5, R6, !PT ;  /* 0x0000000605037209 */ /* 0x000fe40007810000 */
[----:B------:R-:W-:-:S02]  /*41a0*/  ISETP.GT.AND P1, PT, R0, 0x10, PT ;  /* 0x000000100000780c */ /* 0x000fc40003f24270 */
[----:B------:R-:W-:Y:S02]  /*41b0*/  FSEL R12, R51, -INF , P0 ;  /* 0xff800000330c7808 */ /* 0x000fe40000000000 */
[----:B------:R-:W-:Y:S02]  /*41c0*/  FMNMX.FTZ R3, R13, R3, !PT ;  /* 0x000000030d037209 */ /* 0x000fe40007810000 */
[----:B------:R-:W-:Y:S02]  /*41d0*/  ISETP.GT.AND P0, PT, R0, 0x11, PT ;  /* 0x000000110000780c */ /* 0x000fe40003f04270 */
        /* <DEDUP_REMOVED lines=14> */
[----:B------:R-:W-:-:S02]  /*42c0*/  FMNMX.FTZ R2, R98, R2, !PT ;  /* 0x0000000262027209 */ /* 0x000fc40007810000 */
[----:B------:R-:W-:Y:S02]  /*42d0*/  ISETP.GT.AND P1, PT, R0, 0x28, PT ;  /* 0x000000280000780c */ /* 0x000fe40003f24270 */
[----:B------:R-:W-:Y:S02]  /*42e0*/  FSEL R90, R36, -INF , P0 ;  /* 0xff800000245a7808 */ /* 0x000fe40000000000 */
[----:B------:R-:W-:Y:S02]  /*42f0*/  FMNMX.FTZ R3, R91, R3, !PT ;  /* 0x000000035b037209 */ /* 0x000fe40007810000 */
[----:B------:R-:W-:Y:S02]  /*4300*/  FMNMX.FTZ R2, R97, R2, !PT ;  /* 0x0000000261027209 */ /* 0x000fe40007810000 */
[----:B------:R-:W-:Y:S02]  /*4310*/  ISETP.GT.AND P0, PT, R0, 0x29, PT ;  /* 0x000000290000780c */ /* 0x000fe40003f04270 */
[----:B------:R-:W-:-:S02]  /*4320*/  FSEL R89, R35, -INF , P1 ;  /* 0xff80000023597808 */ /* 0x000fc40000800000 */
[----:B------:R-:W-:Y:S02]  /*4330*/  FMNMX.FTZ R3, R90, R3, !PT ;  /* 0x000000035a037209 */ /* 0x000fe40007810000 */
        /* <DEDUP_REMOVED lines=17> */
[----:B------:R-:W-:Y:S02]  /*4450*/  FSEL R84, R27, -INF , P0 ;  /* 0xff8000001b547808 */ /* 0x000fe40000000000 */
[----:B------:R-:W-:Y:S02]  /*4460*/  FMNMX.FTZ R2, R85, R3, !PT ;  /* 0x0000000355027209 */ /* 0x000fe40007810000 */
[----:B------:R-:W2:Y:S02]  /*4470*/  SHFL.BFLY PT, R3, R0, 0x2, 0x1f ;  /* 0x0c401f0000037f89 */ /* 0x000ea400000e0000 */
[----:B------:R-:W-:-:S05]  /*4480*/  FMNMX.FTZ R2, R84, R2, !PT ;  /* 0x0000000254027209 */ /* 0x000fca0007810000 */
[----:B------:R-:W3:Y:S01]  /*4490*/  SHFL.BFLY PT, R16, R2, 0x2, 0x1f ;  /* 0x0c401f0002107f89 */ /* 0x000ee200000e0000 */
[----:B--2---:R-:W-:-:S05]  /*44a0*/  FMNMX.FTZ R0, R3, R0, !PT ;  /* 0x0000000003007209 */ /* 0x004fca0007810000 */
[----:B------:R-:W2:Y:S01]  /*44b0*/  SHFL.BFLY PT, R132, R0, 0x1, 0x1f ;  /* 0x0c201f0000847f89 */ /* 0x000ea200000e0000 */
[----:B---3--:R-:W-:-:S05]  /*44c0*/  FMNMX.FTZ R16, R2, R16, !PT ;  /* 0x0000001002107209 */ /* 0x008fca0007810000 */
[----:B------:R3:W4:Y:S01]  /*44d0*/  SHFL.BFLY PT, R3, R16, 0x1, 0x1f ;  /* 0x0c201f0010037f89 */ /* 0x00072200000e0000 */
[----:B--2---:R-:W-:-:S03]  /*44e0*/  FMNMX.FTZ R132, R0, R132, !PT ;  /* 0x0000008400847209 */ /* 0x004fc60007810000 */
.L_x_578:
[----:B------:R-:W2:Y:S04]  /*44f0*/  LDL R115, [R1+0x28] ;  /* 0x0000280001737983 */ /* 0x000ea80000100800 */
[----:B------:R-:W5:Y:S04]  /*4500*/  LDL R100, [R1+0x2c] ;  /* 0x00002c0001647983 */ /* 0x000f680000100800 */
[----:B---3--:R-:W3:Y:S04]  /*4510*/  LDL R120, [R1+0x30] ;  /* 0x0000300001787983 */ /* 0x008ee80000100800 */
[----:B----4-:R-:W4:Y:S04]  /*4520*/  LDL R28, [R1+0x38] ;  /* 0x00003800011c7983 */ /* 0x010f280000100800 */
[----:B------:R-:W4:Y:S01]  /*4530*/  LDL R121, [R1+0x34] ;  /* 0x0000340001797983 */ /* 0x000f220000100800 */
[C---:B------:R-:W-:Y:S01]  /*4540*/  FMUL.FTZ R2, R132.reuse, c[0x0][0x2d0] ;  /* 0x0000b40084027a20 */ /* 0x040fe20000410000 */
[----:B------:R-:W-:-:S04]  /*4550*/  FSETP.NEU.FTZ.AND P0, PT, R132, -INF , PT ;  /* 0xff8000008400780b */ /* 0x000fc80003f1d000 */
[----:B------:R-:W-:-:S05]  /*4560*/  FSEL R2, R2, RZ, P0 ;  /* 0x000000ff02027208 */ /* 0x000fca0000000000 */
[----:B------:R-:W-:-:S04]  /*4570*/  FFMA.FTZ R0, R10, c[0x0][0x2d0], -R2 ;  /* 0x0000b4000a007a23 */ /* 0x000fc80000010802 */
[----:B------:R1:W-:Y:S02]  /*4580*/  MUFU.EX2 R113, R0 ;  /* 0x0000000000717308 */ /* 0x0003e40000000800 */
[----:B-1----:R-:W-:-:S06]  /*4590*/  FFMA.FTZ R0, R14, c[0x0][0x2d0], -R2 ;  /* 0x0000b4000e007a23 */ /* 0x002fcc0000010802 */
[----:B------:R1:W1:Y:S01]  /*45a0*/  MUFU.EX2 R112, R0 ;  /* 0x0000000000707308 */ /* 0x0002620000000800 */
[----:B------:R-:W-:Y:S01]  /*45b0*/  FMNMX.FTZ R16, R3, R16, !PT ;  /* 0x0000001003107209 */ /* 0x000fe20007810000 */
[----:B-1----:R-:W-:-:S06]  /*45c0*/  FFMA.FTZ R0, R15, c[0x0][0x2d0], -R2 ;  /* 0x0000b4000f007a23 */ /* 0x002fcc0000010802 */
[----:B------:R1:W-:Y:S01]  /*45d0*/  MUFU.EX2 R116, R0 ;  /* 0x0000000000747308 */ /* 0x0003e20000000800 */
[--C-:B------:R-:W-:Y:S02]  /*45e0*/  FFMA.FTZ R3, R20, c[0x0][0x2d0], -R2.reuse ;  /* 0x0000b40014037a23 */ /* 0x100fe40000010802 */
[----:B-1----:R-:W-:-:S05]  /*45f0*/  FFMA.FTZ R0, R17, c[0x0][0x2d0], -R2 ;  /* 0x0000b40011007a23 */ /* 0x002fca0000010802 */
[----:B------:R1:W1:Y:S01]  /*4600*/  MUFU.EX2 R118, R0 ;  /* 0x0000000000767308 */ /* 0x0002620000000800 */
[----:B------:R-:W-:Y:S01]  /*4610*/  FSETP.NEU.FTZ.AND P0, PT, R16, -INF , PT ;  /* 0xff8000001000780b */ /* 0x000fe20003f1d000 */
[----:B-1----:R-:W-:-:S06]  /*4620*/  FFMA.FTZ R0, R18, c[0x0][0x2d0], -R2 ;  /* 0x0000b40012007a23 */ /* 0x002fcc0000010802 */
[----:B------:R1:W-:Y:S02]  /*4630*/  MUFU.EX2 R128, R0 ;  /* 0x0000000000807308 */ /* 0x0003e40000000800 */
[----:B-1----:R-:W-:-:S06]  /*4640*/  FFMA.FTZ R0, R19, c[0x0][0x2d0], -R2 ;  /* 0x0000b40013007a23 */ /* 0x002fcc0000010802 */
[----:B------:R1:W-:Y:S01]  /*4650*/  MUFU.EX2 R129, R0 ;  /* 0x0000000000817308 */ /* 0x0003e20000000800 */
[----:B------:R-:W-:Y:S07]  /*4660*/  WARPSYNC 0xffffffff ;  /* 0xffffffff00007948 */ /* 0x000fee0003800000 */
[----:B------:R1:W-:Y:S02]  /*4670*/  MUFU.EX2 R130, R3 ;  /* 0x0000000300827308 */ /* 0x0003e40000000800 */
[----:B-1----:R-:W-:-:S05]  /*4680*/  FMUL.FTZ R0, R16, c[0x0][0x2d0] ;  /* 0x0000b40010007a20 */ /* 0x002fca0000410000 */
[----:B------:R-:W-:Y:S01]  /*4690*/  FSEL R0, R0, RZ, P0 ;  /* 0x000000ff00007208 */ /* 0x000fe20000000000 */
[----:B------:R-:W-:-:S04]  /*46a0*/  FFMA.FTZ R3, R21, c[0x0][0x2d0], -R2 ;  /* 0x0000b40015037a23 */ /* 0x000fc80000010802 */
[----:B------:R1:W-:Y:S02]  /*46b0*/  MUFU.EX2 R134, R3 ;  /* 0x0000000300867308 */ /* 0x0003e40000000800 */
[----:B-1----:R-:W-:-:S06]  /*46c0*/  FFMA.FTZ R3, R5, c[0x0][0x2d0], -R0 ;  /* 0x0000b40005037a23 */ /* 0x002fcc0000010800 */
[----:B------:R1:W-:Y:S02]  /*46d0*/  MUFU.EX2 R18, R3 ;  /* 0x0000000300127308 */ /* 0x0003e40000000800 */
[----:B-1----:R-:W-:-:S06]  /*46e0*/  FFMA.FTZ R3, R6, c[0x0][0x2d0], -R0 ;  /* 0x0000b40006037a23 */ /* 0x002fcc0000010800 */
[----:B------:R1:W1:Y:S02]  /*46f0*/  MUFU.EX2 R17, R3 ;  /* 0x0000000300117308 */ /* 0x0002640000000800 */
[----:B-1----:R-:W-:-:S06]  /*4700*/  FFMA.FTZ R3, R13, c[0x0][0x2d0], -R0 ;  /* 0x0000b4000d037a23 */ /* 0x002fcc0000010800 */
[----:B------:R1:W-:Y:S02]  /*4710*/  MUFU.EX2 R19, R3 ;  /* 0x0000000300137308 */ /* 0x0003e40000000800 */
[----:B-1----:R-:W-:-:S06]  /*4720*/  FFMA.FTZ R3, R12, c[0x0][0x2d0], -R0 ;  /* 0x0000b4000c037a23 */ /* 0x002fcc0000010800 */
[----:B------:R1:W1:Y:S01]  /*4730*/  MUFU.EX2 R117, R3 ;  /* 0x0000000300757308 */ /* 0x0002620000000800 */
[----:B------:R-:W-:Y:S02]  /*4740*/  F2FP.BF16.PACK_AB R12, R112, R113 ;  /* 0x00000071700c723e */ /* 0x000fe400000010ff */
[----:B------:R-:W-:Y:S02]  /*4750*/  F2FP.BF16.PACK_AB R14, R118, R116 ;  /* 0x00000074760e723e */ /* 0x000fe400000010ff */
[----:B------:R-:W-:Y:S01]  /*4760*/  F2FP.BF16.PACK_AB R13, R17, R18 ;  /* 0x00000012110d723e */ /* 0x000fe200000010ff */
[----:B-1----:R-:W-:-:S04]  /*4770*/  FFMA.FTZ R3, R9, c[0x0][0x2d0], -R0 ;  /* 0x0000b40009037a23 */ /* 0x002fc80000010800 */
[----:B------:R1:W-:Y:S01]  /*4780*/  MUFU.EX2 R119, R3 ;  /* 0x0000000300777308 */ /* 0x0003e20000000800 */
[----:B------:R-:W-:Y:S01]  /*4790*/  F2FP.BF16.PACK_AB R15, R117, R19 ;  /* 0x00000013750f723e */ /* 0x000fe200000010ff */
[----:B--2---:R-:W2:Y:S01]  /*47a0*/  LDSM.16.MT88.4 R24, [R115] ;  /* 0x000000007318783b */ /* 0x004ea20000004200 */
[----:B-1----:R-:W-:-:S03]  /*47b0*/  FFMA.FTZ R3, R8, c[0x0][0x2d0], -R0 ;  /* 0x0000b40008037a23 */ /* 0x002fc60000010800 */
[----:B------:R-:W1:Y:S02]  /*47c0*/  LDSM.16.MT88.4 R36, [R115+0x800] ;  /* 0x000800007324783b */ /* 0x000e640000004200 */
[----:B------:R4:W1:Y:S02]  /*47d0*/  MUFU.EX2 R131, R3 ;  /* 0x0000000300837308 */ /* 0x0008640000000800 */
[----:B-----5:R-:W-:Y:S04]  /*47e0*/  LDSM.16.MT88.4 R44, [R100] ;  /* 0x00000000642c783b */ /* 0x020fe80000004200 */
[----:B---3--:R-:W3:Y:S04]  /*47f0*/  LDSM.16.MT88.4 R20, [R120] ;  /* 0x000000007814783b */ /* 0x008ee80000004200 */
[----:B------:R-:W5:Y:S04]  /*4800*/  LDSM.16.MT88.4 R60, [R100+0x800] ;  /* 0x00080000643c783b */ /* 0x000f680000004200 */
[----:B------:R-:W3:Y:S01]  /*4810*/  LDSM.16.MT88.4 R40, [R120+0x800] ;  /* 0x000800007828783b */ /* 0x000ee20000004200 */
[----:B----4-:R-:W-:-:S03]  /*4820*/  FFMA.FTZ R3, R7, c[0x0][0x2d0], -R0 ;  /* 0x0000b40007037a23 */ /* 0x010fc60000010800 */
[----:B------:R-:W4:Y:S01]  /*4830*/  LDSM.16.MT88.4 R28, [R28] ;  /* 0x000000001c1c783b */ /* 0x000f220000004200 */
[----:B------:R2:W-:Y:S03]  /*4840*/  MUFU.EX2 R133, R3 ;  /* 0x0000000300857308 */ /* 0x0005e60000000800 */
[----:B------:R-:W-:Y:S04]  /*4850*/  LDSM.16.MT88.4 R68, [R120+0x2000] ;  /* 0x002000007844783b */ /* 0x000fe80000004200 */
[----:B------:R-:W-:Y:S04]  /*4860*/  LDSM.16.MT88.4 R64, [R121+0x800] ;  /* 0x000800007940783b */ /* 0x000fe80000004200 */
[----:B------:R-:W-:Y:S04]  /*4870*/  LDSM.16.MT88.4 R48, [R115+0x2800] ;  /* 0x002800007330783b */ /* 0x000fe80000004200 */
[----:B------:R-:W-:Y:S01]  /*4880*/  LDSM.16.MT88.4 R72, [R100+0x2000] ;  /* 0x002000006448783b */ /* 0x000fe20000004200 */
[----:B--2---:R-:W-:Y:S01]  /*4890*/  FFMA.FTZ R3, R11, c[0x0][0x2d0], -R0 ;  /* 0x0000b4000b037a23 */ /* 0x004fe20000010800 */
[C---:B------:R-:W-:Y:S02]  /*48a0*/  HMMA.16816.F32.BF16 R4, R12.reuse, R24, RZ ;  /* 0x000000180c04723c */ /* 0x040fe400000418ff */
[----:B------:R-:W-:Y:S01]  /*48b0*/  LDSM.16.MT88.4 R56, [R121+0x2000] ;  /* 0x002000007938783b */ /* 0x000fe20000004200 */
[----:B------:R-:W2:Y:S03]  /*48c0*/  MUFU.EX2 R101, R3 ;  /* 0x0000000300657308 */ /* 0x000ea60000000800 */
[----:B------:R-:W-:Y:S02]  /*48d0*/  LDSM.16.MT88.4 R76, [R100+0x2800] ;  /* 0x00280000644c783b */ /* 0x000fe40000004200 */
[----:B------:R-:W-:Y:S01]  /*48e0*/  HMMA.16816.F32.BF16 R24, R12, R26, RZ ;  /* 0x0000001a0c18723c */ /* 0x000fe200000418ff */
[----:B------:R-:W-:Y:S01]  /*48f0*/  F2FP.BF16.PACK_AB R8, R129, R128 ;  /* 0x000000808108723e */ /* 0x000fe200000010ff */
[----:B------:R-:W-:Y:S01]  /*4900*/  LDSM.16.MT88.4 R80, [R115+0x4000] ;  /* 0x004000007350783b */ /* 0x000fe20000004200 */
[----:B------:R-:W-:-:S02]  /*4910*/  F2FP.BF16.PACK_AB R10, R134, R130 ;  /* 0x00000082860a723e */ /* 0x000fc400000010ff */
[----:B-1----:R-:W-:Y:S02]  /*4920*/  F2FP.BF16.PACK_AB R9, R131, R119 ;  /* 0x000000778309723e */ /* 0x002fe400000010ff */
[----:B--2---:R-:W-:-:S09]  /*4930*/  F2FP.BF16.PACK_AB R11, R101, R133 ;  /* 0x00000085650b723e */ /* 0x004fd200000010ff */
[C---:B------:R-:W-:Y:S08]  /*4940*/  HMMA.16816.F32.BF16 R164, R8.reuse, R36, R4 ;  /* 0x0000002408a4723c */ /* 0x040ff00000041804 */
[----:B------:R-:W-:Y:S01]  /*4950*/  HMMA.16816.F32.BF16 R4, R8, R38, R24 ;  /* 0x000000260804723c */ /* 0x000fe20000041818 */
[----:B------:R-:W1:Y:S07]  /*4960*/  LDSM.16.MT88.4 R24, [R115+0x2000] ;  /* 0x002000007318783b */ /* 0x000e6e0000004200 */
[C---:B---3--:R-:W-:Y:S11]  /*4970*/  HMMA.16816.F32.BF16 R32, R12.reuse, R20, RZ ;  /* 0x000000140c20723c */ /* 0x048ff600000418ff */
[----:B------:R-:W-:Y:S05]  /*4980*/  @!UPT UIADD3 URZ, URZ, URZ, URZ ;  /* 0x0000003f3f3ff290 */ /* 0x000fea000fffe03f */
[----:B------:R-:W-:Y:S02]  /*4990*/  MOV R114, R5 ;  /* 0x0000000500727202 */ /* 0x000fe40000000f00 */
[----:B------:R-:W-:Y:S02]  /*49a0*/  MOV R111, R6 ;  /* 0x00000006006f7202 */ /* 0x000fe40000000f00 */
[----:B------:R-:W-:Y:S02]  /*49b0*/  MOV R110, R7 ;  /* 0x00000007006e7202 */ /* 0x000fe40000000f00 */
[----:B------:R-:W-:Y:S02]  /*49c0*/  MOV R109, R4 ;  /* 0x00000004006d7202 */ /* 0x000fe40000000f00 */
[C---:B------:R-:W-:Y:S08]  /*49d0*/  HMMA.16816.F32.BF16 R4, R12.reuse, R44, RZ ;  /* 0x0000002c0c04723c */ /* 0x040ff000000418ff */
[----:B------:R-:W-:Y:S11]  /*49e0*/  HMMA.16816.F32.BF16 R20, R12, R22, RZ ;  /* 0x000000160c14723c */ /* 0x000ff600000418ff */
[----:B------:R-:W-:Y:S05]  /*49f0*/  @!UPT UIADD3 URZ, URZ, URZ, URZ ;  /* 0x0000003f3f3ff290 */ /* 0x000fea000fffe03f */
[----:B-----5:R-:W-:Y:S08]  /*4a00*/  HMMA.16816.F32.BF16 R36, R8, R60, R4 ;  /* 0x0000003c0824723c */ /* 0x020ff00000041804 */
[----:B------:R-:W-:Y:S01]  /*4a10*/  HMMA.16816.F32.BF16 R52, R12, R46, RZ ;  /* 0x0000002e0c34723c */ /* 0x000fe200000418ff */
[----:B------:R-:W2:Y:S07]  /*4a20*/  LDSM.16.MT88.4 R44, [R120+0x2800] ;  /* 0x00280000782c783b */ /* 0x000eae0000004200 */
[C---:B------:R-:W-:Y:S08]  /*4a30*/  HMMA.16816.F32.BF16 R156, R8.reuse, R40, R32 ;  /* 0x00000028089c723c */ /* 0x040ff00000041820 */
[----:B------:R-:W-:Y:S08]  /*4a40*/  HMMA.16816.F32.BF16 R148, R8, R42, R20 ;  /* 0x0000002a0894723c */ /* 0x000ff00000041814 */
[C---:B----4-:R-:W-:Y:S08]  /*4a50*/  HMMA.16816.F32.BF16 R40, R12.reuse, R28, RZ ;  /* 0x0000001c0c28723c */ /* 0x050ff000000418ff */
[----:B-1----:R-:W-:Y:S01]  /*4a60*/  HMMA.16816.F32.BF16 R32, R12, R24, RZ ;  /* 0x000000180c20723c */ /* 0x002fe200000418ff */
[----:B------:R-:W-:Y:S01]  /*4a70*/  MOV R106, R38 ;  /* 0x00000026006a7202 */ /* 0x000fe20000000f00 */
[----:B------:R-:W-:Y:S01]  /*4a80*/  IMAD.MOV.U32 R103, RZ, RZ, R37 ;  /* 0x000000ffff677224 */ /* 0x000fe200078e0025 */
[----:B------:R-:W-:-:S02]  /*4a90*/  MOV R105, R39 ;  /* 0x0000002700697202 */ /* 0x000fc40000000f00 */
[----:B------:R-:W-:-:S03]  /*4aa0*/  MOV R104, R36 ;  /* 0x0000002400687202 */ /* 0x000fc60000000f00 */
[C---:B------:R-:W-:Y:S08]  /*4ab0*/  HMMA.16816.F32.BF16 R36, R12.reuse, R30, RZ ;  /* 0x0000001e0c24723c */ /* 0x040ff000000418ff */
[C---:B------:R-:W-:Y:S08]  /*4ac0*/  HMMA.16816.F32.BF16 R28, R12.reuse, R26, RZ ;  /* 0x0000001a0c1c723c */ /* 0x040ff000000418ff */
[C---:B------:R-:W-:Y:S08]  /*4ad0*/  HMMA.16816.F32.BF16 R24, R12.reuse, R68, RZ ;  /* 0x000000440c18723c */ /* 0x040ff000000418ff */
[----:B------:R-:W-:Y:S08]  /*4ae0*/  HMMA.16816.F32.BF16 R20, R12, R70, RZ ;  /* 0x000000460c14723c */ /* 0x000ff000000418ff */
[C---:B------:R-:W-:Y:S01]  /*4af0*/  HMMA.16816.F32.BF16 R140, R8.reuse, R62, R52 ;  /* 0x0000003e088c723c */ /* 0x040fe20000041834 */
[----:B------:R-:W1:Y:S04]  /*4b00*/  LDSM.16.MT88.4 R52, [R121+0x2800] ;  /* 0x002800007934783b */ /* 0x000e680000004200 */
[----:B------:R-:W-:Y:S03]  /*4b10*/  LDSM.16.MT88.4 R60, [R115+0x4800] ;  /* 0x00480000733c783b */ /* 0x000fe60000004200 */
[C---:B------:R-:W-:Y:S01]  /*4b20*/  HMMA.16816.F32.BF16 R124, R8.reuse, R64, R40 ;  /* 0x00000040087c723c */ /* 0x040fe20000041828 */
[----:B------:R-:W3:Y:S07]  /*4b30*/  LDSM.16.MT88.4 R40, [R120+0x4000] ;  /* 0x004000007828783b */ /* 0x000eee0000004200 */
[----:B------:R-:W-:Y:S08]  /*4b40*/  HMMA.16816.F32.BF16 R32, R8, R48, R32 ;  /* 0x000000300820723c */ /* 0x000ff00000041820 */
[----:B------:R-:W-:Y:S08]  /*4b50*/  HMMA.16816.F32.BF16 R4, R12, R72, RZ ;  /* 0x000000480c04723c */ /* 0x000ff000000418ff */
[----:B------:R-:W-:Y:S08]  /*4b60*/  HMMA.16816.F32.BF16 R180, R8, R50, R28 ;  /* 0x0000003208b4723c */ /* 0x000ff0000004181c */
[----:B------:R-:W-:Y:S08]  /*4b70*/  HMMA.16816.F32.BF16 R28, R12, R74, RZ ;  /* 0x0000004a0c1c723c */ /* 0x000ff000000418ff */
[C---:B--2---:R-:W-:Y:S08]  /*4b80*/  HMMA.16816.F32.BF16 R248, R8.reuse, R44, R24 ;  /* 0x0000002c08f8723c */ /* 0x044ff00000041818 */
[----:B------:R-:W-:Y:S01]  /*4b90*/  HMMA.16816.F32.BF16 R68, R8, R46, R20 ;  /* 0x0000002e0844723c */ /* 0x000fe20000041814 */
[----:B------:R-:W2:Y:S07]  /*4ba0*/  LDSM.16.MT88.4 R44, [R100+0x4000] ;  /* 0x00400000642c783b */ /* 0x000eae0000004200 */
[C---:B------:R-:W-:Y:S08]  /*4bb0*/  HMMA.16816.F32.BF16 R24, R12.reuse, R56, RZ ;  /* 0x000000380c18723c */ /* 0x040ff000000418ff */
[----:B------:R-:W-:Y:S01]  /*4bc0*/  HMMA.16816.F32.BF16 R20, R12, R58, RZ ;  /* 0x0000003a0c14723c */ /* 0x000fe200000418ff */
[----:B------:R-:W-:-:S02]  /*4bd0*/  MOV R108, R33 ;  /* 0x00000021006c7202 */ /* 0x000fc40000000f00 */
[----:B------:R-:W-:-:S05]  /*4be0*/  MOV R107, R34 ;  /* 0x00000022006b7202 */ /* 0x000fca0000000f00 */
[C---:B------:R-:W-:Y:S01]  /*4bf0*/  HMMA.16816.F32.BF16 R184, R8.reuse, R66, R36 ;  /* 0x0000004208b8723c */ /* 0x040fe20000041824 */
[----:B------:R-:W-:Y:S06]  /*4c00*/  LDSM.16.MT88.4 R36, [R100+0x4800] ;  /* 0x004800006424783b */ /* 0x000fec0000004200 */
[----:B------:R-:W-:Y:S01]  /*4c10*/  IMAD.MOV.U32 R67, RZ, RZ, R35 ;  /* 0x000000ffff437224 */ /* 0x000fe200078e0023 */
[----:B------:R-:W-:Y:S02]  /*4c20*/  MOV R66, R32 ;  /* 0x0000002000427202 */ /* 0x000fe40000000f00 */
[----:B------:R-:W4:Y:S01]  /*4c30*/  LDSM.16.MT88.4 R32, [R120+0x4800] ;  /* 0x004800007820783b */ /* 0x000f220000004200 */
[----:B------:R-:W-:Y:S08]  /*4c40*/  HMMA.16816.F32.BF16 R188, R8, R76, R4 ;  /* 0x0000004c08bc723c */ /* 0x000ff00000041804 */
[----:B------:R-:W-:Y:S08]  /*4c50*/  HMMA.16816.F32.BF16 R4, R12, R80, RZ ;  /* 0x000000500c04723c */ /* 0x000ff000000418ff */
[----:B------:R-:W-:Y:S08]  /*4c60*/  HMMA.16816.F32.BF16 R72, R8, R78, R28 ;  /* 0x0000004e0848723c */ /* 0x000ff0000004181c */
[----:B------:R-:W-:Y:S07]  /*4c70*/  HMMA.16816.F32.BF16 R28, R12, R82, RZ ;  /* 0x000000520c1c723c */ /* 0x000fee00000418ff */
[----:B------:R-:W-:Y:S01]  /*4c80*/  MOV R83, R121 ;  /* 0x0000007900537202 */ /* 0x000fe20000000f00 */
[C---:B-1----:R-:W-:Y:S08]  /*4c90*/  HMMA.16816.F32.BF16 R76, R8.reuse, R52, R24 ;  /* 0x00000034084c723c */ /* 0x042ff00000041818 */
[----:B------:R-:W-:Y:S08]  /*4ca0*/  HMMA.16816.F32.BF16 R160, R8, R54, R20 ;  /* 0x0000003608a0723c */ /* 0x000ff00000041814 */
[C---:B---3--:R-:W-:Y:S08]  /*4cb0*/  HMMA.16816.F32.BF16 R24, R12.reuse, R40, RZ ;  /* 0x000000280c18723c */ /* 0x048ff000000418ff */
[----:B------:R-:W-:Y:S01]  /*4cc0*/  HMMA.16816.F32.BF16 R20, R12, R42, RZ ;  /* 0x0000002a0c14723c */ /* 0x000fe200000418ff */
[----:B------:R-:W1:Y:S07]  /*4cd0*/  LDSM.16.MT88.4 R40, [R83+0x4000] ;  /* 0x004000005328783b */ /* 0x000e6e0000004200 */
[----:B------:R-:W-:Y:S08]  /*4ce0*/  HMMA.16816.F32.BF16 R176, R8, R60, R4 ;  /* 0x0000003c08b0723c */ /* 0x000ff00000041804 */
[----:B--2---:R-:W-:Y:S08]  /*4cf0*/  HMMA.16816.F32.BF16 R4, R12, R44, RZ ;  /* 0x0000002c0c04723c */ /* 0x004ff000000418ff */
[----:B----4-:R-:W-:Y:S01]  /*4d00*/  HMMA.16816.F32.BF16 R152, R8, R32, R24 ;  /* 0x000000200898723c */ /* 0x010fe20000041818 */
[----:B------:R-:W2:Y:S01]  /*4d10*/  LDSM.16.MT88.4 R24, [R83+0x4800] ;  /* 0x004800005318783b */ /* 0x000ea20000004200 */
[----:B------:R-:W-:-:S02]  /*4d20*/  MOV R102, R126 ;  /* 0x0000007e00667202 */ /* 0x000fc40000000f00 */
[----:B------:R-:W-:Y:S01]  /*4d30*/  MOV R45, R115 ;  /* 0x00000073002d7202 */ /* 0x000fe20000000f00 */
[----:B------:R-:W-:Y:S01]  /*4d40*/  IMAD.MOV.U32 R82, RZ, RZ, R101 ;  /* 0x000000ffff527224 */ /* 0x000fe200078e0065 */
[----:B------:R-:W-:Y:S02]  /*4d50*/  MOV R81, R103 ;  /* 0x0000006700517202 */ /* 0x000fe40000000f00 */
[C---:B------:R-:W-:Y:S08]  /*4d60*/  HMMA.16816.F32.BF16 R136, R8.reuse, R62, R28 ;  /* 0x0000003e0888723c */ /* 0x040ff0000004181c */
[----:B------:R-:W-:Y:S01]  /*4d70*/  HMMA.16816.F32.BF16 R144, R8, R36, R4 ;  /* 0x000000240890723c */ /* 0x000fe20000041804 */
[----:B------:R-:W-:Y:S01]  /*4d80*/  MOV R54, R102 ;  /* 0x0000006600367202 */ /* 0x000fe20000000f00 */
[----:B------:R-:W3:Y:S06]  /*4d90*/  LDSM.16.MT88.4 R28, [R45+0x6000] ;  /* 0x006000002d1c783b */ /* 0x000eec0000004200 */
[----:B-1----:R-:W-:Y:S01]  /*4da0*/  HMMA.16816.F32.BF16 R4, R12, R40, RZ ;  /* 0x000000280c04723c */ /* 0x002fe200000418ff */
[----:B------:R-:W-:-:S07]  /*4db0*/  MOV R63, R100 ;  /* 0x00000064003f7202 */ /* 0x000fce0000000f00 */
[----:B------:R-:W-:Y:S08]  /*4dc0*/  HMMA.16816.F32.BF16 R100, R8, R34, R20 ;  /* 0x000000220864723c */ /* 0x000ff00000041814 */
[----:B------:R-:W-:Y:S01]  /*4dd0*/  HMMA.16816.F32.BF16 R20, R12, R46, RZ ;  /* 0x0000002e0c14723c */ /* 0x000fe200000418ff */
[----:B------:R-:W-:Y:S01]  /*4de0*/  MOV R48, R111 ;  /* 0x0000006f00307202 */ /* 0x000fe20000000f00 */
[----:B------:R-:W-:Y:S01]  /*4df0*/  IMAD.MOV.U32 R49, RZ, RZ, R110 ;  /* 0x000000ffff317224 */ /* 0x000fe200078e006e */
[----:B------:R-:W-:-:S02]  /*4e00*/  MOV R50, R109 ;  /* 0x0000006d00327202 */ /* 0x000fc40000000f00 */
[----:B------:R-:W-:-:S03]  /*4e10*/  MOV R57, R108 ;  /* 0x0000006c00397202 */ /* 0x000fc60000000f00 */
[----:B--2---:R-:W-:Y:S01]  /*4e20*/  HMMA.16816.F32.BF16 R108, R8, R24, R4 ;  /* 0x00000018086c723c */ /* 0x004fe20000041804 */
[----:B------:R-:W-:-:S07]  /*4e30*/  MOV R58, R107 ;  /* 0x0000006b003a7202 */ /* 0x000fce0000000f00 */
[----:B------:R-:W-:Y:S01]  /*4e40*/  HMMA.16816.F32.BF16 R4, R12, R42, RZ ;  /* 0x0000002a0c04723c */ /* 0x000fe200000418ff */
[----:B------:R-:W-:Y:S01]  /*4e50*/  MOV R60, R106 ;  /* 0x0000006a003c7202 */ /* 0x000fe20000000f00 */
[----:B------:R-:W-:Y:S01]  /*4e60*/  IMAD.MOV.U32 R61, RZ, RZ, R105 ;  /* 0x000000ffff3d7224 */ /* 0x000fe200078e0069 */
[----:B------:R-:W-:-:S05]  /*4e70*/  MOV R80, R104 ;  /* 0x0000006800507202 */ /* 0x000fca0000000f00 */
[----:B------:R-:W-:Y:S01]  /*4e80*/  HMMA.16816.F32.BF16 R104, R8, R38, R20 ;  /* 0x000000260868723c */ /* 0x000fe20000041814 */
[----:B------:R-:W1:Y:S01]  /*4e90*/  LDSM.16.MT88.4 R20, [R45+0x6800] ;  /* 0x006800002d14783b */ /* 0x000e620000004200 */
[----:B------:R-:W-:Y:S02]  /*4ea0*/  MOV R3, R125 ;  /* 0x0000007d00037202 */ /* 0x000fe40000000f00 */
[----:B------:R-:W-:Y:S02]  /*4eb0*/  MOV R51, R114 ;  /* 0x0000007200337202 */ /* 0x000fe40000000f00 */
[----:B------:R-:W-:Y:S01]  /*4ec0*/  MOV R53, R3 ;  /* 0x0000000300357202 */ /* 0x000fe20000000f00 */
[----:B------:R-:W-:-:S09]  /*4ed0*/  FADD.FTZ R3, R113, R112 ;  /* 0x0000007071037221 */ /* 0x000fd20000010000 */
[----:B------:R-:W-:Y:S08]  /*4ee0*/  HMMA.16816.F32.BF16 R112, R8, R26, R4 ;  /* 0x0000001a0870723c */ /* 0x000ff00000041804 */
[----:B---3--:R-:W-:Y:S01]  /*4ef0*/  HMMA.16816.F32.BF16 R4, R12, R28, RZ ;  /* 0x0000001c0c04723c */ /* 0x008fe200000418ff */
[----:B------:R-:W-:Y:S02]  /*4f00*/  MOV R65, R127 ;  /* 0x0000007f00417202 */ /* 0x000fe40000000f00 */
[----:B------:R-:W-:Y:S11]  /*4f10*/  MOV R64, R124 ;  /* 0x0000007c00407202 */ /* 0x000ff60000000f00 */
[----:B------:R-:W-:Y:S10]  /*4f20*/  @!UPT UIADD3 URZ, URZ, URZ, URZ ;  /* 0x0000003f3f3ff290 */ /* 0x000ff4000fffe03f */
[----:B-1----:R-:W-:Y:S08]  /*4f30*/  HMMA.16816.F32.BF16 R124, R8, R20, R4 ;  /* 0x00000014087c723c */ /* 0x002ff00000041804 */
[----:B------:R-:W-:Y:S01]  /*4f40*/  HMMA.16816.F32.BF16 R4, R12, R30, RZ ;  /* 0x0000001e0c04723c */ /* 0x000fe200000418ff */
[----:B------:R-:W-:Y:S01]  /*4f50*/  MOV R44, R120 ;  /* 0x00000078002c7202 */ /* 0x000fe20000000f00 */
[----:B------:R-:W-:-:S04]  /*4f60*/  FADD.FTZ R17, R18, R17 ;  /* 0x0000001112117221 */ /* 0x000fc80000010000 */
[----:B------:R-:W-:Y:S11]  /*4f70*/  LDSM.16.MT88.4 R24, [R44+0x6800] ;  /* 0x006800002c18783b */ /* 0x000ff60000004200 */
[----:B------:R-:W-:Y:S07]  /*4f80*/  @!UPT UIADD3 URZ, URZ, URZ, URZ ;  /* 0x0000003f3f3ff290 */ /* 0x000fee000fffe03f */
[----:B------:R-:W-:Y:S01]  /*4f90*/  HMMA.16816.F32.BF16 R120, R8, R22, R4 ;  /* 0x000000160878723c */ /* 0x000fe20000041804 */
[----:B------:R-:W1:Y:S01]  /*4fa0*/  LDSM.16.MT88.4 R20, [R44+0x6000] ;  /* 0x006000002c14783b */ /* 0x000e620000004200 */
[----:B------:R-:W-:-:S05]  /*4fb0*/  FADD.FTZ R17, R19, R17 ;  /* 0x0000001113117221 */ /* 0x000fca0000010000 */
[----:B------:R-:W-:-:S04]  /*4fc0*/  FADD.FTZ R4, R117, R17 ;  /* 0x0000001175047221 */ /* 0x000fc80000010000 */
[----:B------:R-:W-:Y:S02]  /*4fd0*/  FADD.FTZ R30, R119, R4 ;  /* 0x00000004771e7221 */ /* 0x000fe40000010000 */
[----:B------:R-:W-:-:S04]  /*4fe0*/  FADD.FTZ R3, R116, R3 ;  /* 0x0000000374037221 */ /* 0x000fc80000010000 */
[----:B------:R-:W-:-:S04]  /*4ff0*/  FADD.FTZ R3, R118, R3 ;  /* 0x0000000376037221 */ /* 0x000fc80000010000 */
[----:B------:R-:W-:Y:S01]  /*5000*/  FADD.FTZ R3, R128, R3 ;  /* 0x0000000380037221 */ /* 0x000fe20000010000 */
[----:B-1----:R-:W-:Y:S03]  /*5010*/  HMMA.16816.F32.BF16 R4, R12, R20, RZ ;  /* 0x000000140c04723c */ /* 0x002fe600000418ff */
[----:B------:R-:W-:Y:S02]  /*5020*/  FADD.FTZ R3, R129, R3 ;  /* 0x0000000381037221 */ /* 0x000fe40000010000 */
[--C-:B------:R-:W-:Y:S02]  /*5030*/  FFMA.FTZ R28, R99, c[0x0][0x2d0], -R2.reuse ;  /* 0x0000b400631c7a23 */ /* 0x100fe40000010802 */
[--C-:B------:R-:W-:Y:S02]  /*5040*/  FFMA.FTZ R19, R98, c[0x0][0x2d0], -R2.reuse ;  /* 0x0000b40062137a23 */ /* 0x100fe40000010802 */
[----:B------:R-:W-:-:S02]  /*5050*/  FFMA.FTZ R18, R97, c[0x0][0x2d0], -R2 ;  /* 0x0000b40061127a23 */ /* 0x000fc40000010802 */
[--C-:B------:R-:W-:Y:S02]  /*5060*/  FFMA.FTZ R17, R96, c[0x0][0x2d0], -R2.reuse ;  /* 0x0000b40060117a23 */ /* 0x100fe40000010802 */
[--C-:B------:R-:W-:Y:S02]  /*5070*/  FFMA.FTZ R29, R95, c[0x0][0x2d0], -R2.reuse ;  /* 0x0000b4005f1d7a23 */ /* 0x100fe40000010802 */
[--C-:B------:R-:W-:Y:S02]  /*5080*/  FFMA.FTZ R31, R94, c[0x0][0x2d0], -R2.reuse ;  /* 0x0000b4005e1f7a23 */ /* 0x100fe40000010802 */
[--C-:B------:R-:W-:Y:S02]  /*5090*/  FFMA.FTZ R36, R93, c[0x0][0x2d0], -R2.reuse ;  /* 0x0000b4005d247a23 */ /* 0x100fe40000010802 */
[----:B------:R-:W-:Y:S02]  /*50a0*/  FFMA.FTZ R35, R92, c[0x0][0x2d0], -R2 ;  /* 0x0000b4005c237a23 */ /* 0x000fe40000010802 */
[----:B------:R-:W-:-:S02]  /*50b0*/  FADD.FTZ R2, R130, R3 ;  /* 0x0000000382027221 */ /* 0x000fc40000010000 */
[----:B------:R-:W-:Y:S01]  /*50c0*/  FADD.FTZ R3, R131, R30 ;  /* 0x0000001e83037221 */ /* 0x000fe20000010000 */
[----:B------:R-:W-:Y:S03]  /*50d0*/  HMMA.16816.F32.BF16 R116, R8, R24, R4 ;  /* 0x000000180874723c */ /* 0x000fe60000041804 */
[----:B------:R-:W-:Y:S01]  /*50e0*/  FADD.FTZ R3, R133, R3 ;  /* 0x0000000385037221 */ /* 0x000fe20000010000 */
[----:B------:R-:W-:-:S04]  /*50f0*/  MOV R133, R63 ;  /* 0x0000003f00857202 */ /* 0x000fc80000000f00 */
[----:B------:R-:W-:Y:S01]  /*5100*/  HMMA.16816.F32.BF16 R4, R12, R22, RZ ;  /* 0x000000160c04723c */ /* 0x000fe200000418ff */
[----:B------:R-:W1:Y:S08]  /*5110*/  MUFU.EX2 R25, R28 ;  /* 0x0000001c00197308 */ /* 0x000e700000000800 */
[----:B------:R-:W-:Y:S08]  /*5120*/  MUFU.EX2 R21, R29 ;  /* 0x0000001d00157308 */ /* 0x000ff00000000800 */
[----:B------:R2:W-:Y:S08]  /*5130*/  MUFU.EX2 R20, R31 ;  /* 0x0000001f00147308 */ /* 0x0005f00000000800 */
[----:B------:R3:W4:Y:S01]  /*5140*/  MUFU.EX2 R23, R19 ;  /* 0x0000001300177308 */ /* 0x0007220000000800 */
[----:B--2---:R-:W2:Y:S07]  /*5150*/  LDSM.16.MT88.4 R28, [R133+0x6000] ;  /* 0x00600000851c783b */ /* 0x004eae0000004200 */
[----:B------:R5:W-:Y:S01]  /*5160*/  MUFU.EX2 R24, R18 ;  /* 0x0000001200187308 */ /* 0x000be20000000800 */
[----:B------:R-:W-:Y:S01]  /*5170*/  FADD.FTZ R2, R134, R2 ;  /* 0x0000000286027221 */ /* 0x000fe20000010000 */
[----:B------:R-:W-:-:S06]  /*5180*/  MOV R59, R67 ;  /* 0x00000043003b7202 */ /* 0x000fcc0000000f00 */
[----:B------:R1:W1:Y:S01]  /*5190*/  MUFU.EX2 R22, R17 ;  /* 0x0000001100167308 */ /* 0x0002620000000800 */
[----:B------:R-:W-:Y:S02]  /*51a0*/  MOV R56, R66 ;  /* 0x0000004200387202 */ /* 0x000fe40000000f00 */
[----:B------:R-:W-:Y:S02]  /*51b0*/  MOV R55, R65 ;  /* 0x0000004100377202 */ /* 0x000fe40000000f00 */
[----:B------:R-:W-:Y:S01]  /*51c0*/  MOV R52, R64 ;  /* 0x0000004000347202 */ /* 0x000fe20000000f00 */
[--C-:B---3--:R-:W-:Y:S01]  /*51d0*/  FFMA.FTZ R19, R91, c[0x0][0x2d0], -R0.reuse ;  /* 0x0000b4005b137a23 */ /* 0x108fe20000010800 */
[----:B------:R-:W-:Y:S01]  /*51e0*/  HMMA.16816.F32.BF16 R64, R8, R26, R4 ;  /* 0x0000001a0840723c */ /* 0x000fe20000041804 */
[--C-:B-----5:R-:W-:Y:S02]  /*51f0*/  FFMA.FTZ R18, R90, c[0x0][0x2d0], -R0.reuse ;  /* 0x0000b4005a127a23 */ /* 0x120fe40000010800 */
[----:B------:R-:W-:-:S02]  /*5200*/  FFMA.FTZ R32, R86, c[0x0][0x2d0], -R0 ;  /* 0x0000b40056207a23 */ /* 0x000fc40000010800 */
[--C-:B------:R-:W-:Y:S02]  /*5210*/  FFMA.FTZ R34, R85, c[0x0][0x2d0], -R0.reuse ;  /* 0x0000b40055227a23 */ /* 0x100fe40000010800 */
[--C-:B------:R-:W-:Y:S02]  /*5220*/  FFMA.FTZ R7, R88, c[0x0][0x2d0], -R0.reuse ;  /* 0x0000b40058077a23 */ /* 0x100fe40000010800 */
[--C-:B-1----:R-:W-:Y:S02]  /*5230*/  FFMA.FTZ R17, R89, c[0x0][0x2d0], -R0.reuse ;  /* 0x0000b40059117a23 */ /* 0x102fe40000010800 */
[--C-:B------:R-:W-:Y:S02]  /*5240*/  FFMA.FTZ R5, R87, c[0x0][0x2d0], -R0.reuse ;  /* 0x0000b40057057a23 */ /* 0x100fe40000010800 */
[----:B------:R-:W-:Y:S02]  /*5250*/  FFMA.FTZ R33, R84, c[0x0][0x2d0], -R0 ;  /* 0x0000b40054217a23 */ /* 0x000fe40000010800 */
[----:B------:R-:W-:-:S04]  /*5260*/  FADD.FTZ R0, R25, R2 ;  /* 0x0000000219007221 */ /* 0x000fc80000010000 */
[C---:B----4-:R-:W-:Y:S01]  /*5270*/  FADD.FTZ R0, R23.reuse, R0 ;  /* 0x0000000017007221 */ /* 0x050fe20000010000 */
[----:B------:R-:W-:Y:S02]  /*5280*/  F2FP.BF16.PACK_AB R4, R23, R25 ;  /* 0x000000191704723e */ /* 0x000fe400000010ff */
[----:B------:R-:W-:Y:S01]  /*5290*/  F2FP.BF16.PACK_AB R6, R22, R24 ;  /* 0x000000181606723e */ /* 0x000fe200000010ff */
[----:B------:R-:W-:Y:S02]  /*52a0*/  FADD.FTZ R0, R24, R0 ;  /* 0x0000000018007221 */ /* 0x000fe40000010000 */
[----:B------:R-:W1:Y:S02]  /*52b0*/  LDSM.16.MT88.4 R24, [R133+0x6800] ;  /* 0x006800008518783b */ /* 0x000e640000004200 */
[----:B------:R-:W-:-:S04]  /*52c0*/  FADD.FTZ R0, R22, R0 ;  /* 0x0000000016007221 */ /* 0x000fc80000010000 */
[----:B------:R-:W-:Y:S01]  /*52d0*/  FADD.FTZ R0, R21, R0 ;  /* 0x0000000015007221 */ /* 0x000fe20000010000 */
[----:B------:R-:W-:Y:S01]  /*52e0*/  F2FP.BF16.PACK_AB R128, R20, R21 ;  /* 0x000000151480723e */ /* 0x000fe200000010ff */
[----:B------:R-:W-:Y:S02]  /*52f0*/  FADD.FTZ R2, R82, R3 ;  /* 0x0000000352027221 */ /* 0x000fe40000010000 */
[----:B------:R-:W-:Y:S02]  /*5300*/  FADD.FTZ R3, R20, R0 ;  /* 0x0000000014037221 */ /* 0x000fe40000010000 */
[----:B--2---:R-:W-:Y:S01]  /*5310*/  HMMA.16816.F32.BF16 R20, R12, R28, RZ ;  /* 0x0000001c0c14723c */ /* 0x004fe200000418ff */
[----:B------:R-:W-:Y:S02]  /*5320*/  MOV R134, R83 ;  /* 0x0000005300867202 */ /* 0x000fe40000000f00 */
[----:B------:R-:W-:Y:S02]  /*5330*/  MOV R82, R60 ;  /* 0x0000003c00527202 */ /* 0x000fe40000000f00 */
[----:B------:R-:W-:Y:S01]  /*5340*/  MOV R83, R61 ;  /* 0x0000003d00537202 */ /* 0x000fe20000000f00 */
[----:B------:R-:W-:Y:S01]  /*5350*/  IMAD.MOV.U32 R61, RZ, RZ, R51 ;  /* 0x000000ffff3d7224 */ /* 0x000fe200078e0033 */
[----:B------:R-:W-:-:S02]  /*5360*/  MOV R60, R50 ;  /* 0x00000032003c7202 */ /* 0x000fc40000000f00 */
[----:B------:R-:W-:Y:S02]  /*5370*/  MOV R62, R48 ;  /* 0x00000030003e7202 */ /* 0x000fe40000000f00 */
[----:B------:R-:W-:Y:S11]  /*5380*/  MOV R63, R49 ;  /* 0x00000031003f7202 */ /* 0x000ff60000000f00 */
[----:B------:R-:W-:Y:S02]  /*5390*/  @!UPT UIADD3 URZ, URZ, URZ, URZ ;  /* 0x0000003f3f3ff290 */ /* 0x000fe4000fffe03f */
[----:B-1----:R-:W-:Y:S08]  /*53a0*/  HMMA.16816.F32.BF16 R48, R8, R24, R20 ;  /* 0x000000180830723c */ /* 0x002ff00000041814 */
[----:B------:R-:W-:Y:S01]  /*53b0*/  HMMA.16816.F32.BF16 R20, R12, R30, RZ ;  /* 0x0000001e0c14723c */ /* 0x000fe200000418ff */
[----:B------:R-:W1:Y:S08]  /*53c0*/  MUFU.EX2 R25, R19 ;  /* 0x0000001300197308 */ /* 0x000e700000000800 */
[----:B------:R-:W2:Y:S11]  /*53d0*/  MUFU.EX2 R18, R18 ;  /* 0x0000001200127308 */ /* 0x000eb60000000800 */
[----:B------:R-:W-:Y:S04]  /*53e0*/  @!UPT UIADD3 URZ, URZ, URZ, URZ ;  /* 0x0000003f3f3ff290 */ /* 0x000fe8000fffe03f */
[----:B------:R-:W-:Y:S01]  /*53f0*/  HMMA.16816.F32.BF16 R40, R8, R26, R20 ;  /* 0x0000001a0828723c */ /* 0x000fe20000041814 */
[----:B------:R-:W3:Y:S01]  /*5400*/  LDSM.16.MT88.4 R20, [R134+0x6000] ;  /* 0x006000008614783b */ /* 0x000ee20000004200 */
[----:B------:R-:W4:Y:S01]  /*5410*/  MUFU.EX2 R29, R36 ;  /* 0x00000024001d7308 */ /* 0x000f220000000800 */
[----:B-1----:R-:W-:-:S07]  /*5420*/  FADD.FTZ R0, R25, R2 ;  /* 0x0000000219007221 */ /* 0x002fce0000010000 */
[----:B------:R-:W1:Y:S08]  /*5430*/  MUFU.EX2 R28, R35 ;  /* 0x00000023001c7308 */ /* 0x000e700000000800 */
[----:B------:R-:W5:Y:S01]  /*5440*/  MUFU.EX2 R24, R17 ;  /* 0x0000001100187308 */ /* 0x000f620000000800 */
[----:B--2---:R-:W-:-:S07]  /*5450*/  FADD.FTZ R2, R18, R0 ;  /* 0x0000000012027221 */ /* 0x004fce0000010000 */
[----:B------:R-:W2:Y:S01]  /*5460*/  MUFU.EX2 R7, R7 ;  /* 0x0000000700077308 */ /* 0x000ea20000000800 */
[----:B----4-:R-:W-:-:S04]  /*5470*/  FADD.FTZ R0, R29, R3 ;  /* 0x000000031d007221 */ /* 0x010fc80000010000 */
[----:B-1----:R-:W-:Y:S02]  /*5480*/  FADD.FTZ R0, R28, R0 ;  /* 0x000000001c007221 */ /* 0x002fe40000010000 */
[----:B-----5:R-:W-:Y:S01]  /*5490*/  FADD.FTZ R2, R24, R2 ;  /* 0x0000000218027221 */ /* 0x020fe20000010000 */
[----:B------:R1:W4:Y:S02]  /*54a0*/  MUFU.EX2 R19, R5 ;  /* 0x0000000500137308 */ /* 0x0003240000000800 */
[----:B------:R2:W-:Y:S01]  /*54b0*/  STL [R1+0x78], R0 ;  /* 0x0000780001007387 */ /* 0x0005e20000100800 */
[----:B-1----:R-:W-:Y:S01]  /*54c0*/  F2FP.BF16.PACK_AB R5, R18, R25 ;  /* 0x000000191205723e */ /* 0x002fe200000010ff */
[C---:B--2---:R-:W-:Y:S01]  /*54d0*/  FADD.FTZ R0, R7.reuse, R2 ;  /* 0x0000000207007221 */ /* 0x044fe20000010000 */
[----:B------:R-:W-:Y:S02]  /*54e0*/  F2FP.BF16.PACK_AB R7, R7, R24 ;  /* 0x000000180707723e */ /* 0x000fe400000010ff */
[C---:B---3--:R-:W-:Y:S08]  /*54f0*/  HMMA.16816.F32.BF16 R24, R12.reuse, R20, RZ ;  /* 0x000000140c18723c */ /* 0x048ff000000418ff */
[----:B------:R-:W-:Y:S01]  /*5500*/  HMMA.16816.F32.BF16 R12, R12, R22, RZ ;  /* 0x000000160c0c723c */ /* 0x000fe200000418ff */
[----:B------:R-:W1:Y:S01]  /*5510*/  LDSM.16.MT88.4 R20, [R134+0x6800] ;  /* 0x006800008614783b */ /* 0x000e620000004200 */
[----:B------:R-:W2:Y:S01]  /*5520*/  MUFU.EX2 R17, R32 ;  /* 0x0000002000117308 */ /* 0x000ea20000000800 */
[----:B----4-:R-:W-:-:S04]  /*5530*/  FADD.FTZ R0, R19, R0 ;  /* 0x0000000013007221 */ /* 0x010fc80000010000 */
[C---:B--2---:R-:W-:Y:S01]  /*5540*/  FADD.FTZ R0, R17.reuse, R0 ;  /* 0x0000000011007221 */ /* 0x044fe20000010000 */
[----:B------:R-:W-:Y:S02]  /*5550*/  F2FP.BF16.PACK_AB R129, R17, R19 ;  /* 0x000000131181723e */ /* 0x000fe400000010ff */
[----:B------:R-:W-:-:S06]  /*5560*/  MOV R17, R45 ;  /* 0x0000002d00117202 */ /* 0x000fcc0000000f00 */
[C---:B-1----:R-:W-:Y:S08]  /*5570*/  HMMA.16816.F32.BF16 R24, R8.reuse, R20, R24 ;  /* 0x000000140818723c */ /* 0x042ff00000041818 */
[----:B------:R-:W-:Y:S01]  /*5580*/  HMMA.16816.F32.BF16 R12, R8, R22, R12 ;  /* 0x00000016080c723c */ /* 0x000fe2000004180c */
[----:B------:R-:W1:Y:S01]  /*5590*/  LDSM.16.MT88.4 R8, [R17+0x1000] ;  /* 0x001000001108783b */ /* 0x000e620000004200 */
[----:B------:R-:W-:-:S06]  /*55a0*/  MOV R18, R44 ;  /* 0x0000002c00127202 */ /* 0x000fcc0000000f00 */
[C---:B-1----:R-:W-:Y:S08]  /*55b0*/  HMMA.16816.F32.BF16 R164, R4.reuse, R8, R164 ;  /* 0x0000000804a4723c */ /* 0x042ff000000418a4 */
[----:B------:R-:W-:Y:S01]  /*55c0*/  HMMA.16816.F32.BF16 R20, R4, R10, R60 ;  /* 0x0000000a0414723c */ /* 0x000fe2000004183c */
[----:B------:R-:W1:Y:S01]  /*55d0*/  LDSM.16.MT88.4 R8, [R18+0x1000] ;  /* 0x001000001208783b */ /* 0x000e620000004200 */
[----:B------:R-:W-:-:S06]  /*55e0*/  F2FP.BF16.PACK_AB R130, R28, R29 ;  /* 0x0000001d1c82723e */ /* 0x000fcc00000010ff */
[C---:B-1----:R-:W-:Y:S08]  /*55f0*/  HMMA.16816.F32.BF16 R156, R4.reuse, R8, R156 ;  /* 0x00000008049c723c */ /* 0x042ff0000004189c */
[C---:B------:R-:W-:Y:S01]  /*5600*/  HMMA.16816.F32.BF16 R28, R4.reuse, R10, R148 ;  /* 0x0000000a041c723c */ /* 0x040fe20000041894 */
[----:B------:R-:W1:Y:S01]  /*5610*/  LDSM.16.MT88.4 R8, [R133+0x1000] ;  /* 0x001000008508783b */ /* 0x000e620000004200 */
[----:B------:R-:W2:Y:S08]  /*5620*/  MUFU.EX2 R3, R34 ;  /* 0x0000002200037308 */ /* 0x000eb00000000800 */
[----:B------:R3:W4:Y:S01]  /*5630*/  MUFU.EX2 R2, R33 ;  /* 0x0000002100027308 */ /* 0x0007220000000800 */
[C---:B-1----:R-:W-:Y:S08]  /*5640*/  HMMA.16816.F32.BF16 R148, R4.reuse, R8, R80 ;  /* 0x000000080494723c */ /* 0x042ff00000041850 */
[C---:B---3--:R-:W-:Y:S01]  /*5650*/  HMMA.16816.F32.BF16 R32, R4.reuse, R10, R140 ;  /* 0x0000000a0420723c */ /* 0x048fe2000004188c */
        /* <DEDUP_REMOVED lines=14> */
[----:B------:R-:W-:Y:S01]  /*5740*/  HMMA.16816.F32.BF16 R80, R4, R10, R160 ;  /* 0x0000000a0450723c */ /* 0x000fe200000418a0 */
[----:B------:R-:W1:Y:S01]  /*5750*/  LDSM.16.MT88.4 R8, [R17+0x5000] ;  /* 0x005000001108783b */ /* 0x000e620000004200 */
[----:B--2---:R-:W-:Y:S01]  /*5760*/  FADD.FTZ R0, R3, R0 ;  /* 0x0000000003007221 */ /* 0x004fe20000010000 */
[----:B----4-:R-:W-:-:S02]  /*5770*/  F2FP.BF16.PACK_AB R131, R2, R3 ;  /* 0x000000030283723e */ /* 0x010fc400000010ff */
[----:B------:R-:W-:Y:S03]  /*5780*/  LDSM.16.MT88.4 R160, [R17+0x1800] ;  /* 0x0018000011a0783b */ /* 0x000fe60000004200 */
[C---:B-1----:R-:W-:Y:S08]  /*5790*/  HMMA.16816.F32.BF16 R84, R4.reuse, R8, R176 ;  /* 0x000000080454723c */ /* 0x042ff000000418b0 */
[----:B------:R-:W-:Y:S01]  /*57a0*/  HMMA.16816.F32.BF16 R88, R4, R10, R136 ;  /* 0x0000000a0458723c */ /* 0x000fe20000041888 */
[----:B------:R-:W1:Y:S01]  /*57b0*/  LDSM.16.MT88.4 R8, [R18+0x5000] ;  /* 0x005000001208783b */ /* 0x000e620000004200 */
[----:B------:R-:W-:-:S03]  /*57c0*/  FADD.FTZ R0, R2, R0 ;  /* 0x0000000002007221 */ /* 0x000fc60000010000 */
[----:B------:R-:W2:Y:S03]  /*57d0*/  LDSM.16.MT88.4 R136, [R134+0x1800] ;  /* 0x001800008688783b */ /* 0x000ea60000004200 */
[C---:B-1----:R-:W-:Y:S08]  /*57e0*/  HMMA.16816.F32.BF16 R92, R4.reuse, R8, R152 ;  /* 0x00000008045c723c */ /* 0x042ff00000041898 */
[----:B------:R-:W-:Y:S01]  /*57f0*/  HMMA.16816.F32.BF16 R96, R4, R10, R100 ;  /* 0x0000000a0460723c */ /* 0x000fe20000041864 */
[----:B------:R-:W1:Y:S04]  /*5800*/  LDSM.16.MT88.4 R8, [R133+0x5000] ;  /* 0x005000008508783b */ /* 0x000e680000004200 */
[----:B------:R3:W-:Y:S03]  /*5810*/  STL [R1+0x74], R0 ;  /* 0x0000740001007387 */ /* 0x0007e60000100800 */
[----:B--2---:R-:W-:Y:S01]  /*5820*/  HMMA.16816.F32.BF16 R140, R128, R136, R140 ;  /* 0x00000088808c723c */ /* 0x004fe2000004188c */
[----:B------:R-:W-:Y:S01]  /*5830*/  MOV R2, c[0x0][0x2c4] ;  /* 0x0000b10000027a02 */ /* 0x000fe20000000f00 */
[----:B------:R-:W-:Y:S04]  /*5840*/  LDSM.16.MT88.4 R152, [R18+0x1800] ;  /* 0x001800001298783b */ /* 0x000fe80000004200 */
[----:B---3--:R-:W2:Y:S04]  /*5850*/  LDL R0, [R1+0xb0] ;  /* 0x0000b00001007983 */ /* 0x008ea80000100800 */
[----:B------:R-:W3:Y:S01]  /*5860*/  LDL.LU R3, [R1+0x50] ;  /* 0x0000500001037983 */ /* 0x000ee20000300800 */
[C---:B-1----:R-:W-:Y:S08]  /*5870*/  HMMA.16816.F32.BF16 R100, R4.reuse, R8, R144 ;  /* 0x000000080464723c */ /* 0x042ff00000041890 */
[----:B------:R-:W-:Y:S01]  /*5880*/  HMMA.16816.F32.BF16 R104, R4, R10, R104 ;  /* 0x0000000a0468723c */ /* 0x000fe20000041868 */
[----:B------:R-:W1:Y:S07]  /*5890*/  LDSM.16.MT88.4 R8, [R134+0x5000] ;  /* 0x005000008608783b */ /* 0x000e6e0000004200 */
[----:B------:R-:W-:Y:S01]  /*58a0*/  HMMA.16816.F32.BF16 R136, R128, R138, R36 ;  /* 0x0000008a8088723c */ /* 0x000fe20000041824 */
[----:B------:R-:W-:Y:S01]  /*58b0*/  ISETP.NE.AND P1, PT, R2, 0x1, PT ;  /* 0x000000010200780c */ /* 0x000fe20003f25270 */
[----:B------:R-:W-:Y:S06]  /*58c0*/  LDSM.16.MT88.4 R144, [R133+0x1800] ;  /* 0x001800008590783b */ /* 0x000fec0000004200 */
        /* <DEDUP_REMOVED lines=10> */
[C---:B-1----:R-:W-:Y:S01]  /*5970*/  HMMA.16816.F32.BF16 R124, R4.reuse, R10, R40 ;  /* 0x0000000a047c723c */ /* 0x042fe20000041828 */
[----:B------:R-:W1:Y:S07]  /*5980*/  LDSM.16.MT88.4 R40, [R17+0x3800] ;  /* 0x003800001128783b */ /* 0x000e6e0000004200 */
[----:B------:R-:W-:Y:S01]  /*5990*/  HMMA.16816.F32.BF16 R180, R4, R8, R48 ;  /* 0x0000000804b4723c */ /* 0x000fe20000041830 */
[----:B------:R-:W4:Y:S04]  /*59a0*/  LDSM.16.MT88.4 R48, [R18+0x3800] ;  /* 0x003800001230783b */ /* 0x000f280000004200 */
[----:B------:R-:W-:Y:S03]  /*59b0*/  LDSM.16.MT88.4 R8, [R134+0x7000] ;  /* 0x007000008608783b */ /* 0x000fe60000004200 */
[C---:B-1----:R-:W-:Y:S08]  /*59c0*/  HMMA.16816.F32.BF16 R36, R128.reuse, R40, R44 ;  /* 0x000000288024723c */ /* 0x042ff0000004182c */
[C---:B----4-:R-:W-:Y:S01]  /*59d0*/  HMMA.16816.F32.BF16 R44, R128.reuse, R48, R56 ;  /* 0x00000030802c723c */ /* 0x050fe20000041838 */
[----:B------:R-:W1:Y:S07]  /*59e0*/  LDSM.16.MT88.4 R56, [R133+0x3800] ;  /* 0x003800008538783b */ /* 0x000e6e0000004200 */
[C---:B------:R-:W-:Y:S08]  /*59f0*/  HMMA.16816.F32.BF16 R48, R128.reuse, R50, R60 ;  /* 0x000000328030723c */ /* 0x040ff0000004183c */
[C---:B------:R-:W-:Y:S08]  /*5a00*/  HMMA.16816.F32.BF16 R60, R128.reuse, R64, R76 ;  /* 0x00000040803c723c */ /* 0x040ff0000004184c */
[C---:B------:R-:W-:Y:S01]  /*5a10*/  HMMA.16816.F32.BF16 R64, R128.reuse, R66, R80 ;  /* 0x000000428040723c */ /* 0x040fe20000041850 */
[----:B------:R-:W4:Y:S07]  /*5a20*/  LDSM.16.MT88.4 R80, [R18+0x5800] ;  /* 0x005800001250783b */ /* 0x000f2e0000004200 */
[C---:B------:R-:W-:Y:S08]  /*5a30*/  HMMA.16816.F32.BF16 R40, R128.reuse, R42, R52 ;  /* 0x0000002a8028723c */ /* 0x040ff00000041834 */
[C---:B-1----:R-:W-:Y:S08]  /*5a40*/  HMMA.16816.F32.BF16 R52, R128.reuse, R56, R68 ;  /* 0x000000388034723c */ /* 0x042ff00000041844 */
[C---:B------:R-:W-:Y:S01]  /*5a50*/  HMMA.16816.F32.BF16 R56, R128.reuse, R58, R72 ;  /* 0x0000003a8038723c */ /* 0x040fe20000041848 */
[----:B------:R-:W1:Y:S07]  /*5a60*/  LDSM.16.MT88.4 R72, [R17+0x5800] ;  /* 0x005800001148783b */ /* 0x000e6e0000004200 */
[C---:B----4-:R-:W-:Y:S08]  /*5a70*/  HMMA.16816.F32.BF16 R76, R128.reuse, R80, R92 ;  /* 0x00000050804c723c */ /* 0x050ff0000004185c */
[C---:B------:R-:W-:Y:S01]  /*5a80*/  HMMA.16816.F32.BF16 R80, R128.reuse, R82, R96 ;  /* 0x000000528050723c */ /* 0x040fe20000041860 */
[----:B------:R-:W4:Y:S07]  /*5a90*/  LDSM.16.MT88.4 R96, [R134+0x5800] ;  /* 0x005800008660783b */ /* 0x000f2e0000004200 */
[C---:B-1----:R-:W-:Y:S08]  /*5aa0*/  HMMA.16816.F32.BF16 R68, R128.reuse, R72, R84 ;  /* 0x000000488044723c */ /* 0x042ff00000041854 */
[C---:B------:R-:W-:Y:S01]  /*5ab0*/  HMMA.16816.F32.BF16 R72, R128.reuse, R74, R88 ;  /* 0x0000004a8048723c */ /* 0x040fe20000041858 */
[----:B------:R-:W1:Y:S07]  /*5ac0*/  LDSM.16.MT88.4 R88, [R133+0x5800] ;  /* 0x005800008558783b */ /* 0x000e6e0000004200 */
[C---:B----4-:R-:W-:Y:S08]  /*5ad0*/  HMMA.16816.F32.BF16 R92, R128.reuse, R96, R108 ;  /* 0x00000060805c723c */ /* 0x050ff0000004186c */
[----:B------:R-:W-:Y:S01]  /*5ae0*/  HMMA.16816.F32.BF16 R96, R128, R98, R112 ;  /* 0x000000628060723c */ /* 0x000fe20000041870 */
[----:B------:R-:W4:Y:S01]  /*5af0*/  LDSM.16.MT88.4 R112, [R18+0x7800] ;  /* 0x007800001270783b */ /* 0x000f220000004200 */
[----:B--2---:R-:W-:-:S05]  /*5b00*/  @P1 IMAD.HI.U32 R2, R0, c[0x0][0x2c8], RZ ;  /* 0x0000b20000021a27 */ /* 0x004fca00078e00ff */
[----:B------:R-:W-:Y:S01]  /*5b10*/  @P1 SHF.R.U32.HI R0, RZ, c[0x0][0x2cc], R2 ;  /* 0x0000b300ff001a19 */ /* 0x000fe20000011602 */
[----:B------:R-:W-:Y:S08]  /*5b20*/  HMMA.16816.F32.BF16 R24, R4, R8, R24 ;  /* 0x000000080418723c */ /* 0x000ff00000041818 */
[C---:B-1----:R-:W-:Y:S08]  /*5b30*/  HMMA.16816.F32.BF16 R84, R128.reuse, R88, R100 ;  /* 0x000000588054723c */ /* 0x042ff00000041864 */
[----:B------:R-:W-:Y:S01]  /*5b40*/  HMMA.16816.F32.BF16 R88, R128, R90, R104 ;  /* 0x0000005a8058723c */ /* 0x000fe20000041868 */
[----:B------:R1:W-:Y:S07]  /*5b50*/  LDSM.16.MT88.4 R104, [R17+0x7800] ;  /* 0x007800001168783b */ /* 0x0003ee0000004200 */
[----:B------:R-:W-:Y:S01]  /*5b60*/  HMMA.16816.F32.BF16 R12, R4, R10, R12 ;  /* 0x0000000a040c723c */ /* 0x000fe2000004180c */
[----:B------:R-:W-:Y:S07]  /*5b70*/  LDSM.16.MT88.4 R4, [R134+0x7800] ;  /* 0x007800008604783b */ /* 0x000fee0000004200 */
[----:B----4-:R-:W-:Y:S01]  /*5b80*/  HMMA.16816.F32.BF16 R108, R128, R112, R120 ;  /* 0x00000070806c723c */ /* 0x010fe20000041878 */
[----:B------:R-:W2:Y:S01]  /*5b90*/  LDSM.16.MT88.4 R120, [R133+0x7800] ;  /* 0x007800008578783b */ /* 0x000ea20000004200 */
[----:B-1----:R-:W-:-:S05]  /*5ba0*/  MOV R17, c[0x0][0x2ac] ;  /* 0x0000ab0000117a02 */ /* 0x002fca0000000f00 */
[----:B------:R-:W-:-:S05]  /*5bb0*/  IMAD R17, R17, c[0x0][0x1d0], RZ ;  /* 0x0000740011117a24 */ /* 0x000fca00078e02ff */
[----:B------:R-:W-:-:S04]  /*5bc0*/  IADD3 R0, R0, -c[0x0][0x168], R17 ;  /* 0x80005a0000007a10 */ /* 0x000fc80007ffe011 */
[----:B------:R-:W-:-:S04]  /*5bd0*/  SHF.R.S32.HI R2, RZ, 0x1f, R0 ;  /* 0x0000001fff027819 */ /* 0x000fc80000011400 */
[----:B------:R-:W-:-:S04]  /*5be0*/  LEA.HI R0, R2, R0, RZ, 0x6 ;  /* 0x0000000002007211 */ /* 0x000fc800078f30ff */
[----:B------:R-:W-:Y:S02]  /*5bf0*/  SHF.R.S32.HI R0, RZ, 0x6, R0 ;  /* 0x00000006ff007819 */ /* 0x000fe40000011400 */
[----:B---3--:R-:W-:Y:S02]  /*5c00*/  IADD3 R3, R3, -0x2, RZ ;  /* 0xfffffffe03037810 */ /* 0x008fe40007ffe0ff */
[----:B------:R-:W-:-:S03]  /*5c10*/  IMNMX R0, RZ, R0, !PT ;  /* 0x00000000ff007217 */ /* 0x000fc60007800200 */
[----:B------:R1:W-:Y:S04]  /*5c20*/  STL [R1+0x60], R3 ;  /* 0x0000600301007387 */ /* 0x0003e80000100800 */
[----:B------:R1:W-:Y:S01]  /*5c30*/  STL [R1+0x80], R0 ;  /* 0x0000800001007387 */ /* 0x0003e20000100800 */
[----:B------:R-:W-:Y:S01]  /*5c40*/  ISETP.GE.AND P0, PT, R3, R0, PT ;  /* 0x000000000300720c */ /* 0x000fe20003f06270 */
        /* <DEDUP_REMOVED lines=12> */
[----:B------:R-:W-:Y:S01]  /*5d10*/  HMMA.16816.F32.BF16 R128, R128, R6, R12 ;  /* 0x000000068080723c */ /* 0x000fe2000004180c */
[----:B------:R-:W-:Y:S01]  /*5d20*/  @!UPT UIADD3 URZ, URZ, URZ, URZ ;  /* 0x0000003f3f3ff290 */ /* 0x000fe2000fffe03f */
[----:B------:R-:W-:Y:S11]  /*5d30*/  @!P0 BRA `(.L_x_523) ;  /* 0x0000456000008947 */ /* 0x000ff60003800000 */
[----:B-1----:R-:W-:Y:S02]  /*5d40*/  MOV R0, R3 ;  /* 0x0000000300007202 */ /* 0x002fe40000000f00 */
[----:B------:R-:W-:-:S02]  /*5d50*/  MOV R134, R16 ;  /* 0x0000001000867202 */ /* 0x000fc40000000f00 */
[----:B------:R-:W-:Y:S01]  /*5d60*/  MOV R133, R132 ;  /* 0x0000008400857202 */ /* 0x000fe20000000f00 */
[----:B------:R1:W-:Y:S06]  /*5d70*/  STL [R1+0x10], R0 ;  /* 0x0000100001007387 */ /* 0x0003ec0000100800 */
.L_x_534:
[----:B-1----:R-:W2:Y:S01]  /*5d80*/  LDL R0, [R1+0x10] ;  /* 0x0000100001007983 */ /* 0x002ea20000100800 */
[----:B------:R-:W-:Y:S04]  /*5d90*/  DEPBAR.LE SB0, 0x0 ;  /* 0x000080000000791a */ /* 0x000fe80000000000 */
[----:B------:R-:W-:Y:S01]  /*5da0*/  WARPSYNC 0xffffffff ;  /* 0xffffffff00007948 */ /* 0x000fe20003800000 */
[----:B------:R-:W-:Y:S06]  /*5db0*/  BAR.SYNC.DEFER_BLOCKING 0x0 ;  /* 0x0000000000007b1d */ /* 0x000fec0000010000 */
[----:B------:R1:W3:Y:S01]  /*5dc0*/  LDSM.16.M88.4 R8, [R252] ;  /* 0x00000000fc08783b */ /* 0x0002e20000000200 */
[----:B------:R-:W-:Y:S03]  /*5dd0*/  BSSY B0, `(.L_x_524) ;  /* 0x000006a000007945 */ /* 0x000fe60003800000 */
[----:B------:R1:W4:Y:S04]  /*5de0*/  LDSM.16.M88.4 R16, [R252+0x800] ;  /* 0x00080000fc10783b */ /* 0x0003280000000200 */
[----:B------:R1:W1:Y:S04]  /*5df0*/  LDSM.16.M88.4 R24, [R252+0x1000] ;  /* 0x00100000fc18783b */ /* 0x0002680000000200 */
[----:B------:R1:W1:Y:S04]  /*5e00*/  LDSM.16.M88.4 R32, [R252+0x1800] ;  /* 0x00180000fc20783b */ /* 0x0002680000000200 */
[----:B------:R1:W1:Y:S04]  /*5e10*/  LDSM.16.M88.4 R176, [R135] ;  /* 0x0000000087b0783b */ /* 0x0002680000000200 */
[----:B------:R1:W1:Y:S04]  /*5e20*/  LDSM.16.M88.4 R180, [R135+0x800] ;  /* 0x0008000087b4783b */ /* 0x0002680000000200 */
[----:B------:R1:W1:Y:S04]  /*5e30*/  LDSM.16.M88.4 R184, [R135+0x1000] ;  /* 0x0010000087b8783b */ /* 0x0002680000000200 */
[----:B------:R1:W1:Y:S01]  /*5e40*/  LDSM.16.M88.4 R188, [R135+0x1800] ;  /* 0x0018000087bc783b */ /* 0x0002620000000200 */
[----:B--2---:R-:W-:Y:S11]  /*5e50*/  ISETP.GE.AND P0, PT, R0, RZ, PT ;  /* 0x000000ff0000720c */ /* 0x004ff60003f06270 */
[----:B------:R-:W-:Y:S02]  /*5e60*/  @!UPT UIADD3 URZ, URZ, URZ, URZ ;  /* 0x0000003f3f3ff290 */ /* 0x000fe4000fffe03f */
[----:B------:R-:W-:-:S05]  /*5e70*/  @!P0 BRA `(.L_x_525) ;  /* 0x000005f000008947 */ /* 0x000fca0003800000 */
[----:B-1-34-:R-:W2:Y:S04]  /*5e80*/  LDL R4, [R1+0x5c] ;  /* 0x00005c0001047983 */ /* 0x01aea80000100800 */
[----:B------:R-:W3:Y:S04]  /*5e90*/  LDL R28, [R1+0x58] ;  /* 0x00005800011c7983 */ /* 0x000ee80000100800 */
[----:B------:R-:W4:Y:S04]  /*5ea0*/  LDL.64 R22, [R1+0xa0] ;  /* 0x0000a00001167983 */ /* 0x000f280000100a00 */
[----:B------:R-:W5:Y:S04]  /*5eb0*/  LDL R12, [R1+0xac] ;  /* 0x0000ac00010c7983 */ /* 0x000f680000100800 */
[----:B------:R-:W4:Y:S04]  /*5ec0*/  LDL R21, [R1+0xe8] ;  /* 0x0000e80001157983 */ /* 0x000f280000100800 */
[----:B------:R-:W4:Y:S04]  /*5ed0*/  LDL R5, [R1+0x70] ;  /* 0x0000700001057983 */ /* 0x000f280000100800 */
[----:B------:R-:W5:Y:S04]  /*5ee0*/  LDL R20, [R1+0xec] ;  /* 0x0000ec0001147983 */ /* 0x000f680000100800 */
[----:B------:R-:W5:Y:S04]  /*5ef0*/  LDL R15, [R1+0x68] ;  /* 0x00006800010f7983 */ /* 0x000f680000100800 */
[----:B------:R-:W5:Y:S04]  /*5f00*/  LDL R14, [R1+0xf0] ;  /* 0x0000f000010e7983 */ /* 0x000f680000100800 */
[----:B------:R-:W5:Y:S04]  /*5f10*/  LDL R13, [R1+0x6c] ;  /* 0x00006c00010d7983 */ /* 0x000f680000100800 */
[----:B------:R-:W5:Y:S04]  /*5f20*/  LDL R7, [R1+0xf4] ;  /* 0x0000f40001077983 */ /* 0x000f680000100800 */
[----:B------:R-:W5:Y:S01]  /*5f30*/  LDL R6, [R1+0x54] ;  /* 0x0000540001067983 */ /* 0x000f620000100800 */
[----:B--2---:R-:W-:Y:S01]  /*5f40*/  SHF.R.S32.HI R0, RZ, 0x1f, R4 ;  /* 0x0000001fff007819 */ /* 0x004fe20000011404 */
[----:B------:R-:W-:Y:S04]  /*5f50*/  IMAD.WIDE.U32 R2, R4, c[0x0][0x208], RZ ;  /* 0x0000820004027a25 */ /* 0x000fe800078e00ff */
[----:B------:R-:W-:Y:S04]  /*5f60*/  IMAD R0, R0, c[0x0][0x208], RZ ;  /* 0x0000820000007a24 */ /* 0x000fe800078e02ff */
[----:B------:R-:W-:Y:S01]  /*5f70*/  IMAD R0, R4, c[0x0][0x20c], R0 ;  /* 0x0000830004007a24 */ /* 0x000fe200078e0200 */
[----:B---3--:R-:W-:Y:S03]  /*5f80*/  SHF.R.S32.HI R4, RZ, 0x1f, R28 ;  /* 0x0000001fff047819 */ /* 0x008fe6000001141c */
[----:B------:R-:W-:Y:S02]  /*5f90*/  IMAD.IADD R3, R3, 0x1, R0 ;  /* 0x0000000103037824 */ /* 0x000fe400078e0200 */
[----:B------:R-:W-:Y:S02]  /*5fa0*/  IMAD R4, R4, c[0x0][0x218], RZ ;  /* 0x0000860004047a24 */ /* 0x000fe400078e02ff */
[C---:B------:R-:W-:Y:S04]  /*5fb0*/  IMAD.WIDE.U32 R2, R28.reuse, c[0x0][0x218], R2 ;  /* 0x000086001c027a25 */ /* 0x040fe800078e0002 */
[----:B------:R-:W-:Y:S01]  /*5fc0*/  IMAD R4, R28, c[0x0][0x21c], R4 ;  /* 0x000087001c047a24 */ /* 0x000fe200078e0204 */
[----:B----4-:R-:W-:Y:S01]  /*5fd0*/  IADD3 R0, P0, R22, R2, RZ ;  /* 0x0000000216007210 */ /* 0x010fe20007f1e0ff */
[C---:B------:R-:W-:Y:S01]  /*5fe0*/  IMAD.SHL.U32 R30, R5.reuse, 0x2, RZ ;  /* 0x00000002051e7824 */ /* 0x040fe200078e00ff */
[----:B------:R-:W-:Y:S02]  /*5ff0*/  SHF.L.U64.HI R22, R5, 0x1, R21 ;  /* 0x0000000105167819 */ /* 0x000fe40000010215 */
[----:B-----5:R-:W-:Y:S02]  /*6000*/  IADD3.X R4, R12, R3, R4, P0, !PT ;  /* 0x000000030c047210 */ /* 0x020fe400007fe404 */
[C---:B------:R-:W-:Y:S02]  /*6010*/  LEA R12, P0, R0.reuse, c[0x0][0x1f8], 0x1 ;  /* 0x00007e00000c7a11 */ /* 0x040fe400078008ff */
[C---:B------:R-:W-:Y:S02]  /*6020*/  SHF.L.U64.HI R21, R15.reuse, 0x1, R20 ;  /* 0x000000010f157819 */ /* 0x040fe40000010214 */
[----:B------:R-:W-:Y:S02]  /*6030*/  LEA.HI.X R5, R0, c[0x0][0x1fc], R4, 0x1, P0 ;  /* 0x00007f0000057a11 */ /* 0x000fe400000f0c04 */
[----:B------:R-:W-:Y:S02]  /*6040*/  SHF.L.U32 R29, R15, 0x1, RZ ;  /* 0x000000010f1d7819 */ /* 0x000fe400000006ff */
[C---:B------:R-:W-:Y:S01]  /*6050*/  SHF.L.U64.HI R20, R13.reuse, 0x1, R14 ;  /* 0x000000010d147819 */ /* 0x040fe2000001020e */
[----:B------:R-:W-:Y:S01]  /*6060*/  IMAD.SHL.U32 R28, R13, 0x2, RZ ;  /* 0x000000020d1c7824 */ /* 0x000fe200078e00ff */
[C---:B------:R-:W-:Y:S02]  /*6070*/  SHF.L.U64.HI R13, R6.reuse, 0x1, R7 ;  /* 0x00000001060d7819 */ /* 0x040fe40000010207 */
[----:B------:R-:W-:Y:S01]  /*6080*/  SHF.L.U32 R23, R6, 0x1, RZ ;  /* 0x0000000106177819 */ /* 0x000fe200000006ff */
[----:B------:R-:W-:-:S05]  /*6090*/  BRA.DIV ~URZ, `(.L_x_526) ;  /* 0x0000bb927f007947 */ /* 0x000fca000b800000 */
[----:B------:R1:W2:Y:S02]  /*60a0*/  SHFL.IDX PT, R4, R5, RZ, 0x181f ;  /* 0x00181fff05047589 */ /* 0x0002a400000e0000 */
.L_x_579:
[----:B------:R-:W-:-:S05]  /*60b0*/  BRA.DIV ~URZ, `(.L_x_527) ;  /* 0x0000bbe27f007947 */ /* 0x000fca000b800000 */
[----:B------:R-:W3:Y:S04]  /*60c0*/  LDL R2, [R1+0x54] ;  /* 0x0000540001027983 */ /* 0x000ee80000100800 */
[----:B------:R-:W4:Y:S04]  /*60d0*/  LDL R31, [R1+0x4c] ;  /* 0x00004c00011f7983 */ /* 0x000f280000100800 */
[----:B------:R-:W5:Y:S04]  /*60e0*/  LDL R7, [R1+0x6c] ;  /* 0x00006c0001077983 */ /* 0x000f680000100800 */
[----:B--2---:R-:W2:Y:S04]  /*60f0*/  LDL R248, [R1+0x68] ;  /* 0x0000680001f87983 */ /* 0x004ea80000100800 */
[----:B------:R-:W4:Y:S04]  /*6100*/  LDL R132, [R1+0x70] ;  /* 0x0000700001847983 */ /* 0x000f280000100800 */
[----:B------:R-:W1:Y:S02]  /*6110*/  SHFL.IDX PT, R0, R12, RZ, 0x181f ;  /* 0x00181fff0c007589 */ /* 0x000e6400000e0000 */
[----:B-1----:R-:W-:Y:S02]  /*6120*/  IADD3 R6, P2, R0, R30, RZ ;  /* 0x0000001e00067210 */ /* 0x002fe40007f5e0ff */
[----:B---3--:R-:W-:Y:S02]  /*6130*/  ISETP.GE.AND P4, PT, R2, c[0x0][0x1d4], PT ;  /* 0x0000750002007a0c */ /* 0x008fe40003f86270 */
[----:B------:R-:W-:Y:S05]  /*6140*/  IADD3 R2, P0, R0, R23, RZ ;  /* 0x0000001700027210 */ /* 0x000fea0007f1e0ff */
[C---:B------:R-:W-:Y:S01]  /*6150*/  IMAD.X R3, R4.reuse, 0x1, R13, P0 ;  /* 0x0000000104037824 */ /* 0x040fe200000e060d */
[----:B-----5:R-:W-:Y:S01]  /*6160*/  ISETP.GE.AND P3, PT, R7, c[0x0][0x1d4], PT ;  /* 0x0000750007007a0c */ /* 0x020fe20003f66270 */
[----:B------:R-:W-:Y:S01]  /*6170*/  IMAD.X R7, R4, 0x1, R22, P2 ;  /* 0x0000000104077824 */ /* 0x000fe200010e0616 */
[----:B--2---:R-:W-:Y:S03]  /*6180*/  ISETP.GE.AND P1, PT, R248, c[0x0][0x1d4], PT ;  /* 0x00007500f8007a0c */ /* 0x004fe60003f26270 */
[----:B------:R-:W-:Y:S01]  /*6190*/  @!PT LDS RZ, [RZ] ;  /* 0x00000000fffff984 */ /* 0x000fe20000000800 */
[----:B------:R-:W-:Y:S01]  /*61a0*/  @!PT LDS RZ, [RZ] ;  /* 0x00000000fffff984 */ /* 0x000fe20000000800 */
[----:B----4-:R1:W-:Y:S01]  /*61b0*/  LDGSTS.E.BYPASS.LTC128B.128 [R31+0x100], [R2.64], !P4 ;  /* 0x00100000021f7fae */ /* 0x0103e2000e101d46 */
[----:B------:R-:W-:Y:S02]  /*61c0*/  SEL R15, RZ, 0x10, P1 ;  /* 0x00000010ff0f7807 */ /* 0x000fe40000800000 */
[----:B-1----:R-:W-:Y:S05]  /*61d0*/  IADD3 R2, P0, R0, R28, RZ ;  /* 0x0000001c00027210 */ /* 0x002fea0007f1e0ff */
[----:B------:R-:W-:Y:S05]  /*61e0*/  IMAD.X R3, R4, 0x1, R20, P0 ;  /* 0x0000000104037824 */ /* 0x000fea00000e0614 */
[----:B------:R1:W-:Y:S02]  /*61f0*/  LDGSTS.E.BYPASS.LTC128B.128 [R31+0x2100], [R2.64], !P3 ;  /* 0x02100000021f7fae */ /* 0x0003e4000d901d46 */
[----:B-1----:R-:W-:Y:S02]  /*6200*/  IADD3 R2, P0, R0, R29, RZ ;  /* 0x0000001d00027210 */ /* 0x002fe40007f1e0ff */
[----:B------:R-:W1:Y:S03]  /*6210*/  SHFL.IDX PT, R0, R12, 0x1, 0x181f ;  /* 0x00381f000c007f89 */ /* 0x000e6600000e0000 */
[----:B------:R-:W-:Y:S01]  /*6220*/  IMAD.X R3, R4, 0x1, R21, P0 ;  /* 0x0000000104037824 */ /* 0x000fe200000e0615 */
[----:B------:R-:W-:Y:S01]  /*6230*/  ISETP.GE.AND P0, PT, R132, c[0x0][0x1d4], PT ;  /* 0x0000750084007a0c */ /* 0x000fe20003f06270 */
[----:B------:R2:W3:Y:S03]  /*6240*/  SHFL.IDX PT, R4, R5, 0x1, 0x181f ;  /* 0x00381f0005047f89 */ /* 0x0004e600000e0000 */
[----:B------:R-:W-:Y:S01]  /*6250*/  SEL R14, RZ, 0x10, P0 ;  /* 0x00000010ff0e7807 */ /* 0x000fe20000000000 */
[----:B------:R4:W-:Y:S08]  /*6260*/  LDGSTS.E.BYPASS.LTC128B.128 [R31+0x4100], [R2.64], !P1 ;  /* 0x04100000021f7fae */ /* 0x0009f0000c901d46 */
[----:B------:R5:W-:Y:S01]  /*6270*/  LDGSTS.E.BYPASS.LTC128B.128 [R31+0x6100], [R6.64], !P0 ;  /* 0x06100000061f7fae */ /* 0x000be2000c101d46 */
[----:B--2---:R-:W-:Y:S02]  /*6280*/  SEL R5, RZ, 0x10, P4 ;  /* 0x00000010ff057807 */ /* 0x004fe40002000000 */
[----:B-----5:R-:W-:Y:S02]  /*6290*/  SEL R6, RZ, 0x10, P3 ;  /* 0x00000010ff067807 */ /* 0x020fe40001800000 */
.L_x_580:
[C---:B-1-34-:R-:W-:Y:S01]  /*62a0*/  ISETP.NE.U32.AND P2, PT, R5.reuse, RZ, PT ;  /* 0x000000ff0500720c */ /* 0x05afe20003f45070 */
[----:B------:R-:W2:Y:S01]  /*62b0*/  LDL R31, [R1+0x4c] ;  /* 0x00004c00011f7983 */ /* 0x000ea20000100800 */
[----:B------:R-:W-:Y:S02]  /*62c0*/  IADD3 R5, -R5, 0x10, RZ ;  /* 0x0000001005057810 */ /* 0x000fe40007ffe1ff */
[C---:B------:R-:W-:Y:S02]  /*62d0*/  ISETP.NE.U32.AND P3, PT, R6.reuse, RZ, PT ;  /* 0x000000ff0600720c */ /* 0x040fe40003f65070 */
[----:B------:R-:W-:Y:S02]  /*62e0*/  LOP3.LUT R5, R5, 0xf, RZ, 0xc0, !PT ;  /* 0x0000000f05057812 */ /* 0x000fe400078ec0ff */
[----:B------:R-:W-:Y:S02]  /*62f0*/  IADD3 R6, -R6, 0x10, RZ ;  /* 0x0000001006067810 */ /* 0x000fe40007ffe1ff */
[----:B------:R-:W-:Y:S02]  /*6300*/  IADD3 R2, P1, P0, R5, R0, R23 ;  /* 0x0000000005027210 */ /* 0x000fe4000783e017 */
[----:B------:R-:W-:Y:S02]  /*6310*/  LOP3.LUT R6, R6, 0xf, RZ, 0xc0, !PT ;  /* 0x0000000f06067812 */ /* 0x000fe400078ec0ff */
[----:B------:R-:W-:Y:S02]  /*6320*/  IADD3.X R3, RZ, R4, R13, P1, P0 ;  /* 0x00000004ff037210 */ /* 0x000fe40000fe040d */
[----:B------:R-:W-:Y:S02]  /*6330*/  IADD3 R12, P1, P0, R6, R0, R28 ;  /* 0x00000000060c7210 */ /* 0x000fe4000783e01c */
[C---:B------:R-:W-:Y:S02]  /*6340*/  IADD3 R6, -R15.reuse, 0x10, RZ ;  /* 0x000000100f067810 */ /* 0x040fe40007ffe1ff */
[----:B------:R-:W-:Y:S02]  /*6350*/  IADD3.X R13, RZ, R4, R20, P1, P0 ;  /* 0x00000004ff0d7210 */ /* 0x000fe40000fe0414 */
[----:B------:R-:W-:Y:S04]  /*6360*/  LOP3.LUT R6, R6, 0xf, RZ, 0xc0, !PT ;  /* 0x0000000f06067812 */ /* 0x000fe800078ec0ff */
[----:B------:R-:W-:Y:S04]  /*6370*/  IADD3 R6, P1, P0, R6, R0, R29 ;  /* 0x0000000006067210 */ /* 0x000fe8000783e01d */
[----:B------:R-:W-:Y:S01]  /*6380*/  IADD3.X R7, RZ, R4, R21, P1, P0 ;  /* 0x00000004ff077210 */ /* 0x000fe20000fe0415 */
[----:B------:R-:W-:Y:S01]  /*6390*/  @!PT LDS RZ, [RZ] ;  /* 0x00000000fffff984 */ /* 0x000fe20000000800 */
[----:B------:R-:W-:Y:S01]  /*63a0*/  @!PT LDS RZ, [RZ] ;  /* 0x00000000fffff984 */ /* 0x000fe20000000800 */
[----:B------:R-:W-:Y:S01]  /*63b0*/  @!PT LDS RZ, [RZ] ;  /* 0x00000000fffff984 */ /* 0x000fe20000000800 */
[----:B--2---:R1:W-:Y:S01]  /*63c0*/  LDGSTS.E.BYPASS.LTC128B.128.ZFILL [R31+0x1100], [R2.64], P2 ;  /* 0x01100000021f7fae */ /* 0x0043e20009141d46 */
[----:B------:R-:W-:Y:S03]  /*63d0*/  ISETP.NE.U32.AND P2, PT, R15, RZ, PT ;  /* 0x000000ff0f00720c */ /* 0x000fe60003f45070 */
[----:B------:R2:W-:Y:S10]  /*63e0*/  LDGSTS.E.BYPASS.LTC128B.128.ZFILL [R31+0x3100], [R12.64], P3 ;  /* 0x031000000c1f7fae */ /* 0x0005f40009941d46 */
[----:B------:R2:W-:Y:S01]  /*63f0*/  LDGSTS.E.BYPASS.LTC128B.128.ZFILL [R31+0x5100], [R6.64], P2 ;  /* 0x05100000061f7fae */ /* 0x0005e20009141d46 */
[----:B-1----:R-:W-:Y:S04]  /*6400*/  IADD3 R2, -R14, 0x10, RZ ;  /* 0x000000100e027810 */ /* 0x002fe80007ffe1ff */
[----:B------:R-:W-:Y:S04]  /*6410*/  LOP3.LUT R2, R2, 0xf, RZ, 0xc0, !PT ;  /* 0x0000000f02027812 */ /* 0x000fe800078ec0ff */
[----:B------:R-:W-:Y:S04]  /*6420*/  IADD3 R2, P1, P0, R2, R0, R30 ;  /* 0x0000000002027210 */ /* 0x000fe8000783e01e */
[----:B------:R-:W-:Y:S02]  /*6430*/  IADD3.X R3, RZ, R4, R22, P1, P0 ;  /* 0x00000004ff037210 */ /* 0x000fe40000fe0416 */
[----:B------:R-:W-:Y:S11]  /*6440*/  ISETP.NE.U32.AND P0, PT, R14, RZ, PT ;  /* 0x000000ff0e00720c */ /* 0x000ff60003f05070 */
[----:B------:R-:W-:Y:S02]  /*6450*/  @!UPT UIADD3 URZ, URZ, URZ, URZ ;  /* 0x0000003f3f3ff290 */ /* 0x000fe4000fffe03f */
[----:B------:R2:W-:Y:S02]  /*6460*/  LDGSTS.E.BYPASS.LTC128B.128.ZFILL [R31+0x7100], [R2.64], P0 ;  /* 0x07100000021f7fae */ /* 0x0005e40008141d46 */
.L_x_525:
[----:B-1-34-:R-:W-:Y:S05]  /*6470*/  BSYNC B0 ;  /* 0x0000000000007941 */ /* 0x01afea0003800000 */
.L_x_524:
[----:B--2---:R-:W2:Y:S04]  /*6480*/  LDL R2, [R1+0x24] ;  /* 0x0000240001027983 */ /* 0x004ea80000100800 */
[----:B------:R-:W3:Y:S04]  /*6490*/  LDL R0, [R1+0x20] ;  /* 0x0000200001007983 */ /* 0x000ee80000100800 */
[----:B------:R-:W0:Y:S01]  /*64a0*/  LDGDEPBAR ;  /* 0x00000000000079af */ /* 0x000e220000000000 */
[----:B------:R-:W-:Y:S01]  /*64b0*/  WARPSYNC 0xffffffff ;  /* 0xffffffff00007948 */ /* 0x000fe20003800000 */
[C---:B------:R-:W-:Y:S01]  /*64c0*/  HMMA.16816.F32.BF16 R4, R168.reuse, R8, RZ ;  /* 0x00000008a804723c */ /* 0x040fe200000418ff */
[----:B------:R-:W-:Y:S07]  /*64d0*/  BSSY B0, `(.L_x_528) ;  /* 0x0000174000007945 */ /* 0x000fee0003800000 */
[C---:B------:R-:W-:Y:S08]  /*64e0*/  HMMA.16816.F32.BF16 R8, R168.reuse, R10, RZ ;  /* 0x0000000aa808723c */ /* 0x040ff000000418ff */
[C---:B------:R-:W-:Y:S08]  /*64f0*/  HMMA.16816.F32.BF16 R12, R168.reuse, R16, RZ ;  /* 0x00000010a80c723c */ /* 0x040ff000000418ff */
[C---:B------:R-:W-:Y:S08]  /*6500*/  HMMA.16816.F32.BF16 R16, R168.reuse, R18, RZ ;  /* 0x00000012a810723c */ /* 0x040ff000000418ff */
[C---:B------:R-:W-:Y:S08]  /*6510*/  HMMA.16816.F32.BF16 R20, R168.reuse, R24, RZ ;  /* 0x00000018a814723c */ /* 0x040ff000000418ff */
[C---:B------:R-:W-:Y:S08]  /*6520*/  HMMA.16816.F32.BF16 R24, R168.reuse, R26, RZ ;  /* 0x0000001aa818723c */ /* 0x040ff000000418ff */
[C---:B------:R-:W-:Y:S08]  /*6530*/  HMMA.16816.F32.BF16 R28, R168.reuse, R32, RZ ;  /* 0x00000020a81c723c */ /* 0x040ff000000418ff */
[----:B------:R-:W-:Y:S08]  /*6540*/  HMMA.16816.F32.BF16 R32, R168, R34, RZ ;  /* 0x00000022a820723c */ /* 0x000ff000000418ff */
        /* <DEDUP_REMOVED lines=8> */
[----:B--2---:R-:W1:Y:S08]  /*65d0*/  LDSM.16.M88.4 R176, [R2] ;  /* 0x0000000002b0783b */ /* 0x004e700000000200 */
[----:B------:R-:W2:Y:S08]  /*65e0*/  LDSM.16.M88.4 R180, [R2+0x800] ;  /* 0x0008000002b4783b */ /* 0x000eb00000000200 */
[----:B------:R-:W-:Y:S01]  /*65f0*/  LDSM.16.M88.4 R184, [R2+0x1800] ;  /* 0x0018000002b8783b */ /* 0x000fe20000000200 */
[C---:B-1----:R-:W-:Y:S08]  /*6600*/  HMMA.16816.F32.BF16 R4, R192.reuse, R176, R4 ;  /* 0x000000b0c004723c */ /* 0x042ff00000041804 */
[C---:B------:R-:W-:Y:S01]  /*6610*/  HMMA.16816.F32.BF16 R8, R192.reuse, R178, R8 ;  /* 0x000000b2c008723c */ /* 0x040fe20000041808 */
[----:B------:R-:W1:Y:S07]  /*6620*/  LDSM.16.M88.4 R176, [R2+0x1000] ;  /* 0x0010000002b0783b */ /* 0x000e6e0000000200 */
[C---:B--2---:R-:W-:Y:S08]  /*6630*/  HMMA.16816.F32.BF16 R12, R192.reuse, R180, R12 ;  /* 0x000000b4c00c723c */ /* 0x044ff0000004180c */
[C---:B------:R-:W-:Y:S01]  /*6640*/  HMMA.16816.F32.BF16 R16, R192.reuse, R182, R16 ;  /* 0x000000b6c010723c */ /* 0x040fe20000041810 */
[----:B---3--:R-:W2:Y:S07]  /*6650*/  LDSM.16.M88.4 R180, [R0+-0x6000] ;  /* 0xffa0000000b4783b */ /* 0x008eae0000000200 */
[C---:B-1----:R-:W-:Y:S08]  /*6660*/  HMMA.16816.F32.BF16 R20, R192.reuse, R176, R20 ;  /* 0x000000b0c014723c */ /* 0x042ff00000041814 */
[C---:B------:R-:W-:Y:S01]  /*6670*/  HMMA.16816.F32.BF16 R24, R192.reuse, R178, R24 ;  /* 0x000000b2c018723c */ /* 0x040fe20000041818 */
[----:B------:R-:W1:Y:S07]  /*6680*/  LDSM.16.M88.4 R176, [R0+-0x5800] ;  /* 0xffa8000000b0783b */ /* 0x000e6e0000000200 */
[C---:B------:R-:W-:Y:S08]  /*6690*/  HMMA.16816.F32.BF16 R28, R192.reuse, R184, R28 ;  /* 0x000000b8c01c723c */ /* 0x040ff0000004181c */
[----:B------:R-:W-:Y:S01]  /*66a0*/  HMMA.16816.F32.BF16 R32, R192, R186, R32 ;  /* 0x000000bac020723c */ /* 0x000fe20000041820 */
[----:B------:R-:W3:Y:S07]  /*66b0*/  LDSM.16.M88.4 R184, [R0+-0x5000] ;  /* 0xffb0000000b8783b */ /* 0x000eee0000000200 */
[C---:B--2---:R-:W-:Y:S08]  /*66c0*/  HMMA.16816.F32.BF16 R4, R196.reuse, R180, R4 ;  /* 0x000000b4c404723c */ /* 0x044ff00000041804 */
[C---:B------:R-:W-:Y:S01]  /*66d0*/  HMMA.16816.F32.BF16 R8, R196.reuse, R182, R8 ;  /* 0x000000b6c408723c */ /* 0x040fe20000041808 */
[----:B------:R-:W2:Y:S07]  /*66e0*/  LDSM.16.M88.4 R180, [R0+-0x4800] ;  /* 0xffb8000000b4783b */ /* 0x000eae0000000200 */
        /* <DEDUP_REMOVED lines=32> */
[----:B------:R-:W3:Y:S07]  /*68f0*/  LDSM.16.M88.4 R184, [R2+0x3000] ;  /* 0x0030000002b8783b */ /* 0x000eee0000000200 */
[C---:B--2---:R-:W-:Y:S08]  /*6900*/  HMMA.16816.F32.BF16 R4, R208.reuse, R180, R4 ;  /* 0x000000b4d004723c */ /* 0x044ff00000041804 */
[C---:B------:R-:W-:Y:S01]  /*6910*/  HMMA.16816.F32.BF16 R8, R208.reuse, R182, R8 ;  /* 0x000000b6d008723c */ /* 0x040fe20000041808 */
[----:B------:R-:W2:Y:S07]  /*6920*/  LDSM.16.M88.4 R180, [R2+0x3800] ;  /* 0x0038000002b4783b */ /* 0x000eae0000000200 */
[C---:B-1----:R-:W-:Y:S08]  /*6930*/  HMMA.16816.F32.BF16 R12, R208.reuse, R176, R12 ;  /* 0x000000b0d00c723c */ /* 0x042ff0000004180c */
[C---:B------:R-:W-:Y:S01]  /*6940*/  HMMA.16816.F32.BF16 R16, R208.reuse, R178, R16 ;  /* 0x000000b2d010723c */ /* 0x040fe20000041810 */
[----:B------:R-:W1:Y:S07]  /*6950*/  LDSM.16.M88.4 R176, [R0+-0x4000] ;  /* 0xffc0000000b0783b */ /* 0x000e6e0000000200 */
[C---:B---3--:R-:W-:Y:S08]  /*6960*/  HMMA.16816.F32.BF16 R20, R208.reuse, R184, R20 ;  /* 0x000000b8d014723c */ /* 0x048ff00000041814 */
[C---:B------:R-:W-:Y:S01]  /*6970*/  HMMA.16816.F32.BF16 R24, R208.reuse, R186, R24 ;  /* 0x000000bad018723c */ /* 0x040fe20000041818 */
[----:B------:R-:W3:Y:S07]  /*6980*/  LDSM.16.M88.4 R184, [R0+-0x3800] ;  /* 0xffc8000000b8783b */ /* 0x000eee0000000200 */
[C---:B--2---:R-:W-:Y:S08]  /*6990*/  HMMA.16816.F32.BF16 R28, R208.reuse, R180, R28 ;  /* 0x000000b4d01c723c */ /* 0x044ff0000004181c */
[----:B------:R-:W-:Y:S01]  /*69a0*/  HMMA.16816.F32.BF16 R32, R208, R182, R32 ;  /* 0x000000b6d020723c */ /* 0x000fe20000041820 */
[----:B------:R-:W2:Y:S07]  /*69b0*/  LDSM.16.M88.4 R180, [R0+-0x3000] ;  /* 0xffd0000000b4783b */ /* 0x000eae0000000200 */
[C---:B-1----:R-:W-:Y:S08]  /*69c0*/  HMMA.16816.F32.BF16 R4, R212.reuse, R176, R4 ;  /* 0x000000b0d404723c */ /* 0x042ff00000041804 */
[C---:B------:R-:W-:Y:S01]  /*69d0*/  HMMA.16816.F32.BF16 R8, R212.reuse, R178, R8 ;  /* 0x000000b2d408723c */ /* 0x040fe20000041808 */
[----:B------:R-:W1:Y:S07]  /*69e0*/  LDSM.16.M88.4 R176, [R0+-0x2800] ;  /* 0xffd8000000b0783b */ /* 0x000e6e0000000200 */
        /* <DEDUP_REMOVED lines=38> */
[----:B------:R-:W3:Y:S07]  /*6c50*/  LDSM.16.M88.4 R184, [R0+-0x2000] ;  /* 0xffe0000000b8783b */ /* 0x000eee0000000200 */
[C---:B--2---:R-:W-:Y:S08]  /*6c60*/  HMMA.16816.F32.BF16 R20, R224.reuse, R180, R20 ;  /* 0x000000b4e014723c */ /* 0x044ff00000041814 */
[C---:B------:R-:W-:Y:S01]  /*6c70*/  HMMA.16816.F32.BF16 R24, R224.reuse, R182, R24 ;  /* 0x000000b6e018723c */ /* 0x040fe20000041818 */
[----:B------:R-:W2:Y:S07]  /*6c80*/  LDSM.16.M88.4 R180, [R0+-0x1800] ;  /* 0xffe8000000b4783b */ /* 0x000eae0000000200 */
[C---:B-1----:R-:W-:Y:S08]  /*6c90*/  HMMA.16816.F32.BF16 R28, R224.reuse, R176, R28 ;  /* 0x000000b0e01c723c */ /* 0x042ff0000004181c */
[----:B------:R-:W-:Y:S01]  /*6ca0*/  HMMA.16816.F32.BF16 R32, R224, R178, R32 ;  /* 0x000000b2e020723c */ /* 0x000fe20000041820 */
[----:B------:R-:W1:Y:S07]  /*6cb0*/  LDSM.16.M88.4 R176, [R0+-0x1000] ;  /* 0xfff0000000b0783b */ /* 0x000e6e0000000200 */
[C---:B---3--:R-:W-:Y:S08]  /*6cc0*/  HMMA.16816.F32.BF16 R4, R228.reuse, R184, R4 ;  /* 0x000000b8e404723c */ /* 0x048ff00000041804 */
[C---:B------:R-:W-:Y:S01]  /*6cd0*/  HMMA.16816.F32.BF16 R8, R228.reuse, R186, R8 ;  /* 0x000000bae408723c */ /* 0x040fe20000041808 */
[----:B------:R-:W3:Y:S07]  /*6ce0*/  LDSM.16.M88.4 R184, [R0+-0x800] ;  /* 0xfff8000000b8783b */ /* 0x000eee0000000200 */
        /* <DEDUP_REMOVED lines=38> */
[----:B------:R-:W2:Y:S07]  /*6f50*/  LDSM.16.M88.4 R180, [R0] ;  /* 0x0000000000b4783b */ /* 0x000eae0000000200 */
        /* <DEDUP_REMOVED lines=29> */
[----:B------:R-:W-:Y:S01]  /*7130*/  FMUL.FTZ R19, R19, c[0x0][0x320] ;  /* 0x0000c80013137a20 */ /* 0x000fe20000410000 */
[----:B--2---:R2:W-:Y:S08]  /*7140*/  STL [R1+0x8], R2 ;  /* 0x0000080201007387 */ /* 0x0045f00000100800 */
[----:B------:R-:W-:Y:S10]  /*7150*/  MUFU.TANH R187, R8 ;  /* 0x0000000800bb7308 */ /* 0x000ff40000002400 */
[----:B-1----:R-:W1:Y:S01]  /*7160*/  MUFU.TANH R3, R10 ;  /* 0x0000000a00037308 */ /* 0x002e620000002400 */
[----:B---3--:R-:W3:Y:S09]  /*7170*/  LDSM.16.M88.4 R4, [R0+0x1000] ;  /* 0x001000000004783b */ /* 0x008ef20000000200 */
[----:B--2---:R-:W2:Y:S10]  /*7180*/  MUFU.TANH R2, R11 ;  /* 0x0000000b00027308 */ /* 0x004eb40000002400 */
[----:B------:R4:W3:Y:S01]  /*7190*/  MUFU.TANH R186, R9 ;  /* 0x0000000900ba7308 */ /* 0x0008e20000002400 */
[----:B-1----:R-:W-:Y:S09]  /*71a0*/  STL [R1+0x4], R3 ;  /* 0x0000040301007387 */ /* 0x002ff20000100800 */
[----:B------:R-:W1:Y:S01]  /*71b0*/  MUFU.TANH R248, R15 ;  /* 0x0000000f00f87308 */ /* 0x000e620000002400 */
[----:B--2---:R2:W-:Y:S09]  /*71c0*/  STL [R1], R2 ;  /* 0x0000000201007387 */ /* 0x0045f20000100800 */
[----:B------:R-:W1:Y:S01]  /*71d0*/  MUFU.TANH R179, R16 ;  /* 0x0000001000b37308 */ /* 0x000e620000002400 */
[----:B----4-:R-:W4:Y:S01]  /*71e0*/  LDSM.16.M88.4 R8, [R0+0x1800] ;  /* 0x001800000008783b */ /* 0x010f220000000200 */
[----:B------:R-:W-:Y:S04]  /*71f0*/  DEPBAR.LE SB0, 0x0 ;  /* 0x000080000000791a */ /* 0x000fe80000000000 */
[C---:B---3--:R-:W-:Y:S04]  /*7200*/  HMMA.16816.F32.BF16 R20, R244.reuse, R4, R20 ;  /* 0x00000004f414723c */ /* 0x048fe80000041814 */
[----:B------:R3:W1:Y:S01]  /*7210*/  MUFU.TANH R177, R17 ;  /* 0x0000001100b17308 */ /* 0x0006620000002400 */
[----:B------:R-:W-:Y:S03]  /*7220*/  BAR.SYNC.DEFER_BLOCKING 0x0 ;  /* 0x0000000000007b1d */ /* 0x000fe60000010000 */
[C---:B------:R-:W-:Y:S06]  /*7230*/  HMMA.16816.F32.BF16 R24, R244.reuse, R6, R24 ;  /* 0x00000006f418723c */ /* 0x040fec0000041818 */
[----:B------:R5:W1:Y:S01]  /*7240*/  MUFU.TANH R185, R18 ;  /* 0x0000001200b97308 */ /* 0x000a620000002400 */
[----:B--2---:R-:W2:Y:S09]  /*7250*/  LDL R2, [R1+0x10] ;  /* 0x0000100001027983 */ /* 0x004eb20000100800 */
[----:B------:R-:W1:Y:S01]  /*7260*/  MUFU.TANH R183, R12 ;  /* 0x0000000c00b77308 */ /* 0x000e620000002400 */
[----:B------:R-:W-:Y:S02]  /*7270*/  FMUL.FTZ R22, R22, c[0x0][0x320] ;  /* 0x0000c80016167a20 */ /* 0x000fe40000410000 */
[----:B---3--:R-:W-:Y:S02]  /*7280*/  FMUL.FTZ R17, R21, c[0x0][0x320] ;  /* 0x0000c80015117a20 */ /* 0x008fe40000410000 */
[----:B------:R-:W-:Y:S05]  /*7290*/  FMUL.FTZ R23, R23, c[0x0][0x320] ;  /* 0x0000c80017177a20 */ /* 0x000fea0000410000 */
[----:B------:R-:W3:Y:S01]  /*72a0*/  MUFU.TANH R182, R13 ;  /* 0x0000000d00b67308 */ /* 0x000ee20000002400 */
[----:B------:R-:W-:Y:S02]  /*72b0*/  FMUL.FTZ R26, R26, c[0x0][0x320] ;  /* 0x0000c8001a1a7a20 */ /* 0x000fe40000410000 */
[----:B------:R-:W-:Y:S01]  /*72c0*/  FMUL.FTZ R27, R27, c[0x0][0x320] ;  /* 0x0000c8001b1b7a20 */ /* 0x000fe20000410000 */
[C---:B----4-:R-:W-:Y:S03]  /*72d0*/  HMMA.16816.F32.BF16 R28, R244.reuse, R8, R28 ;  /* 0x00000008f41c723c */ /* 0x050fe6000004181c */
[----:B-----5:R-:W-:Y:S02]  /*72e0*/  FMUL.FTZ R18, R20, c[0x0][0x320] ;  /* 0x0000c80014127a20 */ /* 0x020fe40000410000 */
[----:B------:R-:W-:Y:S01]  /*72f0*/  FMUL.FTZ R16, R24, c[0x0][0x320] ;  /* 0x0000c80018107a20 */ /* 0x000fe20000410000 */
[----:B------:R4:W1:Y:S01]  /*7300*/  MUFU.TANH R178, R26 ;  /* 0x0000001a00b27308 */ /* 0x0008620000002400 */
[----:B------:R-:W-:Y:S01]  /*7310*/  FMUL.FTZ R15, R25, c[0x0][0x320] ;  /* 0x0000c800190f7a20 */ /* 0x000fe20000410000 */
[----:B------:R-:W-:Y:S08]  /*7320*/  HMMA.16816.F32.BF16 R32, R244, R10, R32 ;  /* 0x0000000af420723c */ /* 0x000ff00000041820 */
[----:B------:R5:W1:Y:S08]  /*7330*/  MUFU.TANH R176, R27 ;  /* 0x0000001b00b07308 */ /* 0x000a700000002400 */
[----:B------:R-:W-:Y:S02]  /*7340*/  FMUL.FTZ R28, R28, c[0x0][0x320] ;  /* 0x0000c8001c1c7a20 */ /* 0x000fe40000410000 */
[----:B------:R-:W1:Y:S01]  /*7350*/  MUFU.TANH R249, R14 ;  /* 0x0000000e00f97308 */ /* 0x000e620000002400 */
[----:B------:R-:W-:Y:S02]  /*7360*/  FMUL.FTZ R30, R30, c[0x0][0x320] ;  /* 0x0000c8001e1e7a20 */ /* 0x000fe40000410000 */
[----:B------:R-:W-:Y:S03]  /*7370*/  FMUL.FTZ R31, R31, c[0x0][0x320] ;  /* 0x0000c8001f1f7a20 */ /* 0x000fe60000410000 */
[----:B----4-:R-:W-:Y:S02]  /*7380*/  FMUL.FTZ R26, R33, c[0x0][0x320] ;  /* 0x0000c800211a7a20 */ /* 0x010fe40000410000 */
[----:B------:R-:W-:Y:S02]  /*7390*/  FMUL.FTZ R34, R34, c[0x0][0x320] ;  /* 0x0000c80022227a20 */ /* 0x000fe40000410000 */
[----:B------:R4:W1:Y:S01]  /*73a0*/  MUFU.TANH R132, R28 ;  /* 0x0000001c00847308 */ /* 0x0008620000002400 */
[----:B------:R-:W-:Y:S02]  /*73b0*/  FMUL.FTZ R35, R35, c[0x0][0x320] ;  /* 0x0000c80023237a20 */ /* 0x000fe40000410000 */
[----:B-----5:R-:W-:Y:S07]  /*73c0*/  FMUL.FTZ R27, R32, c[0x0][0x320] ;  /* 0x0000c800201b7a20 */ /* 0x020fee0000410000 */
[----:B------:R1:W1:Y:S10]  /*73d0*/  MUFU.TANH R184, R19 ;  /* 0x0000001300b87308 */ /* 0x0002740000002400 */
[----:B------:R-:W1:Y:S01]  /*73e0*/  MUFU.TANH R18, R18 ;  /* 0x0000001200127308 */ /* 0x000e620000002400 */
[----:B----4-:R-:W-:Y:S09]  /*73f0*/  FMUL.FTZ R28, R29, c[0x0][0x320] ;  /* 0x0000c8001d1c7a20 */ /* 0x010ff20000410000 */
[----:B------:R-:W4:Y:S10]  /*7400*/  MUFU.TANH R17, R17 ;  /* 0x0000001100117308 */ /* 0x000f340000002400 */
[----:B------:R1:W1:Y:S10]  /*7410*/  MUFU.TANH R181, R22 ;  /* 0x0000001600b57308 */ /* 0x0002740000002400 */
[----:B------:R1:W1:Y:S10]  /*7420*/  MUFU.TANH R180, R23 ;  /* 0x0000001700b47308 */ /* 0x0002740000002400 */
[----:B------:R-:W1:Y:S10]  /*7430*/  MUFU.TANH R16, R16 ;  /* 0x0000001000107308 */ /* 0x000e740000002400 */
[----:B------:R-:W1:Y:S10]  /*7440*/  MUFU.TANH R15, R15 ;  /* 0x0000000f000f7308 */ /* 0x000e740000002400 */
[----:B------:R-:W1:Y:S10]  /*7450*/  MUFU.TANH R28, R28 ;  /* 0x0000001c001c7308 */ /* 0x000e740000002400 */
[----:B------:R1:W1:Y:S10]  /*7460*/  MUFU.TANH R189, R30 ;  /* 0x0000001e00bd7308 */ /* 0x0002740000002400 */
[----:B------:R1:W1:Y:S10]  /*7470*/  MUFU.TANH R191, R31 ;  /* 0x0000001f00bf7308 */ /* 0x0002740000002400 */
[----:B------:R-:W1:Y:S10]  /*7480*/  MUFU.TANH R27, R27 ;  /* 0x0000001b001b7308 */ /* 0x000e740000002400 */
[----:B------:R-:W1:Y:S10]  /*7490*/  MUFU.TANH R26, R26 ;  /* 0x0000001a001a7308 */ /* 0x000e740000002400 */
[----:B------:R1:W1:Y:S10]  /*74a0*/  MUFU.TANH R188, R34 ;  /* 0x0000002200bc7308 */ /* 0x0002740000002400 */
[----:B------:R1:W1:Y:S01]  /*74b0*/  MUFU.TANH R190, R35 ;  /* 0x0000002300be7308 */ /* 0x0002620000002400 */
[----:B--2---:R-:W-:Y:S11]  /*74c0*/  ISETP.GE.AND P0, PT, R2, 0x1, PT ;  /* 0x000000010200780c */ /* 0x004ff60003f06270 */
[----:B------:R-:W-:Y:S02]  /*74d0*/  @!UPT UIADD3 URZ, URZ, URZ, URZ ;  /* 0x0000003f3f3ff290 */ /* 0x000fe4000fffe03f */
[----:B------:R-:W-:-:S05]  /*74e0*/  @!P0 BRA `(.L_x_529) ;  /* 0x0000072000008947 */ /* 0x000fca0003800000 */
[----:B-1-34-:R-:W2:Y:S01]  /*74f0*/  LDL R3, [R1+0x84] ;  /* 0x0000840001037983 */ /* 0x01aea20000100800 */
[----:B------:R-:W-:Y:S02]  /*7500*/  IMAD.MOV.U32 R14, RZ, RZ, RZ ;  /* 0x000000ffff0e7224 */ /* 0x000fe400078e00ff */
[----:B------:R-:W-:Y:S01]  /*7510*/  IMAD.MOV.U32 R5, RZ, RZ, c[0x0][0x2b8] ;  /* 0x0000ae00ff057624 */ /* 0x000fe200078e00ff */
[----:B------:R-:W3:Y:S04]  /*7520*/  LDL R0, [R1+0x7c] ;  /* 0x00007c0001007983 */ /* 0x000ee80000100800 */
[----:B------:R-:W4:Y:S01]  /*7530*/  LDL.64 R22, [R1+0x98] ;  /* 0x0000980001167983 */ /* 0x000f220000100a00 */
[----:B------:R-:W-:Y:S03]  /*7540*/  ISETP.NE.AND P1, PT, R5, 0x1, PT ;  /* 0x000000010500780c */ /* 0x000fe60003f25270 */
[----:B------:R-:W5:Y:S04]  /*7550*/  LDL R4, [R1+0xa8] ;  /* 0x0000a80001047983 */ /* 0x000f680000100800 */
[----:B------:R-:W4:Y:S04]  /*7560*/  LDL.64 R20, [R1+0x90] ;  /* 0x0000900001147983 */ /* 0x000f280000100a00 */
[----:B------:R-:W5:Y:S04]  /*7570*/  LDL R8, [R1+0x88] ;  /* 0x0000880001087983 */ /* 0x000f680000100800 */
[----:B------:R-:W5:Y:S04]  /*7580*/  LDL R11, [R1+0xe8] ;  /* 0x0000e800010b7983 */ /* 0x000f680000100800 */
[----:B------:R-:W5:Y:S04]  /*7590*/  LDL R13, [R1+0x70] ;  /* 0x00007000010d7983 */ /* 0x000f680000100800 */
[----:B------:R-:W5:Y:S04]  /*75a0*/  LDL R10, [R1+0xec] ;  /* 0x0000ec00010a7983 */ /* 0x000f680000100800 */
[----:B------:R-:W5:Y:S04]  /*75b0*/  LDL R12, [R1+0x68] ;  /* 0x00006800010c7983 */ /* 0x000f680000100800 */
[----:B------:R-:W5:Y:S04]  /*75c0*/  LDL R9, [R1+0xf0] ;  /* 0x0000f00001097983 */ /* 0x000f680000100800 */
[----:B------:R-:W5:Y:S04]  /*75d0*/  LDL R7, [R1+0x6c] ;  /* 0x00006c0001077983 */ /* 0x000f680000100800 */
[----:B------:R-:W5:Y:S04]  /*75e0*/  LDL R6, [R1+0xf4] ;  /* 0x0000f40001067983 */ /* 0x000f680000100800 */
[----:B------:R-:W5:Y:S01]  /*75f0*/  LDL R19, [R1+0x54] ;  /* 0x0000540001137983 */ /* 0x000f620000100800 */
[----:B--2---:R-:W-:Y:S05]  /*7600*/  IMAD R2, R2, 0x40, R3 ;  /* 0x0000004002027824 */ /* 0x004fea00078e0203 */
[----:B---3--:R-:W-:Y:S05]  /*7610*/  IADD3 R2, R2, -0x40, R0 ;  /* 0xffffffc002027810 */ /* 0x008fea0007ffe000 */
[----:B------:R-:W-:Y:S04]  /*7620*/  @P1 IMAD.HI.U32 R3, R2, c[0x0][0x2bc], RZ ;  /* 0x0000af0002031a27 */ /* 0x000fe800078e00ff */
[----:B------:R-:W-:Y:S01]  /*7630*/  IMAD.MOV.U32 R0, RZ, RZ, R2 ;  /* 0x000000ffff007224 */ /* 0x000fe200078e0002 */
[----:B------:R-:W-:Y:S04]  /*7640*/  @P1 SHF.R.U32.HI R0, RZ, c[0x0][0x2c0], R3 ;  /* 0x0000b000ff001a19 */ /* 0x000fe80000011603 */
[C---:B----4-:R-:W-:Y:S04]  /*7650*/  @!P6 IADD3 R3, P0, R0.reuse, R22, RZ ;  /* 0x000000160003e210 */ /* 0x050fe80007f1e0ff */
[----:B-----5:R-:W-:Y:S01]  /*7660*/  @!P6 LEA.HI.X.SX32 R5, R0, R4, 0x1, P0 ;  /* 0x000000040005e211 */ /* 0x020fe200000f0eff */
[----:B------:R-:W-:Y:S01]  /*7670*/  IMAD.MOV R0, RZ, RZ, -R0 ;  /* 0x000000ffff007224 */ /* 0x000fe200078e0a00 */
[C---:B------:R-:W-:Y:S03]  /*7680*/  @!P6 LEA R4, P0, R3.reuse, c[0x0][0x2a0], 0x2 ;  /* 0x0000a8000304ea11 */ /* 0x040fe600078010ff */
[----:B------:R-:W-:Y:S01]  /*7690*/  IMAD R22, R0, c[0x0][0x2b8], R2 ;  /* 0x0000ae0000167a24 */ /* 0x000fe200078e0202 */
[----:B------:R-:W-:Y:S03]  /*76a0*/  @!P6 LEA.HI.X R5, R3, c[0x0][0x2a4], R5, 0x2, P0 ;  /* 0x0000a9000305ea11 */ /* 0x000fe600000f1405 */
[----:B------:R-:W-:Y:S01]  /*76b0*/  IMAD.WIDE.U32 R2, R22, c[0x0][0x1e0], RZ ;  /* 0x0000780016027a25 */ /* 0x000fe200078e00ff */
[----:B------:R-:W-:Y:S01]  /*76c0*/  SHF.R.S32.HI R0, RZ, 0x1f, R22 ;  /* 0x0000001fff007819 */ /* 0x000fe20000011416 */
[----:B------:R-:W2:Y:S02]  /*76d0*/  @!P6 LDG.E R14, [R4.64] ;  /* 0x00000006040ee981 */ /* 0x000ea4000c1e1900 */
[----:B------:R-:W-:Y:S02]  /*76e0*/  IMAD.SHL.U32 R21, R12, 0x2, RZ ;  /* 0x000000020c157824 */ /* 0x000fe400078e00ff */
[----:B------:R1:W-:Y:S01]  /*76f0*/  STL [R1+0x5c], R22 ;  /* 0x00005c1601007387 */ /* 0x0003e20000100800 */
[----:B------:R-:W-:Y:S04]  /*7700*/  IMAD R0, R0, c[0x0][0x1e0], RZ ;  /* 0x0000780000007a24 */ /* 0x000fe800078e02ff */
[----:B------:R-:W-:Y:S05]  /*7710*/  IMAD R0, R22, c[0x0][0x1e4], R0 ;  /* 0x0000790016007a24 */ /* 0x000fea00078e0200 */
[----:B------:R-:W-:Y:S01]  /*7720*/  IADD3 R3, R3, R0, RZ ;  /* 0x0000000003037210 */ /* 0x000fe20007ffe0ff */
[----:B-1----:R-:W-:Y:S01]  /*7730*/  IMAD.SHL.U32 R22, R13, 0x2, RZ ;  /* 0x000000020d167824 */ /* 0x002fe200078e00ff */
[----:B--2---:R-:W-:Y:S01]  /*7740*/  SHF.R.S32.HI R5, RZ, 0x1f, R14 ;  /* 0x0000001fff057819 */ /* 0x004fe2000001140e */
[----:B------:R1:W-:Y:S02]  /*7750*/  STL [R1+0x58], R14 ;  /* 0x0000580e01007387 */ /* 0x0003e40000100800 */
[----:B------:R-:W-:Y:S04]  /*7760*/  IMAD.WIDE.U32 R2, R14, c[0x0][0x1f0], R2 ;  /* 0x00007c000e027a25 */ /* 0x000fe800078e0002 */
[----:B------:R-:W-:Y:S01]  /*7770*/  IMAD R5, R5, c[0x0][0x1f0], RZ ;  /* 0x00007c0005057a24 */ /* 0x000fe200078e02ff */
[----:B------:R-:W-:Y:S02]  /*7780*/  IADD3 R0, P0, R20, R2, RZ ;  /* 0x0000000214007210 */ /* 0x000fe40007f1e0ff */
[----:B------:R-:W-:Y:S01]  /*7790*/  SHF.L.U32 R20, R7, 0x1, RZ ;  /* 0x0000000107147819 */ /* 0x000fe200000006ff */
[----:B------:R-:W-:Y:S05]  /*77a0*/  IMAD R5, R14, c[0x0][0x1f4], R5 ;  /* 0x00007d000e057a24 */ /* 0x000fea00078e0205 */
[----:B------:R-:W-:Y:S02]  /*77b0*/  IADD3.X R5, R8, R3, R5, P0, !PT ;  /* 0x0000000308057210 */ /* 0x000fe400007fe405 */
[C---:B------:R-:W-:Y:S04]  /*77c0*/  LEA R8, P0, R0.reuse, c[0x0][0x1c8], 0x1 ;  /* 0x0000720000087a11 */ /* 0x040fe800078008ff */
[----:B------:R-:W-:Y:S02]  /*77d0*/  LEA.HI.X R5, R0, c[0x0][0x1cc], R5, 0x1, P0 ;  /* 0x0000730000057a11 */ /* 0x000fe400000f0c05 */
[----:B-1----:R-:W-:Y:S02]  /*77e0*/  SHF.L.U64.HI R14, R13, 0x1, R11 ;  /* 0x000000010d0e7819 */ /* 0x002fe4000001020b */
[----:B------:R-:W-:Y:S02]  /*77f0*/  SHF.L.U64.HI R13, R12, 0x1, R10 ;  /* 0x000000010c0d7819 */ /* 0x000fe4000001020a */
[----:B------:R-:W-:Y:S02]  /*7800*/  SHF.L.U64.HI R12, R7, 0x1, R9 ;  /* 0x00000001070c7819 */ /* 0x000fe40000010209 */
[C---:B------:R-:W-:Y:S01]  /*7810*/  SHF.L.U64.HI R9, R19.reuse, 0x1, R6 ;  /* 0x0000000113097819 */ /* 0x040fe20000010206 */
[----:B------:R-:W-:Y:S01]  /*7820*/  IMAD.SHL.U32 R19, R19, 0x2, RZ ;  /* 0x0000000213137824 */ /* 0x000fe200078e00ff */
[----:B------:R-:W-:-:S05]  /*7830*/  BRA.DIV ~URZ, `(.L_x_530) ;  /* 0x0000a7627f007947 */ /* 0x000fca000b800000 */
[----:B------:R1:W2:Y:S02]  /*7840*/  SHFL.IDX PT, R4, R5, RZ, 0x181f ;  /* 0x00181fff05047589 */ /* 0x0002a400000e0000 */
.L_x_581:
        /* <DEDUP_REMOVED lines=31> */
.L_x_582:
        /* <DEDUP_REMOVED lines=29> */
.L_x_529:
[----:B-1-34-:R-:W-:Y:S05]  /*7c10*/  BSYNC B0 ;  /* 0x0000000000007941 */ /* 0x01afea0003800000 */
.L_x_528:
[----:B------:R-:W3:Y:S01]  /*7c20*/  LDL R4, [R1+0xb0] ;  /* 0x0000b00001047983 */ /* 0x000ee20000100800 */
[----:B------:R-:W-:Y:S03]  /*7c30*/  MOV R5, c[0x0][0x2c4] ;  /* 0x0000b10000057a02 */ /* 0x000fe60000000f00 */
[----:B------:R-:W3:Y:S01]  /*7c40*/  LDL R0, [R1+0xbc] ;  /* 0x0000bc0001007983 */ /* 0x000ee20000100800 */
[----:B------:R-:W-:Y:S01]  /*7c50*/  ISETP.NE.AND P0, PT, R5, 0x1, PT ;  /* 0x000000010500780c */ /* 0x000fe20003f05270 */
[----:B------:R-:W-:Y:S02]  /*7c60*/  IMAD.MOV.U32 R5, RZ, RZ, 0x1 ;  /* 0x00000001ff057424 */ /* 0x000fe400078e00ff */
[----:B--2---:R-:W2:Y:S04]  /*7c70*/  LDL R3, [R1+0x10] ;  /* 0x0000100001037983 */ /* 0x004ea80000100800 */
[----:B------:R-:W4:Y:S04]  /*7c80*/  LDL R2, [R1+0xc0] ;  /* 0x0000c00001027983 */ /* 0x000f280000100800 */
[----:B------:R-:W0:Y:S01]  /*7c90*/  LDGDEPBAR ;  /* 0x00000000000079af */ /* 0x000e220000000000 */
[----:B--2---:R-:W-:Y:S01]  /*7ca0*/  IMAD R5, R3, -0x40, R5 ;  /* 0xffffffc003057824 */ /* 0x004fe200078e0205 */
[----:B---3--:R-:W-:Y:S03]  /*7cb0*/  IADD3 R4, R0, R4, RZ ;  /* 0x0000000400047210 */ /* 0x008fe60007ffe0ff */
[----:B----4-:R-:W-:Y:S02]  /*7cc0*/  IMAD.IADD R5, R5, 0x1, -R2 ;  /* 0x0000000105057824 */ /* 0x010fe400078e0a02 */
[----:B------:R-:W-:Y:S05]  /*7cd0*/  @P0 IMAD.HI.U32 R0, R4, c[0x0][0x2c8], RZ ;  /* 0x0000b20004000a27 */ /* 0x000fea00078e00ff */
[----:B------:R-:W-:Y:S02]  /*7ce0*/  @P0 SHF.R.U32.HI R4, RZ, c[0x0][0x2cc], R0 ;  /* 0x0000b300ff040a19 */ /* 0x000fe40000011600 */
[----:B------:R-:W-:Y:S05]  /*7cf0*/  MOV R0, c[0x0][0x2ac] ;  /* 0x0000ab0000007a02 */ /* 0x000fea0000000f00 */
[----:B------:R-:W-:Y:S05]  /*7d00*/  IMAD R5, R0, c[0x0][0x1d0], R5 ;  /* 0x0000740000057a24 */ /* 0x000fea00078e0205 */
[----:B------:R-:W-:Y:S01]  /*7d10*/  IADD3 R5, R5, -c[0x0][0x168], RZ ;  /* 0x80005a0005057a10 */ /* 0x000fe20007ffe0ff */
[----:B------:R-:W-:-:S05]  /*7d20*/  BRA.DIV ~URZ, `(.L_x_532) ;  /* 0x0000a5e27f007947 */ /* 0x000fca000b800000 */
[----:B------:R1:W2:Y:S02]  /*7d30*/  SHFL.IDX PT, R0, R4, RZ, 0x1c1f ;  /* 0x001c1fff04007589 */ /* 0x0002a400000e0000 */
.L_x_583:
[----:B--2---:R-:W-:Y:S05]  /*7d40*/  IMAD.IADD R0, R5, 0x1, R0 ;  /* 0x0000000105007824 */ /* 0x004fea00078e0200 */
[C---:B------:R-:W-:Y:S02]  /*7d50*/  ISETP.GT.AND P0, PT, R0.reuse, RZ, PT ;  /* 0x000000ff0000720c */ /* 0x040fe40003f04270 */
[C---:B------:R-:W-:Y:S02]  /*7d60*/  ISETP.GT.AND P2, PT, R0.reuse, 0x1, PT ;  /* 0x000000010000780c */ /* 0x040fe40003f44270 */
[C---:B------:R-:W-:Y:S02]  /*7d70*/  ISETP.GT.AND P3, PT, R0.reuse, 0x8, PT ;  /* 0x000000080000780c */ /* 0x040fe40003f64270 */
[C---:B------:R-:W-:Y:S02]  /*7d80*/  ISETP.GT.AND P4, PT, R0.reuse, 0x9, PT ;  /* 0x000000090000780c */ /* 0x040fe40003f84270 */
[----:B------:R-:W-:Y:S02]  /*7d90*/  FSEL R6, R251, -INF , P0 ;  /* 0xff800000fb067808 */ /* 0x000fe40000000000 */
[C---:B------:R-:W-:Y:S02]  /*7da0*/  ISETP.GT.AND P1, PT, R0.reuse, 0x10, PT ;  /* 0x000000100000780c */ /* 0x040fe40003f24270 */
[----:B------:R-:W-:Y:S02]  /*7db0*/  ISETP.GT.AND P0, PT, R0, 0x11, PT ;  /* 0x000000110000780c */ /* 0x000fe40003f04270 */
[----:B------:R-:W-:Y:S02]  /*7dc0*/  FSEL R25, R250, -INF , P2 ;  /* 0xff800000fa197808 */ /* 0x000fe40001000000 */
[----:B------:R-:W-:Y:S02]  /*7dd0*/  FSEL R24, R187, -INF , P3 ;  /* 0xff800000bb187808 */ /* 0x000fe40001800000 */
[----:B------:R-:W-:Y:S02]  /*7de0*/  ISETP.GT.AND P3, PT, R0, 0x18, PT ;  /* 0x000000180000780c */ /* 0x000fe40003f64270 */
[----:B------:R-:W-:Y:S02]  /*7df0*/  FSEL R23, R186, -INF , P4 ;  /* 0xff800000ba177808 */ /* 0x000fe40002000000 */
[C---:B------:R-:W-:Y:S02]  /*7e00*/  ISETP.GT.AND P4, PT, R0.reuse, 0x19, PT ;  /* 0x000000190000780c */ /* 0x040fe40003f84270 */
[----:B------:R-:W-:Y:S02]  /*7e10*/  FSEL R22, R183, -INF , P1 ;  /* 0xff800000b7167808 */ /* 0x000fe40000800000 */
[----:B------:R-:W-:Y:S02]  /*7e20*/  ISETP.GT.AND P2, PT, R0, 0x20, PT ;  /* 0x000000200000780c */ /* 0x000fe40003f44270 */
[----:B------:R-:W-:Y:S02]  /*7e30*/  FSEL R21, R182, -INF , P0 ;  /* 0xff800000b6157808 */ /* 0x000fe40000000000 */
[C---:B------:R-:W-:Y:S02]  /*7e40*/  ISETP.GT.AND P1, PT, R0.reuse, 0x21, PT ;  /* 0x000000210000780c */ /* 0x040fe40003f24270 */
[C---:B------:R-:W-:Y:S02]  /*7e50*/  ISETP.GT.AND P0, PT, R0.reuse, 0x28, PT ;  /* 0x000000280000780c */ /* 0x040fe40003f04270 */
        /* <DEDUP_REMOVED lines=9> */
[----:B------:R-:W-:Y:S02]  /*7ef0*/  ISETP.GT.AND P0, PT, R0, 0x39, PT ;  /* 0x000000390000780c */ /* 0x000fe40003f04270 */
[----:B------:R-:W-:Y:S02]  /*7f00*/  FSEL R15, R15, -INF , P4 ;  /* 0xff8000000f0f7808 */ /* 0x000fe40002000000 */
[----:B------:R-:W-:Y:S02]  /*7f10*/  FSEL R14, R132, -INF , P3 ;  /* 0xff800000840e7808 */ /* 0x000fe40001800000 */
[----:B------:R-:W-:Y:S02]  /*7f20*/  FSEL R13, R28, -INF , P2 ;  /* 0xff8000001c0d7808 */ /* 0x000fe40001000000 */
[----:B------:R-:W-:Y:S02]  /*7f30*/  FSEL R12, R27, -INF , P1 ;  /* 0xff8000001b0c7808 */ /* 0x000fe40000800000 */
[----:B------:R-:W-:Y:S01]  /*7f40*/  FSEL R11, R26, -INF , P0 ;  /* 0xff8000001a0b7808 */ /* 0x000fe20000000000 */
[----:B------:R-:W-:-:S05]  /*7f50*/  BRA.DIV ~URZ, `(.L_x_533) ;  /* 0x0000a4227f007947 */ /* 0x000fca000b800000 */
[----:B------:R-:W2:Y:S04]  /*7f60*/  LDL.LU R182, [R1+0xc] ;  /* 0x00000c0001b67983 */ /* 0x000ea80000300800 */
[----:B------:R-:W3:Y:S04]  /*7f70*/  LDL.LU R179, [R1+0x8] ;  /* 0x0000080001b37983 */ /* 0x000ee80000300800 */
[----:B------:R-:W4:Y:S04]  /*7f80*/  LDL.LU R3, [R1+0x4] ;  /* 0x0000040001037983 */ /* 0x000f280000300800 */
[----:B------:R-:W5:Y:S04]  /*7f90*/  LDL.LU R2, [R1] ;  /* 0x0000000001027983 */ /* 0x000f680000300800 */
[----:B------:R-:W1:Y:S02]  /*7fa0*/  SHFL.IDX PT, R0, R4, 0x1, 0x1c1f ;  /* 0x003c1f0004007f89 */ /* 0x000e6400000e0000 */
[----:B-1----:R-:W-:Y:S05]  /*7fb0*/  IMAD.IADD R0, R5, 0x1, R0 ;  /* 0x0000000105007824 */ /* 0x002fea00078e0200 */
[C---:B------:R-:W-:Y:S02]  /*7fc0*/  ISETP.GT.AND P0, PT, R0.reuse, RZ, PT ;  /* 0x000000ff0000720c */ /* 0x040fe40003f04270 */
[C---:B------:R-:W-:Y:S02]  /*7fd0*/  ISETP.GT.AND P2, PT, R0.reuse, 0x1, PT ;  /* 0x000000010000780c */ /* 0x040fe40003f44270 */
[C---:B------:R-:W-:Y:S02]  /*7fe0*/  ISETP.GT.AND P3, PT, R0.reuse, 0x8, PT ;  /* 0x000000080000780c */ /* 0x040fe40003f64270 */
[C---:B------:R-:W-:Y:S02]  /*7ff0*/  ISETP.GT.AND P4, PT, R0.reuse, 0x9, PT ;  /* 0x000000090000780c */ /* 0x040fe40003f84270 */
[C---:B------:R-:W-:Y:S04]  /*8000*/  ISETP.GT.AND P1, PT, R0.reuse, 0x10, PT ;  /* 0x000000100000780c */ /* 0x040fe80003f24270 */
[----:B------:R-:W-:Y:S02]  /*8010*/  FSEL R33, R249, -INF , P1 ;  /* 0xff800000f9217808 */ /* 0x000fe40000800000 */
[----:B------:R-:W-:Y:S04]  /*8020*/  ISETP.GT.AND P1, PT, R0, 0x21, PT ;  /* 0x000000210000780c */ /* 0x000fe80003f24270 */
[----:B------:R-:W-:Y:S02]  /*8030*/  FSEL R28, R180, -INF , P1 ;  /* 0xff800000b41c7808 */ /* 0x000fe40000800000 */
[----:B------:R-:W-:Y:S04]  /*8040*/  ISETP.GT.AND P1, PT, R0, 0x38, PT ;  /* 0x000000380000780c */ /* 0x000fe80003f24270 */
[----:B------:R-:W-:Y:S02]  /*8050*/  FSEL R8, R188, -INF , P1 ;  /* 0xff800000bc087808 */ /* 0x000fe40000800000 */
[----:B--2---:R-:W-:Y:S02]  /*8060*/  FSEL R5, R182, -INF , P0 ;  /* 0xff800000b6057808 */ /* 0x004fe40000000000 */
[C---:B------:R-:W-:Y:S02]  /*8070*/  ISETP.GT.AND P0, PT, R0.reuse, 0x11, PT ;  /* 0x000000110000780c */ /* 0x040fe40003f04270 */
[----:B---3--:R-:W-:Y:S02]  /*8080*/  FSEL R177, R179, -INF , P2 ;  /* 0xff800000b3b17808 */ /* 0x008fe40001000000 */
[C---:B------:R-:W-:Y:S02]  /*8090*/  ISETP.GT.AND P2, PT, R0.reuse, 0x20, PT ;  /* 0x000000200000780c */ /* 0x040fe40003f44270 */
[----:B----4-:R-:W-:Y:S02]  /*80a0*/  FSEL R35, R3, -INF , P3 ;  /* 0xff80000003237808 */ /* 0x010fe40001800000 */
[----:B------:R-:W-:Y:S02]  /*80b0*/  ISETP.GT.AND P3, PT, R0, 0x18, PT ;  /* 0x000000180000780c */ /* 0x000fe40003f64270 */
[----:B-----5:R-:W-:Y:S02]  /*80c0*/  FSEL R34, R2, -INF , P4 ;  /* 0xff80000002227808 */ /* 0x020fe40002000000 */
[----:B------:R-:W-:Y:S02]  /*80d0*/  ISETP.GT.AND P4, PT, R0, 0x19, PT ;  /* 0x000000190000780c */ /* 0x000fe40003f84270 */
[----:B------:R-:W-:Y:S02]  /*80e0*/  FSEL R32, R248, -INF , P0 ;  /* 0xff800000f8207808 */ /* 0x000fe40000000000 */
[----:B------:R-:W-:Y:S02]  /*80f0*/  ISETP.GT.AND P0, PT, R0, 0x28, PT ;  /* 0x000000280000780c */ /* 0x000fe40003f04270 */
[----:B------:R-:W-:Y:S02]  /*8100*/  FSEL R31, R185, -INF , P3 ;  /* 0xff800000b91f7808 */ /* 0x000fe40001800000 */
[----:B------:R-:W-:Y:S02]  /*8110*/  FSEL R30, R184, -INF , P4 ;  /* 0xff800000b81e7808 */ /* 0x000fe40002000000 */
[C---:B------:R-:W-:Y:S02]  /*8120*/  ISETP.GT.AND P4, PT, R0.reuse, 0x29, PT ;  /* 0x000000290000780c */ /* 0x040fe40003f84270 */
[----:B------:R-:W-:Y:S02]  /*8130*/  FSEL R29, R181, -INF , P2 ;  /* 0xff800000b51d7808 */ /* 0x000fe40001000000 */
[C---:B------:R-:W-:Y:S02]  /*8140*/  ISETP.GT.AND P3, PT, R0.reuse, 0x30, PT ;  /* 0x000000300000780c */ /* 0x040fe40003f64270 */
[----:B------:R-:W-:Y:S02]  /*8150*/  ISETP.GT.AND P2, PT, R0, 0x31, PT ;  /* 0x000000310000780c */ /* 0x000fe40003f44270 */
[----:B------:R-:W-:Y:S02]  /*8160*/  FSEL R27, R178, -INF , P0 ;  /* 0xff800000b21b7808 */ /* 0x000fe40000000000 */
[----:B------:R-:W-:Y:S02]  /*8170*/  ISETP.GT.AND P0, PT, R0, 0x39, PT ;  /* 0x000000390000780c */ /* 0x000fe40003f04270 */
[----:B------:R-:W-:Y:S02]  /*8180*/  FMNMX.FTZ R0, R6, R133, !PT ;  /* 0x0000008506007209 */ /* 0x000fe40007810000 */
[----:B------:R-:W-:Y:S02]  /*8190*/  FSEL R26, R176, -INF , P4 ;  /* 0xff800000b01a7808 */ /* 0x000fe40002000000 */
[----:B------:R-:W-:Y:S02]  /*81a0*/  FMNMX.FTZ R0, R25, R0, !PT ;  /* 0x0000000019007209 */ /* 0x000fe40007810000 */
[----:B------:R-:W-:Y:S02]  /*81b0*/  FSEL R10, R189, -INF , P3 ;  /* 0xff800000bd0a7808 */ /* 0x000fe40001800000 */
[----:B------:R-:W-:Y:S02]  /*81c0*/  FMNMX.FTZ R0, R24, R0, !PT ;  /* 0x0000000018007209 */ /* 0x000fe40007810000 */
[----:B------:R-:W-:Y:S02]  /*81d0*/  FSEL R9, R191, -INF , P2 ;  /* 0xff800000bf097808 */ /* 0x000fe40001000000 */
[----:B------:R-:W-:Y:S02]  /*81e0*/  FMNMX.FTZ R0, R23, R0, !PT ;  /* 0x0000000017007209 */ /* 0x000fe40007810000 */
[----:B------:R-:W-:Y:S02]  /*81f0*/  FSEL R7, R190, -INF , P0 ;  /* 0xff800000be077808 */ /* 0x000fe40000000000 */
        /* <DEDUP_REMOVED lines=15> */
[----:B-1----:R-:W-:Y:S02]  /*82f0*/  FMNMX.FTZ R132, R0, R132, !PT ;  /* 0x0000008400847209 */ /* 0x002fe40007810000 */
        /* <DEDUP_REMOVED lines=18> */
[----:B------:R1:W2:Y:S02]  /*8420*/  SHFL.BFLY PT, R0, R4, 0x1, 0x1f ;  /* 0x0c201f0004007f89 */ /* 0x0002a400000e0000 */
.L_x_584:
[----:B------:R-:W3:Y:S01]  /*8430*/  LDL.LU R178, [R1+0x78] ;  /* 0x0000780001b27983 */ /* 0x000ee20000300800 */
[C---:B------:R-:W-:Y:S01]  /*8440*/  FMUL.FTZ R2, R132.reuse, c[0x0][0x2d0] ;  /* 0x0000b40084027a20 */ /* 0x040fe20000410000 */
[----:B------:R-:W-:Y:S01]  /*8450*/  FSETP.NEU.FTZ.AND P0, PT, R132, -INF , PT ;  /* 0xff8000008400780b */ /* 0x000fe20003f1d000 */
[----:B------:R-:W-:Y:S01]  /*8460*/  WARPSYNC 0xffffffff ;  /* 0xffffffff00007948 */ /* 0x000fe20003800000 */
[----:B--2---:R-:W-:Y:S02]  /*8470*/  FMNMX.FTZ R3, R0, R4, !PT ;  /* 0x0000000400037209 */ /* 0x004fe40007810000 */
[----:B------:R-:W-:Y:S02]  /*8480*/  FSEL R2, R2, RZ, P0 ;  /* 0x000000ff02027208 */ /* 0x000fe40000000000 */
[----:B------:R-:W-:Y:S01]  /*8490*/  FSEL R0, R132, RZ, P0 ;  /* 0x000000ff84007208 */ /* 0x000fe20000000000 */
[C---:B-1----:R-:W-:Y:S01]  /*84a0*/  FMUL.FTZ R4, R3.reuse, c[0x0][0x2d0] ;  /* 0x0000b40003047a20 */ /* 0x042fe20000410000 */
[----:B------:R-:W-:Y:S01]  /*84b0*/  FSETP.NEU.FTZ.AND P0, PT, R3, -INF , PT ;  /* 0xff8000000300780b */ /* 0x000fe20003f1d000 */
[--C-:B------:R-:W-:Y:S02]  /*84c0*/  FFMA.FTZ R188, R22, c[0x0][0x2d0], -R2.reuse ;  /* 0x0000b40016bc7a23 */ /* 0x100fe40000010802 */
[--C-:B------:R-:W-:Y:S01]  /*84d0*/  FFMA.FTZ R22, R12, c[0x0][0x2d0], -R2.reuse ;  /* 0x0000b4000c167a23 */ /* 0x100fe20000010802 */
[----:B------:R-:W-:Y:S01]  /*84e0*/  FSEL R4, R4, RZ, P0 ;  /* 0x000000ff04047208 */ /* 0x000fe20000000000 */
[----:B------:R-:W2:Y:S01]  /*84f0*/  LDL.LU R12, [R1+0x74] ;  /* 0x00007400010c7983 */ /* 0x000ea20000300800 */
[----:B------:R-:W-:Y:S02]  /*8500*/  FADD.FTZ R0, -R0, R133 ;  /* 0x0000008500007221 */ /* 0x000fe40000010100 */
[--C-:B------:R-:W-:Y:S02]  /*8510*/  FFMA.FTZ R6, R6, c[0x0][0x2d0], -R2.reuse ;  /* 0x0000b40006067a23 */ /* 0x100fe40000010802 */
[----:B------:R-:W-:Y:S02]  /*8520*/  FMUL.FTZ R0, R0, c[0x0][0x2d0] ;  /* 0x0000b40000007a20 */ /* 0x000fe40000410000 */
[--C-:B------:R-:W-:Y:S01]  /*8530*/  FFMA.FTZ R25, R25, c[0x0][0x2d0], -R2.reuse ;  /* 0x0000b40019197a23 */ /* 0x100fe20000010802 */
[----:B------:R-:W-:Y:S01]  /*8540*/  MUFU.EX2 R176, R6 ;  /* 0x0000000600b07308 */ /* 0x000fe20000000800 */
[--C-:B------:R-:W-:Y:S02]  /*8550*/  FFMA.FTZ R187, R21, c[0x0][0x2d0], -R2.reuse ;  /* 0x0000b40015bb7a23 */ /* 0x100fe40000010802 */
        /* <DEDUP_REMOVED lines=10> */
[----:B------:R-:W4:Y:S01]  /*8600*/  MUFU.EX2 R25, R25 ;  /* 0x0000001900197308 */ /* 0x000f220000000800 */
[--C-:B------:R-:W-:Y:S02]  /*8610*/  FFMA.FTZ R19, R13, c[0x0][0x2d0], -R2.reuse ;  /* 0x0000b4000d137a23 */ /* 0x100fe40000010802 */
[----:B------:R-:W-:Y:S02]  /*8620*/  FFMA.FTZ R179, R11, c[0x0][0x2d0], -R2 ;  /* 0x0000b4000bb37a23 */ /* 0x000fe40000010802 */
[--C-:B------:R-:W-:Y:S02]  /*8630*/  FFMA.FTZ R10, R10, c[0x0][0x2d0], -R4.reuse ;  /* 0x0000b4000a0a7a23 */ /* 0x100fe40000010804 */
[--C-:B------:R-:W-:Y:S02]  /*8640*/  FFMA.FTZ R11, R7, c[0x0][0x2d0], -R4.reuse ;  /* 0x0000b400070b7a23 */ /* 0x100fe40000010804 */
[--C-:B------:R-:W-:Y:S01]  /*8650*/  FFMA.FTZ R133, R35, c[0x0][0x2d0], -R4.reuse ;  /* 0x0000b40023857a23 */ /* 0x100fe20000010804 */
[----:B------:R-:W-:Y:S01]  /*8660*/  MUFU.EX2 R24, R24 ;  /* 0x0000001800187308 */ /* 0x000fe20000000800 */
        /* <DEDUP_REMOVED lines=8> */
[--C-:B------:R-:W-:Y:S02]  /*86f0*/  FFMA.FTZ R248, R26, c[0x0][0x2d0], -R4.reuse ;  /* 0x0000b4001af87a23 */ /* 0x100fe40000010804 */
[--C-:B------:R-:W-:Y:S02]  /*8700*/  FFMA.FTZ R15, R9, c[0x0][0x2d0], -R4.reuse ;  /* 0x0000b400090f7a23 */ /* 0x100fe40000010804 */
[--C-:B------:R-:W-:Y:S01]  /*8710*/  FFMA.FTZ R5, R5, c[0x0][0x2d0], -R4.reuse ;  /* 0x0000b40005057a23 */ /* 0x100fe20000010804 */
[----:B------:R-:W-:Y:S01]  /*8720*/  MUFU.EX2 R190, R190 ;  /* 0x000000be00be7308 */ /* 0x000fe20000000800 */
[----:B------:R-:W-:Y:S09]  /*8730*/  FFMA.FTZ R177, R177, c[0x0][0x2d0], -R4 ;  /* 0x0000b400b1b17a23 */ /* 0x000ff20000010804 */
[----:B------:R-:W-:Y:S10]  /*8740*/  MUFU.EX2 R7, R5 ;  /* 0x0000000500077308 */ /* 0x000ff40000000800 */
[----:B------:R-:W-:Y:S10]  /*8750*/  MUFU.EX2 R177, R177 ;  /* 0x000000b100b17308 */ /* 0x000ff40000000800 */
[----:B------:R-:W-:Y:S10]  /*8760*/  MUFU.EX2 R189, R189 ;  /* 0x000000bd00bd7308 */ /* 0x000ff40000000800 */
[----:B------:R-:W-:Y:S10]  /*8770*/  MUFU.EX2 R191, R191 ;  /* 0x000000bf00bf7308 */ /* 0x000ff40000000800 */
[----:B------:R-:W-:Y:S10]  /*8780*/  MUFU.EX2 R248, R248 ;  /* 0x000000f800f87308 */ /* 0x000ff40000000800 */
[----:B------:R-:W-:Y:S10]  /*8790*/  MUFU.EX2 R183, R183 ;  /* 0x000000b700b77308 */ /* 0x000ff40000000800 */
[----:B------:R-:W-:Y:S01]  /*87a0*/  MUFU.EX2 R184, R184 ;  /* 0x000000b800b87308 */ /* 0x000fe20000000800 */
[C---:B-1----:R-:W-:Y:S01]  /*87b0*/  FMUL.FTZ R13, R0.reuse, R157 ;  /* 0x0000009d000d7220 */ /* 0x042fe20000410000 */
[----:B------:R-:W-:Y:S01]  /*87c0*/  MOV R157, R10 ;  /* 0x0000000a009d7202 */ /* 0x000fe20000000f00 */
[C---:B------:R-:W-:Y:S02]  /*87d0*/  FMUL.FTZ R20, R0.reuse, R148 ;  /* 0x0000009400147220 */ /* 0x040fe40000410000 */
[----:B------:R-:W2:Y:S01]  /*87e0*/  LDL R148, [R1+0x2c] ;  /* 0x00002c0001947983 */ /* 0x000ea20000100800 */
[C---:B------:R-:W-:Y:S01]  /*87f0*/  FMUL.FTZ R9, R0.reuse, R161 ;  /* 0x000000a100097220 */ /* 0x040fe20000410000 */
[----:B------:R-:W-:Y:S01]  /*8800*/  MOV R161, R15 ;  /* 0x0000000f00a17202 */ /* 0x000fe20000000f00 */
[C---:B------:R-:W-:Y:S02]  /*8810*/  FMUL.FTZ R16, R0.reuse, R152 ;  /* 0x0000009800107220 */ /* 0x040fe40000410000 */
[C---:B------:R-:W-:Y:S01]  /*8820*/  FMUL.FTZ R17, R0.reuse, R153 ;  /* 0x0000009900117220 */ /* 0x040fe20000410000 */
[----:B------:R-:W-:Y:S01]  /*8830*/  MUFU.EX2 R152, R133 ;  /* 0x0000008500987308 */ /* 0x000fe20000000800 */
[C---:B------:R-:W-:Y:S01]  /*8840*/  FMUL.FTZ R21, R0.reuse, R149 ;  /* 0x0000009500157220 */ /* 0x040fe20000410000 */
[----:B------:R-:W-:Y:S01]  /*8850*/  MOV R153, R179 ;  /* 0x000000b300997202 */ /* 0x000fe20000000f00 */
[C---:B------:R-:W-:Y:S01]  /*8860*/  FMUL.FTZ R28, R0.reuse, R140 ;  /* 0x0000008c001c7220 */ /* 0x040fe20000410000 */
[----:B------:R-:W-:Y:S01]  /*8870*/  MOV R140, R19 ;  /* 0x00000013008c7202 */ /* 0x000fe20000000f00 */
[C---:B------:R-:W-:Y:S02]  /*8880*/  FMUL.FTZ R29, R0.reuse, R141 ;  /* 0x0000008d001d7220 */ /* 0x040fe40000410000 */
[C---:B------:R-:W-:Y:S01]  /*8890*/  FMUL.FTZ R32, R0.reuse, R136 ;  /* 0x0000008800207220 */ /* 0x040fe20000410000 */
[----:B------:R-:W2:Y:S01]  /*88a0*/  LDL R141, [R1+0x34] ;  /* 0x00003400018d7983 */ /* 0x000ea20000100800 */
        /* <DEDUP_REMOVED lines=50> */
[----:B---3--:R-:W-:Y:S01]  /*8bd0*/  FFMA.FTZ R2, R0, R178, R176 ;  /* 0x000000b200027223 */ /* 0x008fe200000100b0 */
[----:B----4-:R-:W-:Y:S02]  /*8be0*/  F2FP.BF16.PACK_AB R176, R25, R176 ;  /* 0x000000b019b0723e */ /* 0x010fe400000010ff */
[----:B-----5:R-:W-:Y:S01]  /*8bf0*/  F2FP.BF16.PACK_AB R178, R23, R24 ;  /* 0x0000001817b2723e */ /* 0x020fe200000010ff */
[----:B------:R-:W-:Y:S01]  /*8c00*/  FADD.FTZ R6, R25, R2 ;  /* 0x0000000219067221 */ /* 0x000fe20000010000 */
[----:B------:R-:W-:Y:S02]  /*8c10*/  FSEL R2, R3, RZ, P0 ;  /* 0x000000ff03027208 */ /* 0x000fe40000000000 */
[----:B------:R-:W-:Y:S01]  /*8c20*/  MOV R25, R14 ;  /* 0x0000000e00197202 */ /* 0x000fe20000000f00 */
[----:B------:R-:W-:Y:S02]  /*8c30*/  FFMA.FTZ R14, R8, c[0x0][0x2d0], -R4 ;  /* 0x0000b400080e7a23 */ /* 0x000fe40000010804 */
[----:B------:R-:W-:Y:S01]  /*8c40*/  FADD.FTZ R2, -R2, R134 ;  /* 0x0000008602027221 */ /* 0x000fe20000010100 */
[----:B------:R-:W-:Y:S01]  /*8c50*/  MOV R149, R25 ;  /* 0x0000001900957202 */ /* 0x000fe20000000f00 */
[----:B------:R-:W-:Y:S02]  /*8c60*/  FFMA.FTZ R134, R34, c[0x0][0x2d0], -R4 ;  /* 0x0000b40022867a23 */ /* 0x000fe40000010804 */
[----:B------:R-:W-:Y:S02]  /*8c70*/  FMUL.FTZ R2, R2, c[0x0][0x2d0] ;  /* 0x0000b40002027a20 */ /* 0x000fe40000410000 */
[----:B------:R-:W-:Y:S02]  /*8c80*/  FADD.FTZ R4, R24, R6 ;  /* 0x0000000618047221 */ /* 0x000fe40000010000 */
[C---:B------:R-:W-:Y:S02]  /*8c90*/  FMUL.FTZ R8, R0.reuse, R160 ;  /* 0x000000a000087220 */ /* 0x040fe40000410000 */
[----:B------:R-:W1:Y:S01]  /*8ca0*/  MUFU.EX2 R2, R2 ;  /* 0x0000000200027308 */ /* 0x000e620000000800 */
[----:B------:R-:W-:Y:S02]  /*8cb0*/  FADD.FTZ R180, R23, R4 ;  /* 0x0000000417b47221 */ /* 0x000fe40000010000 */
[C---:B------:R-:W-:Y:S01]  /*8cc0*/  FMUL.FTZ R4, R0.reuse, R164 ;  /* 0x000000a400047220 */ /* 0x040fe20000410000 */
[----:B------:R-:W-:Y:S01]  /*8cd0*/  MOV R164, R11 ;  /* 0x0000000b00a47202 */ /* 0x000fe20000000f00 */
[C---:B------:R-:W-:Y:S01]  /*8ce0*/  FMUL.FTZ R24, R0.reuse, R144 ;  /* 0x0000009000187220 */ /* 0x040fe20000410000 */
[----:B------:R-:W-:Y:S01]  /*8cf0*/  MOV R144, R18 ;  /* 0x0000001200907202 */ /* 0x000fe20000000f00 */
[----:B------:R-:W-:Y:S01]  /*8d00*/  FMUL.FTZ R25, R0, R145 ;  /* 0x0000009100197220 */ /* 0x000fe20000410000 */
[----:B------:R-:W-:Y:S01]  /*8d10*/  MOV R145, R22 ;  /* 0x0000001600917202 */ /* 0x000fe20000000f00 */
[C---:B-1----:R-:W-:Y:S02]  /*8d20*/  FMUL.FTZ R10, R2.reuse, R162 ;  /* 0x000000a2020a7220 */ /* 0x042fe40000410000 */
[----:B------:R-:W3:Y:S01]  /*8d30*/  LDL R162, [R1+0x28] ;  /* 0x0000280001a27983 */ /* 0x000ee20000100800 */
[C---:B------:R-:W-:Y:S02]  /*8d40*/  FMUL.FTZ R11, R2.reuse, R163 ;  /* 0x000000a3020b7220 */ /* 0x040fe40000410000 */
[----:B--2---:R-:W-:Y:S01]  /*8d50*/  FFMA.FTZ R5, R2, R12, R7 ;  /* 0x0000000c02057223 */ /* 0x004fe20000010007 */
[----:B------:R-:W2:Y:S01]  /*8d60*/  LDL R163, [R1+0x30] ;  /* 0x0000300001a37983 */ /* 0x000ea20000100800 */
[C---:B------:R-:W-:Y:S02]  /*8d70*/  FMUL.FTZ R12, R0.reuse, R156 ;  /* 0x0000009c000c7220 */ /* 0x040fe40000410000 */
[C---:B------:R-:W-:Y:S01]  /*8d80*/  FADD.FTZ R6, R177.reuse, R5 ;  /* 0x00000005b1067221 */ /* 0x040fe20000010000 */
[----:B------:R-:W1:Y:S01]  /*8d90*/  MUFU.EX2 R156, R134 ;  /* 0x00000086009c7308 */ /* 0x000e620000000800 */
[----:B------:R-:W-:Y:S01]  /*8da0*/  FMUL.FTZ R5, R0, R165 ;  /* 0x000000a500057220 */ /* 0x000fe20000410000 */
[----:B------:R-:W-:Y:S01]  /*8db0*/  F2FP.BF16.PACK_AB R177, R177, R7 ;  /* 0x00000007b1b1723e */ /* 0x000fe200000010ff */
[----:B------:R-:W4:Y:S01]  /*8dc0*/  LDL R0, [R1+0x38] ;  /* 0x0000380001007983 */ /* 0x000f220000100800 */
[C---:B------:R-:W-:Y:S01]  /*8dd0*/  FMUL.FTZ R34, R2.reuse, R138 ;  /* 0x0000008a02227220 */ /* 0x040fe20000410000 */
[----:B------:R-:W-:Y:S01]  /*8de0*/  MOV R160, R6 ;  /* 0x0000000600a07202 */ /* 0x000fe20000000f00 */
        /* <DEDUP_REMOVED lines=13> */
[----:B------:R-:W-:Y:S01]  /*8ec0*/  FMUL.FTZ R23, R2, R151 ;  /* 0x0000009702177220 */ /* 0x000fe20000410000 */
[----:B-1----:R-:W-:Y:S01]  /*8ed0*/  F2FP.BF16.PACK_AB R179, R156, R152 ;  /* 0x000000989cb3723e */ /* 0x002fe200000010ff */
        /* <DEDUP_REMOVED lines=57> */
[----:B------:R-:W1:Y:S01]  /*9270*/  MUFU.EX2 R2, R187 ;  /* 0x000000bb00027308 */ /* 0x000e620000000800 */
[----:B---3--:R-:W3:Y:S02]  /*9280*/  LDSM.16.MT88.4 R136, [R162] ;  /* 0x00000000a288783b */ /* 0x008ee40000004200 */
[C---:B---3--:R-:W-:Y:S08]  /*9290*/  HMMA.16816.F32.BF16 R4, R176.reuse, R136, R4 ;  /* 0x00000088b004723c */ /* 0x048ff00000041804 */
[C---:B------:R-:W-:Y:S01]  /*92a0*/  HMMA.16816.F32.BF16 R8, R176.reuse, R138, R8 ;  /* 0x0000008ab008723c */ /* 0x040fe20000041808 */
[----:B--2---:R-:W2:Y:S07]  /*92b0*/  LDSM.16.MT88.4 R136, [R163] ;  /* 0x00000000a388783b */ /* 0x004eae0000004200 */
[C---:B--2---:R-:W-:Y:S08]  /*92c0*/  HMMA.16816.F32.BF16 R12, R176.reuse, R136, R12 ;  /* 0x00000088b00c723c */ /* 0x044ff0000004180c */
[C---:B------:R-:W-:Y:S01]  /*92d0*/  HMMA.16816.F32.BF16 R16, R176.reuse, R138, R16 ;  /* 0x0000008ab010723c */ /* 0x040fe20000041810 */
[----:B------:R-:W2:Y:S07]  /*92e0*/  LDSM.16.MT88.4 R136, [R148] ;  /* 0x000000009488783b */ /* 0x000eae0000004200 */
[C---:B--2---:R-:W-:Y:S08]  /*92f0*/  HMMA.16816.F32.BF16 R20, R176.reuse, R136, R20 ;  /* 0x00000088b014723c */ /* 0x044ff00000041814 */
[C---:B------:R-:W-:Y:S01]  /*9300*/  HMMA.16816.F32.BF16 R24, R176.reuse, R138, R24 ;  /* 0x0000008ab018723c */ /* 0x040fe20000041818 */
[----:B----4-:R2:W3:Y:S03]  /*9310*/  LDSM.16.MT88.4 R136, [R0] ;  /* 0x000000000088783b */ /* 0x0104e60000004200 */
[----:B--2---:R-:W-:Y:S02]  /*9320*/  FADD.FTZ R0, R133, R180 ;  /* 0x000000b485007221 */ /* 0x004fe40000010000 */
[----:B------:R-:W2:Y:S02]  /*9330*/  MUFU.EX2 R180, R161 ;  /* 0x000000a100b47308 */ /* 0x000ea40000000800 */
[----:B-1----:R-:W-:Y:S04]  /*9340*/  FADD.FTZ R0, R2, R0 ;  /* 0x0000000002007221 */ /* 0x002fe80000010000 */
[----:B------:R-:W-:Y:S04]  /*9350*/  FADD.FTZ R0, R144, R0 ;  /* 0x0000000090007221 */ /* 0x000fe80000010000 */
        /* <DEDUP_REMOVED lines=36> */
[----:B------:R-:W1:Y:S08]  /*95a0*/  LDSM.16.MT88.4 R136, [R141+0x6000] ;  /* 0x006000008d88783b */ /* 0x000e700000004200 */
[----:B------:R-:W3:Y:S01]  /*95b0*/  LDSM.16.MT88.4 R140, [R162+0x800] ;  /* 0x00080000a28c783b */ /* 0x000ee20000004200 */
        /* <DEDUP_REMOVED lines=9> */
[----:B--2---:R-:W-:Y:S05]  /*9650*/  F2FP.BF16.PACK_AB R177, R180, R181 ;  /* 0x000000b5b4b1723e */ /* 0x004fea00000010ff */
[C---:B---3--:R-:W-:Y:S02]  /*9660*/  HMMA.16816.F32.BF16 R4, R136.reuse, R140, R4 ;  /* 0x0000008c8804723c */ /* 0x048fe40000041804 */
[----:B------:R2:W-:Y:S06]  /*9670*/  MUFU.EX2 R134, R249 ;  /* 0x000000f900867308 */ /* 0x0005ec0000000800 */
[C---:B------:R-:W-:Y:S01]  /*9680*/  HMMA.16816.F32.BF16 R8, R136.reuse, R142, R8 ;  /* 0x0000008e8808723c */ /* 0x040fe20000041808 */
[----:B------:R-:W3:Y:S03]  /*9690*/  LDSM.16.MT88.4 R140, [R148+0x800] ;  /* 0x00080000948c783b */ /* 0x000ee60000004200 */
[----:B------:R-:W5:Y:S01]  /*96a0*/  MUFU.EX2 R133, R158 ;  /* 0x0000009e00857308 */ /* 0x000f620000000800 */
[----:B----4-:R-:W-:Y:S09]  /*96b0*/  MOV R251, R148 ;  /* 0x0000009400fb7202 */ /* 0x010ff20000000f00 */
[----:B------:R-:W-:Y:S01]  /*96c0*/  MUFU.EX2 R176, R167 ;  /* 0x000000a700b07308 */ /* 0x000fe20000000800 */
[----:B--2---:R-:W-:Y:S01]  /*96d0*/  MOV R249, R162 ;  /* 0x000000a200f97202 */ /* 0x004fe20000000f00 */
[C---:B-1----:R-:W-:Y:S03]  /*96e0*/  HMMA.16816.F32.BF16 R12, R136.reuse, R144, R12 ;  /* 0x00000090880c723c */ /* 0x042fe6000004180c */
[----:B-----5:R-:W-:Y:S05]  /*96f0*/  FADD.FTZ R0, R133, R0 ;  /* 0x0000000085007221 */ /* 0x020fea0000010000 */
[C---:B------:R-:W-:Y:S01]  /*9700*/  HMMA.16816.F32.BF16 R16, R136.reuse, R146, R16 ;  /* 0x000000928810723c */ /* 0x040fe20000041810 */
[----:B------:R-:W1:Y:S03]  /*9710*/  LDSM.16.MT88.4 R144, [R188+0x800] ;  /* 0x00080000bc90783b */ /* 0x000e660000004200 */
[----:B------:R-:W-:Y:S04]  /*9720*/  FADD.FTZ R0, R2, R0 ;  /* 0x0000000002007221 */ /* 0x000fe80000010000 */
[C---:B---3--:R-:W-:Y:S08]  /*9730*/  HMMA.16816.F32.BF16 R20, R136.reuse, R140, R20 ;  /* 0x0000008c8814723c */ /* 0x048ff00000041814 */
        /* <DEDUP_REMOVED lines=25> */
[----:B------:R2:W3:Y:S07]  /*98d0*/  LDSM.16.MT88.4 R140, [R162+0x6800] ;  /* 0x00680000a28c783b */ /* 0x0004ee0000004200 */
[C---:B-1----:R-:W-:Y:S04]  /*98e0*/  HMMA.16816.F32.BF16 R92, R136.reuse, R144, R92 ;  /* 0x00000090885c723c */ /* 0x042fe8000004185c */
[----:B--2---:R-:W-:Y:S04]  /*98f0*/  MOV R162, R149 ;  /* 0x0000009500a27202 */ /* 0x004fe80000000f00 */
[C---:B------:R-:W-:Y:S01]  /*9900*/  HMMA.16816.F32.BF16 R96, R136.reuse, R146, R96 ;  /* 0x000000928860723c */ /* 0x040fe20000041860 */
[----:B------:R-:W1:Y:S07]  /*9910*/  LDSM.16.MT88.4 R144, [R163+0x6800] ;  /* 0x00680000a390783b */ /* 0x000e6e0000004200 */
[C---:B---3--:R-:W-:Y:S08]  /*9920*/  HMMA.16816.F32.BF16 R100, R136.reuse, R140, R100 ;  /* 0x0000008c8864723c */ /* 0x048ff00000041864 */
[C---:B------:R-:W-:Y:S01]  /*9930*/  HMMA.16816.F32.BF16 R104, R136.reuse, R142, R104 ;  /* 0x0000008e8868723c */ /* 0x040fe20000041868 */
[----:B------:R2:W3:Y:S07]  /*9940*/  LDSM.16.MT88.4 R140, [R148+0x6800] ;  /* 0x00680000948c783b */ /* 0x0004ee0000004200 */
[C---:B-1----:R-:W-:Y:S01]  /*9950*/  HMMA.16816.F32.BF16 R108, R136.reuse, R144, R108 ;  /* 0x00000090886c723c */ /* 0x042fe2000004186c */
[----:B--2---:R1:W2:Y:S07]  /*9960*/  MUFU.EX2 R148, R250 ;  /* 0x000000fa00947308 */ /* 0x0042ae0000000800 */
[C---:B------:R-:W-:Y:S01]  /*9970*/  HMMA.16816.F32.BF16 R112, R136.reuse, R146, R112 ;  /* 0x000000928870723c */ /* 0x040fe20000041870 */
[----:B------:R-:W4:Y:S07]  /*9980*/  LDSM.16.MT88.4 R144, [R188+0x6800] ;  /* 0x00680000bc90783b */ /* 0x000f2e0000004200 */
[C---:B---3--:R-:W-:Y:S04]  /*9990*/  HMMA.16816.F32.BF16 R116, R136.reuse, R140, R116 ;  /* 0x0000008c8874723c */ /* 0x048fe80000041874 */
[----:B-1----:R-:W-:Y:S04]  /*99a0*/  MOV R250, R163 ;  /* 0x000000a300fa7202 */ /* 0x002fe80000000f00 */
[C---:B------:R-:W-:Y:S01]  /*99b0*/  HMMA.16816.F32.BF16 R120, R136.reuse, R142, R120 ;  /* 0x0000008e8878723c */ /* 0x040fe20000041878 */
[----:B------:R-:W1:Y:S03]  /*99c0*/  LDSM.16.MT88.4 R140, [R249+0x1000] ;  /* 0x00100000f98c783b */ /* 0x000e660000004200 */
[----:B--2---:R-:W-:Y:S04]  /*99d0*/  FADD.FTZ R0, R148, R0 ;  /* 0x0000000094007221 */ /* 0x004fe80000010000 */
[C---:B------:R-:W-:Y:S01]  /*99e0*/  FADD.FTZ R0, R134.reuse, R0 ;  /* 0x0000000086007221 */ /* 0x040fe20000010000 */
[C---:B----4-:R-:W-:Y:S08]  /*99f0*/  HMMA.16816.F32.BF16 R124, R136.reuse, R144, R124 ;  /* 0x00000090887c723c */ /* 0x050ff0000004187c */
[----:B------:R-:W-:Y:S01]  /*9a00*/  HMMA.16816.F32.BF16 R128, R136, R146, R128 ;  /* 0x000000928880723c */ /* 0x000fe20000041880 */
[----:B------:R-:W2:Y:S06]  /*9a10*/  LDSM.16.MT88.4 R144, [R250+0x1000] ;  /* 0x00100000fa90783b */ /* 0x000eac0000004200 */
[----:B------:R-:W-:Y:S02]  /*9a20*/  F2FP.BF16.PACK_AB R138, R134, R148 ;  /* 0x00000094868a723e */ /* 0x000fe400000010ff */
[----:B------:R-:W3:Y:S01]  /*9a30*/  LDSM.16.MT88.4 R148, [R251+0x1000] ;  /* 0x00100000fb94783b */ /* 0x000ee20000004200 */
[----:B------:R-:W-:Y:S02]  /*9a40*/  MUFU.EX2 R134, R165 ;  /* 0x000000a500867308 */ /* 0x000fe40000000800 */
[----:B------:R-:W-:Y:S02]  /*9a50*/  F2FP.BF16.PACK_AB R136, R2, R133 ;  /* 0x000000850288723e */ /* 0x000fe400000010ff */
[----:B------:R-:W-:Y:S02]  /*9a60*/  F2FP.BF16.PACK_AB R137, R189, R190 ;  /* 0x000000bebd89723e */ /* 0x000fe400000010ff */
[----:B------:R-:W-:Y:S04]  /*9a70*/  F2FP.BF16.PACK_AB R139, R248, R191 ;  /* 0x000000bff88b723e */ /* 0x000fe800000010ff */
[----:B------:R-:W4:Y:S03]  /*9a80*/  MUFU.EX2 R2, R162 ;  /* 0x000000a200027308 */ /* 0x000f260000000800 */
[C---:B-1----:R-:W-:Y:S07]  /*9a90*/  HMMA.16816.F32.BF16 R4, R136.reuse, R140, R4 ;  /* 0x0000008c8804723c */ /* 0x042fee0000041804 */
[----:B------:R-:W1:Y:S01]  /*9aa0*/  MUFU.EX2 R133, R166 ;  /* 0x000000a600857308 */ /* 0x000e620000000800 */
[C---:B------:R-:W-:Y:S01]  /*9ab0*/  HMMA.16816.F32.BF16 R8, R136.reuse, R142, R8 ;  /* 0x0000008e8808723c */ /* 0x040fe20000041808 */
[----:B------:R-:W5:Y:S07]  /*9ac0*/  LDSM.16.MT88.4 R140, [R188+0x1000] ;  /* 0x00100000bc8c783b */ /* 0x000f6e0000004200 */
[C---:B--2---:R-:W-:Y:S04]  /*9ad0*/  HMMA.16816.F32.BF16 R12, R136.reuse, R144, R12 ;  /* 0x00000090880c723c */ /* 0x044fe8000004180c */
[----:B----4-:R-:W-:Y:S04]  /*9ae0*/  FADD.FTZ R0, R2, R0 ;  /* 0x0000000002007221 */ /* 0x010fe80000010000 */
[C---:B------:R-:W-:Y:S01]  /*9af0*/  FADD.FTZ R0, R176.reuse, R0 ;  /* 0x00000000b0007221 */ /* 0x040fe20000010000 */
[C---:B------:R-:W-:Y:S01]  /*9b00*/  HMMA.16816.F32.BF16 R16, R136.reuse, R146, R16 ;  /* 0x000000928810723c */ /* 0x040fe20000041810 */
[----:B------:R-:W2:Y:S02]  /*9b10*/  LDSM.16.MT88.4 R144, [R249+0x3000] ;  /* 0x00300000f990783b */ /* 0x000ea40000004200 */
[----:B------:R-:W-:Y:S01]  /*9b20*/  F2FP.BF16.PACK_AB R176, R176, R2 ;  /* 0x00000002b0b0723e */ /* 0x000fe200000010ff */
[----:B------:R-:W-:Y:S02]  /*9b30*/  FADD.FTZ R2, R152, R160 ;  /* 0x000000a098027221 */ /* 0x000fe40000010000 */
[----:B-1----:R-:W-:Y:S02]  /*9b40*/  FADD.FTZ R0, R133, R0 ;  /* 0x0000000085007221 */ /* 0x002fe40000010000 */
[C---:B---3--:R-:W-:Y:S01]  /*9b50*/  HMMA.16816.F32.BF16 R20, R136.reuse, R148, R20 ;  /* 0x000000948814723c */ /* 0x048fe20000041814 */
[----:B------:R-:W-:Y:S03]  /*9b60*/  LDSM.16.MT88.4 R160, [R249+0x1800] ;  /* 0x00180000f9a0783b */ /* 0x000fe60000004200 */
[C---:B------:R-:W-:Y:S01]  /*9b70*/  FADD.FTZ R0, R178.reuse, R0 ;  /* 0x00000000b2007221 */ /* 0x040fe20000010000 */
[----:B------:R-:W-:Y:S02]  /*9b80*/  F2FP.BF16.PACK_AB R178, R178, R133 ;  /* 0x00000085b2b2723e */ /* 0x000fe400000010ff */
[----:B------:R-:W1:Y:S01]  /*9b90*/  MUFU.EX2 R133, R164 ;  /* 0x000000a400857308 */ /* 0x000e620000000800 */
[C---:B------:R-:W-:Y:S01]  /*9ba0*/  HMMA.16816.F32.BF16 R24, R136.reuse, R150, R24 ;  /* 0x000000968818723c */ /* 0x040fe20000041818 */
[----:B------:R-:W3:Y:S07]  /*9bb0*/  LDSM.16.MT88.4 R148, [R250+0x3000] ;  /* 0x00300000fa94783b */ /* 0x000eee0000004200 */
[C---:B-----5:R-:W-:Y:S01]  /*9bc0*/  HMMA.16816.F32.BF16 R28, R136.reuse, R140, R28 ;  /* 0x0000008c881c723c */ /* 0x060fe2000004181c */
[----:B------:R-:W-:Y:S07]  /*9bd0*/  LDSM.16.MT88.4 R152, [R250+0x1800] ;  /* 0x00180000fa98783b */ /* 0x000fee0000004200 */
[C---:B------:R-:W-:Y:S01]  /*9be0*/  HMMA.16816.F32.BF16 R32, R136.reuse, R142, R32 ;  /* 0x0000008e8820723c */ /* 0x040fe20000041820 */
[----:B------:R-:W4:Y:S03]  /*9bf0*/  LDSM.16.MT88.4 R140, [R251+0x3000] ;  /* 0x00300000fb8c783b */ /* 0x000f260000004200 */
[----:B-1----:R-:W-:Y:S04]  /*9c00*/  F2FP.BF16.PACK_AB R179, R133, R134 ;  /* 0x0000008685b3723e */ /* 0x002fe800000010ff */
[C---:B--2---:R-:W-:Y:S01]  /*9c10*/  HMMA.16816.F32.BF16 R36, R136.reuse, R144, R36 ;  /* 0x000000908824723c */ /* 0x044fe20000041824 */
[----:B------:R1:W-:Y:S04]  /*9c20*/  STL [R1+0x78], R0 ;  /* 0x0000780001007387 */ /* 0x0003e80000100800 */
[----:B------:R-:W2:Y:S03]  /*9c30*/  LDL R187, [R1+0x80] ;  /* 0x0000800001bb7983 */ /* 0x000ea60000100800 */
[C---:B------:R-:W-:Y:S01]  /*9c40*/  HMMA.16816.F32.BF16 R40, R136.reuse, R146, R40 ;  /* 0x000000928828723c */ /* 0x040fe20000041828 */
[----:B------:R-:W5:Y:S07]  /*9c50*/  LDSM.16.MT88.4 R144, [R188+0x3000] ;  /* 0x00300000bc90783b */ /* 0x000f6e0000004200 */
[C---:B---3--:R-:W-:Y:S01]  /*9c60*/  HMMA.16816.F32.BF16 R44, R136.reuse, R148, R44 ;  /* 0x00000094882c723c */ /* 0x048fe2000004182c */
[----:B------:R-:W2:Y:S07]  /*9c70*/  LDL.LU R186, [R1+0x10] ;  /* 0x0000100001ba7983 */ /* 0x000eae0000300800 */
[C---:B------:R-:W-:Y:S01]  /*9c80*/  HMMA.16816.F32.BF16 R48, R136.reuse, R150, R48 ;  /* 0x000000968830723c */ /* 0x040fe20000041830 */
[----:B------:R-:W3:Y:S03]  /*9c90*/  LDSM.16.MT88.4 R148, [R249+0x5000] ;  /* 0x00500000f994783b */ /* 0x000ee60000004200 */
[----:B-1----:R-:W-:Y:S04]  /*9ca0*/  FADD.FTZ R0, R156, R2 ;  /* 0x000000029c007221 */ /* 0x002fe80000010000 */
[C---:B----4-:R-:W-:Y:S04]  /*9cb0*/  HMMA.16816.F32.BF16 R52, R136.reuse, R140, R52 ;  /* 0x0000008c8834723c */ /* 0x050fe80000041834 */
[----:B------:R-:W-:Y:S04]  /*9cc0*/  FADD.FTZ R0, R185, R0 ;  /* 0x00000000b9007221 */ /* 0x000fe80000010000 */
[C---:B------:R-:W-:Y:S01]  /*9cd0*/  HMMA.16816.F32.BF16 R56, R136.reuse, R142, R56 ;  /* 0x0000008e8838723c */ /* 0x040fe20000041838 */
[----:B------:R-:W1:Y:S03]  /*9ce0*/  LDSM.16.MT88.4 R140, [R250+0x5000] ;  /* 0x00500000fa8c783b */ /* 0x000e660000004200 */
[----:B------:R-:W-:Y:S04]  /*9cf0*/  FADD.FTZ R0, R182, R0 ;  /* 0x00000000b6007221 */ /* 0x000fe80000010000 */
[----:B------:R-:W-:Y:S01]  /*9d00*/  FADD.FTZ R0, R183, R0 ;  /* 0x00000000b7007221 */ /* 0x000fe20000010000 */
[C---:B-----5:R-:W-:Y:S03]  /*9d10*/  HMMA.16816.F32.BF16 R60, R136.reuse, R144, R60 ;  /* 0x00000090883c723c */ /* 0x060fe6000004183c */
[----:B------:R-:W-:Y:S04]  /*9d20*/  FADD.FTZ R0, R184, R0 ;  /* 0x00000000b8007221 */ /* 0x000fe80000010000 */
[----:B------:R-:W-:Y:S01]  /*9d30*/  FADD.FTZ R0, R190, R0 ;  /* 0x00000000be007221 */ /* 0x000fe20000010000 */
[C---:B------:R-:W-:Y:S01]  /*9d40*/  HMMA.16816.F32.BF16 R64, R136.reuse, R146, R64 ;  /* 0x000000928840723c */ /* 0x040fe20000041840 */
[----:B------:R-:W4:Y:S03]  /*9d50*/  LDSM.16.MT88.4 R144, [R251+0x5000] ;  /* 0x00500000fb90783b */ /* 0x000f260000004200 */
[----:B------:R-:W-:Y:S04]  /*9d60*/  FADD.FTZ R0, R189, R0 ;  /* 0x00000000bd007221 */ /* 0x000fe80000010000 */
[C---:B---3--:R-:W-:Y:S04]  /*9d70*/  HMMA.16816.F32.BF16 R68, R136.reuse, R148, R68 ;  /* 0x000000948844723c */ /* 0x048fe80000041844 */
[----:B------:R-:W-:Y:S04]  /*9d80*/  FADD.FTZ R0, R191, R0 ;  /* 0x00000000bf007221 */ /* 0x000fe80000010000 */
[C---:B------:R-:W-:Y:S01]  /*9d90*/  HMMA.16816.F32.BF16 R72, R136.reuse, R150, R72 ;  /* 0x000000968848723c */ /* 0x040fe20000041848 */
[----:B------:R-:W3:Y:S03]  /*9da0*/  LDSM.16.MT88.4 R148, [R188+0x5000] ;  /* 0x00500000bc94783b */ /* 0x000ee60000004200 */
[----:B------:R-:W-:Y:S04]  /*9db0*/  FADD.FTZ R0, R248, R0 ;  /* 0x00000000f8007221 */ /* 0x000fe80000010000 */
[C---:B-1----:R-:W-:Y:S04]  /*9dc0*/  HMMA.16816.F32.BF16 R76, R136.reuse, R140, R76 ;  /* 0x0000008c884c723c */ /* 0x042fe8000004184c */
[----:B------:R-:W-:Y:S04]  /*9dd0*/  FADD.FTZ R0, R181, R0 ;  /* 0x00000000b5007221 */ /* 0x000fe80000010000 */
[C---:B------:R-:W-:Y:S01]  /*9de0*/  HMMA.16816.F32.BF16 R80, R136.reuse, R142, R80 ;  /* 0x0000008e8850723c */ /* 0x040fe20000041850 */
[----:B------:R-:W1:Y:S03]  /*9df0*/  LDSM.16.MT88.4 R140, [R249+0x7000] ;  /* 0x00700000f98c783b */ /* 0x000e660000004200 */
[----:B------:R-:W-:Y:S04]  /*9e00*/  FADD.FTZ R0, R180, R0 ;  /* 0x00000000b4007221 */ /* 0x000fe80000010000 */
[----:B------:R-:W-:Y:S01]  /*9e10*/  FADD.FTZ R0, R134, R0 ;  /* 0x0000000086007221 */ /* 0x000fe20000010000 */
[C---:B----4-:R-:W-:Y:S03]  /*9e20*/  HMMA.16816.F32.BF16 R84, R136.reuse, R144, R84 ;  /* 0x000000908854723c */ /* 0x050fe60000041854 */
[----:B------:R-:W-:Y:S01]  /*9e30*/  FADD.FTZ R0, R133, R0 ;  /* 0x0000000085007221 */ /* 0x000fe20000010000 */
[----:B------:R-:W-:Y:S02]  /*9e40*/  MOV R133, R132 ;  /* 0x0000008400857202 */ /* 0x000fe40000000f00 */
[----:B------:R-:W-:Y:S02]  /*9e50*/  MOV R134, R3 ;  /* 0x0000000300867202 */ /* 0x000fe40000000f00 */
[C---:B------:R-:W-:Y:S01]  /*9e60*/  HMMA.16816.F32.BF16 R88, R136.reuse, R146, R88 ;  /* 0x000000928858723c */ /* 0x040fe20000041858 */
[----:B------:R-:W4:Y:S07]  /*9e70*/  LDSM.16.MT88.4 R144, [R250+0x7000] ;  /* 0x00700000fa90783b */ /* 0x000f2e0000004200 */
[C---:B---3--:R-:W-:Y:S08]  /*9e80*/  HMMA.16816.F32.BF16 R92, R136.reuse, R148, R92 ;  /* 0x00000094885c723c */ /* 0x048ff0000004185c */
[C---:B------:R-:W-:Y:S01]  /*9e90*/  HMMA.16816.F32.BF16 R96, R136.reuse, R150, R96 ;  /* 0x000000968860723c */ /* 0x040fe20000041860 */
[----:B------:R-:W3:Y:S07]  /*9ea0*/  LDSM.16.MT88.4 R148, [R251+0x7000] ;  /* 0x00700000fb94783b */ /* 0x000eee0000004200 */
[C---:B-1----:R-:W-:Y:S08]  /*9eb0*/  HMMA.16816.F32.BF16 R100, R136.reuse, R140, R100 ;  /* 0x0000008c8864723c */ /* 0x042ff00000041864 */
[C---:B------:R-:W-:Y:S01]  /*9ec0*/  HMMA.16816.F32.BF16 R104, R136.reuse, R142, R104 ;  /* 0x0000008e8868723c */ /* 0x040fe20000041868 */
[----:B------:R-:W1:Y:S07]  /*9ed0*/  LDSM.16.MT88.4 R140, [R188+0x7000] ;  /* 0x00700000bc8c783b */ /* 0x000e6e0000004200 */
[C---:B----4-:R-:W-:Y:S08]  /*9ee0*/  HMMA.16816.F32.BF16 R108, R136.reuse, R144, R108 ;  /* 0x00000090886c723c */ /* 0x050ff0000004186c */
[C---:B------:R-:W-:Y:S01]  /*9ef0*/  HMMA.16816.F32.BF16 R112, R136.reuse, R146, R112 ;  /* 0x000000928870723c */ /* 0x040fe20000041870 */
[----:B------:R-:W4:Y:S07]  /*9f00*/  LDSM.16.MT88.4 R144, [R251+0x1800] ;  /* 0x00180000fb90783b */ /* 0x000f2e0000004200 */
        /* <DEDUP_REMOVED lines=8> */
[----:B------:R-:W5:Y:S07]  /*9f90*/  LDSM.16.MT88.4 R8, [R250+0x3800] ;  /* 0x00380000fa08783b */ /* 0x000f6e0000004200 */
[C---:B------:R-:W-:Y:S01]  /*9fa0*/  HMMA.16816.F32.BF16 R156, R176.reuse, R152, R12 ;  /* 0x00000098b09c723c */ /* 0x040fe2000004180c */
[----:B------:R-:W3:Y:S07]  /*9fb0*/  LDSM.16.MT88.4 R12, [R251+0x3800] ;  /* 0x00380000fb0c783b */ /* 0x000eee0000004200 */
[C---:B------:R-:W-:Y:S01]  /*9fc0*/  HMMA.16816.F32.BF16 R152, R176.reuse, R154, R16 ;  /* 0x0000009ab098723c */ /* 0x040fe20000041810 */
[----:B------:R-:W5:Y:S07]  /*9fd0*/  LDSM.16.MT88.4 R16, [R188+0x3800] ;  /* 0x00380000bc10783b */ /* 0x000f6e0000004200 */
[C---:B----4-:R-:W-:Y:S08]  /*9fe0*/  HMMA.16816.F32.BF16 R148, R176.reuse, R144, R20 ;  /* 0x00000090b094723c */ /* 0x050ff00000041814 */
[C---:B------:R-:W-:Y:S08]  /*9ff0*/  HMMA.16816.F32.BF16 R144, R176.reuse, R146, R24 ;  /* 0x00000092b090723c */ /* 0x040ff00000041818 */
[C---:B-1----:R-:W-:Y:S08]  /*a000*/  HMMA.16816.F32.BF16 R140, R176.reuse, R136, R28 ;  /* 0x00000088b08c723c */ /* 0x042ff0000004181c */
[C---:B------:R-:W-:Y:S08]  /*a010*/  HMMA.16816.F32.BF16 R136, R176.reuse, R138, R32 ;  /* 0x0000008ab088723c */ /* 0x040ff00000041820 */
[C---:B---3--:R-:W-:Y:S08]  /*a020*/  HMMA.16816.F32.BF16 R36, R176.reuse, R4, R36 ;  /* 0x00000004b024723c */ /* 0x048ff00000041824 */
[C---:B------:R-:W-:Y:S01]  /*a030*/  HMMA.16816.F32.BF16 R40, R176.reuse, R6, R40 ;  /* 0x00000006b028723c */ /* 0x040fe20000041828 */
[----:B------:R-:W1:Y:S07]  /*a040*/  LDSM.16.MT88.4 R4, [R249+0x5800] ;  /* 0x00580000f904783b */ /* 0x000e6e0000004200 */
[C---:B-----5:R-:W-:Y:S08]  /*a050*/  HMMA.16816.F32.BF16 R44, R176.reuse, R8, R44 ;  /* 0x00000008b02c723c */ /* 0x060ff0000004182c */
[C---:B------:R-:W-:Y:S01]  /*a060*/  HMMA.16816.F32.BF16 R48, R176.reuse, R10, R48 ;  /* 0x0000000ab030723c */ /* 0x040fe20000041830 */
[----:B------:R-:W3:Y:S07]  /*a070*/  LDSM.16.MT88.4 R8, [R250+0x5800] ;  /* 0x00580000fa08783b */ /* 0x000eee0000004200 */
[C---:B------:R-:W-:Y:S08]  /*a080*/  HMMA.16816.F32.BF16 R52, R176.reuse, R12, R52 ;  /* 0x0000000cb034723c */ /* 0x040ff00000041834 */
[C---:B------:R-:W-:Y:S01]  /*a090*/  HMMA.16816.F32.BF16 R56, R176.reuse, R14, R56 ;  /* 0x0000000eb038723c */ /* 0x040fe20000041838 */
[----:B------:R-:W4:Y:S07]  /*a0a0*/  LDSM.16.MT88.4 R12, [R251+0x5800] ;  /* 0x00580000fb0c783b */ /* 0x000f2e0000004200 */
[C---:B------:R-:W-:Y:S08]  /*a0b0*/  HMMA.16816.F32.BF16 R60, R176.reuse, R16, R60 ;  /* 0x00000010b03c723c */ /* 0x040ff0000004183c */
[C---:B------:R-:W-:Y:S01]  /*a0c0*/  HMMA.16816.F32.BF16 R64, R176.reuse, R18, R64 ;  /* 0x00000012b040723c */ /* 0x040fe20000041840 */
[----:B------:R-:W5:Y:S02]  /*a0d0*/  LDSM.16.MT88.4 R16, [R188+0x5800] ;  /* 0x00580000bc10783b */ /* 0x000f640000004200 */
[C---:B--2---:R-:W-:Y:S02]  /*a0e0*/  ISETP.GT.AND P0, PT, R186.reuse, R187, PT ;  /* 0x000000bbba00720c */ /* 0x044fe40003f04270 */
[----:B------:R-:W-:Y:S03]  /*a0f0*/  IADD3 R2, R186, -0x1, RZ ;  /* 0xffffffffba027810 */ /* 0x000fe60007ffe0ff */
[C---:B-1----:R-:W-:Y:S02]  /*a100*/  HMMA.16816.F32.BF16 R68, R176.reuse, R4, R68 ;  /* 0x00000004b044723c */ /* 0x042fe40000041844 */
[----:B------:R-:W-:Y:S04]  /*a110*/  STL [R1+0x60], R2 ;  /* 0x0000600201007387 */ /* 0x000fe80000100800 */
[----:B------:R1:W-:Y:S02]  /*a120*/  STL [R1+0x74], R0 ;  /* 0x0000740001007387 */ /* 0x0003e40000100800 */
[C---:B------:R-:W-:Y:S02]  /*a130*/  HMMA.16816.F32.BF16 R72, R176.reuse, R6, R72 ;  /* 0x00000006b048723c */ /* 0x040fe40000041848 */
[----:B------:R-:W2:Y:S06]  /*a140*/  LDSM.16.MT88.4 R4, [R249+0x7800] ;  /* 0x00780000f904783b */ /* 0x000eac0000004200 */
[C---:B---3--:R-:W-:Y:S08]  /*a150*/  HMMA.16816.F32.BF16 R76, R176.reuse, R8, R76 ;  /* 0x00000008b04c723c */ /* 0x048ff0000004184c */
[C---:B------:R-:W-:Y:S01]  /*a160*/  HMMA.16816.F32.BF16 R80, R176.reuse, R10, R80 ;  /* 0x0000000ab050723c */ /* 0x040fe20000041850 */
[----:B------:R-:W3:Y:S03]  /*a170*/  LDSM.16.MT88.4 R8, [R250+0x7800] ;  /* 0x00780000fa08783b */ /* 0x000ee60000004200 */
[----:B-1----:R-:W-:Y:S04]  /*a180*/  MOV R0, R2 ;  /* 0x0000000200007202 */ /* 0x002fe80000000f00 */
[C---:B----4-:R-:W-:Y:S01]  /*a190*/  HMMA.16816.F32.BF16 R84, R176.reuse, R12, R84 ;  /* 0x0000000cb054723c */ /* 0x050fe20000041854 */
[----:B------:R-:W-:Y:S07]  /*a1a0*/  STL [R1+0x10], R0 ;  /* 0x0000100001007387 */ /* 0x000fee0000100800 */
[C---:B------:R-:W-:Y:S01]  /*a1b0*/  HMMA.16816.F32.BF16 R88, R176.reuse, R14, R88 ;  /* 0x0000000eb058723c */ /* 0x040fe20000041858 */
[----:B------:R-:W1:Y:S07]  /*a1c0*/  LDSM.16.MT88.4 R12, [R251+0x7800] ;  /* 0x00780000fb0c783b */ /* 0x000e6e0000004200 */
[C---:B-----5:R-:W-:Y:S08]  /*a1d0*/  HMMA.16816.F32.BF16 R92, R176.reuse, R16, R92 ;  /* 0x00000010b05c723c */ /* 0x060ff0000004185c */
[C---:B------:R-:W-:Y:S01]  /*a1e0*/  HMMA.16816.F32.BF16 R96, R176.reuse, R18, R96 ;  /* 0x00000012b060723c */ /* 0x040fe20000041860 */
[----:B------:R-:W4:Y:S07]  /*a1f0*/  LDSM.16.MT88.4 R16, [R188+0x7800] ;  /* 0x00780000bc10783b */ /* 0x000f2e0000004200 */
[C---:B--2---:R-:W-:Y:S08]  /*a200*/  HMMA.16816.F32.BF16 R100, R176.reuse, R4, R100 ;  /* 0x00000004b064723c */ /* 0x044ff00000041864 */
[C---:B------:R-:W-:Y:S08]  /*a210*/  HMMA.16816.F32.BF16 R104, R176.reuse, R6, R104 ;  /* 0x00000006b068723c */ /* 0x040ff00000041868 */
[C---:B---3--:R-:W-:Y:S08]  /*a220*/  HMMA.16816.F32.BF16 R108, R176.reuse, R8, R108 ;  /* 0x00000008b06c723c */ /* 0x048ff0000004186c */
[C---:B------:R-:W-:Y:S08]  /*a230*/  HMMA.16816.F32.BF16 R112, R176.reuse, R10, R112 ;  /* 0x0000000ab070723c */ /* 0x040ff00000041870 */
[C---:B-1----:R-:W-:Y:S08]  /*a240*/  HMMA.16816.F32.BF16 R116, R176.reuse, R12, R116 ;  /* 0x0000000cb074723c */ /* 0x042ff00000041874 */
[C---:B------:R-:W-:Y:S08]  /*a250*/  HMMA.16816.F32.BF16 R120, R176.reuse, R14, R120 ;  /* 0x0000000eb078723c */ /* 0x040ff00000041878 */
[C---:B----4-:R-:W-:Y:S07]  /*a260*/  HMMA.16816.F32.BF16 R124, R176.reuse, R16, R124 ;  /* 0x00000010b07c723c */ /* 0x050fee000004187c */
[----:B------:R-:W-:Y:S01]  /*a270*/  MOV R16, R3 ;  /* 0x0000000300107202 */ /* 0x000fe20000000f00 */
[----:B------:R-:W-:Y:S01]  /*a280*/  HMMA.16816.F32.BF16 R128, R176, R18, R128 ;  /* 0x00000012b080723c */ /* 0x000fe20000041880 */
[----:B------:R-:W-:-:S07]  /*a290*/  @P0 BRA `(.L_x_534) ;  /* 0xffffbae000000947 */ /* 0x000fce000383ffff */
.L_x_523:
[----:B-1----:R-:W2:Y:S02]  /*a2a0*/  LDL R0, [R1+0x60] ;  /* 0x0000600001007983 */ /* 0x002ea40000100800 */
[----:B--2---:R-:W-:-:S13]  /*a2b0*/  ISETP.GE.AND P0, PT, R0, RZ, PT ;  /* 0x000000ff0000720c */ /* 0x004fda0003f06270 */
[----:B------:R-:W-:Y:S05]  /*a2c0*/  @!P0 BRA `(.L_x_535) ;  /* 0x0000402000008947 */ /* 0x000fea0003800000 */
[----:B------:R-:W-:Y:S02]  /*a2d0*/  MOV R134, R16 ;  /* 0x0000001000867202 */ /* 0x000fe40000000f00 */
[----:B------:R-:W-:Y:S02]  /*a2e0*/  MOV R133, R132 ;  /* 0x0000008400857202 */ /* 0x000fe40000000f00 */
.L_x_542:
[----:B------:R-:W2:Y:S01]  /*a2f0*/  LDL R8, [R1+0x5c] ;  /* 0x00005c0001087983 */ /* 0x000ea20000100800 */
[----:B------:R-:W-:Y:S04]  /*a300*/  DEPBAR.LE SB0, 0x0 ;  /* 0x000080000000791a */ /* 0x000fe80000000000 */
[----:B------:R-:W3:Y:S01]  /*a310*/  LDL R12, [R1+0x58] ;  /* 0x00005800010c7983 */ /* 0x000ee20000100800 */
[C---:B------:R-:W-:Y:S01]  /*a320*/  IADD3 R20, R135.reuse, 0x6000, RZ ;  /* 0x0000600087147810 */ /* 0x040fe20007ffe0ff */
[----:B------:R-:W-:Y:S01]  /*a330*/  WARPSYNC 0xffffffff ;  /* 0xffffffff00007948 */ /* 0x000fe20003800000 */
[C---:B------:R-:W-:Y:S01]  /*a340*/  IADD3 R21, R135.reuse, 0x5000, RZ ;  /* 0x0000500087157810 */ /* 0x040fe20007ffe0ff */
[----:B------:R-:W4:Y:S01]  /*a350*/  LDL.64 R6, [R1+0xa0] ;  /* 0x0000a00001067983 */ /* 0x000f220000100a00 */
[C---:B------:R-:W-:Y:S02]  /*a360*/  IADD3 R249, R135.reuse, 0x3800, RZ ;  /* 0x0000380087f97810 */ /* 0x040fe40007ffe0ff */
[C---:B------:R-:W-:Y:S01]  /*a370*/  IADD3 R248, R135.reuse, 0x3000, RZ ;  /* 0x0000300087f87810 */ /* 0x040fe20007ffe0ff */
[----:B------:R-:W5:Y:S01]  /*a380*/  LDL R5, [R1+0xac] ;  /* 0x0000ac0001057983 */ /* 0x000f620000100800 */
[----:B------:R-:W-:Y:S03]  /*a390*/  IADD3 R132, R135, 0x2800, RZ ;  /* 0x0000280087847810 */ /* 0x000fe60007ffe0ff */
[----:B------:R-:W5:Y:S04]  /*a3a0*/  LDL R15, [R1+0xe8] ;  /* 0x0000e800010f7983 */ /* 0x000f680000100800 */
[----:B------:R-:W5:Y:S04]  /*a3b0*/  LDL R14, [R1+0x70] ;  /* 0x00007000010e7983 */ /* 0x000f680000100800 */
[----:B------:R-:W5:Y:S04]  /*a3c0*/  LDL R13, [R1+0xec] ;  /* 0x0000ec00010d7983 */ /* 0x000f680000100800 */
[----:B------:R-:W-:Y:S06]  /*a3d0*/  BAR.SYNC.DEFER_BLOCKING 0x0 ;  /* 0x0000000000007b1d */ /* 0x000fec0000010000 */
[----:B------:R-:W1:Y:S04]  /*a3e0*/  LDSM.16.M88.4 R16, [R252+0x800] ;  /* 0x00080000fc10783b */ /* 0x000e680000000200 */
[----:B------:R-:W1:Y:S04]  /*a3f0*/  LDSM.16.M88.4 R24, [R252+0x1000] ;  /* 0x00100000fc18783b */ /* 0x000e680000000200 */
[----:B------:R-:W1:Y:S04]  /*a400*/  LDSM.16.M88.4 R32, [R252+0x1800] ;  /* 0x00180000fc20783b */ /* 0x000e680000000200 */
[----:B------:R-:W1:Y:S04]  /*a410*/  LDSM.16.M88.4 R176, [R135] ;  /* 0x0000000087b0783b */ /* 0x000e680000000200 */
[----:B------:R-:W1:Y:S04]  /*a420*/  LDSM.16.M88.4 R180, [R135+0x800] ;  /* 0x0008000087b4783b */ /* 0x000e680000000200 */
[----:B------:R-:W1:Y:S04]  /*a430*/  LDSM.16.M88.4 R184, [R135+0x1000] ;  /* 0x0010000087b8783b */ /* 0x000e680000000200 */
[----:B------:R-:W1:Y:S04]  /*a440*/  LDSM.16.M88.4 R188, [R135+0x1800] ;  /* 0x0018000087bc783b */ /* 0x000e680000000200 */
[----:B----4-:R-:W4:Y:S01]  /*a450*/  LDL R7, [R1+0x68] ;  /* 0x0000680001077983 */ /* 0x010f220000100800 */
[----:B--2---:R-:W-:Y:S01]  /*a460*/  SHF.R.S32.HI R0, RZ, 0x1f, R8 ;  /* 0x0000001fff007819 */ /* 0x004fe20000011408 */
[----:B------:R-:W-:Y:S01]  /*a470*/  IMAD.WIDE.U32 R2, R8, c[0x0][0x208], RZ ;  /* 0x0000820008027a25 */ /* 0x000fe200078e00ff */
[----:B---3--:R-:W-:Y:S03]  /*a480*/  SHF.R.S32.HI R4, RZ, 0x1f, R12 ;  /* 0x0000001fff047819 */ /* 0x008fe6000001140c */
[----:B------:R-:W-:Y:S02]  /*a490*/  IMAD R0, R0, c[0x0][0x208], RZ ;  /* 0x0000820000007a24 */ /* 0x000fe400078e02ff */
[----:B------:R-:W-:Y:S02]  /*a4a0*/  IMAD R4, R4, c[0x0][0x218], RZ ;  /* 0x0000860004047a24 */ /* 0x000fe400078e02ff */
[----:B------:R-:W-:Y:S02]  /*a4b0*/  IMAD R0, R8, c[0x0][0x20c], R0 ;  /* 0x0000830008007a24 */ /* 0x000fe400078e0200 */
[----:B------:R-:W2:Y:S01]  /*a4c0*/  LDSM.16.M88.4 R8, [R252] ;  /* 0x00000000fc08783b */ /* 0x000ea20000000200 */
[----:B------:R-:W-:Y:S01]  /*a4d0*/  IMAD R4, R12, c[0x0][0x21c], R4 ;  /* 0x000087000c047a24 */ /* 0x000fe200078e0204 */
[C---:B-----5:R-:W-:Y:S01]  /*a4e0*/  SHF.L.U64.HI R29, R14.reuse, 0x1, R15 ;  /* 0x000000010e1d7819 */ /* 0x060fe2000001020f */
[----:B------:R-:W-:Y:S02]  /*a4f0*/  IMAD.IADD R3, R3, 0x1, R0 ;  /* 0x0000000103037824 */ /* 0x000fe400078e0200 */
[----:B------:R-:W-:Y:S02]  /*a500*/  IMAD.SHL.U32 R251, R14, 0x2, RZ ;  /* 0x000000020efb7824 */ /* 0x000fe400078e00ff */
[----:B------:R-:W-:Y:S05]  /*a510*/  IMAD.WIDE.U32 R2, R12, c[0x0][0x218], R2 ;  /* 0x000086000c027a25 */ /* 0x000fea00078e0002 */
[----:B------:R-:W-:Y:S02]  /*a520*/  IADD3 R0, P0, R6, R2, RZ ;  /* 0x0000000206007210 */ /* 0x000fe40007f1e0ff */
[----:B------:R-:W-:Y:S02]  /*a530*/  IADD3 R2, R135, 0x7000, RZ ;  /* 0x0000700087027810 */ /* 0x000fe40007ffe0ff */
[----:B------:R-:W-:Y:S02]  /*a540*/  IADD3.X R4, R5, R3, R4, P0, !PT ;  /* 0x0000000305047210 */ /* 0x000fe400007fe404 */
[C---:B------:R-:W-:Y:S04]  /*a550*/  LEA R12, P0, R0.reuse, c[0x0][0x1f8], 0x1 ;  /* 0x00007e00000c7a11 */ /* 0x040fe800078008ff */
[----:B------:R-:W-:Y:S02]  /*a560*/  LEA.HI.X R4, R0, c[0x0][0x1fc], R4, 0x1, P0 ;  /* 0x00007f0000047a11 */ /* 0x000fe400000f0c04 */
[C---:B------:R-:W-:Y:S05]  /*a570*/  IADD3 R0, R135.reuse, 0x7800, RZ ;  /* 0x0000780087007810 */ /* 0x040fea0007ffe0ff */
[----:B------:R3:W-:Y:S04]  /*a580*/  STL [R1+0x1c], R0 ;  /* 0x00001c0001007387 */ /* 0x0007e80000100800 */
[----:B------:R-:W5:Y:S04]  /*a590*/  LDL R6, [R1+0xf0] ;  /* 0x0000f00001067983 */ /* 0x000f680000100800 */
[----:B------:R1:W-:Y:S04]  /*a5a0*/  STL [R1+0x18], R2 ;  /* 0x0000180201007387 */ /* 0x0003e80000100800 */
[----:B------:R-:W5:Y:S04]  /*a5b0*/  LDL R5, [R1+0x6c] ;  /* 0x00006c0001057983 */ /* 0x000f680000100800 */
[----:B------:R-:W2:Y:S01]  /*a5c0*/  LDL R3, [R1+0xf4] ;  /* 0x0000f40001037983 */ /* 0x000ea20000100800 */
[C---:B---3--:R-:W-:Y:S05]  /*a5d0*/  IADD3 R0, R135.reuse, 0x6800, RZ ;  /* 0x0000680087007810 */ /* 0x048fea0007ffe0ff */
[----:B------:R3:W-:Y:S04]  /*a5e0*/  STL [R1+0x14], R0 ;  /* 0x0000140001007387 */ /* 0x0007e80000100800 */
[----:B-1----:R-:W2:Y:S04]  /*a5f0*/  LDL R2, [R1+0x54] ;  /* 0x0000540001027983 */ /* 0x002ea80000100800 */
[----:B------:R1:W-:Y:S01]  /*a600*/  STL [R1+0x10], R20 ;  /* 0x0000101401007387 */ /* 0x0003e20000100800 */
[C---:B---3--:R-:W-:Y:S05]  /*a610*/  IADD3 R0, R135.reuse, 0x5800, RZ ;  /* 0x0000580087007810 */ /* 0x048fea0007ffe0ff */
[----:B------:R3:W-:Y:S01]  /*a620*/  STL [R1+0xc], R0 ;  /* 0x00000c0001007387 */ /* 0x0007e20000100800 */
[C---:B-1----:R-:W-:Y:S03]  /*a630*/  IADD3 R20, R135.reuse, 0x4800, RZ ;  /* 0x0000480087147810 */ /* 0x042fe60007ffe0ff */
[----:B------:R-:W-:Y:S04]  /*a640*/  STL [R1+0x8], R21 ;  /* 0x0000081501007387 */ /* 0x000fe80000100800 */
[----:B------:R-:W-:Y:S01]  /*a650*/  STL [R1+0x4], R20 ;  /* 0x0000041401007387 */ /* 0x000fe20000100800 */
[C---:B---3--:R-:W-:Y:S05]  /*a660*/  IADD3 R0, R135.reuse, 0x4000, RZ ;  /* 0x0000400087007810 */ /* 0x048fea0007ffe0ff */
[----:B------:R1:W-:Y:S02]  /*a670*/  STL [R1], R0 ;  /* 0x0000000001007387 */ /* 0x0003e40000100800 */
[----:B-1----:R-:W-:Y:S02]  /*a680*/  IADD3 R0, R135, 0x2000, RZ ;  /* 0x0000200087007810 */ /* 0x002fe40007ffe0ff */
[C---:B----4-:R-:W-:Y:S01]  /*a690*/  SHF.L.U64.HI R28, R7.reuse, 0x1, R13 ;  /* 0x00000001071c7819 */ /* 0x050fe2000001020d */
[----:B------:R-:W-:Y:S01]  /*a6a0*/  IMAD.SHL.U32 R250, R7, 0x2, RZ ;  /* 0x0000000207fa7824 */ /* 0x000fe200078e00ff */
[C---:B-----5:R-:W-:Y:S01]  /*a6b0*/  SHF.L.U64.HI R23, R5.reuse, 0x1, R6 ;  /* 0x0000000105177819 */ /* 0x060fe20000010206 */
[----:B------:R-:W-:Y:S01]  /*a6c0*/  IMAD.SHL.U32 R31, R5, 0x2, RZ ;  /* 0x00000002051f7824 */ /* 0x000fe200078e00ff */
[C---:B--2---:R-:W-:Y:S01]  /*a6d0*/  SHF.L.U64.HI R20, R2.reuse, 0x1, R3 ;  /* 0x0000000102147819 */ /* 0x044fe20000010203 */
[----:B------:R-:W-:Y:S01]  /*a6e0*/  IMAD.SHL.U32 R30, R2, 0x2, RZ ;  /* 0x00000002021e7824 */ /* 0x000fe200078e00ff */
[----:B------:R-:W-:-:S05]  /*a6f0*/  BRA.DIV ~URZ, `(.L_x_536) ;  /* 0x000082427f007947 */ /* 0x000fca000b800000 */
[----:B------:R1:W2:Y:S02]  /*a700*/  SHFL.IDX PT, R2, R4, RZ, 0x181f ;  /* 0x00181fff04027589 */ /* 0x0002a400000e0000 */
.L_x_585:
[----:B------:R-:W3:Y:S01]  /*a710*/  LDL R6, [R1+0x54] ;  /* 0x0000540001067983 */ /* 0x000ee20000100800 */
[----:B------:R-:W-:Y:S04]  /*a720*/  BSSY B0, `(.L_x_537) ;  /* 0x00001b4000007945 */ /* 0x000fe80003800000 */
[----:B------:R-:W4:Y:S05]  /*a730*/  LDL R3, [R1+0x6c] ;  /* 0x00006c0001037983 */ /* 0x000f2a0000100800 */
[----:B--2---:R-:W2:Y:S05]  /*a740*/  LDL R13, [R1+0x68] ;  /* 0x00006800010d7983 */ /* 0x004eaa0000100800 */
[----:B------:R-:W2:Y:S05]  /*a750*/  LDL R21, [R1+0x70] ;  /* 0x0000700001157983 */ /* 0x000eaa0000100800 */
[----:B------:R1:W-:Y:S05]  /*a760*/  STL.64 [R1+0x128], R46 ;  /* 0x0001282e01007387 */ /* 0x0003ea0000100a00 */
[----:B------:R-:W3:Y:S05]  /*a770*/  SHFL.IDX PT, R5, R12, RZ, 0x181f ;  /* 0x00181fff0c057589 */ /* 0x000eea00000e0000 */
[----:B-1----:R-:W-:Y:S05]  /*a780*/  SHFL.IDX PT, R4, R4, 0x1, 0x181f ;  /* 0x00381f0004047f89 */ /* 0x002fea00000e0000 */
[----:B------:R-:W2:Y:S05]  /*a790*/  LDL R47, [R1+0x4c] ;  /* 0x00004c00012f7983 */ /* 0x000eaa0000100800 */
[----:B------:R-:W-:Y:S05]  /*a7a0*/  STL.64 [R1+0x120], R44 ;  /* 0x0001202c01007387 */ /* 0x000fea0000100a00 */
[----:B------:R-:W-:Y:S05]  /*a7b0*/  STL [R1+0x118], R37 ;  /* 0x0001182501007387 */ /* 0x000fea0000100800 */
[----:B------:R-:W-:Y:S05]  /*a7c0*/  STL.64 [R1+0x110], R42 ;  /* 0x0001102a01007387 */ /* 0x000fea0000100a00 */
[----:B------:R-:W-:Y:S05]  /*a7d0*/  STL.64 [R1+0x108], R40 ;  /* 0x0001082801007387 */ /* 0x000fea0000100a00 */
[----:B------:R1:W-:Y:S01]  /*a7e0*/  STL [R1+0x100], R36 ;  /* 0x0001002401007387 */ /* 0x0003e20000100800 */
[----:B---3--:R-:W-:Y:S02]  /*a7f0*/  ISETP.GE.AND P1, PT, R6, c[0x0][0x1d4], PT ;  /* 0x0000750006007a0c */ /* 0x008fe40003f26270 */
[----:B------:R-:W-:Y:S02]  /*a800*/  IADD3 R6, P0, R5, R30, RZ ;  /* 0x0000001e05067210 */ /* 0x000fe40007f1e0ff */
[----:B-1----:R-:W-:Y:S02]  /*a810*/  SEL R36, RZ, 0x10, P1 ;  /* 0x00000010ff247807 */ /* 0x002fe40000800000 */
[----:B----4-:R-:W-:Y:S01]  /*a820*/  ISETP.GE.AND P5, PT, R3, c[0x0][0x1d4], PT ;  /* 0x0000750003007a0c */ /* 0x010fe20003fa6270 */
[C---:B------:R-:W-:Y:S01]  /*a830*/  IMAD.X R7, R2.reuse, 0x1, R20, P0 ;  /* 0x0000000102077824 */ /* 0x040fe200000e0614 */
[----:B------:R1:W3:Y:S01]  /*a840*/  SHFL.IDX PT, R3, R12, 0x1, 0x181f ;  /* 0x00381f000c037f89 */ /* 0x0002e200000e0000 */
[----:B------:R-:W-:Y:S02]  /*a850*/  IADD3 R14, P0, R5, R31, RZ ;  /* 0x0000001f050e7210 */ /* 0x000fe40007f1e0ff */
[----:B--2---:R-:W-:Y:S02]  /*a860*/  ISETP.GE.AND P4, PT, R13, c[0x0][0x1d4], PT ;  /* 0x000075000d007a0c */ /* 0x004fe40003f86270 */
[----:B------:R2:W-:Y:S01]  /*a870*/  STL [R1+0x50], R36 ;  /* 0x0000502401007387 */ /* 0x0005e20000100800 */
[C---:B------:R-:W-:Y:S01]  /*a880*/  IMAD.X R15, R2.reuse, 0x1, R23, P0 ;  /* 0x00000001020f7824 */ /* 0x040fe200000e0617 */
[----:B------:R-:W-:Y:S02]  /*a890*/  ISETP.GE.AND P3, PT, R21, c[0x0][0x1d4], PT ;  /* 0x0000750015007a0c */ /* 0x000fe40003f66270 */
[----:B------:R-:W-:Y:S01]  /*a8a0*/  SEL R21, RZ, 0x10, P4 ;  /* 0x00000010ff157807 */ /* 0x000fe20002000000 */
[----:B------:R-:W4:Y:S05]  /*a8b0*/  LDL R37, [R1+0x24] ;  /* 0x0000240001257983 */ /* 0x000f2a0000100800 */
[----:B------:R-:W4:Y:S05]  /*a8c0*/  LDL.LU R41, [R1] ;  /* 0x0000000001297983 */ /* 0x000f2a0000300800 */
[----:B------:R-:W4:Y:S01]  /*a8d0*/  LDL.LU R40, [R1+0x4] ;  /* 0x0000040001287983 */ /* 0x000f220000300800 */
[C---:B-1----:R-:W-:Y:S04]  /*a8e0*/  IADD3 R12, P0, R5.reuse, R250, RZ ;  /* 0x000000fa050c7210 */ /* 0x042fe80007f1e0ff */
[C---:B------:R-:W-:Y:S01]  /*a8f0*/  IADD3.X R13, R2.reuse, R28, RZ, P0, !PT ;  /* 0x0000001c020d7210 */ /* 0x040fe200007fe4ff */
[----:B------:R1:W-:Y:S05]  /*a900*/  LDGSTS.E.BYPASS.LTC128B.128 [R47+0x100], [R6.64], !P1 ;  /* 0x00100000062f7fae */ /* 0x0003ea000c901d46 */
[----:B------:R2:W-:Y:S05]  /*a910*/  LDGSTS.E.BYPASS.LTC128B.128 [R47+0x2100], [R14.64], !P5 ;  /* 0x021000000e2f7fae */ /* 0x0005ea000e901d46 */
[----:B------:R2:W-:Y:S01]  /*a920*/  LDGSTS.E.BYPASS.LTC128B.128 [R47+0x4100], [R12.64], !P4 ;  /* 0x041000000c2f7fae */ /* 0x0005e2000e101d46 */
[----:B-1----:R-:W-:Y:S05]  /*a930*/  IADD3 R6, P0, R5, R251, RZ ;  /* 0x000000fb05067210 */ /* 0x002fea0007f1e0ff */
[----:B------:R-:W-:Y:S01]  /*a940*/  IMAD.X R7, R2, 0x1, R29, P0 ;  /* 0x0000000102077824 */ /* 0x000fe200000e061d */
[----:B------:R-:W-:Y:S02]  /*a950*/  SEL R2, RZ, 0x10, P5 ;  /* 0x00000010ff027807 */ /* 0x000fe40002800000 */
[----:B--2---:R-:W-:Y:S02]  /*a960*/  IADD3 R12, -R36, 0x10, RZ ;  /* 0x00000010240c7810 */ /* 0x004fe40007ffe1ff */
[----:B------:R1:W-:Y:S01]  /*a970*/  LDGSTS.E.BYPASS.LTC128B.128 [R47+0x6100], [R6.64], !P3 ;  /* 0x06100000062f7fae */ /* 0x0003e2000d901d46 */
[----:B------:R-:W-:Y:S02]  /*a980*/  IADD3 R22, -R2, 0x10, RZ ;  /* 0x0000001002167810 */ /* 0x000fe40007ffe1ff */
[----:B------:R-:W-:Y:S02]  /*a990*/  LOP3.LUT R12, R12, 0xf, RZ, 0xc0, !PT ;  /* 0x0000000f0c0c7812 */ /* 0x000fe400078ec0ff */
[----:B------:R-:W-:Y:S02]  /*a9a0*/  LOP3.LUT R22, R22, 0xf, RZ, 0xc0, !PT ;  /* 0x0000000f16167812 */ /* 0x000fe400078ec0ff */
[-C--:B---3--:R-:W-:Y:S02]  /*a9b0*/  IADD3 R12, P1, P0, R12, R3.reuse, R30 ;  /* 0x000000030c0c7210 */ /* 0x088fe4000783e01e */
[----:B------:R-:W-:Y:S02]  /*a9c0*/  IADD3 R30, -R21, 0x10, RZ ;  /* 0x00000010151e7810 */ /* 0x000fe40007ffe1ff */
[-C--:B------:R-:W-:Y:S02]  /*a9d0*/  IADD3.X R13, RZ, R4.reuse, R20, P1, P0 ;  /* 0x00000004ff0d7210 */ /* 0x080fe40000fe0414 */
[----:B------:R-:W-:Y:S02]  /*a9e0*/  SEL R20, RZ, 0x10, P3 ;  /* 0x00000010ff147807 */ /* 0x000fe40001800000 */
[-C--:B------:R-:W-:Y:S02]  /*a9f0*/  IADD3 R22, P1, P0, R22, R3.reuse, R31 ;  /* 0x0000000316167210 */ /* 0x080fe4000783e01f */
[----:B------:R-:W-:Y:S02]  /*aa00*/  LOP3.LUT R30, R30, 0xf, RZ, 0xc0, !PT ;  /* 0x0000000f1e1e7812 */ /* 0x000fe400078ec0ff */
[----:B------:R-:W-:Y:S02]  /*aa10*/  IADD3 R5, -R20, 0x10, RZ ;  /* 0x0000001014057810 */ /* 0x000fe40007ffe1ff */
[-C--:B------:R-:W-:Y:S02]  /*aa20*/  IADD3.X R23, RZ, R4.reuse, R23, P1, P0 ;  /* 0x00000004ff177210 */ /* 0x080fe40000fe0417 */
[-C--:B------:R-:W-:Y:S02]  /*aa30*/  IADD3 R30, P1, P0, R30, R3.reuse, R250 ;  /* 0x000000031e1e7210 */ /* 0x080fe4000783e0fa */
[----:B------:R-:W-:Y:S02]  /*aa40*/  LOP3.LUT R5, R5, 0xf, RZ, 0xc0, !PT ;  /* 0x0000000f05057812 */ /* 0x000fe400078ec0ff */
[-C--:B------:R-:W-:Y:S02]  /*aa50*/  IADD3.X R31, RZ, R4.reuse, R28, P1, P0 ;  /* 0x00000004ff1f7210 */ /* 0x080fe40000fe041c */
[----:B------:R-:W-:Y:S02]  /*aa60*/  IADD3 R28, P1, P0, R5, R3, R251 ;  /* 0x00000003051c7210 */ /* 0x000fe4000783e0fb */
[----:B------:R-:W-:Y:S02]  /*aa70*/  ISETP.NE.U32.AND P2, PT, R2, RZ, PT ;  /* 0x000000ff0200720c */ /* 0x000fe40003f45070 */
[----:B------:R-:W-:Y:S02]  /*aa80*/  IADD3.X R29, RZ, R4, R29, P1, P0 ;  /* 0x00000004ff1d7210 */ /* 0x000fe40000fe041d */
[C---:B-1----:R-:W-:Y:S03]  /*aa90*/  HMMA.16816.F32.BF16 R4, R168.reuse, R8, RZ ;  /* 0x00000008a804723c */ /* 0x042fe600000418ff */
[----:B------:R-:W-:Y:S02]  /*aaa0*/  ISETP.NE.U32.AND P0, PT, R36, RZ, PT ;  /* 0x000000ff2400720c */ /* 0x000fe40003f05070 */
[----:B------:R-:W2:Y:S01]  /*aab0*/  LDL.LU R36, [R1+0x8] ;  /* 0x0000080001247983 */ /* 0x000ea20000300800 */
[----:B------:R-:W-:Y:S02]  /*aac0*/  ISETP.NE.U32.AND P1, PT, R21, RZ, PT ;  /* 0x000000ff1500720c */ /* 0x000fe40003f25070 */
[C---:B------:R-:W-:Y:S02]  /*aad0*/  HMMA.16816.F32.BF16 R8, R168.reuse, R10, RZ ;  /* 0x0000000aa808723c */ /* 0x040fe400000418ff */
[----:B------:R-:W3:Y:S05]  /*aae0*/  LDL.LU R3, [R1+0xc] ;  /* 0x00000c0001037983 */ /* 0x000eea0000300800 */
[----:B------:R-:W2:Y:S05]  /*aaf0*/  LDL R2, [R1+0x20] ;  /* 0x0000200001027983 */ /* 0x000eaa0000100800 */
[----:B------:R1:W-:Y:S01]  /*ab00*/  LDGSTS.E.BYPASS.LTC128B.128.ZFILL [R47+0x1100], [R12.64], P0 ;  /* 0x011000000c2f7fae */ /* 0x0003e20008141d46 */
[----:B------:R-:W-:Y:S04]  /*ab10*/  ISETP.NE.U32.AND P0, PT, R20, RZ, PT ;  /* 0x000000ff1400720c */ /* 0x000fe80003f05070 */
[----:B------:R1:W-:Y:S05]  /*ab20*/  LDGSTS.E.BYPASS.LTC128B.128.ZFILL [R47+0x3100], [R22.64], P2 ;  /* 0x03100000162f7fae */ /* 0x0003ea0009141d46 */
[----:B------:R-:W3:Y:S05]  /*ab30*/  LDL.LU R44, [R1+0x10] ;  /* 0x00001000012c7983 */ /* 0x000eea0000300800 */
[----:B------:R1:W-:Y:S05]  /*ab40*/  LDGSTS.E.BYPASS.LTC128B.128.ZFILL [R47+0x5100], [R30.64], P1 ;  /* 0x051000001e2f7fae */ /* 0x0003ea0008941d46 */
[----:B------:R1:W-:Y:S05]  /*ab50*/  LDGSTS.E.BYPASS.LTC128B.128.ZFILL [R47+0x7100], [R28.64], P0 ;  /* 0x071000001c2f7fae */ /* 0x0003ea0008141d46 */
[----:B------:R-:W0:Y:S01]  /*ab60*/  LDGDEPBAR ;  /* 0x00000000000079af */ /* 0x000e220000000000 */
[C---:B-1----:R-:W-:Y:S08]  /*ab70*/  HMMA.16816.F32.BF16 R12, R168.reuse, R16, RZ ;  /* 0x00000010a80c723c */ /* 0x042ff000000418ff */
        /* <DEDUP_REMOVED lines=13> */
[----:B----4-:R-:W1:Y:S05]  /*ac50*/  LDSM.16.M88.4 R176, [R37] ;  /* 0x0000000025b0783b */ /* 0x010e6a0000000200 */
[----:B------:R-:W4:Y:S05]  /*ac60*/  LDSM.16.M88.4 R180, [R37+0x800] ;  /* 0x0008000025b4783b */ /* 0x000f2a0000000200 */
[----:B------:R-:W4:Y:S05]  /*ac70*/  LDSM.16.M88.4 R184, [R37+0x1000] ;  /* 0x0010000025b8783b */ /* 0x000f2a0000000200 */
[----:B------:R-:W4:Y:S01]  /*ac80*/  LDSM.16.M88.4 R188, [R37+0x1800] ;  /* 0x0018000025bc783b */ /* 0x000f220000000200 */
[C---:B-1----:R-:W-:Y:S08]  /*ac90*/  HMMA.16816.F32.BF16 R4, R192.reuse, R176, R4 ;  /* 0x000000b0c004723c */ /* 0x042ff00000041804 */
[C---:B------:R-:W-:Y:S08]  /*aca0*/  HMMA.16816.F32.BF16 R8, R192.reuse, R178, R8 ;  /* 0x000000b2c008723c */ /* 0x040ff00000041808 */
[C---:B----4-:R-:W-:Y:S08]  /*acb0*/  HMMA.16816.F32.BF16 R12, R192.reuse, R180, R12 ;  /* 0x000000b4c00c723c */ /* 0x050ff0000004180c */
[C---:B------:R-:W-:Y:S08]  /*acc0*/  HMMA.16816.F32.BF16 R16, R192.reuse, R182, R16 ;  /* 0x000000b6c010723c */ /* 0x040ff00000041810 */
[C---:B------:R-:W-:Y:S08]  /*acd0*/  HMMA.16816.F32.BF16 R20, R192.reuse, R184, R20 ;  /* 0x000000b8c014723c */ /* 0x040ff00000041814 */
[C---:B------:R-:W-:Y:S08]  /*ace0*/  HMMA.16816.F32.BF16 R24, R192.reuse, R186, R24 ;  /* 0x000000bac018723c */ /* 0x040ff00000041818 */
[C---:B------:R-:W-:Y:S08]  /*acf0*/  HMMA.16816.F32.BF16 R28, R192.reuse, R188, R28 ;  /* 0x000000bcc01c723c */ /* 0x040ff0000004181c */
[----:B------:R-:W-:Y:S01]  /*ad00*/  HMMA.16816.F32.BF16 R32, R192, R190, R32 ;  /* 0x000000bec020723c */ /* 0x000fe20000041820 */
[----:B------:R-:W-:Y:S05]  /*ad10*/  LDSM.16.M88.4 R188, [R252+0x2000] ;  /* 0x00200000fcbc783b */ /* 0x000fea0000000200 */
[----:B--2---:R-:W1:Y:S05]  /*ad20*/  LDSM.16.M88.4 R176, [R2+-0x6000] ;  /* 0xffa0000002b0783b */ /* 0x004e6a0000000200 */
[----:B------:R-:W2:Y:S05]  /*ad30*/  LDSM.16.M88.4 R180, [R2+-0x5800] ;  /* 0xffa8000002b4783b */ /* 0x000eaa0000000200 */
[----:B------:R-:W4:Y:S01]  /*ad40*/  LDSM.16.M88.4 R184, [R2+-0x5000] ;  /* 0xffb0000002b8783b */ /* 0x000f220000000200 */
[C---:B-1----:R-:W-:Y:S08]  /*ad50*/  HMMA.16816.F32.BF16 R4, R196.reuse, R176, R4 ;  /* 0x000000b0c404723c */ /* 0x042ff00000041804 */
[C---:B------:R-:W-:Y:S01]  /*ad60*/  HMMA.16816.F32.BF16 R8, R196.reuse, R178, R8 ;  /* 0x000000b2c408723c */ /* 0x040fe20000041808 */
[----:B------:R-:W1:Y:S07]  /*ad70*/  LDSM.16.M88.4 R176, [R2+-0x4800] ;  /* 0xffb8000002b0783b */ /* 0x000e6e0000000200 */
[C---:B--2---:R-:W-:Y:S08]  /*ad80*/  HMMA.16816.F32.BF16 R12, R196.reuse, R180, R12 ;  /* 0x000000b4c40c723c */ /* 0x044ff0000004180c */
[C---:B------:R-:W-:Y:S01]  /*ad90*/  HMMA.16816.F32.BF16 R16, R196.reuse, R182, R16 ;  /* 0x000000b6c410723c */ /* 0x040fe20000041810 */
[----:B------:R-:W2:Y:S07]  /*ada0*/  LDSM.16.M88.4 R180, [R252+0x2800] ;  /* 0x00280000fcb4783b */ /* 0x000eae0000000200 */
[C---:B----4-:R-:W-:Y:S08]  /*adb0*/  HMMA.16816.F32.BF16 R20, R196.reuse, R184, R20 ;  /* 0x000000b8c414723c */ /* 0x050ff00000041814 */
[C---:B------:R-:W-:Y:S01]  /*adc0*/  HMMA.16816.F32.BF16 R24, R196.reuse, R186, R24 ;  /* 0x000000bac418723c */ /* 0x040fe20000041818 */
[----:B------:R-:W-:Y:S07]  /*add0*/  LDSM.16.M88.4 R184, [R252+0x3800] ;  /* 0x00380000fcb8783b */ /* 0x000fee0000000200 */
[C---:B-1----:R-:W-:Y:S08]  /*ade0*/  HMMA.16816.F32.BF16 R28, R196.reuse, R176, R28 ;  /* 0x000000b0c41c723c */ /* 0x042ff0000004181c */
[----:B------:R-:W-:Y:S01]  /*adf0*/  HMMA.16816.F32.BF16 R32, R196, R178, R32 ;  /* 0x000000b2c420723c */ /* 0x000fe20000041820 */
[----:B------:R-:W1:Y:S07]  /*ae00*/  LDSM.16.M88.4 R176, [R252+0x3000] ;  /* 0x00300000fcb0783b */ /* 0x000e6e0000000200 */
[C---:B------:R-:W-:Y:S08]  /*ae10*/  HMMA.16816.F32.BF16 R4, R200.reuse, R188, R4 ;  /* 0x000000bcc804723c */ /* 0x040ff00000041804 */
[C---:B------:R-:W-:Y:S01]  /*ae20*/  HMMA.16816.F32.BF16 R8, R200.reuse, R190, R8 ;  /* 0x000000bec808723c */ /* 0x040fe20000041808 */
[----:B------:R-:W4:Y:S07]  /*ae30*/  LDSM.16.M88.4 R188, [R0] ;  /* 0x0000000000bc783b */ /* 0x000f2e0000000200 */
[C---:B--2---:R-:W-:Y:S08]  /*ae40*/  HMMA.16816.F32.BF16 R12, R200.reuse, R180, R12 ;  /* 0x000000b4c80c723c */ /* 0x044ff0000004180c */
[C---:B------:R-:W-:Y:S01]  /*ae50*/  HMMA.16816.F32.BF16 R16, R200.reuse, R182, R16 ;  /* 0x000000b6c810723c */ /* 0x040fe20000041810 */
[----:B------:R-:W2:Y:S07]  /*ae60*/  LDSM.16.M88.4 R180, [R132] ;  /* 0x0000000084b4783b */ /* 0x000eae0000000200 */
[C---:B-1----:R-:W-:Y:S08]  /*ae70*/  HMMA.16816.F32.BF16 R20, R200.reuse, R176, R20 ;  /* 0x000000b0c814723c */ /* 0x042ff00000041814 */
[C---:B------:R-:W-:Y:S01]  /*ae80*/  HMMA.16816.F32.BF16 R24, R200.reuse, R178, R24 ;  /* 0x000000b2c818723c */ /* 0x040fe20000041818 */
[----:B------:R-:W1:Y:S05]  /*ae90*/  LDSM.16.M88.4 R176, [R248] ;  /* 0x00000000f8b0783b */ /* 0x000e6a0000000200 */
[----:B------:R-:W1:Y:S02]  /*aea0*/  LDSM.16.M88.4 R248, [R249] ;  /* 0x00000000f9f8783b */ /* 0x000e640000000200 */
[C---:B------:R-:W-:Y:S08]  /*aeb0*/  HMMA.16816.F32.BF16 R28, R200.reuse, R184, R28 ;  /* 0x000000b8c81c723c */ /* 0x040ff0000004181c */
[----:B------:R-:W-:Y:S01]  /*aec0*/  HMMA.16816.F32.BF16 R32, R200, R186, R32 ;  /* 0x000000bac820723c */ /* 0x000fe20000041820 */
[----:B------:R-:W3:Y:S07]  /*aed0*/  LDSM.16.M88.4 R184, [R37+0x2000] ;  /* 0x0020000025b8783b */ /* 0x000eee0000000200 */
[C---:B----4-:R-:W-:Y:S08]  /*aee0*/  HMMA.16816.F32.BF16 R4, R204.reuse, R188, R4 ;  /* 0x000000bccc04723c */ /* 0x050ff00000041804 */
[C---:B------:R-:W-:Y:S01]  /*aef0*/  HMMA.16816.F32.BF16 R8, R204.reuse, R190, R8 ;  /* 0x000000becc08723c */ /* 0x040fe20000041808 */
[----:B------:R-:W4:Y:S07]  /*af00*/  LDSM.16.M88.4 R188, [R37+0x2800] ;  /* 0x0028000025bc783b */ /* 0x000f2e0000000200 */
[C---:B--2---:R-:W-:Y:S08]  /*af10*/  HMMA.16816.F32.BF16 R12, R204.reuse, R180, R12 ;  /* 0x000000b4cc0c723c */ /* 0x044ff0000004180c */
[C---:B------:R-:W-:Y:S01]  /*af20*/  HMMA.16816.F32.BF16 R16, R204.reuse, R182, R16 ;  /* 0x000000b6cc10723c */ /* 0x040fe20000041810 */
[----:B------:R-:W-:Y:S07]  /*af30*/  LDSM.16.M88.4 R180, [R37+0x3800] ;  /* 0x0038000025b4783b */ /* 0x000fee0000000200 */
[C---:B-1----:R-:W-:Y:S08]  /*af40*/  HMMA.16816.F32.BF16 R20, R204.reuse, R176, R20 ;  /* 0x000000b0cc14723c */ /* 0x042ff00000041814 */
[C---:B------:R-:W-:Y:S01]  /*af50*/  HMMA.16816.F32.BF16 R24, R204.reuse, R178, R24 ;  /* 0x000000b2cc18723c */ /* 0x040fe20000041818 */
[----:B------:R-:W1:Y:S07]  /*af60*/  LDSM.16.M88.4 R176, [R37+0x3000] ;  /* 0x0030000025b0783b */ /* 0x000e6e0000000200 */
[C---:B------:R-:W-:Y:S08]  /*af70*/  HMMA.16816.F32.BF16 R28, R204.reuse, R248, R28 ;  /* 0x000000f8cc1c723c */ /* 0x040ff0000004181c */
[----:B------:R-:W-:Y:S01]  /*af80*/  HMMA.16816.F32.BF16 R32, R204, R250, R32 ;  /* 0x000000facc20723c */ /* 0x000fe20000041820 */
[----:B------:R-:W2:Y:S07]  /*af90*/  LDSM.16.M88.4 R248, [R2+-0x4000] ;  /* 0xffc0000002f8783b */ /* 0x000eae0000000200 */
[C---:B---3--:R-:W-:Y:S08]  /*afa0*/  HMMA.16816.F32.BF16 R4, R208.reuse, R184, R4 ;  /* 0x000000b8d004723c */ /* 0x048ff00000041804 */
[C---:B------:R-:W-:Y:S01]  /*afb0*/  HMMA.16816.F32.BF16 R8, R208.reuse, R186, R8 ;  /* 0x000000bad008723c */ /* 0x040fe20000041808 */
[----:B------:R-:W3:Y:S07]  /*afc0*/  LDSM.16.M88.4 R184, [R2+-0x3800] ;  /* 0xffc8000002b8783b */ /* 0x000eee0000000200 */
[C---:B----4-:R-:W-:Y:S08]  /*afd0*/  HMMA.16816.F32.BF16 R12, R208.reuse, R188, R12 ;  /* 0x000000bcd00c723c */ /* 0x050ff0000004180c */
[C---:B------:R-:W-:Y:S01]  /*afe0*/  HMMA.16816.F32.BF16 R16, R208.reuse, R190, R16 ;  /* 0x000000bed010723c */ /* 0x040fe20000041810 */
[----:B------:R-:W-:Y:S07]  /*aff0*/  LDSM.16.M88.4 R188, [R252+0x4000] ;  /* 0x00400000fcbc783b */ /* 0x000fee0000000200 */
[C---:B-1----:R-:W-:Y:S08]  /*b000*/  HMMA.16816.F32.BF16 R20, R208.reuse, R176, R20 ;  /* 0x000000b0d014723c */ /* 0x042ff00000041814 */
[C---:B------:R-:W-:Y:S01]  /*b010*/  HMMA.16816.F32.BF16 R24, R208.reuse, R178, R24 ;  /* 0x000000b2d018723c */ /* 0x040fe20000041818 */
[----:B------:R-:W1:Y:S07]  /*b020*/  LDSM.16.M88.4 R176, [R2+-0x3000] ;  /* 0xffd0000002b0783b */ /* 0x000e6e0000000200 */
[C---:B------:R-:W-:Y:S08]  /*b030*/  HMMA.16816.F32.BF16 R28, R208.reuse, R180, R28 ;  /* 0x000000b4d01c723c */ /* 0x040ff0000004181c */
[----:B------:R-:W-:Y:S01]  /*b040*/  HMMA.16816.F32.BF16 R32, R208, R182, R32 ;  /* 0x000000b6d020723c */ /* 0x000fe20000041820 */
[----:B------:R-:W4:Y:S07]  /*b050*/  LDSM.16.M88.4 R180, [R2+-0x2800] ;  /* 0xffd8000002b4783b */ /* 0x000f2e0000000200 */
[C---:B--2---:R-:W-:Y:S08]  /*b060*/  HMMA.16816.F32.BF16 R4, R212.reuse, R248, R4 ;  /* 0x000000f8d404723c */ /* 0x044ff00000041804 */
[C---:B------:R-:W-:Y:S01]  /*b070*/  HMMA.16816.F32.BF16 R8, R212.reuse, R250, R8 ;  /* 0x000000fad408723c */ /* 0x040fe20000041808 */
[----:B------:R-:W2:Y:S07]  /*b080*/  LDSM.16.M88.4 R248, [R252+0x4800] ;  /* 0x00480000fcf8783b */ /* 0x000eae0000000200 */
[C---:B---3--:R-:W-:Y:S08]  /*b090*/  HMMA.16816.F32.BF16 R12, R212.reuse, R184, R12 ;  /* 0x000000b8d40c723c */ /* 0x048ff0000004180c */
[C---:B------:R-:W-:Y:S01]  /*b0a0*/  HMMA.16816.F32.BF16 R16, R212.reuse, R186, R16 ;  /* 0x000000bad410723c */ /* 0x040fe20000041810 */
[----:B------:R-:W-:Y:S07]  /*b0b0*/  LDSM.16.M88.4 R184, [R41] ;  /* 0x0000000029b8783b */ /* 0x000fee0000000200 */
[C---:B-1----:R-:W-:Y:S08]  /*b0c0*/  HMMA.16816.F32.BF16 R20, R212.reuse, R176, R20 ;  /* 0x000000b0d414723c */ /* 0x042ff00000041814 */
[C---:B------:R-:W-:Y:S01]  /*b0d0*/  HMMA.16816.F32.BF16 R24, R212.reuse, R178, R24 ;  /* 0x000000b2d418723c */ /* 0x040fe20000041818 */
[----:B------:R-:W1:Y:S07]  /*b0e0*/  LDSM.16.M88.4 R176, [R252+0x5000] ;  /* 0x00500000fcb0783b */ /* 0x000e6e0000000200 */
[C---:B----4-:R-:W-:Y:S08]  /*b0f0*/  HMMA.16816.F32.BF16 R28, R212.reuse, R180, R28 ;  /* 0x000000b4d41c723c */ /* 0x050ff0000004181c */
[----:B------:R-:W-:Y:S01]  /*b100*/  HMMA.16816.F32.BF16 R32, R212, R182, R32 ;  /* 0x000000b6d420723c */ /* 0x000fe20000041820 */
[----:B------:R-:W3:Y:S07]  /*b110*/  LDSM.16.M88.4 R180, [R252+0x5800] ;  /* 0x00580000fcb4783b */ /* 0x000eee0000000200 */
[C---:B------:R-:W-:Y:S08]  /*b120*/  HMMA.16816.F32.BF16 R4, R216.reuse, R188, R4 ;  /* 0x000000bcd804723c */ /* 0x040ff00000041804 */
[C---:B------:R-:W-:Y:S01]  /*b130*/  HMMA.16816.F32.BF16 R8, R216.reuse, R190, R8 ;  /* 0x000000bed808723c */ /* 0x040fe20000041808 */
[----:B------:R-:W4:Y:S05]  /*b140*/  LDSM.16.M88.4 R188, [R40] ;  /* 0x0000000028bc783b */ /* 0x000f2a0000000200 */
[----:B------:R-:W-:Y:S02]  /*b150*/  LDSM.16.M88.4 R40, [R37+0x4800] ;  /* 0x004800002528783b */ /* 0x000fe40000000200 */
[C---:B--2---:R-:W-:Y:S08]  /*b160*/  HMMA.16816.F32.BF16 R12, R216.reuse, R248, R12 ;  /* 0x000000f8d80c723c */ /* 0x044ff0000004180c */
[C---:B------:R-:W-:Y:S01]  /*b170*/  HMMA.16816.F32.BF16 R16, R216.reuse, R250, R16 ;  /* 0x000000fad810723c */ /* 0x040fe20000041810 */
[----:B------:R2:W4:Y:S07]  /*b180*/  LDSM.16.M88.4 R248, [R36] ;  /* 0x0000000024f8783b */ /* 0x00052e0000000200 */
[C---:B-1----:R-:W-:Y:S08]  /*b190*/  HMMA.16816.F32.BF16 R20, R216.reuse, R176, R20 ;  /* 0x000000b0d814723c */ /* 0x042ff00000041814 */
[C---:B------:R-:W-:Y:S01]  /*b1a0*/  HMMA.16816.F32.BF16 R24, R216.reuse, R178, R24 ;  /* 0x000000b2d818723c */ /* 0x040fe20000041818 */
[----:B------:R1:W4:Y:S07]  /*b1b0*/  LDSM.16.M88.4 R176, [R3] ;  /* 0x0000000003b0783b */ /* 0x00032e0000000200 */
[C---:B---3--:R-:W-:Y:S01]  /*b1c0*/  HMMA.16816.F32.BF16 R28, R216.reuse, R180, R28 ;  /* 0x000000b4d81c723c */ /* 0x048fe2000004181c */
[----:B--2---:R-:W2:Y:S07]  /*b1d0*/  LDL.LU R36, [R1+0x14] ;  /* 0x0000140001247983 */ /* 0x004eae0000300800 */
[----:B------:R-:W-:Y:S01]  /*b1e0*/  HMMA.16816.F32.BF16 R32, R216, R182, R32 ;  /* 0x000000b6d820723c */ /* 0x000fe20000041820 */
[----:B------:R-:W3:Y:S07]  /*b1f0*/  LDSM.16.M88.4 R180, [R37+0x4000] ;  /* 0x0040000025b4783b */ /* 0x000eee0000000200 */
[C---:B------:R-:W-:Y:S01]  /*b200*/  HMMA.16816.F32.BF16 R4, R220.reuse, R184, R4 ;  /* 0x000000b8dc04723c */ /* 0x040fe20000041804 */
[----:B-1----:R-:W2:Y:S05]  /*b210*/  LDL.LU R3, [R1+0x18] ;  /* 0x0000180001037983 */ /* 0x002eaa0000300800 */
[----:B------:R-:W2:Y:S02]  /*b220*/  LDL.LU R0, [R1+0x1c] ;  /* 0x00001c0001007983 */ /* 0x000ea40000300800 */
[C---:B------:R-:W-:Y:S03]  /*b230*/  HMMA.16816.F32.BF16 R8, R220.reuse, R186, R8 ;  /* 0x000000badc08723c */ /* 0x040fe60000041808 */
[----:B------:R-:W1:Y:S05]  /*b240*/  LDSM.16.M88.4 R184, [R37+0x5000] ;  /* 0x0050000025b8783b */ /* 0x000e6a0000000200 */
[C---:B----4-:R-:W-:Y:S08]  /*b250*/  HMMA.16816.F32.BF16 R12, R220.reuse, R188, R12 ;  /* 0x000000bcdc0c723c */ /* 0x050ff0000004180c */
[C---:B------:R-:W-:Y:S01]  /*b260*/  HMMA.16816.F32.BF16 R16, R220.reuse, R190, R16 ;  /* 0x000000bedc10723c */ /* 0x040fe20000041810 */
[----:B------:R-:W4:Y:S07]  /*b270*/  LDSM.16.M88.4 R188, [R37+0x5800] ;  /* 0x0058000025bc783b */ /* 0x000f2e0000000200 */
[C---:B------:R-:W-:Y:S08]  /*b280*/  HMMA.16816.F32.BF16 R20, R220.reuse, R248, R20 ;  /* 0x000000f8dc14723c */ /* 0x040ff00000041814 */
[C---:B------:R-:W-:Y:S01]  /*b290*/  HMMA.16816.F32.BF16 R24, R220.reuse, R250, R24 ;  /* 0x000000fadc18723c */ /* 0x040fe20000041818 */
[----:B------:R-:W-:Y:S07]  /*b2a0*/  LDSM.16.M88.4 R248, [R2+-0x800] ;  /* 0xfff8000002f8783b */ /* 0x000fee0000000200 */
[C---:B------:R-:W-:Y:S08]  /*b2b0*/  HMMA.16816.F32.BF16 R28, R220.reuse, R176, R28 ;  /* 0x000000b0dc1c723c */ /* 0x040ff0000004181c */
[----:B------:R-:W-:Y:S01]  /*b2c0*/  HMMA.16816.F32.BF16 R32, R220, R178, R32 ;  /* 0x000000b2dc20723c */ /* 0x000fe20000041820 */
[----:B------:R-:W4:Y:S07]  /*b2d0*/  LDSM.16.M88.4 R176, [R2+-0x2000] ;  /* 0xffe0000002b0783b */ /* 0x000f2e0000000200 */
[C---:B---3--:R-:W-:Y:S08]  /*b2e0*/  HMMA.16816.F32.BF16 R4, R224.reuse, R180, R4 ;  /* 0x000000b4e004723c */ /* 0x048ff00000041804 */
[C---:B------:R-:W-:Y:S01]  /*b2f0*/  HMMA.16816.F32.BF16 R8, R224.reuse, R182, R8 ;  /* 0x000000b6e008723c */ /* 0x040fe20000041808 */
[----:B------:R-:W3:Y:S07]  /*b300*/  LDSM.16.M88.4 R180, [R2+-0x1800] ;  /* 0xffe8000002b4783b */ /* 0x000eee0000000200 */
[C---:B------:R-:W-:Y:S08]  /*b310*/  HMMA.16816.F32.BF16 R12, R224.reuse, R40, R12 ;  /* 0x00000028e00c723c */ /* 0x040ff0000004180c */
[C---:B------:R-:W-:Y:S01]  /*b320*/  HMMA.16816.F32.BF16 R16, R224.reuse, R42, R16 ;  /* 0x0000002ae010723c */ /* 0x040fe20000041810 */
[----:B------:R-:W-:Y:S07]  /*b330*/  LDSM.16.M88.4 R40, [R252+0x6000] ;  /* 0x00600000fc28783b */ /* 0x000fee0000000200 */
[C---:B-1----:R-:W-:Y:S08]  /*b340*/  HMMA.16816.F32.BF16 R20, R224.reuse, R184, R20 ;  /* 0x000000b8e014723c */ /* 0x042ff00000041814 */
[C---:B------:R-:W-:Y:S01]  /*b350*/  HMMA.16816.F32.BF16 R24, R224.reuse, R186, R24 ;  /* 0x000000bae018723c */ /* 0x040fe20000041818 */
[----:B------:R-:W1:Y:S07]  /*b360*/  LDSM.16.M88.4 R184, [R2+-0x1000] ;  /* 0xfff0000002b8783b */ /* 0x000e6e0000000200 */
[C---:B----4-:R-:W-:Y:S08]  /*b370*/  HMMA.16816.F32.BF16 R28, R224.reuse, R188, R28 ;  /* 0x000000bce01c723c */ /* 0x050ff0000004181c */
[----:B------:R-:W-:Y:S01]  /*b380*/  HMMA.16816.F32.BF16 R32, R224, R190, R32 ;  /* 0x000000bee020723c */ /* 0x000fe20000041820 */
[----:B------:R-:W-:Y:S07]  /*b390*/  LDSM.16.M88.4 R188, [R252+0x7000] ;  /* 0x00700000fcbc783b */ /* 0x000fee0000000200 */
[C---:B------:R-:W-:Y:S08]  /*b3a0*/  HMMA.16816.F32.BF16 R4, R228.reuse, R176, R4 ;  /* 0x000000b0e404723c */ /* 0x040ff00000041804 */
[C---:B------:R-:W-:Y:S01]  /*b3b0*/  HMMA.16816.F32.BF16 R8, R228.reuse, R178, R8 ;  /* 0x000000b2e408723c */ /* 0x040fe20000041808 */
[----:B------:R-:W4:Y:S07]  /*b3c0*/  LDSM.16.M88.4 R176, [R252+0x6800] ;  /* 0x00680000fcb0783b */ /* 0x000f2e0000000200 */
[C---:B---3--:R-:W-:Y:S08]  /*b3d0*/  HMMA.16816.F32.BF16 R12, R228.reuse, R180, R12 ;  /* 0x000000b4e40c723c */ /* 0x048ff0000004180c */
[C---:B------:R-:W-:Y:S01]  /*b3e0*/  HMMA.16816.F32.BF16 R16, R228.reuse, R182, R16 ;  /* 0x000000b6e410723c */ /* 0x040fe20000041810 */
[----:B------:R-:W-:Y:S07]  /*b3f0*/  LDSM.16.M88.4 R180, [R252+0x7800] ;  /* 0x00780000fcb4783b */ /* 0x000fee0000000200 */
[C---:B-1----:R-:W-:Y:S08]  /*b400*/  HMMA.16816.F32.BF16 R20, R228.reuse, R184, R20 ;  /* 0x000000b8e414723c */ /* 0x042ff00000041814 */
[C---:B------:R-:W-:Y:S01]  /*b410*/  HMMA.16816.F32.BF16 R24, R228.reuse, R186, R24 ;  /* 0x000000bae418723c */ /* 0x040fe20000041818 */
[----:B------:R-:W-:Y:S05]  /*b420*/  LDSM.16.M88.4 R184, [R44] ;  /* 0x000000002cb8783b */ /* 0x000fea0000000200 */
[----:B------:R-:W1:Y:S02]  /*b430*/  LDSM.16.M88.4 R44, [R37+0x6000] ;  /* 0x00600000252c783b */ /* 0x000e640000000200 */
[C---:B------:R-:W-:Y:S08]  /*b440*/  HMMA.16816.F32.BF16 R28, R228.reuse, R248, R28 ;  /* 0x000000f8e41c723c */ /* 0x040ff0000004181c */
[----:B------:R-:W-:Y:S08]  /*b450*/  HMMA.16816.F32.BF16 R32, R228, R250, R32 ;  /* 0x000000fae420723c */ /* 0x000ff00000041820 */
[C---:B------:R-:W-:Y:S08]  /*b460*/  HMMA.16816.F32.BF16 R4, R232.reuse, R40, R4 ;  /* 0x00000028e804723c */ /* 0x040ff00000041804 */
[C---:B------:R-:W-:Y:S08]  /*b470*/  HMMA.16816.F32.BF16 R8, R232.reuse, R42, R8 ;  /* 0x0000002ae808723c */ /* 0x040ff00000041808 */
[C---:B----4-:R-:W-:Y:S04]  /*b480*/  HMMA.16816.F32.BF16 R12, R232.reuse, R176, R12 ;  /* 0x000000b0e80c723c */ /* 0x050fe8000004180c */
[----:B-1----:R-:W-:Y:S04]  /*b490*/  IMAD.MOV.U32 R132, RZ, RZ, R45 ;  /* 0x000000ffff847224 */ /* 0x002fe800078e002d */
[C---:B------:R-:W-:Y:S08]  /*b4a0*/  HMMA.16816.F32.BF16 R16, R232.reuse, R178, R16 ;  /* 0x000000b2e810723c */ /* 0x040ff00000041810 */
[C---:B------:R-:W-:Y:S08]  /*b4b0*/  HMMA.16816.F32.BF16 R20, R232.reuse, R188, R20 ;  /* 0x000000bce814723c */ /* 0x040ff00000041814 */
[C---:B------:R-:W-:Y:S01]  /*b4c0*/  HMMA.16816.F32.BF16 R24, R232.reuse, R190, R24 ;  /* 0x000000bee818723c */ /* 0x040fe20000041818 */
[----:B------:R-:W-:Y:S07]  /*b4d0*/  LDSM.16.M88.4 R188, [R37+0x7800] ;  /* 0x0078000025bc783b */ /* 0x000fee0000000200 */
[C---:B------:R-:W-:Y:S08]  /*b4e0*/  HMMA.16816.F32.BF16 R28, R232.reuse, R180, R28 ;  /* 0x000000b4e81c723c */ /* 0x040ff0000004181c */
[----:B------:R-:W-:Y:S01]  /*b4f0*/  HMMA.16816.F32.BF16 R32, R232, R182, R32 ;  /* 0x000000b6e820723c */ /* 0x000fe20000041820 */
[----:B------:R-:W-:Y:S07]  /*b500*/  LDSM.16.M88.4 R180, [R37+0x6800] ;  /* 0x0068000025b4783b */ /* 0x000fee0000000200 */
[C---:B------:R-:W-:Y:S08]  /*b510*/  HMMA.16816.F32.BF16 R4, R236.reuse, R184, R4 ;  /* 0x000000b8ec04723c */ /* 0x040ff00000041804 */
[C---:B------:R-:W-:Y:S01]  /*b520*/  HMMA.16816.F32.BF16 R8, R236.reuse, R186, R8 ;  /* 0x000000baec08723c */ /* 0x040fe20000041808 */
[----:B------:R-:W-:Y:S05]  /*b530*/  LDSM.16.M88.4 R184, [R37+0x7000] ;  /* 0x0070000025b8783b */ /* 0x000fea0000000200 */
[----:B--2---:R1:W2:Y:S05]  /*b540*/  LDSM.16.M88.4 R248, [R36] ;  /* 0x0000000024f8783b */ /* 0x0042aa0000000200 */
[----:B------:R3:W4:Y:S05]  /*b550*/  LDSM.16.M88.4 R40, [R3] ;  /* 0x000000000328783b */ /* 0x00072a0000000200 */
[----:B------:R2:W4:Y:S01]  /*b560*/  LDSM.16.M88.4 R176, [R0] ;  /* 0x0000000000b0783b */ /* 0x0005220000000200 */
[----:B-1----:R-:W-:Y:S02]  /*b570*/  MOV R36, R44 ;  /* 0x0000002c00247202 */ /* 0x002fe40000000f00 */
[----:B---3--:R-:W-:Y:S01]  /*b580*/  MOV R3, R46 ;  /* 0x0000002e00037202 */ /* 0x008fe20000000f00 */
[C---:B--2---:R-:W-:Y:S03]  /*b590*/  HMMA.16816.F32.BF16 R12, R236.reuse, R248, R12 ;  /* 0x000000f8ec0c723c */ /* 0x044fe6000004180c */
[----:B------:R-:W-:Y:S02]  /*b5a0*/  IMAD.MOV.U32 R0, RZ, RZ, R47 ;  /* 0x000000ffff007224 */ /* 0x000fe400078e002f */
[----:B------:R1:W5:Y:S03]  /*b5b0*/  LDL.LU.64 R46, [R1+0x128] ;  /* 0x00012800012e7983 */ /* 0x0003660000300a00 */
[C---:B------:R-:W-:Y:S02]  /*b5c0*/  HMMA.16816.F32.BF16 R16, R236.reuse, R250, R16 ;  /* 0x000000faec10723c */ /* 0x040fe40000041810 */
[----:B------:R-:W2:Y:S06]  /*b5d0*/  LDSM.16.M88.4 R248, [R2] ;  /* 0x0000000002f8783b */ /* 0x000eac0000000200 */
[C---:B----4-:R-:W-:Y:S01]  /*b5e0*/  HMMA.16816.F32.BF16 R20, R236.reuse, R40, R20 ;  /* 0x00000028ec14723c */ /* 0x050fe20000041814 */
[----:B------:R1:W5:Y:S05]  /*b5f0*/  LDL.LU.64 R44, [R1+0x120] ;  /* 0x00012000012c7983 */ /* 0x00036a0000300a00 */
[----:B------:R1:W5:Y:S02]  /*b600*/  LDL.LU R37, [R1+0x118] ;  /* 0x0001180001257983 */ /* 0x0003640000300800 */
[C---:B------:R-:W-:Y:S03]  /*b610*/  HMMA.16816.F32.BF16 R24, R236.reuse, R42, R24 ;  /* 0x0000002aec18723c */ /* 0x040fe60000041818 */
[----:B------:R1:W5:Y:S05]  /*b620*/  LDL.LU.64 R42, [R1+0x110] ;  /* 0x00011000012a7983 */ /* 0x00036a0000300a00 */
[C---:B------:R-:W-:Y:S01]  /*b630*/  HMMA.16816.F32.BF16 R28, R236.reuse, R176, R28 ;  /* 0x000000b0ec1c723c */ /* 0x040fe2000004181c */
[----:B------:R1:W5:Y:S06]  /*b640*/  LDL.LU.64 R40, [R1+0x108] ;  /* 0x0001080001287983 */ /* 0x00036c0000300a00 */
[----:B------:R-:W-:Y:S01]  /*b650*/  MOV R176, R36 ;  /* 0x0000002400b07202 */ /* 0x000fe20000000f00 */
[----:B------:R-:W-:Y:S01]  /*b660*/  HMMA.16816.F32.BF16 R32, R236, R178, R32 ;  /* 0x000000b2ec20723c */ /* 0x000fe20000041820 */
[----:B------:R1:W5:Y:S03]  /*b670*/  LDL.LU R36, [R1+0x100] ;  /* 0x0001000001247983 */ /* 0x0003660000300800 */
[----:B------:R-:W-:Y:S03]  /*b680*/  IMAD.MOV.U32 R177, RZ, RZ, R132 ;  /* 0x000000ffffb17224 */ /* 0x000fe600078e0084 */
[----:B------:R-:W-:Y:S02]  /*b690*/  MOV R178, R3 ;  /* 0x0000000300b27202 */ /* 0x000fe40000000f00 */
[----:B------:R-:W-:Y:S02]  /*b6a0*/  MOV R179, R0 ;  /* 0x0000000000b37202 */ /* 0x000fe40000000f00 */
[C---:B------:R-:W-:Y:S08]  /*b6b0*/  HMMA.16816.F32.BF16 R4, R240.reuse, R176, R4 ;  /* 0x000000b0f004723c */ /* 0x040ff00000041804 */
[C---:B------:R-:W-:Y:S01]  /*b6c0*/  HMMA.16816.F32.BF16 R8, R240.reuse, R178, R8 ;  /* 0x000000b2f008723c */ /* 0x040fe20000041808 */
[----:B------:R-:W3:Y:S07]  /*b6d0*/  LDSM.16.M88.4 R176, [R2+0x800] ;  /* 0x0008000002b0783b */ /* 0x000eee0000000200 */
[C---:B------:R-:W-:Y:S08]  /*b6e0*/  HMMA.16816.F32.BF16 R12, R240.reuse, R180, R12 ;  /* 0x000000b4f00c723c */ /* 0x040ff0000004180c */
[C---:B------:R-:W-:Y:S08]  /*b6f0*/  HMMA.16816.F32.BF16 R16, R240.reuse, R182, R16 ;  /* 0x000000b6f010723c */ /* 0x040ff00000041810 */
[C---:B------:R-:W-:Y:S08]  /*b700*/  HMMA.16816.F32.BF16 R20, R240.reuse, R184, R20 ;  /* 0x000000b8f014723c */ /* 0x040ff00000041814 */
[C---:B------:R-:W-:Y:S08]  /*b710*/  HMMA.16816.F32.BF16 R24, R240.reuse, R186, R24 ;  /* 0x000000baf018723c */ /* 0x040ff00000041818 */
[C---:B------:R-:W-:Y:S08]  /*b720*/  HMMA.16816.F32.BF16 R28, R240.reuse, R188, R28 ;  /* 0x000000bcf01c723c */ /* 0x040ff0000004181c */
[----:B------:R-:W-:Y:S08]  /*b730*/  HMMA.16816.F32.BF16 R32, R240, R190, R32 ;  /* 0x000000bef020723c */ /* 0x000ff00000041820 */
[C---:B--2---:R-:W-:Y:S08]  /*b740*/  HMMA.16816.F32.BF16 R4, R244.reuse, R248, R4 ;  /* 0x000000f8f404723c */ /* 0x044ff00000041804 */
[C---:B------:R-:W-:Y:S08]  /*b750*/  HMMA.16816.F32.BF16 R8, R244.reuse, R250, R8 ;  /* 0x000000faf408723c */ /* 0x040ff00000041808 */
[C---:B---3--:R-:W-:Y:S08]  /*b760*/  HMMA.16816.F32.BF16 R12, R244.reuse, R176, R12 ;  /* 0x000000b0f40c723c */ /* 0x048ff0000004180c */
[----:B------:R-:W-:Y:S01]  /*b770*/  FMUL.FTZ R4, R4, c[0x0][0x320] ;  /* 0x0000c80004047a20 */ /* 0x000fe20000410000 */
[C---:B------:R-:W-:Y:S03]  /*b780*/  HMMA.16816.F32.BF16 R16, R244.reuse, R178, R16 ;  /* 0x000000b2f410723c */ /* 0x040fe60000041810 */
[----:B------:R-:W2:Y:S01]  /*b790*/  MUFU.TANH R188, R4 ;  /* 0x0000000400bc7308 */ /* 0x000ea20000002400 */
[----:B------:R-:W-:Y:S02]  /*b7a0*/  FMUL.FTZ R5, R5, c[0x0][0x320] ;  /* 0x0000c80005057a20 */ /* 0x000fe40000410000 */
[----:B------:R-:W-:Y:S02]  /*b7b0*/  FMUL.FTZ R6, R6, c[0x0][0x320] ;  /* 0x0000c80006067a20 */ /* 0x000fe40000410000 */
[----:B------:R-:W-:Y:S04]  /*b7c0*/  FMUL.FTZ R7, R7, c[0x0][0x320] ;  /* 0x0000c80007077a20 */ /* 0x000fe80000410000 */
[----:B------:R-:W-:Y:S01]  /*b7d0*/  FMUL.FTZ R8, R8, c[0x0][0x320] ;  /* 0x0000c80008087a20 */ /* 0x000fe20000410000 */
[----:B------:R-:W3:Y:S01]  /*b7e0*/  MUFU.TANH R250, R5 ;  /* 0x0000000500fa7308 */ /* 0x000ee20000002400 */
[----:B------:R-:W-:Y:S02]  /*b7f0*/  FMUL.FTZ R9, R9, c[0x0][0x320] ;  /* 0x0000c80009097a20 */ /* 0x000fe40000410000 */
[----:B------:R-:W-:Y:S02]  /*b800*/  FMUL.FTZ R10, R10, c[0x0][0x320] ;  /* 0x0000c8000a0a7a20 */ /* 0x000fe40000410000 */
[----:B------:R-:W-:Y:S02]  /*b810*/  FMUL.FTZ R11, R11, c[0x0][0x320] ;  /* 0x0000c8000b0b7a20 */ /* 0x000fe40000410000 */
[----:B------:R-:W-:Y:S02]  /*b820*/  FMUL.FTZ R13, R13, c[0x0][0x320] ;  /* 0x0000c8000d0d7a20 */ /* 0x000fe40000410000 */
[----:B------:R-:W-:Y:S01]  /*b830*/  FMUL.FTZ R14, R14, c[0x0][0x320] ;  /* 0x0000c8000e0e7a20 */ /* 0x000fe20000410000 */
[----:B------:R-:W4:Y:S01]  /*b840*/  MUFU.TANH R248, R6 ;  /* 0x0000000600f87308 */ /* 0x000f220000002400 */
[----:B------:R-:W-:Y:S02]  /*b850*/  FMUL.FTZ R15, R15, c[0x0][0x320] ;  /* 0x0000c8000f0f7a20 */ /* 0x000fe40000410000 */
[----:B------:R-:W-:Y:S02]  /*b860*/  FMUL.FTZ R16, R16, c[0x0][0x320] ;  /* 0x0000c80010107a20 */ /* 0x000fe40000410000 */
[----:B------:R-:W-:Y:S02]  /*b870*/  FMUL.FTZ R17, R17, c[0x0][0x320] ;  /* 0x0000c80011117a20 */ /* 0x000fe40000410000 */
[----:B------:R-:W-:Y:S02]  /*b880*/  FMUL.FTZ R18, R18, c[0x0][0x320] ;  /* 0x0000c80012127a20 */ /* 0x000fe40000410000 */
[----:B------:R-:W-:Y:S01]  /*b890*/  FMUL.FTZ R19, R19, c[0x0][0x320] ;  /* 0x0000c80013137a20 */ /* 0x000fe20000410000 */
[----:B------:R1:W1:Y:S01]  /*b8a0*/  MUFU.TANH R251, R7 ;  /* 0x0000000700fb7308 */ /* 0x0002620000002400 */
[----:B------:R-:W-:Y:S09]  /*b8b0*/  FMUL.FTZ R12, R12, c[0x0][0x320] ;  /* 0x0000c8000c0c7a20 */ /* 0x000ff20000410000 */
[----:B------:R-:W2:Y:S10]  /*b8c0*/  MUFU.TANH R190, R8 ;  /* 0x0000000800be7308 */ /* 0x000eb40000002400 */
[----:B------:R-:W2:Y:S01]  /*b8d0*/  MUFU.TANH R189, R9 ;  /* 0x0000000900bd7308 */ /* 0x000ea20000002400 */
[----:B-1----:R-:W1:Y:S09]  /*b8e0*/  LDSM.16.M88.4 R4, [R2+0x1000] ;  /* 0x001000000204783b */ /* 0x002e720000000200 */
[----:B------:R-:W1:Y:S10]  /*b8f0*/  MUFU.TANH R249, R10 ;  /* 0x0000000a00f97308 */ /* 0x000e740000002400 */
[----:B------:R1:W1:Y:S10]  /*b900*/  MUFU.TANH R191, R11 ;  /* 0x0000000b00bf7308 */ /* 0x0002740000002400 */
[----:B------:R-:W2:Y:S10]  /*b910*/  MUFU.TANH R184, R13 ;  /* 0x0000000d00b87308 */ /* 0x000eb40000002400 */
[----:B------:R-:W2:Y:S01]  /*b920*/  MUFU.TANH R187, R14 ;  /* 0x0000000e00bb7308 */ /* 0x000ea20000002400 */
[----:B-1----:R1:W2:Y:S01]  /*b930*/  LDSM.16.M88.4 R8, [R2+0x1800] ;  /* 0x001800000208783b */ /* 0x0022a20000000200 */
[----:B------:R-:W-:Y:S08]  /*b940*/  DEPBAR.LE SB0, 0x0 ;  /* 0x000080000000791a */ /* 0x000ff00000000000 */
[----:B------:R-:W2:Y:S01]  /*b950*/  MUFU.TANH R186, R15 ;  /* 0x0000000f00ba7308 */ /* 0x000ea20000002400 */
[----:B------:R-:W-:Y:S01]  /*b960*/  BAR.SYNC.DEFER_BLOCKING 0x0 ;  /* 0x0000000000007b1d */ /* 0x000fe20000010000 */
[C---:B------:R-:W-:Y:S08]  /*b970*/  HMMA.16816.F32.BF16 R20, R244.reuse, R4, R20 ;  /* 0x00000004f414723c */ /* 0x040ff00000041814 */
[----:B------:R-:W2:Y:S01]  /*b980*/  MUFU.TANH R183, R16 ;  /* 0x0000001000b77308 */ /* 0x000ea20000002400 */
[C---:B------:R-:W-:Y:S01]  /*b990*/  HMMA.16816.F32.BF16 R24, R244.reuse, R6, R24 ;  /* 0x00000006f418723c */ /* 0x040fe20000041818 */
[----:B-1----:R-:W3:Y:S08]  /*b9a0*/  LDL R2, [R1+0x60] ;  /* 0x0000600001027983 */ /* 0x002ef00000100800 */
[----:B------:R1:W1:Y:S06]  /*b9b0*/  MUFU.TANH R180, R17 ;  /* 0x0000001100b47308 */ /* 0x00026c0000002400 */
[----:B------:R-:W-:Y:S02]  /*b9c0*/  FMUL.FTZ R20, R20, c[0x0][0x320] ;  /* 0x0000c80014147a20 */ /* 0x000fe40000410000 */
[----:B------:R-:W-:Y:S02]  /*b9d0*/  FMUL.FTZ R21, R21, c[0x0][0x320] ;  /* 0x0000c80015157a20 */ /* 0x000fe40000410000 */
[----:B------:R1:W1:Y:S01]  /*b9e0*/  MUFU.TANH R182, R18 ;  /* 0x0000001200b67308 */ /* 0x0002620000002400 */
[----:B------:R-:W-:Y:S02]  /*b9f0*/  FMUL.FTZ R22, R22, c[0x0][0x320] ;  /* 0x0000c80016167a20 */ /* 0x000fe40000410000 */
[----:B------:R-:W-:Y:S01]  /*ba00*/  FMUL.FTZ R23, R23, c[0x0][0x320] ;  /* 0x0000c80017177a20 */ /* 0x000fe20000410000 */
[C---:B--2---:R-:W-:Y:S06]  /*ba10*/  HMMA.16816.F32.BF16 R28, R244.reuse, R8, R28 ;  /* 0x00000008f41c723c */ /* 0x044fec000004181c */
[----:B------:R2:W2:Y:S02]  /*ba20*/  MUFU.TANH R181, R19 ;  /* 0x0000001300b57308 */ /* 0x0004a40000002400 */
[----:B------:R-:W-:Y:S08]  /*ba30*/  HMMA.16816.F32.BF16 R32, R244, R10, R32 ;  /* 0x0000000af420723c */ /* 0x000ff00000041820 */
[----:B------:R4:W3:Y:S08]  /*ba40*/  MUFU.TANH R179, R20 ;  /* 0x0000001400b37308 */ /* 0x0008f00000002400 */
[----:B-1----:R-:W-:Y:S02]  /*ba50*/  FMUL.FTZ R17, R29, c[0x0][0x320] ;  /* 0x0000c8001d117a20 */ /* 0x002fe40000410000 */
[----:B------:R1:W1:Y:S01]  /*ba60*/  MUFU.TANH R176, R21 ;  /* 0x0000001500b07308 */ /* 0x0002620000002400 */
[----:B------:R-:W-:Y:S02]  /*ba70*/  FMUL.FTZ R18, R31, c[0x0][0x320] ;  /* 0x0000c8001f127a20 */ /* 0x000fe40000410000 */
[----:B--2---:R-:W-:Y:S03]  /*ba80*/  FMUL.FTZ R19, R30, c[0x0][0x320] ;  /* 0x0000c8001e137a20 */ /* 0x004fe60000410000 */
[----:B------:R-:W-:Y:S02]  /*ba90*/  FMUL.FTZ R14, R32, c[0x0][0x320] ;  /* 0x0000c800200e7a20 */ /* 0x000fe40000410000 */
[----:B------:R-:W-:Y:S02]  /*baa0*/  FMUL.FTZ R13, R33, c[0x0][0x320] ;  /* 0x0000c800210d7a20 */ /* 0x000fe40000410000 */
[----:B------:R2:W2:Y:S01]  /*bab0*/  MUFU.TANH R178, R22 ;  /* 0x0000001600b27308 */ /* 0x0004a20000002400 */
[----:B------:R-:W-:Y:S02]  /*bac0*/  FMUL.FTZ R16, R34, c[0x0][0x320] ;  /* 0x0000c80022107a20 */ /* 0x000fe40000410000 */
[----:B------:R-:W-:Y:S02]  /*bad0*/  FMUL.FTZ R15, R35, c[0x0][0x320] ;  /* 0x0000c800230f7a20 */ /* 0x000fe40000410000 */
[----:B----4-:R-:W-:Y:S05]  /*bae0*/  FMUL.FTZ R20, R28, c[0x0][0x320] ;  /* 0x0000c8001c147a20 */ /* 0x010fea0000410000 */
[----:B------:R4:W3:Y:S01]  /*baf0*/  MUFU.TANH R177, R23 ;  /* 0x0000001700b17308 */ /* 0x0008e20000002400 */
[----:B-1----:R-:W-:Y:S09]  /*bb00*/  FMUL.FTZ R21, R25, c[0x0][0x320] ;  /* 0x0000c80019157a20 */ /* 0x002ff20000410000 */
[----:B------:R1:W1:Y:S01]  /*bb10*/  MUFU.TANH R185, R12 ;  /* 0x0000000c00b97308 */ /* 0x0002620000002400 */
[----:B--2---:R-:W-:Y:S02]  /*bb20*/  FMUL.FTZ R22, R24, c[0x0][0x320] ;  /* 0x0000c80018167a20 */ /* 0x004fe40000410000 */
[----:B------:R-:W-:Y:S07]  /*bb30*/  FMUL.FTZ R24, R26, c[0x0][0x320] ;  /* 0x0000c8001a187a20 */ /* 0x000fee0000410000 */
[----:B------:R-:W2:Y:S01]  /*bb40*/  MUFU.TANH R22, R22 ;  /* 0x0000001600167308 */ /* 0x000ea20000002400 */
[----:B----4-:R-:W-:Y:S09]  /*bb50*/  FMUL.FTZ R23, R27, c[0x0][0x320] ;  /* 0x0000c8001b177a20 */ /* 0x010ff20000410000 */
[----:B------:R-:W4:Y:S10]  /*bb60*/  MUFU.TANH R21, R21 ;  /* 0x0000001500157308 */ /* 0x000f340000002400 */
        /* <DEDUP_REMOVED lines=10> */
[----:B---3--:R-:W-:Y:S11]  /*bc10*/  ISETP.GE.AND P0, PT, R2, 0x1, PT ;  /* 0x000000010200780c */ /* 0x008ff60003f06270 */
        /* <DEDUP_REMOVED lines=8> */
[----:B------:R-:W4:Y:S04]  /*bca0*/  LDL R4, [R1+0xa8] ;  /* 0x0000a80001047983 */ /* 0x000f280000100800 */
[----:B------:R-:W4:Y:S04]  /*bcb0*/  LDL.64 R28, [R1+0x90] ;  /* 0x00009000011c7983 */ /* 0x000f280000100a00 */
[----:B------:R-:W4:Y:S04]  /*bcc0*/  LDL R8, [R1+0x88] ;  /* 0x0000880001087983 */ /* 0x000f280000100800 */
[----:B------:R-:W4:Y:S04]  /*bcd0*/  LDL R11, [R1+0xe8] ;  /* 0x0000e800010b7983 */ /* 0x000f280000100800 */
[----:B------:R-:W4:Y:S04]  /*bce0*/  LDL R26, [R1+0x70] ;  /* 0x00007000011a7983 */ /* 0x000f280000100800 */
[----:B------:R-:W4:Y:S04]  /*bcf0*/  LDL R10, [R1+0xec] ;  /* 0x0000ec00010a7983 */ /* 0x000f280000100800 */
[----:B------:R-:W4:Y:S04]  /*bd00*/  LDL R25, [R1+0x68] ;  /* 0x0000680001197983 */ /* 0x000f280000100800 */
[----:B------:R-:W4:Y:S04]  /*bd10*/  LDL R7, [R1+0x6c] ;  /* 0x00006c0001077983 */ /* 0x000f280000100800 */
[----:B------:R-:W4:Y:S04]  /*bd20*/  LDL R132, [R1+0x54] ;  /* 0x0000540001847983 */ /* 0x000f280000100800 */
[----:B------:R-:W4:Y:S04]  /*bd30*/  LDL R9, [R1+0xf0] ;  /* 0x0000f00001097983 */ /* 0x000f280000100800 */
[----:B------:R-:W4:Y:S01]  /*bd40*/  LDL R6, [R1+0xf4] ;  /* 0x0000f40001067983 */ /* 0x000f220000100800 */
[----:B--2---:R-:W-:Y:S05]  /*bd50*/  IMAD R2, R2, 0x40, R3 ;  /* 0x0000004002027824 */ /* 0x004fea00078e0203 */
[----:B---3--:R-:W-:Y:S05]  /*bd60*/  IADD3 R2, R2, -0x40, R0 ;  /* 0xffffffc002027810 */ /* 0x008fea0007ffe000 */
[----:B------:R-:W-:Y:S04]  /*bd70*/  @P2 IMAD.HI.U32 R3, R2, c[0x0][0x2bc], RZ ;  /* 0x0000af0002032a27 */ /* 0x000fe800078e00ff */
[----:B------:R-:W-:Y:S01]  /*bd80*/  IMAD.MOV.U32 R0, RZ, RZ, R2 ;  /* 0x000000ffff007224 */ /* 0x000fe200078e0002 */
[----:B------:R-:W-:Y:S04]  /*bd90*/  @P2 SHF.R.U32.HI R0, RZ, c[0x0][0x2c0], R3 ;  /* 0x0000b000ff002a19 */ /* 0x000fe80000011603 */
[C---:B----4-:R-:W-:Y:S04]  /*bda0*/  @!P6 IADD3 R3, P0, R0.reuse, R30, RZ ;  /* 0x0000001e0003e210 */ /* 0x050fe80007f1e0ff */
[----:B------:R-:W-:Y:S01]  /*bdb0*/  @!P6 LEA.HI.X.SX32 R5, R0, R4, 0x1, P0 ;  /* 0x000000040005e211 */ /* 0x000fe200000f0eff */
[----:B------:R-:W-:Y:S01]  /*bdc0*/  IMAD.MOV R0, RZ, RZ, -R0 ;  /* 0x000000ffff007224 */ /* 0x000fe200078e0a00 */
[C---:B------:R-:W-:Y:S03]  /*bdd0*/  @!P6 LEA R4, P0, R3.reuse, c[0x0][0x2a0], 0x2 ;  /* 0x0000a8000304ea11 */ /* 0x040fe600078010ff */
[----:B------:R-:W-:Y:S01]  /*bde0*/  IMAD R27, R0, c[0x0][0x2b8], R2 ;  /* 0x0000ae00001b7a24 */ /* 0x000fe200078e0202 */
[----:B------:R-:W-:Y:S03]  /*bdf0*/  @!P6 LEA.HI.X R5, R3, c[0x0][0x2a4], R5, 0x2, P0 ;  /* 0x0000a9000305ea11 */ /* 0x000fe600000f1405 */
[C---:B------:R-:W-:Y:S01]  /*be00*/  IMAD.WIDE.U32 R2, R27.reuse, c[0x0][0x1e0], RZ ;  /* 0x000078001b027a25 */ /* 0x040fe200078e00ff */
[----:B------:R-:W-:Y:S01]  /*be10*/  SHF.R.S32.HI R0, RZ, 0x1f, R27 ;  /* 0x0000001fff007819 */ /* 0x000fe2000001141b */
[----:B------:R-:W2:Y:S04]  /*be20*/  @!P6 LDG.E R12, [R4.64] ;  /* 0x00000006040ce981 */ /* 0x000ea8000c1e1900 */
        /* <DEDUP_REMOVED lines=9> */
[----:B------:R-:W-:Y:S01]  /*bec0*/  IADD3 R0, P0, R28, R2, RZ ;  /* 0x000000021c007210 */ /* 0x000fe20007f1e0ff */
[----:B------:R-:W-:Y:S02]  /*bed0*/  IMAD.SHL.U32 R28, R26, 0x2, RZ ;  /* 0x000000021a1c7824 */ /* 0x000fe400078e00ff */
[----:B------:R-:W-:Y:S05]  /*bee0*/  IMAD R5, R12, c[0x0][0x1f4], R5 ;  /* 0x00007d000c057a24 */ /* 0x000fea00078e0205 */
[----:B------:R-:W-:Y:S02]  /*bef0*/  IADD3.X R5, R8, R3, R5, P0, !PT ;  /* 0x0000000308057210 */ /* 0x000fe400007fe405 */
[C---:B------:R-:W-:Y:S04]  /*bf00*/  LEA R8, P0, R0.reuse, c[0x0][0x1c8], 0x1 ;  /* 0x0000720000087a11 */ /* 0x040fe800078008ff */
[----:B------:R-:W-:Y:S02]  /*bf10*/  LEA.HI.X R5, R0, c[0x0][0x1cc], R5, 0x1, P0 ;  /* 0x0000730000057a11 */ /* 0x000fe400000f0c05 */
[----:B-1----:R-:W-:Y:S02]  /*bf20*/  SHF.L.U64.HI R12, R26, 0x1, R11 ;  /* 0x000000011a0c7819 */ /* 0x002fe4000001020b */
[----:B------:R-:W-:Y:S01]  /*bf30*/  SHF.L.U64.HI R11, R25, 0x1, R10 ;  /* 0x00000001190b7819 */ /* 0x000fe2000001020a */
[C---:B------:R-:W-:Y:S01]  /*bf40*/  IMAD.SHL.U32 R25, R132.reuse, 0x2, RZ ;  /* 0x0000000284197824 */ /* 0x040fe200078e00ff */
[C---:B------:R-:W-:Y:S02]  /*bf50*/  SHF.L.U64.HI R10, R7.reuse, 0x1, R9 ;  /* 0x00000001070a7819 */ /* 0x040fe40000010209 */
[----:B------:R-:W-:Y:S02]  /*bf60*/  SHF.L.U32 R26, R7, 0x1, RZ ;  /* 0x00000001071a7819 */ /* 0x000fe400000006ff */
[----:B------:R-:W-:Y:S01]  /*bf70*/  SHF.L.U64.HI R9, R132, 0x1, R6 ;  /* 0x0000000184097819 */ /* 0x000fe20000010206 */
[----:B------:R-:W-:-:S05]  /*bf80*/  BRA.DIV ~URZ, `(.L_x_539) ;  /* 0x00006a227f007947 */ /* 0x000fca000b800000 */
[----:B------:R1:W2:Y:S02]  /*bf90*/  SHFL.IDX PT, R4, R5, RZ, 0x181f ;  /* 0x00181fff05047589 */ /* 0x0002a400000e0000 */
.L_x_586:
[----:B------:R-:W-:-:S05]  /*bfa0*/  BRA.DIV ~URZ, `(.L_x_540) ;  /* 0x00006a727f007947 */ /* 0x000fca000b800000 */
[----:B------:R-:W3:Y:S04]  /*bfb0*/  LDL R6, [R1+0x50] ;  /* 0x0000500001067983 */ /* 0x000ee80000100800 */
[----:B------:R-:W4:Y:S04]  /*bfc0*/  LDL R29, [R1+0x4c] ;  /* 0x00004c00011d7983 */ /* 0x000f280000100800 */
[----:B------:R-:W1:Y:S01]  /*bfd0*/  SHFL.IDX PT, R0, R8, RZ, 0x181f ;  /* 0x00181fff08007589 */ /* 0x000e6200000e0000 */
[----:B---3--:R-:W-:Y:S04]  /*bfe0*/  IADD3 R2, -R6, 0x10, RZ ;  /* 0x0000001006027810 */ /* 0x008fe80007ffe1ff */
[----:B------:R-:W-:Y:S04]  /*bff0*/  LOP3.LUT R2, R2, 0xf, RZ, 0xc0, !PT ;  /* 0x0000000f02027812 */ /* 0x000fe800078ec0ff */
[----:B-1----:R-:W-:Y:S04]  /*c000*/  IADD3 R2, P1, P0, R2, R0, R25 ;  /* 0x0000000002027210 */ /* 0x002fe8000783e019 */
[----:B--2---:R-:W-:Y:S02]  /*c010*/  IADD3.X R3, RZ, R4, R9, P1, P0 ;  /* 0x00000004ff037210 */ /* 0x004fe40000fe0409 */
[----:B------:R-:W-:Y:S11]  /*c020*/  ISETP.NE.U32.AND P0, PT, R6, RZ, PT ;  /* 0x000000ff0600720c */ /* 0x000ff60003f05070 */
[----:B------:R-:W-:Y:S02]  /*c030*/  @!UPT UIADD3 URZ, URZ, URZ, URZ ;  /* 0x0000003f3f3ff290 */ /* 0x000fe4000fffe03f */
[----:B------:R-:W-:Y:S01]  /*c040*/  @!PT LDS RZ, [RZ] ;  /* 0x00000000fffff984 */ /* 0x000fe20000000800 */
[----:B------:R-:W-:Y:S01]  /*c050*/  @!PT LDS RZ, [RZ] ;  /* 0x00000000fffff984 */ /* 0x000fe20000000800 */
[----:B----4-:R1:W-:Y:S02]  /*c060*/  LDGSTS.E.BYPASS.LTC128B.128.ZFILL [R29+0x10100], [R2.64], P0 ;  /* 0x10100000021d7fae */ /* 0x0103e40008141d46 */
[----:B-1----:R-:W-:Y:S05]  /*c070*/  IADD3 R2, P0, R0, R26, RZ ;  /* 0x0000001a00027210 */ /* 0x002fea0007f1e0ff */
[----:B------:R-:W-:Y:S01]  /*c080*/  IMAD.X R3, R4, 0x1, R10, P0 ;  /* 0x0000000104037824 */ /* 0x000fe200000e060a */
[----:B------:R-:W-:Y:S04]  /*c090*/  IADD3 R6, P0, R0, R27, RZ ;  /* 0x0000001b00067210 */ /* 0x000fe80007f1e0ff */
[----:B------:R1:W-:Y:S01]  /*c0a0*/  LDGSTS.E.BYPASS.LTC128B.128 [R29+0x12100], [R2.64], !P5 ;  /* 0x12100000021d7fae */ /* 0x0003e2000e901d46 */
[----:B------:R-:W-:Y:S05]  /*c0b0*/  IMAD.X R7, R4, 0x1, R11, P0 ;  /* 0x0000000104077824 */ /* 0x000fea00000e060b */
[----:B------:R2:W-:Y:S01]  /*c0c0*/  LDGSTS.E.BYPASS.LTC128B.128 [R29+0x14100], [R6.64], !P4 ;  /* 0x14100000061d7fae */ /* 0x0005e2000e101d46 */
[----:B-1----:R-:W-:Y:S03]  /*c0d0*/  IADD3 R2, P0, R0, R28, RZ ;  /* 0x0000001c00027210 */ /* 0x002fe60007f1e0ff */
[----:B------:R2:W1:Y:S02]  /*c0e0*/  SHFL.IDX PT, R0, R8, 0x1, 0x181f ;  /* 0x00381f0008007f89 */ /* 0x00046400000e0000 */
[----:B------:R-:W-:Y:S02]  /*c0f0*/  IMAD.X R3, R4, 0x1, R12, P0 ;  /* 0x0000000104037824 */ /* 0x000fe400000e060c */
[----:B------:R2:W3:Y:S04]  /*c100*/  SHFL.IDX PT, R4, R5, 0x1, 0x181f ;  /* 0x00381f0005047f89 */ /* 0x0004e800000e0000 */
[----:B------:R2:W-:Y:S02]  /*c110*/  LDGSTS.E.BYPASS.LTC128B.128 [R29+0x16100], [R2.64], !P3 ;  /* 0x16100000021d7fae */ /* 0x0005e4000d901d46 */
.L_x_587:
[----:B--2---:R-:W2:Y:S04]  /*c120*/  LDL.LU R2, [R1+0x50] ;  /* 0x0000500001027983 */ /* 0x004ea80000300800 */
[----:B------:R-:W4:Y:S01]  /*c130*/  LDL R5, [R1+0x4c] ;  /* 0x00004c0001057983 */ /* 0x000f220000100800 */
[C---:B--2---:R-:W-:Y:S02]  /*c140*/  ISETP.NE.U32.AND P0, PT, R2.reuse, RZ, PT ;  /* 0x000000ff0200720c */ /* 0x044fe40003f05070 */
[----:B------:R-:W-:Y:S04]  /*c150*/  IADD3 R2, -R2, 0x10, RZ ;  /* 0x0000001002027810 */ /* 0x000fe80007ffe1ff */
[----:B------:R-:W-:Y:S04]  /*c160*/  LOP3.LUT R2, R2, 0xf, RZ, 0xc0, !PT ;  /* 0x0000000f02027812 */ /* 0x000fe800078ec0ff */
[----:B-1----:R-:W-:Y:S04]  /*c170*/  IADD3 R2, P2, P1, R2, R0, R25 ;  /* 0x0000000002027210 */ /* 0x002fe8000795e019 */
[----:B---3--:R-:W-:Y:S02]  /*c180*/  IADD3.X R3, RZ, R4, R9, P2, P1 ;  /* 0x00000004ff037210 */ /* 0x008fe400017e2409 */
[C---:B------:R-:W-:Y:S03]  /*c190*/  IADD3 R6, P1, R0.reuse, R27, RZ ;  /* 0x0000001b00067210 */ /* 0x040fe60007f3e0ff */
[----:B------:R-:W-:Y:S01]  /*c1a0*/  @!PT LDS RZ, [RZ] ;  /* 0x00000000fffff984 */ /* 0x000fe20000000800 */
[----:B------:R-:W-:Y:S01]  /*c1b0*/  @!PT LDS RZ, [RZ] ;  /* 0x00000000fffff984 */ /* 0x000fe20000000800 */
[----:B------:R-:W-:Y:S01]  /*c1c0*/  @!PT LDS RZ, [RZ] ;  /* 0x00000000fffff984 */ /* 0x000fe20000000800 */
[----:B----4-:R1:W-:Y:S01]  /*c1d0*/  LDGSTS.E.BYPASS.LTC128B.128.ZFILL [R5+0x11100], [R2.64], P0 ;  /* 0x1110000002057fae */ /* 0x0103e20008141d46 */
[----:B------:R-:W-:Y:S01]  /*c1e0*/  IADD3 R8, P0, R0, R26, RZ ;  /* 0x0000001a00087210 */ /* 0x000fe20007f1e0ff */
[C---:B------:R-:W-:Y:S04]  /*c1f0*/  IMAD.X R7, R4.reuse, 0x1, R11, P1 ;  /* 0x0000000104077824 */ /* 0x040fe800008e060b */
[----:B------:R-:W-:Y:S05]  /*c200*/  IMAD.X R9, R4, 0x1, R10, P0 ;  /* 0x0000000104097824 */ /* 0x000fea00000e060a */
[----:B------:R2:W-:Y:S04]  /*c210*/  LDGSTS.E.BYPASS.LTC128B.128 [R5+0x13100], [R8.64], !P5 ;  /* 0x1310000008057fae */ /* 0x0005e8000e901d46 */
[----:B------:R2:W-:Y:S01]  /*c220*/  LDGSTS.E.BYPASS.LTC128B.128 [R5+0x15100], [R6.64], !P4 ;  /* 0x1510000006057fae */ /* 0x0005e2000e101d46 */
[----:B-1----:R-:W-:Y:S05]  /*c230*/  IADD3 R2, P0, R0, R28, RZ ;  /* 0x0000001c00027210 */ /* 0x002fea0007f1e0ff */
[----:B------:R-:W-:Y:S05]  /*c240*/  IMAD.X R3, R4, 0x1, R12, P0 ;  /* 0x0000000104037824 */ /* 0x000fea00000e060c */
[----:B------:R2:W-:Y:S03]  /*c250*/  LDGSTS.E.BYPASS.LTC128B.128 [R5+0x17100], [R2.64], !P3 ;  /* 0x1710000002057fae */ /* 0x0005e6000d901d46 */
.L_x_538:
[----:B-12-4-:R-:W-:Y:S05]  /*c260*/  BSYNC B0 ;  /* 0x0000000000007941 */ /* 0x016fea0003800000 */
.L_x_537:
[----:B------:R-:W-:Y:S01]  /*c270*/  FMNMX.FTZ R2, R188, R133, !PT ;  /* 0x00000085bc027209 */ /* 0x000fe20007810000 */
[----:B------:R-:W0:Y:S01]  /*c280*/  LDGDEPBAR ;  /* 0x00000000000079af */ /* 0x000e220000000000 */
[----:B------:R-:W-:Y:S02]  /*c290*/  FMNMX.FTZ R0, R248, R134, !PT ;  /* 0x00000086f8007209 */ /* 0x000fe40007810000 */
        /* <DEDUP_REMOVED lines=29> */
[----:B------:R-:W-:Y:S01]  /*c470*/  FMNMX.FTZ R5, R15, R0, !PT ;  /* 0x000000000f057209 */ /* 0x000fe20007810000 */
[----:B------:R-:W-:-:S05]  /*c480*/  BRA.DIV ~URZ, `(.L_x_541) ;  /* 0x000068227f007947 */ /* 0x000fca000b800000 */
[----:B------:R-:W1:Y:S02]  /*c490*/  SHFL.BFLY PT, R0, R4, 0x2, 0x1f ;  /* 0x0c401f0004007f89 */ /* 0x000e6400000e0000 */
[----:B-1----:R-:W-:Y:S05]  /*c4a0*/  FMNMX.FTZ R4, R4, R0, !PT ;  /* 0x0000000004047209 */ /* 0x002fea0007810000 */
[----:B------:R-:W1:Y:S02]  /*c4b0*/  SHFL.BFLY PT, R132, R4, 0x1, 0x1f ;  /* 0x0c201f0004847f89 */ /* 0x000e6400000e0000 */
[----:B-1----:R-:W-:Y:S02]  /*c4c0*/  FMNMX.FTZ R132, R4, R132, !PT ;  /* 0x0000008404847209 */ /* 0x002fe40007810000 */
[----:B------:R-:W1:Y:S02]  /*c4d0*/  SHFL.BFLY PT, R4, R5, 0x2, 0x1f ;  /* 0x0c401f0005047f89 */ /* 0x000e6400000e0000 */
[----:B-1----:R-:W-:Y:S05]  /*c4e0*/  FMNMX.FTZ R4, R5, R4, !PT ;  /* 0x0000000405047209 */ /* 0x002fea0007810000 */
[----:B------:R1:W2:Y:S02]  /*c4f0*/  SHFL.BFLY PT, R0, R4, 0x1, 0x1f ;  /* 0x0c201f0004007f89 */ /* 0x0002a400000e0000 */
.L_x_588:
[----:B------:R-:W3:Y:S01]  /*c500*/  LDL.LU R10, [R1+0x78] ;  /* 0x00007800010a7983 */ /* 0x000ee20000300800 */
[----:B--2---:R-:W-:Y:S01]  /*c510*/  FMNMX.FTZ R3, R0, R4, !PT ;  /* 0x0000000400037209 */ /* 0x004fe20007810000 */
[C---:B------:R-:W-:Y:S01]  /*c520*/  FADD.FTZ R0, -R132.reuse, R133 ;  /* 0x0000008584007221 */ /* 0x040fe20000010100 */
[----:B------:R-:W-:Y:S01]  /*c530*/  WARPSYNC 0xffffffff ;  /* 0xffffffff00007948 */ /* 0x000fe20003800000 */
[----:B-1----:R-:W-:Y:S02]  /*c540*/  FMUL.FTZ R4, R132, c[0x0][0x2d0] ;  /* 0x0000b40084047a20 */ /* 0x002fe40000410000 */
[----:B------:R-:W-:Y:S02]  /*c550*/  FMUL.FTZ R0, R0, c[0x0][0x2d0] ;  /* 0x0000b40000007a20 */ /* 0x000fe40000410000 */
[--C-:B------:R-:W-:Y:S02]  /*c560*/  FFMA.FTZ R11, R179, c[0x0][0x2d0], -R4.reuse ;  /* 0x0000b400b30b7a23 */ /* 0x100fe40000010804 */
[----:B------:R-:W1:Y:S01]  /*c570*/  MUFU.EX2 R2, R0 ;  /* 0x0000000000027308 */ /* 0x000e620000000800 */
[----:B------:R-:W2:Y:S01]  /*c580*/  LDL.LU R179, [R1+0x74] ;  /* 0x0000740001b37983 */ /* 0x000ea20000300800 */
[--C-:B------:R-:W-:Y:S02]  /*c590*/  FFMA.FTZ R34, R17, c[0x0][0x2d0], -R4.reuse ;  /* 0x0000b40011227a23 */ /* 0x100fe40000010804 */
[--C-:B------:R-:W-:Y:S02]  /*c5a0*/  FFMA.FTZ R7, R188, c[0x0][0x2d0], -R4.reuse ;  /* 0x0000b400bc077a23 */ /* 0x100fe40000010804 */
[--C-:B------:R-:W-:Y:S02]  /*c5b0*/  FFMA.FTZ R26, R176, c[0x0][0x2d0], -R4.reuse ;  /* 0x0000b400b01a7a23 */ /* 0x100fe40000010804 */
[--C-:B------:R-:W-:Y:S02]  /*c5c0*/  FFMA.FTZ R6, R250, c[0x0][0x2d0], -R4.reuse ;  /* 0x0000b400fa067a23 */ /* 0x100fe40000010804 */
[----:B------:R-:W-:Y:S01]  /*c5d0*/  MUFU.EX2 R176, R7 ;  /* 0x0000000700b07308 */ /* 0x000fe20000000800 */
        /* <DEDUP_REMOVED lines=11> */
[----:B------:R4:W-:Y:S01]  /*c690*/  MUFU.EX2 R9, R5 ;  /* 0x0000000500097308 */ /* 0x0009e20000000800 */
[----:B------:R-:W-:Y:S02]  /*c6a0*/  FFMA.FTZ R8, R189, c[0x0][0x2d0], -R4 ;  /* 0x0000b400bd087a23 */ /* 0x000fe40000010804 */
[----:B------:R-:W-:Y:S04]  /*c6b0*/  FMUL.FTZ R4, R3, c[0x0][0x2d0] ;  /* 0x0000b40003047a20 */ /* 0x000fe80000410000 */
        /* <DEDUP_REMOVED lines=11> */
[--C-:B----4-:R-:W-:Y:S02]  /*c770*/  FFMA.FTZ R5, R248, c[0x0][0x2d0], -R4.reuse ;  /* 0x0000b400f8057a23 */ /* 0x110fe40000010804 */
[--C-:B------:R-:W-:Y:S02]  /*c780*/  FFMA.FTZ R248, R23, c[0x0][0x2d0], -R4.reuse ;  /* 0x0000b40017f87a23 */ /* 0x100fe40000010804 */
[--C-:B------:R-:W-:Y:S01]  /*c790*/  FFMA.FTZ R188, R177, c[0x0][0x2d0], -R4.reuse ;  /* 0x0000b400b1bc7a23 */ /* 0x100fe20000010804 */
[----:B------:R-:W-:Y:S01]  /*c7a0*/  MUFU.EX2 R191, R191 ;  /* 0x000000bf00bf7308 */ /* 0x000fe20000000800 */
[--C-:B------:R-:W-:Y:S02]  /*c7b0*/  FFMA.FTZ R190, R24, c[0x0][0x2d0], -R4.reuse ;  /* 0x0000b40018be7a23 */ /* 0x100fe40000010804 */
[----:B------:R-:W-:Y:S07]  /*c7c0*/  FFMA.FTZ R14, R15, c[0x0][0x2d0], -R4 ;  /* 0x0000b4000f0e7a23 */ /* 0x000fee0000010804 */
[----:B------:R-:W-:Y:S10]  /*c7d0*/  MUFU.EX2 R133, R133 ;  /* 0x0000008500857308 */ /* 0x000ff40000000800 */
[----:B------:R-:W-:Y:S10]  /*c7e0*/  MUFU.EX2 R189, R189 ;  /* 0x000000bd00bd7308 */ /* 0x000ff40000000800 */
[----:B------:R-:W-:Y:S10]  /*c7f0*/  MUFU.EX2 R188, R188 ;  /* 0x000000bc00bc7308 */ /* 0x000ff40000000800 */
[----:B------:R-:W-:Y:S10]  /*c800*/  MUFU.EX2 R190, R190 ;  /* 0x000000be00be7308 */ /* 0x000ff40000000800 */
[----:B------:R-:W-:Y:S10]  /*c810*/  MUFU.EX2 R248, R248 ;  /* 0x000000f800f87308 */ /* 0x000ff40000000800 */
[----:B------:R-:W-:Y:S10]  /*c820*/  MUFU.EX2 R187, R187 ;  /* 0x000000bb00bb7308 */ /* 0x000ff40000000800 */
[----:B------:R-:W-:Y:S01]  /*c830*/  MUFU.EX2 R186, R186 ;  /* 0x000000ba00ba7308 */ /* 0x000fe20000000800 */
[----:B-1----:R-:W-:Y:S01]  /*c840*/  FMUL.FTZ R17, R2, R153 ;  /* 0x0000009902117220 */ /* 0x002fe20000410000 */
[----:B------:R-:W-:Y:S01]  /*c850*/  F2FP.BF16.PACK_AB R178, R8, R9 ;  /* 0x0000000908b2723e */ /* 0x000fe200000010ff */
[----:B------:R-:W4:Y:S01]  /*c860*/  LDL R153, [R1+0x28] ;  /* 0x0000280001997983 */ /* 0x000f220000100800 */
[C---:B------:R-:W-:Y:S02]  /*c870*/  FMUL.FTZ R12, R2.reuse, R156 ;  /* 0x0000009c020c7220 */ /* 0x040fe40000410000 */
[C---:B------:R-:W-:Y:S01]  /*c880*/  FMUL.FTZ R28, R2.reuse, R140 ;  /* 0x0000008c021c7220 */ /* 0x040fe20000410000 */
[----:B------:R-:W4:Y:S01]  /*c890*/  LDL R156, [R1+0x30] ;  /* 0x00003000019c7983 */ /* 0x000f220000100800 */
[C---:B------:R-:W-:Y:S02]  /*c8a0*/  FMUL.FTZ R32, R2.reuse, R136 ;  /* 0x0000008802207220 */ /* 0x040fe40000410000 */
[C---:B------:R-:W-:Y:S01]  /*c8b0*/  FMUL.FTZ R33, R2.reuse, R137 ;  /* 0x0000008902217220 */ /* 0x040fe20000410000 */
[----:B------:R-:W4:Y:S01]  /*c8c0*/  LDL R140, [R1+0x38] ;  /* 0x00003800018c7983 */ /* 0x000f220000100800 */
[C---:B------:R-:W-:Y:S01]  /*c8d0*/  FMUL.FTZ R21, R2.reuse, R149 ;  /* 0x0000009502157220 */ /* 0x040fe20000410000 */
[----:B------:R-:W-:Y:S01]  /*c8e0*/  MOV R149, R34 ;  /* 0x0000002200957202 */ /* 0x000fe20000000f00 */
[C---:B------:R-:W-:Y:S02]  /*c8f0*/  FMUL.FTZ R16, R2.reuse, R152 ;  /* 0x0000009802107220 */ /* 0x040fe40000410000 */
        /* <DEDUP_REMOVED lines=8> */
[C---:B------:R-:W-:Y:S02]  /*c980*/  FMUL.FTZ R29, R2.reuse, R141 ;  /* 0x0000008d021d7220 */ /* 0x040fe40000410000 */
[C---:B-----5:R-:W-:Y:S02]  /*c990*/  FMUL.FTZ R36, R2.reuse, R36 ;  /* 0x0000002402247220 */ /* 0x060fe40000410000 */
        /* <DEDUP_REMOVED lines=49> */
[C---:B------:R-:W-:Y:S01]  /*ccb0*/  F2FP.BF16.PACK_AB R176, R6.reuse, R176 ;  /* 0x000000b006b0723e */ /* 0x040fe200000010ff */
[----:B------:R1:W-:Y:S02]  /*ccc0*/  MUFU.EX2 R10, R5 ;  /* 0x00000005000a7308 */ /* 0x0003e40000000800 */
[----:B------:R-:W-:Y:S02]  /*ccd0*/  FADD.FTZ R7, R6, R0 ;  /* 0x0000000006077221 */ /* 0x000fe40000010000 */
[----:B------:R-:W-:Y:S01]  /*cce0*/  FADD.FTZ R0, -R3, R134 ;  /* 0x0000008603007221 */ /* 0x000fe20000010100 */
[----:B------:R-:W-:Y:S01]  /*ccf0*/  MOV R134, R35 ;  /* 0x0000002300867202 */ /* 0x000fe20000000f00 */
[--C-:B------:R-:W-:Y:S02]  /*cd00*/  FFMA.FTZ R6, R251, c[0x0][0x2d0], -R4.reuse ;  /* 0x0000b400fb067a23 */ /* 0x100fe40000010804 */
[----:B------:R-:W-:Y:S02]  /*cd10*/  FMUL.FTZ R0, R0, c[0x0][0x2d0] ;  /* 0x0000b40000007a20 */ /* 0x000fe40000410000 */
[----:B------:R-:W-:Y:S01]  /*cd20*/  FFMA.FTZ R251, R19, c[0x0][0x2d0], -R4 ;  /* 0x0000b40013fb7a23 */ /* 0x000fe20000010804 */
[----:B------:R-:W-:Y:S01]  /*cd30*/  MUFU.EX2 R177, R6 ;  /* 0x0000000600b17308 */ /* 0x000fe20000000800 */
[----:B------:R-:W-:Y:S02]  /*cd40*/  FADD.FTZ R4, R9, R7 ;  /* 0x0000000709047221 */ /* 0x000fe40000010000 */
[----:B------:R-:W-:Y:S01]  /*cd50*/  FMUL.FTZ R9, R2, R161 ;  /* 0x000000a102097220 */ /* 0x000fe20000410000 */
[----:B------:R-:W-:Y:S01]  /*cd60*/  MOV R161, R30 ;  /* 0x0000001e00a17202 */ /* 0x000fe20000000f00 */
[----:B------:R-:W-:Y:S02]  /*cd70*/  FADD.FTZ R185, R8, R4 ;  /* 0x0000000408b97221 */ /* 0x000fe40000010000 */
[C---:B------:R-:W-:Y:S01]  /*cd80*/  FMUL.FTZ R4, R2.reuse, R164 ;  /* 0x000000a402047220 */ /* 0x040fe20000410000 */
[----:B------:R-:W-:Y:S01]  /*cd90*/  MOV R164, R14 ;  /* 0x0000000e00a47202 */ /* 0x000fe20000000f00 */
[C---:B------:R-:W-:Y:S01]  /*cda0*/  FMUL.FTZ R8, R2.reuse, R160 ;  /* 0x000000a002087220 */ /* 0x040fe20000410000 */
[----:B------:R-:W3:Y:S01]  /*cdb0*/  MUFU.EX2 R0, R0 ;  /* 0x0000000000007308 */ /* 0x000ee20000000800 */
[----:B------:R-:W-:Y:S01]  /*cdc0*/  MOV R160, R18 ;  /* 0x0000001200a07202 */ /* 0x000fe20000000f00 */
[----:B-1----:R-:W-:Y:S01]  /*cdd0*/  FMUL.FTZ R5, R2, R165 ;  /* 0x000000a502057220 */ /* 0x002fe20000410000 */
[----:B------:R-:W-:Y:S07]  /*cde0*/  MOV R165, R27 ;  /* 0x0000001b00a57202 */ /* 0x000fee0000000f00 */
[----:B------:R-:W1:Y:S01]  /*cdf0*/  MUFU.EX2 R2, R184 ;  /* 0x000000b800027308 */ /* 0x000e620000000800 */
[C---:B---3--:R-:W-:Y:S02]  /*ce00*/  FMUL.FTZ R7, R0.reuse, R167 ;  /* 0x000000a700077220 */ /* 0x048fe40000410000 */
[----:B------:R-:W3:Y:S01]  /*ce10*/  LDL R167, [R1+0x2c] ;  /* 0x00002c0001a77983 */ /* 0x000ee20000100800 */
[C---:B------:R-:W-:Y:S02]  /*ce20*/  FMUL.FTZ R34, R0.reuse, R138 ;  /* 0x0000008a00227220 */ /* 0x040fe40000410000 */
[C---:B------:R-:W-:Y:S02]  /*ce30*/  FMUL.FTZ R35, R0.reuse, R139 ;  /* 0x0000008b00237220 */ /* 0x040fe40000410000 */
[C---:B--2---:R-:W-:Y:S01]  /*ce40*/  FFMA.FTZ R6, R0.reuse, R179, R10 ;  /* 0x000000b300067223 */ /* 0x044fe2000001000a */
[----:B------:R-:W-:Y:S01]  /*ce50*/  F2FP.BF16.PACK_AB R179, R191, R249 ;  /* 0x000000f9bfb3723e */ /* 0x000fe200000010ff */
[C---:B------:R-:W-:Y:S02]  /*ce60*/  FMUL.FTZ R26, R0.reuse, R146 ;  /* 0x00000092001a7220 */ /* 0x040fe40000410000 */
[C---:B------:R-:W-:Y:S01]  /*ce70*/  FADD.FTZ R152, R177.reuse, R6 ;  /* 0x00000006b1987221 */ /* 0x040fe20000010000 */
[----:B------:R-:W-:Y:S01]  /*ce80*/  F2FP.BF16.PACK_AB R177, R177, R10 ;  /* 0x0000000ab1b1723e */ /* 0x000fe200000010ff */
[C---:B------:R-:W-:Y:S01]  /*ce90*/  FMUL.FTZ R6, R0.reuse, R166 ;  /* 0x000000a600067220 */ /* 0x040fe20000410000 */
[----:B------:R-:W2:Y:S01]  /*cea0*/  LDL R146, [R1+0x34] ;  /* 0x0000340001927983 */ /* 0x000ea20000100800 */
[C---:B------:R-:W-:Y:S01]  /*ceb0*/  FMUL.FTZ R10, R0.reuse, R162 ;  /* 0x000000a2000a7220 */ /* 0x040fe20000410000 */
[----:B------:R-:W-:Y:S01]  /*cec0*/  MOV R162, R144 ;  /* 0x0000009000a27202 */ /* 0x000fe20000000f00 */
[C---:B------:R-:W-:Y:S01]  /*ced0*/  FMUL.FTZ R11, R0.reuse, R163 ;  /* 0x000000a3000b7220 */ /* 0x040fe20000410000 */
[----:B------:R-:W1:Y:S01]  /*cee0*/  MUFU.EX2 R144, R183 ;  /* 0x000000b700907308 */ /* 0x000e620000000800 */
[C---:B------:R-:W-:Y:S01]  /*cef0*/  FMUL.FTZ R14, R0.reuse, R158 ;  /* 0x0000009e000e7220 */ /* 0x040fe20000410000 */
[----:B------:R-:W-:Y:S01]  /*cf00*/  MOV R163, R145 ;  /* 0x0000009100a37202 */ /* 0x000fe20000000f00 */
[C---:B------:R-:W-:Y:S01]  /*cf10*/  FMUL.FTZ R15, R0.reuse, R159 ;  /* 0x0000009f000f7220 */ /* 0x040fe20000410000 */
[----:B------:R-:W-:Y:S01]  /*cf20*/  MOV R166, R149 ;  /* 0x0000009500a67202 */ /* 0x000fe20000000f00 */
[C---:B------:R-:W-:Y:S01]  /*cf30*/  FMUL.FTZ R18, R0.reuse, R154 ;  /* 0x0000009a00127220 */ /* 0x040fe20000410000 */
[----:B------:R-:W-:Y:S01]  /*cf40*/  MOV R149, R134 ;  /* 0x0000008600957202 */ /* 0x000fe20000000f00 */
        /* <DEDUP_REMOVED lines=26> */
[----:B------:R1:W1:Y:S01]  /*d0f0*/  MUFU.EX2 R181, R251 ;  /* 0x000000fb00b57308 */ /* 0x0002620000000800 */
        /* <DEDUP_REMOVED lines=14> */
[----:B----4-:R-:W4:Y:S01]  /*d1e0*/  LDSM.16.MT88.4 R136, [R153] ;  /* 0x000000009988783b */ /* 0x010f220000004200 */
[C---:B------:R-:W-:Y:S02]  /*d1f0*/  FMUL.FTZ R98, R0.reuse, R98 ;  /* 0x0000006200627220 */ /* 0x040fe40000410000 */
[C---:B------:R-:W-:Y:S01]  /*d200*/  FMUL.FTZ R99, R0.reuse, R99 ;  /* 0x0000006300637220 */ /* 0x040fe20000410000 */
[----:B-1----:R-:W-:Y:S01]  /*d210*/  MOV R251, R156 ;  /* 0x0000009c00fb7202 */ /* 0x002fe20000000f00 */
        /* <DEDUP_REMOVED lines=16> */
[----:B------:R-:W-:Y:S01]  /*d320*/  FADD.FTZ R0, R133, R185 ;  /* 0x000000b985007221 */ /* 0x000fe20000010000 */
[C---:B----4-:R-:W-:Y:S05]  /*d330*/  HMMA.16816.F32.BF16 R4, R176.reuse, R136, R4 ;  /* 0x00000088b004723c */ /* 0x050fea0000041804 */
[----:B------:R-:W-:Y:S03]  /*d340*/  FADD.FTZ R0, R2, R0 ;  /* 0x0000000002007221 */ /* 0x000fe60000010000 */
[C---:B------:R-:W-:Y:S01]  /*d350*/  HMMA.16816.F32.BF16 R8, R176.reuse, R138, R8 ;  /* 0x0000008ab008723c */ /* 0x040fe20000041808 */
[----:B------:R-:W1:Y:S03]  /*d360*/  LDSM.16.MT88.4 R136, [R156] ;  /* 0x000000009c88783b */ /* 0x000e660000004200 */
[----:B------:R-:W-:Y:S04]  /*d370*/  FADD.FTZ R0, R144, R0 ;  /* 0x0000000090007221 */ /* 0x000fe80000010000 */
[----:B------:R-:W-:Y:S01]  /*d380*/  FADD.FTZ R0, R134, R0 ;  /* 0x0000000086007221 */ /* 0x000fe20000010000 */
[C---:B-1----:R-:W-:Y:S08]  /*d390*/  HMMA.16816.F32.BF16 R12, R176.reuse, R136, R12 ;  /* 0x00000088b00c723c */ /* 0x042ff0000004180c */
[C---:B------:R-:W-:Y:S01]  /*d3a0*/  HMMA.16816.F32.BF16 R16, R176.reuse, R138, R16 ;  /* 0x0000008ab010723c */ /* 0x040fe20000041810 */
[----:B---3--:R-:W1:Y:S03]  /*d3b0*/  LDSM.16.MT88.4 R136, [R167] ;  /* 0x00000000a788783b */ /* 0x008e660000004200 */
[----:B--2---:R-:W-:Y:S04]  /*d3c0*/  MOV R185, R146 ;  /* 0x0000009200b97202 */ /* 0x004fe80000000f00 */
[C---:B-1----:R-:W-:Y:S08]  /*d3d0*/  HMMA.16816.F32.BF16 R20, R176.reuse, R136, R20 ;  /* 0x00000088b014723c */ /* 0x042ff00000041814 */
[C---:B------:R-:W-:Y:S01]  /*d3e0*/  HMMA.16816.F32.BF16 R24, R176.reuse, R138, R24 ;  /* 0x0000008ab018723c */ /* 0x040fe20000041818 */
[----:B------:R-:W1:Y:S08]  /*d3f0*/  LDSM.16.MT88.4 R136, [R140] ;  /* 0x000000008c88783b */ /* 0x000e700000004200 */
[----:B------:R-:W-:Y:S01]  /*d400*/  LDSM.16.MT88.4 R140, [R153+0x800] ;  /* 0x00080000998c783b */ /* 0x000fe20000004200 */
        /* <DEDUP_REMOVED lines=39> */
[----:B------:R-:W1:Y:S03]  /*d680*/  MUFU.EX2 R133, R163 ;  /* 0x000000a300857308 */ /* 0x000e660000000800 */
[----:B------:R-:W-:Y:S03]  /*d690*/  F2FP.BF16.PACK_AB R137, R186, R187 ;  /* 0x000000bbba89723e */ /* 0x000fe600000010ff */
[----:B------:R-:W-:Y:S02]  /*d6a0*/  F2FP.BF16.PACK_AB R138, R134, R144 ;  /* 0x00000090868a723e */ /* 0x000fe400000010ff */
[----:B------:R-:W2:Y:S02]  /*d6b0*/  LDSM.16.MT88.4 R144, [R156+0x800] ;  /* 0x000800009c90783b */ /* 0x000ea40000004200 */
[----:B------:R-:W3:Y:S01]  /*d6c0*/  MUFU.EX2 R2, R162 ;  /* 0x000000a200027308 */ /* 0x000ee20000000800 */
[----:B------:R-:W-:Y:S02]  /*d6d0*/  F2FP.BF16.PACK_AB R139, R182, R183 ;  /* 0x000000b7b68b723e */ /* 0x000fe400000010ff */
[----:B------:R-:W-:Y:S05]  /*d6e0*/  F2FP.BF16.PACK_AB R177, R180, R181 ;  /* 0x000000b5b4b1723e */ /* 0x000fea00000010ff */
[C---:B------:R-:W-:Y:S02]  /*d6f0*/  HMMA.16816.F32.BF16 R4, R136.reuse, R140, R4 ;  /* 0x0000008c8804723c */ /* 0x040fe40000041804 */
[----:B------:R-:W-:Y:S03]  /*d700*/  MUFU.EX2 R178, R161 ;  /* 0x000000a100b27308 */ /* 0x000fe60000000800 */
[----:B-1----:R-:W-:Y:S03]  /*d710*/  FADD.FTZ R0, R133, R0 ;  /* 0x0000000085007221 */ /* 0x002fe60000010000 */
[C---:B------:R-:W-:Y:S01]  /*d720*/  HMMA.16816.F32.BF16 R8, R136.reuse, R142, R8 ;  /* 0x0000008e8808723c */ /* 0x040fe20000041808 */
[----:B------:R-:W1:Y:S03]  /*d730*/  LDSM.16.MT88.4 R140, [R167+0x800] ;  /* 0x00080000a78c783b */ /* 0x000e660000004200 */
[----:B------:R4:W4:Y:S01]  /*d740*/  MUFU.EX2 R134, R250 ;  /* 0x000000fa00867308 */ /* 0x0009220000000800 */
[----:B---3--:R-:W-:Y:S04]  /*d750*/  FADD.FTZ R0, R2, R0 ;  /* 0x0000000002007221 */ /* 0x008fe80000010000 */
[----:B------:R-:W-:Y:S05]  /*d760*/  FADD.FTZ R0, R148, R0 ;  /* 0x0000000094007221 */ /* 0x000fea0000010000 */
[----:B------:R-:W-:Y:S01]  /*d770*/  MUFU.EX2 R176, R166 ;  /* 0x000000a600b07308 */ /* 0x000fe20000000800 */
[C---:B--2---:R-:W-:Y:S03]  /*d780*/  HMMA.16816.F32.BF16 R12, R136.reuse, R144, R12 ;  /* 0x00000090880c723c */ /* 0x044fe6000004180c */
[----:B----4-:R-:W-:Y:S01]  /*d790*/  MOV R250, R167 ;  /* 0x000000a700fa7202 */ /* 0x010fe20000000f00 */
[C---:B------:R-:W-:Y:S04]  /*d7a0*/  FADD.FTZ R0, R134.reuse, R0 ;  /* 0x0000000086007221 */ /* 0x040fe80000010000 */
        /* <DEDUP_REMOVED lines=34> */
[----:B------:R1:W3:Y:S07]  /*d9d0*/  LDSM.16.MT88.4 R140, [R167+0x6800] ;  /* 0x00680000a78c783b */ /* 0x0002ee0000004200 */
[C---:B--2---:R-:W-:Y:S04]  /*d9e0*/  HMMA.16816.F32.BF16 R108, R136.reuse, R144, R108 ;  /* 0x00000090886c723c */ /* 0x044fe8000004186c */
[----:B-1----:R-:W-:Y:S04]  /*d9f0*/  MOV R167, R149 ;  /* 0x0000009500a77202 */ /* 0x002fe80000000f00 */
[C---:B------:R-:W-:Y:S01]  /*da00*/  HMMA.16816.F32.BF16 R112, R136.reuse, R146, R112 ;  /* 0x000000928870723c */ /* 0x040fe20000041870 */
[----:B------:R-:W1:Y:S07]  /*da10*/  LDSM.16.MT88.4 R144, [R185+0x6800] ;  /* 0x00680000b990783b */ /* 0x000e6e0000004200 */
[C---:B---3--:R-:W-:Y:S08]  /*da20*/  HMMA.16816.F32.BF16 R116, R136.reuse, R140, R116 ;  /* 0x0000008c8874723c */ /* 0x048ff00000041874 */
[C---:B------:R-:W-:Y:S01]  /*da30*/  HMMA.16816.F32.BF16 R120, R136.reuse, R142, R120 ;  /* 0x0000008e8878723c */ /* 0x040fe20000041878 */
[----:B------:R-:W2:Y:S07]  /*da40*/  LDSM.16.MT88.4 R140, [R153+0x1000] ;  /* 0x00100000998c783b */ /* 0x000eae0000004200 */
[C---:B-1----:R-:W-:Y:S08]  /*da50*/  HMMA.16816.F32.BF16 R124, R136.reuse, R144, R124 ;  /* 0x00000090887c723c */ /* 0x042ff0000004187c */
[----:B------:R-:W-:Y:S01]  /*da60*/  HMMA.16816.F32.BF16 R128, R136, R146, R128 ;  /* 0x000000928880723c */ /* 0x000fe20000041880 */
[----:B------:R-:W1:Y:S06]  /*da70*/  LDSM.16.MT88.4 R144, [R156+0x1000] ;  /* 0x001000009c90783b */ /* 0x000e6c0000004200 */
[----:B------:R-:W-:Y:S02]  /*da80*/  F2FP.BF16.PACK_AB R138, R134, R148 ;  /* 0x00000094868a723e */ /* 0x000fe400000010ff */
[----:B------:R-:W3:Y:S01]  /*da90*/  LDSM.16.MT88.4 R148, [R250+0x1000] ;  /* 0x00100000fa94783b */ /* 0x000ee20000004200 */
[----:B------:R-:W-:Y:S02]  /*daa0*/  MUFU.EX2 R134, R165 ;  /* 0x000000a500867308 */ /* 0x000fe40000000800 */
[----:B------:R-:W-:Y:S02]  /*dab0*/  F2FP.BF16.PACK_AB R136, R2, R133 ;  /* 0x000000850288723e */ /* 0x000fe400000010ff */
[----:B------:R-:W-:Y:S02]  /*dac0*/  F2FP.BF16.PACK_AB R137, R188, R189 ;  /* 0x000000bdbc89723e */ /* 0x000fe400000010ff */
[----:B------:R-:W-:Y:S04]  /*dad0*/  F2FP.BF16.PACK_AB R139, R248, R190 ;  /* 0x000000bef88b723e */ /* 0x000fe800000010ff */
[----:B------:R-:W4:Y:S03]  /*dae0*/  MUFU.EX2 R2, R167 ;  /* 0x000000a700027308 */ /* 0x000f260000000800 */
[C---:B--2---:R-:W-:Y:S07]  /*daf0*/  HMMA.16816.F32.BF16 R4, R136.reuse, R140, R4 ;  /* 0x0000008c8804723c */ /* 0x044fee0000041804 */
[----:B------:R-:W2:Y:S01]  /*db00*/  MUFU.EX2 R133, R157 ;  /* 0x0000009d00857308 */ /* 0x000ea20000000800 */
[C---:B------:R-:W-:Y:S01]  /*db10*/  HMMA.16816.F32.BF16 R8, R136.reuse, R142, R8 ;  /* 0x0000008e8808723c */ /* 0x040fe20000041808 */
[----:B------:R-:W3:Y:S07]  /*db20*/  LDSM.16.MT88.4 R140, [R185+0x1000] ;  /* 0x00100000b98c783b */ /* 0x000eee0000004200 */
[C---:B-1----:R-:W-:Y:S04]  /*db30*/  HMMA.16816.F32.BF16 R12, R136.reuse, R144, R12 ;  /* 0x00000090880c723c */ /* 0x042fe8000004180c */
[----:B----4-:R-:W-:Y:S04]  /*db40*/  FADD.FTZ R0, R2, R0 ;  /* 0x0000000002007221 */ /* 0x010fe80000010000 */
[C---:B------:R-:W-:Y:S01]  /*db50*/  FADD.FTZ R0, R176.reuse, R0 ;  /* 0x00000000b0007221 */ /* 0x040fe20000010000 */
[C---:B------:R-:W-:Y:S01]  /*db60*/  HMMA.16816.F32.BF16 R16, R136.reuse, R146, R16 ;  /* 0x000000928810723c */ /* 0x040fe20000041810 */
[----:B------:R-:W1:Y:S02]  /*db70*/  LDSM.16.MT88.4 R144, [R153+0x3000] ;  /* 0x003000009990783b */ /* 0x000e640000004200 */
[----:B------:R-:W-:Y:S01]  /*db80*/  F2FP.BF16.PACK_AB R176, R176, R2 ;  /* 0x00000002b0b0723e */ /* 0x000fe200000010ff */
[----:B------:R-:W-:Y:S01]  /*db90*/  FADD.FTZ R2, R249, R152 ;  /* 0x00000098f9027221 */ /* 0x000fe20000010000 */
[----:B------:R-:W-:Y:S01]  /*dba0*/  MOV R249, R153 ;  /* 0x0000009900f97202 */ /* 0x000fe20000000f00 */
[----:B--2---:R-:W-:Y:S02]  /*dbb0*/  FADD.FTZ R0, R133, R0 ;  /* 0x0000000085007221 */ /* 0x004fe40000010000 */
[C---:B---3--:R-:W-:Y:S02]  /*dbc0*/  HMMA.16816.F32.BF16 R20, R136.reuse, R148, R20 ;  /* 0x000000948814723c */ /* 0x048fe40000041814 */
[----:B------:R-:W-:Y:S02]  /*dbd0*/  LDSM.16.MT88.4 R160, [R249+0x1800] ;  /* 0x00180000f9a0783b */ /* 0x000fe40000004200 */
[C---:B------:R-:W-:Y:S01]  /*dbe0*/  FADD.FTZ R0, R178.reuse, R0 ;  /* 0x00000000b2007221 */ /* 0x040fe20000010000 */
[----:B------:R-:W-:Y:S02]  /*dbf0*/  F2FP.BF16.PACK_AB R178, R178, R133 ;  /* 0x00000085b2b2723e */ /* 0x000fe400000010ff */
[----:B------:R-:W2:Y:S01]  /*dc00*/  MUFU.EX2 R133, R164 ;  /* 0x000000a400857308 */ /* 0x000ea20000000800 */
[C---:B------:R-:W-:Y:S02]  /*dc10*/  HMMA.16816.F32.BF16 R24, R136.reuse, R150, R24 ;  /* 0x000000968818723c */ /* 0x040fe40000041818 */
[----:B------:R-:W4:Y:S06]  /*dc20*/  LDSM.16.MT88.4 R148, [R156+0x3000] ;  /* 0x003000009c94783b */ /* 0x000f2c0000004200 */
[C---:B------:R-:W-:Y:S02]  /*dc30*/  HMMA.16816.F32.BF16 R28, R136.reuse, R140, R28 ;  /* 0x0000008c881c723c */ /* 0x040fe4000004181c */
[----:B------:R4:W-:Y:S04]  /*dc40*/  STL [R1+0x78], R0 ;  /* 0x0000780001007387 */ /* 0x0009e80000100800 */
[----:B------:R-:W3:Y:S02]  /*dc50*/  LDL.LU R184, [R1+0x60] ;  /* 0x0000600001b87983 */ /* 0x000ee40000300800 */
[C---:B------:R-:W-:Y:S02]  /*dc60*/  HMMA.16816.F32.BF16 R32, R136.reuse, R142, R32 ;  /* 0x0000008e8820723c */ /* 0x040fe40000041820 */
[----:B------:R-:W4:Y:S02]  /*dc70*/  LDSM.16.MT88.4 R140, [R250+0x3000] ;  /* 0x00300000fa8c783b */ /* 0x000f240000004200 */
[----:B--2---:R-:W-:Y:S04]  /*dc80*/  F2FP.BF16.PACK_AB R179, R133, R134 ;  /* 0x0000008685b3723e */ /* 0x004fe800000010ff */
[C---:B-1----:R-:W-:Y:S08]  /*dc90*/  HMMA.16816.F32.BF16 R36, R136.reuse, R144, R36 ;  /* 0x000000908824723c */ /* 0x042ff00000041824 */
[C---:B------:R-:W-:Y:S01]  /*dca0*/  HMMA.16816.F32.BF16 R40, R136.reuse, R146, R40 ;  /* 0x000000928828723c */ /* 0x040fe20000041828 */
[----:B------:R-:W1:Y:S03]  /*dcb0*/  LDSM.16.MT88.4 R144, [R185+0x3000] ;  /* 0x00300000b990783b */ /* 0x000e660000004200 */
[----:B----4-:R-:W-:Y:S04]  /*dcc0*/  FADD.FTZ R0, R191, R2 ;  /* 0x00000002bf007221 */ /* 0x010fe80000010000 */
[----:B------:R-:W-:Y:S01]  /*dcd0*/  FADD.FTZ R0, R187, R0 ;  /* 0x00000000bb007221 */ /* 0x000fe20000010000 */
[C---:B------:R-:W-:Y:S03]  /*dce0*/  HMMA.16816.F32.BF16 R44, R136.reuse, R148, R44 ;  /* 0x00000094882c723c */ /* 0x040fe6000004182c */
[----:B------:R-:W-:Y:S04]  /*dcf0*/  FADD.FTZ R0, R186, R0 ;  /* 0x00000000ba007221 */ /* 0x000fe80000010000 */
[----:B------:R-:W-:Y:S01]  /*dd00*/  FADD.FTZ R0, R183, R0 ;  /* 0x00000000b7007221 */ /* 0x000fe20000010000 */
[C---:B------:R-:W-:Y:S01]  /*dd10*/  HMMA.16816.F32.BF16 R48, R136.reuse, R150, R48 ;  /* 0x000000968830723c */ /* 0x040fe20000041830 */
[----:B------:R-:W2:Y:S03]  /*dd20*/  LDSM.16.MT88.4 R148, [R153+0x5000] ;  /* 0x005000009994783b */ /* 0x000ea60000004200 */
[----:B------:R-:W-:Y:S04]  /*dd30*/  FADD.FTZ R0, R182, R0 ;  /* 0x00000000b6007221 */ /* 0x000fe80000010000 */
[C---:B------:R-:W-:Y:S04]  /*dd40*/  HMMA.16816.F32.BF16 R52, R136.reuse, R140, R52 ;  /* 0x0000008c8834723c */ /* 0x040fe80000041834 */
[----:B------:R-:W-:Y:S04]  /*dd50*/  FADD.FTZ R0, R189, R0 ;  /* 0x00000000bd007221 */ /* 0x000fe80000010000 */
[C---:B------:R-:W-:Y:S01]  /*dd60*/  HMMA.16816.F32.BF16 R56, R136.reuse, R142, R56 ;  /* 0x0000008e8838723c */ /* 0x040fe20000041838 */
[----:B------:R-:W4:Y:S03]  /*dd70*/  LDSM.16.MT88.4 R140, [R156+0x5000] ;  /* 0x005000009c8c783b */ /* 0x000f260000004200 */
[----:B------:R-:W-:Y:S04]  /*dd80*/  FADD.FTZ R0, R188, R0 ;  /* 0x00000000bc007221 */ /* 0x000fe80000010000 */
[C---:B-1----:R-:W-:Y:S04]  /*dd90*/  HMMA.16816.F32.BF16 R60, R136.reuse, R144, R60 ;  /* 0x00000090883c723c */ /* 0x042fe8000004183c */
[----:B------:R-:W-:Y:S04]  /*dda0*/  FADD.FTZ R0, R190, R0 ;  /* 0x00000000be007221 */ /* 0x000fe80000010000 */
[C---:B------:R-:W-:Y:S01]  /*ddb0*/  HMMA.16816.F32.BF16 R64, R136.reuse, R146, R64 ;  /* 0x000000928840723c */ /* 0x040fe20000041840 */
[----:B------:R-:W1:Y:S03]  /*ddc0*/  LDSM.16.MT88.4 R144, [R250+0x5000] ;  /* 0x00500000fa90783b */ /* 0x000e660000004200 */
[----:B------:R-:W-:Y:S04]  /*ddd0*/  FADD.FTZ R0, R248, R0 ;  /* 0x00000000f8007221 */ /* 0x000fe80000010000 */
[----:B------:R-:W-:Y:S01]  /*dde0*/  FADD.FTZ R0, R181, R0 ;  /* 0x00000000b5007221 */ /* 0x000fe20000010000 */
[C---:B--2---:R-:W-:Y:S03]  /*ddf0*/  HMMA.16816.F32.BF16 R68, R136.reuse, R148, R68 ;  /* 0x000000948844723c */ /* 0x044fe60000041844 */
[----:B------:R-:W-:Y:S04]  /*de00*/  FADD.FTZ R0, R180, R0 ;  /* 0x00000000b4007221 */ /* 0x000fe80000010000 */
[----:B------:R-:W-:Y:S01]  /*de10*/  FADD.FTZ R2, R134, R0 ;  /* 0x0000000086027221 */ /* 0x000fe20000010000 */
[C---:B------:R-:W-:Y:S01]  /*de20*/  HMMA.16816.F32.BF16 R72, R136.reuse, R150, R72 ;  /* 0x000000968848723c */ /* 0x040fe20000041848 */
[----:B------:R-:W2:Y:S03]  /*de30*/  LDSM.16.MT88.4 R148, [R185+0x5000] ;  /* 0x00500000b994783b */ /* 0x000ea60000004200 */
[----:B------:R-:W-:Y:S01]  /*de40*/  FADD.FTZ R2, R133, R2 ;  /* 0x0000000285027221 */ /* 0x000fe20000010000 */
[----:B------:R-:W-:Y:S02]  /*de50*/  MOV R133, R132 ;  /* 0x0000008400857202 */ /* 0x000fe40000000f00 */
[-C--:B------:R-:W-:Y:S01]  /*de60*/  MOV R134, R3.reuse ;  /* 0x0000000300867202 */ /* 0x080fe20000000f00 */
[C---:B----4-:R-:W-:Y:S08]  /*de70*/  HMMA.16816.F32.BF16 R76, R136.reuse, R140, R76 ;  /* 0x0000008c884c723c */ /* 0x050ff0000004184c */
[C---:B------:R-:W-:Y:S01]  /*de80*/  HMMA.16816.F32.BF16 R80, R136.reuse, R142, R80 ;  /* 0x0000008e8850723c */ /* 0x040fe20000041850 */
[----:B------:R-:W4:Y:S07]  /*de90*/  LDSM.16.MT88.4 R140, [R153+0x7000] ;  /* 0x00700000998c783b */ /* 0x000f2e0000004200 */
[C---:B-1----:R-:W-:Y:S01]  /*dea0*/  HMMA.16816.F32.BF16 R84, R136.reuse, R144, R84 ;  /* 0x000000908854723c */ /* 0x042fe20000041854 */
[----:B------:R-:W-:Y:S07]  /*deb0*/  LDSM.16.MT88.4 R152, [R251+0x1800] ;  /* 0x00180000fb98783b */ /* 0x000fee0000004200 */
[C---:B------:R-:W-:Y:S01]  /*dec0*/  HMMA.16816.F32.BF16 R88, R136.reuse, R146, R88 ;  /* 0x000000928858723c */ /* 0x040fe20000041858 */
[----:B------:R-:W1:Y:S07]  /*ded0*/  LDSM.16.MT88.4 R144, [R156+0x7000] ;  /* 0x007000009c90783b */ /* 0x000e6e0000004200 */
[C---:B--2---:R-:W-:Y:S08]  /*dee0*/  HMMA.16816.F32.BF16 R92, R136.reuse, R148, R92 ;  /* 0x00000094885c723c */ /* 0x044ff0000004185c */
[C---:B------:R-:W-:Y:S01]  /*def0*/  HMMA.16816.F32.BF16 R96, R136.reuse, R150, R96 ;  /* 0x000000968860723c */ /* 0x040fe20000041860 */
[----:B------:R-:W2:Y:S07]  /*df00*/  LDSM.16.MT88.4 R148, [R250+0x7000] ;  /* 0x00700000fa94783b */ /* 0x000eae0000004200 */
[C---:B----4-:R-:W-:Y:S08]  /*df10*/  HMMA.16816.F32.BF16 R100, R136.reuse, R140, R100 ;  /* 0x0000008c8864723c */ /* 0x050ff00000041864 */
[C---:B------:R-:W-:Y:S01]  /*df20*/  HMMA.16816.F32.BF16 R104, R136.reuse, R142, R104 ;  /* 0x0000008e8868723c */ /* 0x040fe20000041868 */
[----:B------:R-:W4:Y:S07]  /*df30*/  LDSM.16.MT88.4 R140, [R185+0x7000] ;  /* 0x00700000b98c783b */ /* 0x000f2e0000004200 */
[C---:B-1----:R-:W-:Y:S08]  /*df40*/  HMMA.16816.F32.BF16 R108, R136.reuse, R144, R108 ;  /* 0x00000090886c723c */ /* 0x042ff0000004186c */
[C---:B------:R-:W-:Y:S01]  /*df50*/  HMMA.16816.F32.BF16 R112, R136.reuse, R146, R112 ;  /* 0x000000928870723c */ /* 0x040fe20000041870 */
[----:B------:R-:W1:Y:S07]  /*df60*/  LDSM.16.MT88.4 R144, [R250+0x1800] ;  /* 0x00180000fa90783b */ /* 0x000e6e0000004200 */
[C---:B--2---:R-:W-:Y:S08]  /*df70*/  HMMA.16816.F32.BF16 R116, R136.reuse, R148, R116 ;  /* 0x000000948874723c */ /* 0x044ff00000041874 */
[C---:B------:R-:W-:Y:S08]  /*df80*/  HMMA.16816.F32.BF16 R120, R136.reuse, R150, R120 ;  /* 0x000000968878723c */ /* 0x040ff00000041878 */
[C---:B----4-:R-:W-:Y:S08]  /*df90*/  HMMA.16816.F32.BF16 R124, R136.reuse, R140, R124 ;  /* 0x0000008c887c723c */ /* 0x050ff0000004187c */
[----:B------:R-:W-:Y:S01]  /*dfa0*/  HMMA.16816.F32.BF16 R128, R136, R142, R128 ;  /* 0x0000008e8880723c */ /* 0x000fe20000041880 */
[----:B------:R-:W2:Y:S07]  /*dfb0*/  LDSM.16.MT88.4 R136, [R185+0x1800] ;  /* 0x00180000b988783b */ /* 0x000eae0000004200 */
[C---:B------:R-:W-:Y:S01]  /*dfc0*/  HMMA.16816.F32.BF16 R164, R176.reuse, R160, R4 ;  /* 0x000000a0b0a4723c */ /* 0x040fe20000041804 */
[----:B------:R-:W4:Y:S07]  /*dfd0*/  LDSM.16.MT88.4 R4, [R249+0x3800] ;  /* 0x00380000f904783b */ /* 0x000f2e0000004200 */
[C---:B------:R-:W-:Y:S01]  /*dfe0*/  HMMA.16816.F32.BF16 R160, R176.reuse, R162, R8 ;  /* 0x000000a2b0a0723c */ /* 0x040fe20000041808 */
[----:B------:R-:W4:Y:S07]  /*dff0*/  LDSM.16.MT88.4 R8, [R251+0x3800] ;  /* 0x00380000fb08783b */ /* 0x000f2e0000004200 */
[C---:B------:R-:W-:Y:S01]  /*e000*/  HMMA.16816.F32.BF16 R156, R176.reuse, R152, R12 ;  /* 0x00000098b09c723c */ /* 0x040fe2000004180c */
[----:B------:R-:W3:Y:S07]  /*e010*/  LDSM.16.MT88.4 R12, [R250+0x3800] ;  /* 0x00380000fa0c783b */ /* 0x000eee0000004200 */
[C---:B------:R-:W-:Y:S01]  /*e020*/  HMMA.16816.F32.BF16 R152, R176.reuse, R154, R16 ;  /* 0x0000009ab098723c */ /* 0x040fe20000041810 */
[----:B------:R-:W3:Y:S07]  /*e030*/  LDSM.16.MT88.4 R16, [R185+0x3800] ;  /* 0x00380000b910783b */ /* 0x000eee0000004200 */
[C---:B-1----:R-:W-:Y:S08]  /*e040*/  HMMA.16816.F32.BF16 R148, R176.reuse, R144, R20 ;  /* 0x00000090b094723c */ /* 0x042ff00000041814 */
[C---:B------:R-:W-:Y:S08]  /*e050*/  HMMA.16816.F32.BF16 R144, R176.reuse, R146, R24 ;  /* 0x00000092b090723c */ /* 0x040ff00000041818 */
[C---:B--2---:R-:W-:Y:S08]  /*e060*/  HMMA.16816.F32.BF16 R140, R176.reuse, R136, R28 ;  /* 0x00000088b08c723c */ /* 0x044ff0000004181c */
[C---:B------:R-:W-:Y:S08]  /*e070*/  HMMA.16816.F32.BF16 R136, R176.reuse, R138, R32 ;  /* 0x0000008ab088723c */ /* 0x040ff00000041820 */
[C---:B----4-:R-:W-:Y:S08]  /*e080*/  HMMA.16816.F32.BF16 R36, R176.reuse, R4, R36 ;  /* 0x00000004b024723c */ /* 0x050ff00000041824 */
[C---:B------:R-:W-:Y:S01]  /*e090*/  HMMA.16816.F32.BF16 R40, R176.reuse, R6, R40 ;  /* 0x00000006b028723c */ /* 0x040fe20000041828 */
[----:B------:R-:W1:Y:S07]  /*e0a0*/  LDSM.16.MT88.4 R4, [R249+0x5800] ;  /* 0x00580000f904783b */ /* 0x000e6e0000004200 */
[C---:B------:R-:W-:Y:S08]  /*e0b0*/  HMMA.16816.F32.BF16 R44, R176.reuse, R8, R44 ;  /* 0x00000008b02c723c */ /* 0x040ff0000004182c */
[C---:B------:R-:W-:Y:S01]  /*e0c0*/  HMMA.16816.F32.BF16 R48, R176.reuse, R10, R48 ;  /* 0x0000000ab030723c */ /* 0x040fe20000041830 */
[----:B------:R-:W2:Y:S03]  /*e0d0*/  LDSM.16.MT88.4 R8, [R251+0x5800] ;  /* 0x00580000fb08783b */ /* 0x000ea60000004200 */
[C---:B---3--:R-:W-:Y:S02]  /*e0e0*/  IADD3 R0, R184.reuse, -0x1, RZ ;  /* 0xffffffffb8007810 */ /* 0x048fe40007ffe0ff */
[----:B------:R-:W-:Y:S02]  /*e0f0*/  ISETP.GT.AND P0, PT, R184, RZ, PT ;  /* 0x000000ffb800720c */ /* 0x000fe40003f04270 */
[C---:B------:R-:W-:Y:S01]  /*e100*/  HMMA.16816.F32.BF16 R52, R176.reuse, R12, R52 ;  /* 0x0000000cb034723c */ /* 0x040fe20000041834 */
[----:B------:R-:W-:Y:S04]  /*e110*/  STL [R1+0x60], R0 ;  /* 0x0000600001007387 */ /* 0x000fe80000100800 */
[----:B------:R-:W-:Y:S03]  /*e120*/  STL [R1+0x74], R2 ;  /* 0x0000740201007387 */ /* 0x000fe60000100800 */
        /* <DEDUP_REMOVED lines=23> */
[C---:B----4-:R-:W-:Y:S07]  /*e2a0*/  HMMA.16816.F32.BF16 R124, R176.reuse, R16, R124 ;  /* 0x00000010b07c723c */ /* 0x050fee000004187c */
[----:B------:R-:W-:Y:S01]  /*e2b0*/  MOV R16, R3 ;  /* 0x0000000300107202 */ /* 0x000fe20000000f00 */
[----:B------:R-:W-:Y:S01]  /*e2c0*/  HMMA.16816.F32.BF16 R128, R176, R18, R128 ;  /* 0x00000012b080723c */ /* 0x000fe20000041880 */
[----:B------:R-:W-:Y:S07]  /*e2d0*/  @!UPT UIADD3 URZ, URZ, URZ, URZ ;  /* 0x0000003f3f3ff290 */ /* 0x000fee000fffe03f */
[----:B------:R-:W-:-:S11]  /*e2e0*/  @P0 BRA `(.L_x_542) ;  /* 0xffffc00000000947 */ /* 0x000fd6000383ffff */
.L_x_535:
[----:B------:R-:W-:Y:S05]  /*e2f0*/  BRA.DIV ~URZ, `(.L_x_543) ;  /* 0x00004ac27f007947 */ /* 0x000fea000b800000 */
[----:B------:R-:W2:Y:S04]  /*e300*/  LDL R0, [R1+0x78] ;  /* 0x0000780001007983 */ /* 0x000ea80000100800 */
[----:B--2---:R1:W2:Y:S02]  /*e310*/  SHFL.BFLY PT, R5, R0, 0x2, 0x1f ;  /* 0x0c401f0000057f89 */ /* 0x0042a400000e0000 */
.L_x_589:
[----:B-1----:R-:W3:Y:S02]  /*e320*/  LDL.LU R0, [R1+0x78] ;  /* 0x0000780001007983 */ /* 0x002ee40000300800 */
[----:B--23--:R-:W-:Y:S01]  /*e330*/  FADD.FTZ R5, R5, R0 ;  /* 0x0000000005057221 */ /* 0x00cfe20000010000 */
[----:B------:R-:W-:Y:S05]  /*e340*/  BRA.DIV ~URZ, `(.L_x_544) ;  /* 0x00004ad27f007947 */ /* 0x000fea000b800000 */
[----:B------:R-:W2:Y:S04]  /*e350*/  LDL.LU R2, [R1+0x74] ;  /* 0x0000740001027983 */ /* 0x000ea80000300800 */
[----:B------:R-:W1:Y:S02]  /*e360*/  SHFL.BFLY PT, R0, R5, 0x1, 0x1f ;  /* 0x0c201f0005007f89 */ /* 0x000e6400000e0000 */
[----:B-1----:R-:W-:-:S02]  /*e370*/  FADD.FTZ R5, R5, R0 ;  /* 0x0000000005057221 */ /* 0x002fc40000010000 */
[----:B--2---:R-:W1:Y:S02]  /*e380*/  SHFL.BFLY PT, R4, R2, 0x2, 0x1f ;  /* 0x0c401f0002047f89 */ /* 0x004e6400000e0000 */
[----:B-1----:R-:W-:-:S05]  /*e390*/  FADD.FTZ R4, R4, R2 ;  /* 0x0000000204047221 */ /* 0x002fca0000010000 */
[----:B------:R1:W2:Y:S02]  /*e3a0*/  SHFL.BFLY PT, R3, R4, 0x1, 0x1f ;  /* 0x0c201f0004037f89 */ /* 0x0002a400000e0000 */
.L_x_590:
[----:B------:R-:W-:Y:S01]  /*e3b0*/  FSETP.NE.FTZ.AND P1, PT, R5, RZ, PT ;  /* 0x000000ff0500720b */ /* 0x000fe20003f35000 */
[----:B--2---:R-:W-:Y:S01]  /*e3c0*/  FADD.FTZ R3, R3, R4 ;  /* 0x0000000403037221 */ /* 0x004fe20000010000 */
[----:B------:R-:W-:Y:S02]  /*e3d0*/  MOV R2, RZ ;  /* 0x000000ff00027202 */ /* 0x000fe40000000f00 */
[----:B------:R-:W-:Y:S02]  /*e3e0*/  MOV R0, RZ ;  /* 0x000000ff00007202 */ /* 0x000fe40000000f00 */
[----:B------:R-:W-:Y:S02]  /*e3f0*/  FSETP.NE.FTZ.AND P0, PT, R3, RZ, PT ;  /* 0x000000ff0300720b */ /* 0x000fe40003f15000 */
[----:B------:R-:W-:-:S05]  /*e400*/  MOV R173, 0xff800000 ;  /* 0xff80000000ad7802 */ /* 0x000fca0000000f00 */
[----:B------:R-:W2:Y:S01]  /*e410*/  @P1 MUFU.RCP R2, R5 ;  /* 0x0000000500021308 */ /* 0x000ea20000001000 */
[----:B-1----:R-:W-:-:S05]  /*e420*/  @P1 MOV R4, 0x3f317218 ;  /* 0x3f31721800041802 */ /* 0x002fca0000000f00 */
[----:B------:R-:W-:Y:S02]  /*e430*/  @P1 FMUL.FTZ R4, R4, c[0x0][0x2d0] ;  /* 0x0000b40004041a20 */ /* 0x000fe40000410000 */
[----:B------:R-:W1:Y:S01]  /*e440*/  @P1 MUFU.LG2 R5, R5 ;  /* 0x0000000500051308 */ /* 0x000e620000000c00 */
[----:B--2---:R-:W-:-:S07]  /*e450*/  FMUL.FTZ R133, R2, R36 ;  /* 0x0000002402857220 */ /* 0x004fce0000410000 */
[----:B------:R-:W2:Y:S01]  /*e460*/  @P0 MUFU.RCP R0, R3 ;  /* 0x0000000300000308 */ /* 0x000ea20000001000 */
        /* <DEDUP_REMOVED lines=30> */
[C---:B------:R-:W-:Y:S01]  /*e650*/  FMUL.FTZ R34, R2.reuse, R65 ;  /* 0x0000004102227220 */ /* 0x040fe20000410000 */
[----:B------:R-:W-:Y:S01]  /*e660*/  MOV R65, 0xff800000 ;  /* 0xff80000000417802 */ /* 0x000fe20000000f00 */
        /* <DEDUP_REMOVED lines=32> */
[----:B------:R3:W4:Y:S01]  /*e870*/  @P0 MUFU.LG2 R2, R3 ;  /* 0x0000000300020308 */ /* 0x0007220000000c00 */
[----:B-1----:R-:W-:Y:S02]  /*e880*/  @P1 FMUL.FTZ R5, R5, 0.69314718246459960938 ;  /* 0x3f31721805051820 */ /* 0x002fe40000410000 */
[----:B--2---:R-:W-:Y:S01]  /*e890*/  FMUL.FTZ R6, R0, R46 ;  /* 0x0000002e00067220 */ /* 0x004fe20000410000 */
[----:B------:R-:W-:Y:S01]  /*e8a0*/  MOV R46, 0x1 ;  /* 0x00000001002e7802 */ /* 0x000fe20000000f00 */
[----:B------:R-:W-:-:S02]  /*e8b0*/  @P1 FFMA.FTZ R173, R4, R132, R5 ;  /* 0x0000008404ad1223 */ /* 0x000fc40000010005 */
[C---:B------:R-:W-:Y:S02]  /*e8c0*/  FMUL.FTZ R45, R0.reuse, R43 ;  /* 0x0000002b002d7220 */ /* 0x040fe40000410000 */
[C---:B------:R-:W-:Y:S02]  /*e8d0*/  FMUL.FTZ R166, R0.reuse, R166 ;  /* 0x000000a600a67220 */ /* 0x040fe40000410000 */
[C---:B------:R-:W-:Y:S02]  /*e8e0*/  FMUL.FTZ R167, R0.reuse, R167 ;  /* 0x000000a700a77220 */ /* 0x040fe40000410000 */
[C---:B------:R-:W-:Y:S02]  /*e8f0*/  FMUL.FTZ R162, R0.reuse, R162 ;  /* 0x000000a200a27220 */ /* 0x040fe40000410000 */
[----:B------:R-:W-:Y:S01]  /*e900*/  FMUL.FTZ R61, R0, R163 ;  /* 0x000000a3003d7220 */ /* 0x000fe20000410000 */
[----:B---3--:R-:W-:Y:S01]  /*e910*/  @P0 MOV R3, 0x3f317218 ;  /* 0x3f31721800030802 */ /* 0x008fe20000000f00 */
[----:B----4-:R-:W-:-:S02]  /*e920*/  @P0 FMUL.FTZ R2, R2, 0.69314718246459960938 ;  /* 0x3f31721802020820 */ /* 0x010fc40000410000 */
[C---:B------:R-:W-:Y:S02]  /*e930*/  FMUL.FTZ R158, R0.reuse, R158 ;  /* 0x0000009e009e7220 */ /* 0x040fe40000410000 */
[----:B------:R-:W-:Y:S02]  /*e940*/  @P0 FMUL.FTZ R3, R3, c[0x0][0x2d0] ;  /* 0x0000b40003030a20 */ /* 0x000fe40000410000 */
        /* <DEDUP_REMOVED lines=56> */
[----:B------:R-:W-:Y:S01]  /*ecd0*/  FMUL.FTZ R131, R0, R131 ;  /* 0x0000008300837220 */ /* 0x000fe20000410000 */
[----:B------:R-:W-:Y:S01]  /*ece0*/  PRMT R0, R46, 0x7610, R0 ;  /* 0x000076102e007816 */ /* 0x000fe20000000000 */
[----:B------:R-:W-:-:S02]  /*ecf0*/  @P0 FFMA.FTZ R65, R3, R16, R2 ;  /* 0x0000001003410223 */ /* 0x000fc40000010002 */
.L_x_516:
[----:B------:R2:W5:Y:S01]  /*ed00*/  LDL R48, [R1+0xc4] ;  /* 0x0000c40001307983 */ /* 0x0005620000100800 */
[----:B------:R-:W-:Y:S03]  /*ed10*/  BSSY B0, `(.L_x_545) ;  /* 0x0000012000007945 */ /* 0x000fe60003800000 */
[----:B------:R-:W3:Y:S02]  /*ed20*/  S2R R69, SR_TID.X ;  /* 0x0000000000457919 */ /* 0x000ee40000002100 */
[----:B---3--:R-:W-:-:S13]  /*ed30*/  LOP3.LUT P0, RZ, R69, 0xff, RZ, 0xc0, !PT ;  /* 0x000000ff45ff7812 */ /* 0x008fda000780c0ff */
[----:B------:R-:W-:Y:S05]  /*ed40*/  @P0 BRA `(.L_x_546) ;  /* 0x000000e000000947 */ /* 0x000fea0003800000 */
[----:B-12---:R-:W1:Y:S01]  /*ed50*/  S2R R16, SR_LANEID ;  /* 0x0000000000107919 */ /* 0x006e620000000000 */
[----:B------:R-:W-:Y:S01]  /*ed60*/  VOTEU.ANY UR4, UPT, PT ;  /* 0x0000000000047886 */ /* 0x000fe200038e0100 */
[----:B------:R-:W-:Y:S01]  /*ed70*/  IMAD.MOV.U32 R46, RZ, RZ, c[0x0][0x580] ;  /* 0x00016000ff2e7624 */ /* 0x000fe200078e00ff */
[----:B------:R-:W1:Y:S01]  /*ed80*/  FLO.U32 R3, UR4 ;  /* 0x0000000400037d00 */ /* 0x000e6200080e0000 */
[----:B------:R-:W-:-:S07]  /*ed90*/  IMAD.MOV.U32 R47, RZ, RZ, c[0x0][0x584] ;  /* 0x00016100ff2f7624 */ /* 0x000fce00078e00ff */
[----:B------:R-:W2:Y:S01]  /*eda0*/  POPC R2, UR4 ;  /* 0x0000000400027d09 */ /* 0x000ea20008000000 */
[----:B-1----:R-:W-:-:S13]  /*edb0*/  ISETP.EQ.U32.AND P0, PT, R3, R16, PT ;  /* 0x000000100300720c */ /* 0x002fda0003f02070 */
[----:B--2---:R-:W2:Y:S04]  /*edc0*/  @P0 ATOMG.E.ADD.STRONG.GPU PT, R2, [R46.64], R2 ;  /* 0x000000022e0209a8 */ /* 0x004ea800081ee1c6 */
[----:B------:R-:W1:Y:S04]  /*edd0*/  S2R R16, SR_LTMASK ;  /* 0x0000000000107919 */ /* 0x000e680000003900 */
[----:B--2---:R1:W2:Y:S02]  /*ede0*/  SHFL.IDX PT, R3, R2, R3, 0x1f ;  /* 0x00001f0302037589 */ /* 0x0042a400000e0000 */
[----:B-1----:R-:W-:-:S06]  /*edf0*/  LOP3.LUT R2, R16, UR4, RZ, 0xc0, !PT ;  /* 0x0000000410027c12 */ /* 0x002fcc000f8ec0ff */
[----:B------:R-:W2:Y:S02]  /*ee00*/  POPC R2, R2 ;  /* 0x0000000200027309 */ /* 0x000ea40000000000 */
[----:B--2--5:R-:W-:-:S05]  /*ee10*/  IADD3 R48, R3, c[0x0][0xc], R2 ;  /* 0x0000030003307a10 */ /* 0x024fca0007ffe002 */
[----:B------:R1:W-:Y:S02]  /*ee20*/  STL [R1+0xc4], R48 ;  /* 0x0000c43001007387 */ /* 0x0003e40000100800 */
.L_x_546:
[----:B--2---:R-:W-:Y:S05]  /*ee30*/  BSYNC B0 ;  /* 0x0000000000007941 */ /* 0x004fea0003800000 */
.L_x_545:
[----:B------:R-:W-:Y:S01]  /*ee40*/  PRMT R0, R0, 0x9910, RZ ;  /* 0x0000991000007816 */ /* 0x000fe200000000ff */
[----:B------:R-:W-:Y:S01]  /*ee50*/  BSSY B1, `(.L_x_547) ;  /* 0x000022f000017945 */ /* 0x000fe20003800000 */
[----:B-----5:R-:W-:Y:S02]  /*ee60*/  IMAD.MOV.U32 R81, RZ, RZ, R48 ;  /* 0x000000ffff517224 */ /* 0x020fe400078e0030 */
[----:B------:R-:W-:-:S13]  /*ee70*/  ISETP.NE.AND P0, PT, R0, RZ, PT ;  /* 0x000000ff0000720c */ /* 0x000fda0003f05270 */
[----:B------:R-:W-:Y:S05]  /*ee80*/  @!P0 BRA `(.L_x_548) ;  /* 0x000015c000008947 */ /* 0x000fea0003800000 */
[----:B------:R-:W2:Y:S04]  /*ee90*/  LDL R87, [R1+0xc8] ;  /* 0x0000c80001577983 */ /* 0x000ea80000100800 */
[----:B------:R-:W3:Y:S04]  /*eea0*/  LDL R83, [R1+0xcc] ;  /* 0x0000cc0001537983 */ /* 0x000ee80000100800 */
[----:B------:R-:W4:Y:S04]  /*eeb0*/  LDL R79, [R1+0xd4] ;  /* 0x0000d400014f7983 */ /* 0x000f280000100800 */
[----:B------:R-:W5:Y:S04]  /*eec0*/  LDL R77, [R1+0xd0] ;  /* 0x0000d000014d7983 */ /* 0x000f680000100800 */
[----:B------:R-:W4:Y:S04]  /*eed0*/  LDL R75, [R1+0xe4] ;  /* 0x0000e400014b7983 */ /* 0x000f280000100800 */
[----:B------:R-:W5:Y:S04]  /*eee0*/  LDL R73, [R1+0xdc] ;  /* 0x0000dc0001497983 */ /* 0x000f680000100800 */
[----:B------:R-:W5:Y:S04]  /*eef0*/  LDL R71, [R1+0xe0] ;  /* 0x0000e00001477983 */ /* 0x000f680000100800 */
[----:B------:R-:W5:Y:S01]  /*ef00*/  LDL R67, [R1+0xd8] ;  /* 0x0000d80001437983 */ /* 0x000f620000100800 */
[----:B------:R-:W-:Y:S01]  /*ef10*/  WARPSYNC 0xffffffff ;  /* 0xffffffff00007948 */ /* 0x000fe20003800000 */
[----:B------:R-:W-:-:S02]  /*ef20*/  F2FP.BF16.PACK_AB R64, R165, R164 ;  /* 0x000000a4a540723e */ /* 0x000fc400000010ff */
[----:B------:R-:W-:Y:S01]  /*ef30*/  BAR.SYNC.DEFER_BLOCKING 0x1, 0x100 ;  /* 0x0044000000007b1d */ /* 0x000fe20000010000 */
[----:B------:R-:W-:Y:S02]  /*ef40*/  F2FP.BF16.PACK_AB R63, R167, R166 ;  /* 0x000000a6a73f723e */ /* 0x000fe400000010ff */
[----:B------:R-:W-:Y:S02]  /*ef50*/  F2FP.BF16.PACK_AB R62, R161, R160 ;  /* 0x000000a0a13e723e */ /* 0x000fe400000010ff */
[----:B------:R-:W-:Y:S02]  /*ef60*/  F2FP.BF16.PACK_AB R61, R61, R162 ;  /* 0x000000a23d3d723e */ /* 0x000fe400000010ff */
[----:B------:R-:W-:Y:S02]  /*ef70*/  F2FP.BF16.PACK_AB R60, R157, R156 ;  /* 0x0000009c9d3c723e */ /* 0x000fe400000010ff */
[----:B------:R-:W-:Y:S02]  /*ef80*/  F2FP.BF16.PACK_AB R59, R159, R158 ;  /* 0x0000009e9f3b723e */ /* 0x000fe400000010ff */
[----:B------:R-:W-:-:S02]  /*ef90*/  F2FP.BF16.PACK_AB R58, R153, R152 ;  /* 0x00000098993a723e */ /* 0x000fc400000010ff */
[----:B------:R-:W-:Y:S02]  /*efa0*/  F2FP.BF16.PACK_AB R57, R57, R154 ;  /* 0x0000009a3939723e */ /* 0x000fe400000010ff */
[----:B------:R-:W-:Y:S02]  /*efb0*/  F2FP.BF16.PACK_AB R56, R149, R148 ;  /* 0x000000949538723e */ /* 0x000fe400000010ff */
[----:B------:R-:W-:Y:S02]  /*efc0*/  F2FP.BF16.PACK_AB R55, R151, R150 ;  /* 0x000000969737723e */ /* 0x000fe400000010ff */
[----:B------:R-:W-:Y:S02]  /*efd0*/  F2FP.BF16.PACK_AB R54, R145, R144 ;  /* 0x000000909136723e */ /* 0x000fe400000010ff */
[----:B------:R-:W-:Y:S02]  /*efe0*/  F2FP.BF16.PACK_AB R53, R53, R146 ;  /* 0x000000923535723e */ /* 0x000fe400000010ff */
[----:B------:R-:W-:-:S02]  /*eff0*/  F2FP.BF16.PACK_AB R52, R141, R140 ;  /* 0x0000008c8d34723e */ /* 0x000fc400000010ff */
[----:B------:R-:W-:Y:S02]  /*f000*/  F2FP.BF16.PACK_AB R51, R143, R142 ;  /* 0x0000008e8f33723e */ /* 0x000fe400000010ff */
[----:B-1----:R-:W-:Y:S02]  /*f010*/  F2FP.BF16.PACK_AB R50, R137, R136 ;  /* 0x000000888932723e */ /* 0x002fe400000010ff */
        /* <DEDUP_REMOVED lines=48> */
[----:B------:R-:W-:Y:S01]  /*f320*/  F2FP.BF16.PACK_AB R0, R131, R130 ;  /* 0x000000828300723e */ /* 0x000fe200000010ff */
[----:B--2---:R1:W-:Y:S04]  /*f330*/  STS [R87], R64 ;  /* 0x0000004057007388 */ /* 0x0043e80000000800 */
[----:B------:R1:W-:Y:S04]  /*f340*/  STS [R87+0x400], R63 ;  /* 0x0004003f57007388 */ /* 0x0003e80000000800 */
[----:B---3--:R1:W-:Y:S04]  /*f350*/  STS [R83], R62 ;  /* 0x0000003e53007388 */ /* 0x0083e80000000800 */
[----:B------:R1:W-:Y:S04]  /*f360*/  STS [R83+0x400], R61 ;  /* 0x0004003d53007388 */ /* 0x0003e80000000800 */
[----:B----4-:R1:W-:Y:S04]  /*f370*/  STS [R79], R60 ;  /* 0x0000003c4f007388 */ /* 0x0103e80000000800 */
[----:B------:R1:W-:Y:S04]  /*f380*/  STS [R79+0x400], R59 ;  /* 0x0004003b4f007388 */ /* 0x0003e80000000800 */
[----:B-----5:R1:W-:Y:S04]  /*f390*/  STS [R77], R58 ;  /* 0x0000003a4d007388 */ /* 0x0203e80000000800 */
[----:B------:R1:W-:Y:S04]  /*f3a0*/  STS [R77+0x400], R57 ;  /* 0x000400394d007388 */ /* 0x0003e80000000800 */
[----:B------:R1:W-:Y:S04]  /*f3b0*/  STS [R75], R56 ;  /* 0x000000384b007388 */ /* 0x0003e80000000800 */
[----:B------:R1:W-:Y:S04]  /*f3c0*/  STS [R75+0x400], R55 ;  /* 0x000400374b007388 */ /* 0x0003e80000000800 */
[----:B------:R1:W-:Y:S04]  /*f3d0*/  STS [R73], R54 ;  /* 0x0000003649007388 */ /* 0x0003e80000000800 */
[----:B------:R1:W-:Y:S04]  /*f3e0*/  STS [R73+0x400], R53 ;  /* 0x0004003549007388 */ /* 0x0003e80000000800 */
[----:B------:R1:W-:Y:S04]  /*f3f0*/  STS [R71], R52 ;  /* 0x0000003447007388 */ /* 0x0003e80000000800 */
[----:B------:R1:W-:Y:S04]  /*f400*/  STS [R71+0x400], R51 ;  /* 0x0004003347007388 */ /* 0x0003e80000000800 */
[----:B------:R1:W-:Y:S04]  /*f410*/  STS [R67], R50 ;  /* 0x0000003243007388 */ /* 0x0003e80000000800 */
        /* <DEDUP_REMOVED lines=49> */
[----:B------:R-:W-:Y:S06]  /*f730*/  BAR.SYNC.DEFER_BLOCKING 0x1, 0x100 ;  /* 0x0044000000007b1d */ /* 0x000fec0000010000 */
[----:B------:R-:W-:Y:S05]  /*f740*/  BRA.CONV ~URZ, `(.L_x_549) ;  /* 0x000000837f007947 */ /* 0x000fea000b800000 */
[----:B------:R2:W-:Y:S01]  /*f750*/  STL [R1+0x64], RZ ;  /* 0x000064ff01007387 */ /* 0x0005e20000100800 */
[----:B-1----:R-:W-:Y:S01]  /*f760*/  SHF.R.S32.HI R67, RZ, 0x1f, R69 ;  /* 0x0000001fff437819 */ /* 0x002fe20000011445 */
[----:B------:R-:W-:Y:S01]  /*f770*/  IMAD.MOV.U32 R3, RZ, RZ, 0x1f ;  /* 0x0000001fff037424 */ /* 0x000fe200078e00ff */
[----:B------:R-:W-:-:S02]  /*f780*/  MOV R2, 0xf7d0 ;  /* 0x0000f7d000027802 */ /* 0x000fc40000000f00 */
[----:B------:R-:W-:-:S04]  /*f790*/  LEA.HI R67, R67, R69, RZ, 0x7 ;  /* 0x0000004543437211 */ /* 0x000fc800078f38ff */
[----:B------:R-:W-:-:S05]  /*f7a0*/  SHF.R.S32.HI R67, RZ, 0x7, R67 ;  /* 0x00000007ff437819 */ /* 0x000fca0000011443 */
[----:B------:R-:W-:Y:S02]  /*f7b0*/  IMAD.MOV.U32 R7, RZ, RZ, R67 ;  /* 0x000000ffff077224 */ /* 0x000fe400078e0043 */
[----:B--2---:R-:W-:Y:S05]  /*f7c0*/  CALL.REL.NOINC `($__internal_3_$__cuda_sm70_shflsync_idx_p) ;  /* 0x00003c0000007944 */ /* 0x004fea0003c00000 */
.L_x_549:
[----:B-1----:R-:W2:Y:S04]  /*f7d0*/  LDL R2, [R1+0xbc] ;  /* 0x0000bc0001027983 */ /* 0x002ea80000100800 */
[----:B------:R-:W3:Y:S04]  /*f7e0*/  LDL R14, [R1+0x7c] ;  /* 0x00007c00010e7983 */ /* 0x000ee80000100800 */
[----:B------:R-:W4:Y:S04]  /*f7f0*/  LDL.LU R10, [R1+0xb8] ;  /* 0x0000b800010a7983 */ /* 0x000f280000300800 */
[----:B------:R-:W2:Y:S04]  /*f800*/  LDL.LU R12, [R1+0xb4] ;  /* 0x0000b400010c7983 */ /* 0x000ea80000300800 */
[----:B------:R-:W2:Y:S01]  /*f810*/  LDL.LU R17, [R1+0xb0] ;  /* 0x0000b00001117983 */ /* 0x000ea20000300800 */
[----:B-----5:R-:W-:-:S03]  /*f820*/  IMAD.MOV.U32 R0, RZ, RZ, 0x1 ;  /* 0x00000001ff007424 */ /* 0x020fc600078e00ff */
[----:B------:R-:W3:Y:S02]  /*f830*/  LDL R13, [R1+0xfc] ;  /* 0x0000fc00010d7983 */ /* 0x000ee40000100800 */
[----:B------:R-:W-:Y:S02]  /*f840*/  ISETP.NE.AND P0, PT, R0, c[0x0][0x4e8], PT ;  /* 0x00013a0000007a0c */ /* 0x000fe40003f05270 */
[----:B------:R-:W3:Y:S04]  /*f850*/  LDL R16, [R1+0x4c] ;  /* 0x00004c0001107983 */ /* 0x000ee80000100800 */
[----:B------:R-:W1:Y:S04]  /*f860*/  S2R R15, SR_TID.X ;  /* 0x00000000000f7919 */ /* 0x000e680000002100 */
[----:B------:R1:W5:Y:S04]  /*f870*/  LDL R87, [R1+0xf4] ;  /* 0x0000f40001577983 */ /* 0x0003680000100800 */
[----:B------:R1:W5:Y:S04]  /*f880*/  LDL R86, [R1+0x54] ;  /* 0x0000540001567983 */ /* 0x0003680000100800 */
[----:B------:R1:W5:Y:S04]  /*f890*/  LDL R85, [R1+0xf0] ;  /* 0x0000f00001557983 */ /* 0x0003680000100800 */
[----:B------:R1:W5:Y:S04]  /*f8a0*/  LDL R84, [R1+0x6c] ;  /* 0x00006c0001547983 */ /* 0x0003680000100800 */
[----:B------:R1:W5:Y:S04]  /*f8b0*/  LDL R83, [R1+0xec] ;  /* 0x0000ec0001537983 */ /* 0x0003680000100800 */
[----:B------:R1:W5:Y:S04]  /*f8c0*/  LDL R82, [R1+0x68] ;  /* 0x0000680001527983 */ /* 0x0003680000100800 */
[----:B------:R1:W5:Y:S01]  /*f8d0*/  LDL R80, [R1+0xe8] ;  /* 0x0000e80001507983 */ /* 0x0003620000100800 */
[----:B----4-:R-:W-:-:S05]  /*f8e0*/  SHF.R.S32.HI R5, RZ, 0x1f, R10 ;  /* 0x0000001fff057819 */ /* 0x010fca000001140a */
[----:B------:R-:W-:Y:S01]  /*f8f0*/  IMAD R6, R5, c[0x0][0x490], RZ ;  /* 0x0001240005067a24 */ /* 0x000fe200078e02ff */
[----:B--2---:R-:W-:Y:S01]  /*f900*/  IADD3 R4, R2, R17, RZ ;  /* 0x0000001102047210 */ /* 0x004fe20007ffe0ff */
[----:B------:R-:W-:-:S04]  /*f910*/  IMAD.WIDE.U32 R2, R10, c[0x0][0x490], RZ ;  /* 0x000124000a027a25 */ /* 0x000fc800078e00ff */
[----:B------:R-:W-:-:S04]  /*f920*/  @P0 IMAD.HI.U32 R7, R4, c[0x0][0x4ec], RZ ;  /* 0x00013b0004070a27 */ /* 0x000fc800078e00ff */
[----:B------:R-:W-:Y:S01]  /*f930*/  IMAD R6, R10, c[0x0][0x494], R6 ;  /* 0x000125000a067a24 */ /* 0x000fe200078e0206 */
[----:B------:R-:W-:Y:S01]  /*f940*/  SHF.R.S32.HI R11, RZ, 0x1f, R12 ;  /* 0x0000001fff0b7819 */ /* 0x000fe2000001140c */
[----:B------:R-:W-:Y:S01]  /*f950*/  IMAD.MOV.U32 R0, RZ, RZ, R4 ;  /* 0x000000ffff007224 */ /* 0x000fe200078e0004 */
[----:B------:R-:W-:Y:S02]  /*f960*/  @P0 SHF.R.U32.HI R0, RZ, c[0x0][0x4f0], R7 ;  /* 0x00013c00ff000a19 */ /* 0x000fe40000011607 */
[----:B------:R-:W-:Y:S01]  /*f970*/  IADD3 R3, R3, R6, RZ ;  /* 0x0000000603037210 */ /* 0x000fe20007ffe0ff */
[----:B------:R-:W-:Y:S02]  /*f980*/  IMAD R9, R11, c[0x0][0x498], RZ ;  /* 0x000126000b097a24 */ /* 0x000fe400078e02ff */
[----:B------:R-:W-:Y:S02]  /*f990*/  IMAD.MOV R8, RZ, RZ, -R0 ;  /* 0x000000ffff087224 */ /* 0x000fe400078e0a00 */
[----:B------:R-:W-:-:S04]  /*f9a0*/  IMAD.WIDE.U32 R6, R12, c[0x0][0x498], R2 ;  /* 0x000126000c067a25 */ /* 0x000fc800078e0002 */
[----:B------:R-:W-:Y:S01]  /*f9b0*/  IMAD R2, R8, c[0x0][0x4e8], R4 ;  /* 0x00013a0008027a24 */ /* 0x000fe200078e0204 */
[----:B------:R-:W-:Y:S01]  /*f9c0*/  SHF.R.S32.HI R8, RZ, 0x1f, R0 ;  /* 0x0000001fff087819 */ /* 0x000fe20000011400 */
[----:B------:R-:W-:Y:S01]  /*f9d0*/  IMAD R3, R12, c[0x0][0x49c], R9 ;  /* 0x000127000c037a24 */ /* 0x000fe200078e0209 */
[----:B------:R-:W-:Y:S01]  /*f9e0*/  IADD3 R4, P1, R0, R6, RZ ;  /* 0x0000000600047210 */ /* 0x000fe20007f3e0ff */
[----:B------:R-:W-:-:S03]  /*f9f0*/  IMAD R0, R5, c[0x0][0x3e8], RZ ;  /* 0x0000fa0005007a24 */ /* 0x000fc600078e02ff */
[----:B------:R-:W-:Y:S02]  /*fa00*/  IADD3.X R5, R8, R7, R3, P1, !PT ;  /* 0x0000000708057210 */ /* 0x000fe40000ffe403 */
[----:B---3--:R-:W-:Y:S02]  /*fa10*/  IADD3 R8, R14, R17, RZ ;  /* 0x000000110e087210 */ /* 0x008fe40007ffe0ff */
[----:B-1----:R-:W-:-:S04]  /*fa20*/  SHF.R.S32.HI R14, RZ, 0x1f, R15 ;  /* 0x0000001fff0e7819 */ /* 0x002fc8000001140f */
[----:B------:R-:W-:-:S04]  /*fa30*/  LEA.HI R14, R14, R15, RZ, 0x5 ;  /* 0x0000000f0e0e7211 */ /* 0x000fc800078f28ff */
[----:B------:R-:W-:-:S04]  /*fa40*/  LOP3.LUT R14, R14, 0xffffffe0, RZ, 0xc0, !PT ;  /* 0xffffffe00e0e7812 */ /* 0x000fc800078ec0ff */
[----:B------:R-:W-:Y:S02]  /*fa50*/  IADD3 R14, -R14, R15, RZ ;  /* 0x0000000f0e0e7210 */ /* 0x000fe40007ffe1ff */
[----:B------:R1:W5:Y:S01]  /*fa60*/  LDL R15, [R1+0x70] ;  /* 0x00007000010f7983 */ /* 0x0003620000100800 */
[----:B------:R-:W-:Y:S01]  /*fa70*/  SHF.R.S32.HI R6, RZ, 0x1f, R2 ;  /* 0x0000001fff067819 */ /* 0x000fe20000011402 */
[----:B------:R-:W-:-:S04]  /*fa80*/  IMAD R9, R10, c[0x0][0x3ec], R0 ;  /* 0x0000fb000a097a24 */ /* 0x000fc800078e0200 */
[----:B------:R-:W-:Y:S02]  /*fa90*/  IMAD R3, R6, c[0x0][0x488], RZ ;  /* 0x0001220006037a24 */ /* 0x000fe400078e02ff */
[----:B------:R-:W-:-:S04]  /*faa0*/  IMAD.WIDE.U32 R6, R10, c[0x0][0x3e8], RZ ;  /* 0x0000fa000a067a25 */ /* 0x000fc800078e00ff */
[C---:B------:R-:W-:Y:S02]  /*fab0*/  IMAD R10, R2.reuse, c[0x0][0x48c], R3 ;  /* 0x00012300020a7a24 */ /* 0x040fe400078e0203 */
[----:B------:R-:W-:-:S04]  /*fac0*/  IMAD.WIDE.U32 R4, R2, c[0x0][0x488], R4 ;  /* 0x0001220002047a25 */ /* 0x000fc800078e0004 */
[----:B------:R-:W-:Y:S01]  /*fad0*/  @P0 IMAD.HI.U32 R2, R8, c[0x0][0x4ec], RZ ;  /* 0x00013b0008020a27 */ /* 0x000fe200078e00ff */
[----:B------:R-:W-:-:S03]  /*fae0*/  IADD3 R3, R7, R9, RZ ;  /* 0x0000000907037210 */ /* 0x000fc60007ffe0ff */
[----:B------:R-:W-:Y:S01]  /*faf0*/  IMAD.MOV.U32 R0, RZ, RZ, R8 ;  /* 0x000000ffff007224 */ /* 0x000fe200078e0008 */
[----:B------:R-:W-:Y:S01]  /*fb00*/  @P0 SHF.R.U32.HI R0, RZ, c[0x0][0x4f0], R2 ;  /* 0x00013c00ff000a19 */ /* 0x000fe20000011602 */
[----:B------:R-:W-:Y:S01]  /*fb10*/  IMAD.IADD R5, R5, 0x1, R10 ;  /* 0x0000000105057824 */ /* 0x000fe200078e020a */
[C---:B------:R-:W-:Y:S02]  /*fb20*/  LEA R9, P0, R4.reuse, c[0x0][0x450], 0x2 ;  /* 0x0001140004097a11 */ /* 0x040fe400078010ff */
[----:B------:R-:W-:Y:S01]  /*fb30*/  MOV R2, R6 ;  /* 0x0000000600027202 */ /* 0x000fe20000000f00 */
[----:B------:R-:W-:Y:S01]  /*fb40*/  IMAD R6, R11, c[0x0][0x3f0], RZ ;  /* 0x0000fc000b067a24 */ /* 0x000fe200078e02ff */
[----:B------:R-:W-:-:S03]  /*fb50*/  LEA.HI.X R5, R4, c[0x0][0x454], R5, 0x2, P0 ;  /* 0x0001150004057a11 */ /* 0x000fc600000f1405 */
[----:B------:R-:W-:Y:S01]  /*fb60*/  IMAD R10, R12, c[0x0][0x3f4], R6 ;  /* 0x0000fd000c0a7a24 */ /* 0x000fe200078e0206 */
[----:B------:R-:W-:Y:S01]  /*fb70*/  SHFL.IDX PT, R4, R9, 0x1, 0x1c1f ;  /* 0x003c1f0009047f89 */ /* 0x000fe200000e0000 */
[----:B------:R-:W-:-:S03]  /*fb80*/  ULDC UR5, c[0x0][0x4e8] ;  /* 0x00013a0000057ab9 */ /* 0x000fc60000000800 */
[----:B------:R2:W-:Y:S01]  /*fb90*/  SHFL.IDX PT, R6, R9, RZ, 0x1c1f ;  /* 0x001c1fff09067589 */ /* 0x0005e200000e0000 */
[----:B------:R-:W-:-:S03]  /*fba0*/  ULDC UR4, c[0x0][0x388] ;  /* 0x0000e20000047ab9 */ /* 0x000fc60000000800 */
[----:B------:R-:W3:Y:S01]  /*fbb0*/  SHFL.IDX PT, R7, R5, RZ, 0x1c1f ;  /* 0x001c1fff05077589 */ /* 0x000ee200000e0000 */
[----:B------:R-:W-:-:S03]  /*fbc0*/  IMAD.MOV R11, RZ, RZ, -R0 ;  /* 0x000000ffff0b7224 */ /* 0x000fc600078e0a00 */
[----:B------:R-:W4:Y:S01]  /*fbd0*/  SHFL.IDX PT, R5, R5, 0x1, 0x1c1f ;  /* 0x003c1f0005057f89 */ /* 0x000f2200000e0000 */
[----:B------:R-:W-:Y:S01]  /*fbe0*/  UIMAD UR4, UR5, UR4, URZ ;  /* 0x00000004050472a4 */ /* 0x000fe2000f8e023f */
[----:B------:R-:W-:Y:S02]  /*fbf0*/  LOP3.LUT P0, RZ, R14, 0x3, RZ, 0xc0, !PT ;  /* 0x000000030eff7812 */ /* 0x000fe4000780c0ff */
[----:B------:R-:W1:Y:S01]  /*fc00*/  S2R R18, SR_TID.X ;  /* 0x0000000000127919 */ /* 0x000e620000002100 */
[----:B------:R-:W-:Y:S01]  /*fc10*/  IMAD R8, R11, c[0x0][0x4e8], R8 ;  /* 0x00013a000b087a24 */ /* 0x000fe200078e0208 */
[----:B--2---:R-:W-:-:S04]  /*fc20*/  IADD3 R9, R13, R17, RZ ;  /* 0x000000110d097210 */ /* 0x004fc80007ffe0ff */
[C---:B------:R-:W-:Y:S02]  /*fc30*/  IADD3 R11, R9.reuse, 0x8, RZ ;  /* 0x00000008090b7810 */ /* 0x040fe40007ffe0ff */
[----:B------:R-:W-:Y:S02]  /*fc40*/  ISETP.GE.OR P1, PT, R9, UR4, P0 ;  /* 0x0000000409007c0c */ /* 0x000fe40008726670 */
[----:B------:R-:W-:Y:S01]  /*fc50*/  ISETP.GE.OR P0, PT, R11, UR4, P0 ;  /* 0x000000040b007c0c */ /* 0x000fe20008706670 */
[----:B------:R-:W-:Y:S01]  /*fc60*/  IMAD.WIDE.U32 R2, R12, c[0x0][0x3f0], R2 ;  /* 0x0000fc000c027a25 */ /* 0x000fe200078e0002 */
[----:B------:R-:W-:-:S03]  /*fc70*/  SHF.R.S32.HI R12, RZ, 0x1f, R0 ;  /* 0x0000001fff0c7819 */ /* 0x000fc60000011400 */
[----:B------:R-:W-:Y:S02]  /*fc80*/  IMAD.IADD R3, R3, 0x1, R10 ;  /* 0x0000000103037824 */ /* 0x000fe400078e020a */
[----:B------:R-:W-:-:S04]  /*fc90*/  IMAD R10, R12, c[0x0][0x3e0], RZ ;  /* 0x0000f8000c0a7a24 */ /* 0x000fc800078e02ff */
[----:B---3--:R2:W-:Y:S01]  /*fca0*/  @!P1 ST.E [R6.64], R173 ;  /* 0x000000ad06009985 */ /* 0x0085e2000c101906 */
[----:B------:R-:W-:-:S03]  /*fcb0*/  IMAD R9, R0, c[0x0][0x3e4], R10 ;  /* 0x0000f90000097a24 */ /* 0x000fc600078e020a */
[----:B----4-:R2:W-:Y:S01]  /*fcc0*/  @!P0 ST.E [R4.64], R65 ;  /* 0x0000004104008985 */ /* 0x0105e2000c101906 */
[----:B------:R-:W-:Y:S01]  /*fcd0*/  IMAD.WIDE.U32 R2, R0, c[0x0][0x3e0], R2 ;  /* 0x0000f80000027a25 */ /* 0x000fe200078e0002 */
[----:B------:R-:W-:Y:S02]  /*fce0*/  SHF.R.S32.HI R0, RZ, 0x1f, R8 ;  /* 0x0000001fff007819 */ /* 0x000fe40000011408 */
[----:B------:R2:W3:Y:S01]  /*fcf0*/  LDS.128 R44, [R16+0x1080] ;  /* 0x00108000102c7984 */ /* 0x0004e20000000c00 */
[----:B-1----:R-:W-:-:S03]  /*fd00*/  SHF.R.S32.HI R13, RZ, 0x1f, R18 ;  /* 0x0000001fff0d7819 */ /* 0x002fc60000011412 */
[----:B------:R2:W1:Y:S04]  /*fd10*/  LDS.128 R60, [R16+0x2080] ;  /* 0x00208000103c7984 */ /* 0x0004680000000c00 */
        /* <DEDUP_REMOVED lines=10> */
[----:B------:R-:W-:Y:S01]  /*fdc0*/  IMAD.IADD R3, R3, 0x1, R9 ;  /* 0x0000000103037824 */ /* 0x000fe200078e0209 */
[----:B------:R-:W-:Y:S01]  /*fdd0*/  LEA.HI R13, R13, R18, RZ, 0x3 ;  /* 0x000000120d0d7211 */ /* 0x000fe200078f18ff */
[----:B------:R-:W-:-:S02]  /*fde0*/  IMAD R0, R0, c[0x0][0x3d8], RZ ;  /* 0x0000f60000007a24 */ /* 0x000fc400078e02ff */
[----:B------:R-:W-:Y:S01]  /*fdf0*/  IMAD.WIDE.U32 R2, R8, c[0x0][0x3d8], R2 ;  /* 0x0000f60008027a25 */ /* 0x000fe200078e0002 */
[----:B------:R-:W-:-:S03]  /*fe00*/  SHF.R.S32.HI R13, RZ, 0x3, R13 ;  /* 0x00000003ff0d7819 */ /* 0x000fc6000001140d */
[----:B------:R-:W-:Y:S01]  /*fe10*/  IMAD R0, R8, c[0x0][0x3dc], R0 ;  /* 0x0000f70008007a24 */ /* 0x000fe200078e0200 */
[----:B------:R-:W-:Y:S01]  /*fe20*/  LEA R14, P0, R2, c[0x0][0x380], 0x1 ;  /* 0x0000e000020e7a11 */ /* 0x000fe200078008ff */
[----:B------:R-:W-:-:S03]  /*fe30*/  IMAD.IADD R13, R13, 0x1, R17 ;  /* 0x000000010d0d7824 */ /* 0x000fc600078e0211 */
[----:B------:R-:W-:-:S04]  /*fe40*/  IADD3 R0, R3, R0, RZ ;  /* 0x0000000003007210 */ /* 0x000fc80007ffe0ff */
[----:B------:R-:W-:Y:S02]  /*fe50*/  LEA.HI.X R12, R2, c[0x0][0x384], R0, 0x1, P0 ;  /* 0x0000e100020c7a11 */ /* 0x000fe400000f0c00 */
[----:B------:R-:W-:Y:S01]  /*fe60*/  ISETP.GE.AND P0, PT, R13, UR4, PT ;  /* 0x000000040d007c0c */ /* 0x000fe2000bf06270 */
[----:B------:R2:W1:Y:S01]  /*fe70*/  SHFL.IDX PT, R0, R14, RZ, 0x181f ;  /* 0x00181fff0e007589 */ /* 0x00046200000e0000 */
[----:B------:R-:W-:Y:S03]  /*fe80*/  BSSY B0, `(.L_x_550) ;  /* 0x0000017000007945 */ /* 0x000fe60003800000 */
[----:B------:R2:W1:Y:S08]  /*fe90*/  SHFL.IDX PT, R2, R12, RZ, 0x181f ;  /* 0x00181fff0c027589 */ /* 0x00047000000e0000 */
[----:B------:R-:W-:Y:S05]  /*fea0*/  @P0 BRA `(.L_x_551) ;  /* 0x0000014000000947 */ /* 0x000fea0003800000 */
[----:B---34-:R-:W3:Y:S01]  /*feb0*/  LDS.128 R28, [R16+0x80] ;  /* 0x00008000101c7984 */ /* 0x018ee20000000c00 */
[----:B-----5:R-:W-:-:S02]  /*fec0*/  ISETP.GE.AND P3, PT, R86, c[0x0][0x3c8], PT ;  /* 0x0000f20056007a0c */ /* 0x020fc40003f66270 */
[----:B------:R-:W-:Y:S01]  /*fed0*/  ISETP.GE.AND P2, PT, R84, c[0x0][0x3c8], PT ;  /* 0x0000f20054007a0c */ /* 0x000fe20003f46270 */
[----:B------:R-:W4:Y:S01]  /*fee0*/  LDS.128 R24, [R16+0x4080] ;  /* 0x0040800010187984 */ /* 0x000f220000000c00 */
[----:B------:R-:W-:Y:S02]  /*fef0*/  ISETP.GE.AND P1, PT, R82, c[0x0][0x3c8], PT ;  /* 0x0000f20052007a0c */ /* 0x000fe40003f26270 */
[----:B------:R-:W-:Y:S01]  /*ff00*/  ISETP.GE.AND P0, PT, R15, c[0x0][0x3c8], PT ;  /* 0x0000f2000f007a0c */ /* 0x000fe20003f06270 */
[----:B------:R-:W2:Y:S04]  /*ff10*/  LDS.128 R20, [R16+0x8080] ;  /* 0x0080800010147984 */ /* 0x000ea80000000c00 */
[----:B--2---:R-:W2:Y:S02]  /*ff20*/  LDS.128 R16, [R16+0xc080] ;  /* 0x00c0800010107984 */ /* 0x004ea40000000c00 */
[----:B-1----:R-:W-:-:S02]  /*ff30*/  @!P3 LEA R10, P4, R86, R0, 0x1 ;  /* 0x00000000560ab211 */ /* 0x002fc400078808ff */
[----:B------:R-:W-:Y:S02]  /*ff40*/  @!P2 LEA R8, P6, R84, R0, 0x1 ;  /* 0x000000005408a211 */ /* 0x000fe400078c08ff */
[----:B------:R-:W-:Y:S02]  /*ff50*/  @!P3 LEA.HI.X R11, R86, R2, R87, 0x1, P4 ;  /* 0x00000002560bb211 */ /* 0x000fe400020f0c57 */
[-C--:B------:R-:W-:Y:S02]  /*ff60*/  @!P1 LEA R6, P5, R82, R0.reuse, 0x1 ;  /* 0x0000000052069211 */ /* 0x080fe400078a08ff */
[----:B------:R-:W-:Y:S02]  /*ff70*/  @!P0 LEA R4, P4, R15, R0, 0x1 ;  /* 0x000000000f048211 */ /* 0x000fe400078808ff */
[-C--:B------:R-:W-:Y:S02]  /*ff80*/  @!P2 LEA.HI.X R9, R84, R2.reuse, R85, 0x1, P6 ;  /* 0x000000025409a211 */ /* 0x080fe400030f0c55 */
[----:B------:R-:W-:-:S02]  /*ff90*/  @!P1 LEA.HI.X R7, R82, R2, R83, 0x1, P5 ;  /* 0x0000000252079211 */ /* 0x000fc400028f0c53 */
[----:B------:R-:W-:Y:S01]  /*ffa0*/  @!P0 LEA.HI.X R5, R15, R2, R80, 0x1, P4 ;  /* 0x000000020f058211 */ /* 0x000fe200020f0c50 */
[----:B---3--:R1:W-:Y:S04]  /*ffb0*/  @!P3 ST.E.128 [R10.64], R28 ;  /* 0x0000001c0a00b985 */ /* 0x0083e8000c101d06 */
[----:B----4-:R1:W-:Y:S04]  /*ffc0*/  @!P2 ST.E.128 [R8.64], R24 ;  /* 0x000000180800a985 */ /* 0x0103e8000c101d06 */
[----:B------:R1:W-:Y:S04]  /*ffd0*/  @!P1 ST.E.128 [R6.64], R20 ;  /* 0x0000001406009985 */ /* 0x0003e8000c101d06 */
[----:B--2---:R1:W-:Y:S02]  /*ffe0*/  @!P0 ST.E.128 [R4.64], R16 ;  /* 0x0000001004008985 */ /* 0x0043e4000c101d06 */
.L_x_551:
[----:B---34-:R-:W-:Y:S05]  /*fff0*/  BSYNC B0 ;  /* 0x0000000000007941 */ /* 0x018fea0003800000 */
.L_x_550:
[----:B------:R-:W-:Y:S01]  /*10000*/  IADD3 R3, R13, 0x20, RZ ;  /* 0x000000200d037810 */ /* 0x000fe20007ffe0ff */
[----:B-1----:R1:W3:Y:S01]  /*10010*/  SHFL.IDX PT, R2, R12, 0x1, 0x181f ;  /* 0x00381f000c027f89 */ /* 0x0022e200000e0000 */
[----:B------:R-:W-:Y:S02]  /*10020*/  BSSY B0, `(.L_x_552) ;  /* 0x0000014000007945 */ /* 0x000fe40003800000 */
[----:B------:R-:W-:Y:S01]  /*10030*/  ISETP.GE.AND P0, PT, R3, UR4, PT ;  /* 0x0000000403007c0c */ /* 0x000fe2000bf06270 */
[----:B------:R1:W4:-:S12]  /*10040*/  SHFL.IDX PT, R0, R14, 0x1, 0x181f ;  /* 0x00381f000e007f89 */ /* 0x00031800000e0000 */
[----:B------:R-:W-:Y:S05]  /*10050*/  @P0 BRA `(.L_x_553) ;  /* 0x0000010000000947 */ /* 0x000fea0003800000 */
[----:B-----5:R-:W-:Y:S02]  /*10060*/  ISETP.GE.AND P3, PT, R86, c[0x0][0x3c8], PT ;  /* 0x0000f20056007a0c */ /* 0x020fe40003f66270 */
[----:B------:R-:W-:Y:S02]  /*10070*/  ISETP.GE.AND P2, PT, R84, c[0x0][0x3c8], PT ;  /* 0x0000f20054007a0c */ /* 0x000fe40003f46270 */
[----:B------:R-:W-:Y:S02]  /*10080*/  ISETP.GE.AND P1, PT, R82, c[0x0][0x3c8], PT ;  /* 0x0000f20052007a0c */ /* 0x000fe40003f26270 */
[----:B------:R-:W-:-:S07]  /*10090*/  ISETP.GE.AND P0, PT, R15, c[0x0][0x3c8], PT ;  /* 0x0000f2000f007a0c */ /* 0x000fce0003f06270 */
[-C--:B----4-:R-:W-:Y:S02]  /*100a0*/  @!P3 LEA R10, P4, R86, R0.reuse, 0x1 ;  /* 0x00000000560ab211 */ /* 0x090fe400078808ff */
[----:B------:R-:W-:Y:S02]  /*100b0*/  @!P2 LEA R8, P6, R84, R0, 0x1 ;  /* 0x000000005408a211 */ /* 0x000fe400078c08ff */
[----:B---3--:R-:W-:Y:S02]  /*100c0*/  @!P3 LEA.HI.X R11, R86, R2, R87, 0x1, P4 ;  /* 0x00000002560bb211 */ /* 0x008fe400020f0c57 */
[-C--:B--2---:R-:W-:Y:S02]  /*100d0*/  @!P1 LEA R6, P5, R82, R0.reuse, 0x1 ;  /* 0x0000000052069211 */ /* 0x084fe400078a08ff */
[----:B------:R-:W-:Y:S01]  /*100e0*/  @!P0 LEA R4, P4, R15, R0, 0x1 ;  /* 0x000000000f048211 */ /* 0x000fe200078808ff */
[----:B------:R2:W-:Y:S01]  /*100f0*/  @!P3 ST.E.128 [R10.64], R44 ;  /* 0x0000002c0a00b985 */ /* 0x0005e2000c101d06 */
[----:B------:R-:W-:-:S02]  /*10100*/  @!P2 LEA.HI.X R9, R84, R2, R85, 0x1, P6 ;  /* 0x000000025409a211 */ /* 0x000fc400030f0c55 */
[-C--:B------:R-:W-:Y:S02]  /*10110*/  @!P1 LEA.HI.X R7, R82, R2.reuse, R83, 0x1, P5 ;  /* 0x0000000252079211 */ /* 0x080fe400028f0c53 */
[----:B------:R-:W-:Y:S01]  /*10120*/  @!P0 LEA.HI.X R5, R15, R2, R80, 0x1, P4 ;  /* 0x000000020f058211 */ /* 0x000fe200020f0c50 */
[----:B------:R2:W-:Y:S04]  /*10130*/  @!P2 ST.E.128 [R8.64], R40 ;  /* 0x000000280800a985 */ /* 0x0005e8000c101d06 */
[----:B------:R2:W-:Y:S04]  /*10140*/  @!P1 ST.E.128 [R6.64], R36 ;  /* 0x0000002406009985 */ /* 0x0005e8000c101d06 */
[----:B------:R2:W-:Y:S02]  /*10150*/  @!P0 ST.E.128 [R4.64], R32 ;  /* 0x0000002004008985 */ /* 0x0005e4000c101d06 */
.L_x_553:
[----:B------:R-:W-:Y:S05]  /*10160*/  BSYNC B0 ;  /* 0x0000000000007941 */ /* 0x000fea0003800000 */
.L_x_552:
[----:B------:R-:W-:Y:S01]  /*10170*/  IADD3 R3, R13, 0x40, RZ ;  /* 0x000000400d037810 */ /* 0x000fe20007ffe0ff */
[----:B---3--:R3:W1:Y:S01]  /*10180*/  SHFL.IDX PT, R2, R12, 0x2, 0x181f ;  /* 0x00581f000c027f89 */ /* 0x00866200000e0000 */
[----:B------:R-:W-:Y:S02]  /*10190*/  BSSY B0, `(.L_x_554) ;  /* 0x0000014000007945 */ /* 0x000fe40003800000 */
[----:B------:R-:W-:Y:S01]  /*101a0*/  ISETP.GE.AND P0, PT, R3, UR4, PT ;  /* 0x0000000403007c0c */ /* 0x000fe2000bf06270 */
[----:B----4-:R3:W4:-:S12]  /*101b0*/  SHFL.IDX PT, R0, R14, 0x2, 0x181f ;  /* 0x00581f000e007f89 */ /* 0x01071800000e0000 */
[----:B------:R-:W-:Y:S05]  /*101c0*/  @P0 BRA `(.L_x_555) ;  /* 0x0000010000000947 */ /* 0x000fea0003800000 */
[----:B-----5:R-:W-:Y:S02]  /*101d0*/  ISETP.GE.AND P3, PT, R86, c[0x0][0x3c8], PT ;  /* 0x0000f20056007a0c */ /* 0x020fe40003f66270 */
[----:B------:R-:W-:Y:S02]  /*101e0*/  ISETP.GE.AND P2, PT, R84, c[0x0][0x3c8], PT ;  /* 0x0000f20054007a0c */ /* 0x000fe40003f46270 */
[----:B------:R-:W-:Y:S02]  /*101f0*/  ISETP.GE.AND P1, PT, R82, c[0x0][0x3c8], PT ;  /* 0x0000f20052007a0c */ /* 0x000fe40003f26270 */
[----:B------:R-:W-:-:S07]  /*10200*/  ISETP.GE.AND P0, PT, R15, c[0x0][0x3c8], PT ;  /* 0x0000f2000f007a0c */ /* 0x000fce0003f06270 */
[-C--:B--2-4-:R-:W-:Y:S02]  /*10210*/  @!P3 LEA R10, P4, R86, R0.reuse, 0x1 ;  /* 0x00000000560ab211 */ /* 0x094fe400078808ff */
[----:B------:R-:W-:Y:S02]  /*10220*/  @!P2 LEA R8, P6, R84, R0, 0x1 ;  /* 0x000000005408a211 */ /* 0x000fe400078c08ff */
[----:B-1----:R-:W-:Y:S02]  /*10230*/  @!P3 LEA.HI.X R11, R86, R2, R87, 0x1, P4 ;  /* 0x00000002560bb211 */ /* 0x002fe400020f0c57 */
[-C--:B------:R-:W-:Y:S02]  /*10240*/  @!P1 LEA R6, P5, R82, R0.reuse, 0x1 ;  /* 0x0000000052069211 */ /* 0x080fe400078a08ff */
        /* <DEDUP_REMOVED lines=8> */
.L_x_555:
[----:B------:R-:W-:Y:S05]  /*102d0*/  BSYNC B0 ;  /* 0x0000000000007941 */ /* 0x000fea0003800000 */
.L_x_554:
[----:B------:R-:W-:Y:S01]  /*102e0*/  IADD3 R3, R13, 0x60, RZ ;  /* 0x000000600d037810 */ /* 0x000fe20007ffe0ff */
[----:B-1----:R1:W2:Y:S03]  /*102f0*/  SHFL.IDX PT, R2, R12, 0x3, 0x181f ;  /* 0x00781f000c027f89 */ /* 0x0022a600000e0000 */
[----:B------:R-:W-:Y:S01]  /*10300*/  ISETP.GE.AND P0, PT, R3, UR4, PT ;  /* 0x0000000403007c0c */ /* 0x000fe2000bf06270 */
[----:B----4-:R1:W4:-:S12]  /*10310*/  SHFL.IDX PT, R0, R14, 0x3, 0x181f ;  /* 0x00781f000e007f89 */ /* 0x01031800000e0000 */
[----:B------:R-:W-:Y:S05]  /*10320*/  @P0 BRA `(.L_x_556) ;  /* 0x00000e1000000947 */ /* 0x000fea0003800000 */
[----:B-----5:R-:W-:Y:S02]  /*10330*/  ISETP.GE.AND P2, PT, R86, c[0x0][0x3c8], PT ;  /* 0x0000f20056007a0c */ /* 0x020fe40003f46270 */
[----:B------:R-:W-:Y:S02]  /*10340*/  ISETP.GE.AND P1, PT, R84, c[0x0][0x3c8], PT ;  /* 0x0000f20054007a0c */ /* 0x000fe40003f26270 */
[----:B------:R-:W-:-:S09]  /*10350*/  ISETP.GE.AND P0, PT, R82, c[0x0][0x3c8], PT ;  /* 0x0000f20052007a0c */ /* 0x000fd20003f06270 */
[-C--:B--2-4-:R-:W-:Y:S02]  /*10360*/  @!P2 LEA R8, P5, R86, R0.reuse, 0x1 ;  /* 0x000000005608a211 */ /* 0x094fe400078a08ff */
[-C--:B------:R-:W-:Y:S02]  /*10370*/  @!P1 LEA R6, P4, R84, R0.reuse, 0x1 ;  /* 0x0000000054069211 */ /* 0x080fe400078808ff */
[----:B------:R-:W-:Y:S02]  /*10380*/  @!P0 LEA R4, P3, R82, R0, 0x1 ;  /* 0x0000000052048211 */ /* 0x000fe400078608ff */
[-C--:B------:R-:W-:Y:S02]  /*10390*/  @!P2 LEA.HI.X R9, R86, R2.reuse, R87, 0x1, P5 ;  /* 0x000000025609a211 */ /* 0x080fe400028f0c57 */
[-C--:B------:R-:W-:Y:S02]  /*103a0*/  @!P1 LEA.HI.X R7, R84, R2.reuse, R85, 0x1, P4 ;  /* 0x0000000254079211 */ /* 0x080fe400020f0c55 */
[----:B------:R-:W-:Y:S01]  /*103b0*/  @!P0 LEA.HI.X R5, R82, R2, R83, 0x1, P3 ;  /* 0x0000000252058211 */ /* 0x000fe200018f0c53 */
[----:B------:R2:W-:Y:S04]  /*103c0*/  @!P2 ST.E.128 [R8.64], R72 ;  /* 0x000000480800a985 */ /* 0x0005e8000c101d06 */
[----:B------:R2:W-:Y:S04]  /*103d0*/  @!P1 ST.E.128 [R6.64], R68 ;  /* 0x0000004406009985 */ /* 0x0005e8000c101d06 */
[----:B------:R2:W-:Y:S01]  /*103e0*/  @!P0 ST.E.128 [R4.64], R64 ;  /* 0x0000004004008985 */ /* 0x0005e2000c101d06 */
[----:B------:R-:W-:-:S13]  /*103f0*/  ISETP.GE.AND P0, PT, R15, c[0x0][0x3c8], PT ;  /* 0x0000f2000f007a0c */ /* 0x000fda0003f06270 */
[----:B------:R-:W-:Y:S05]  /*10400*/  @P0 BRA `(.L_x_556) ;  /* 0x00000d3000000947 */ /* 0x000fea0003800000 */
[----:B--2---:R-:W-:-:S04]  /*10410*/  LEA R4, P0, R15, R0, 0x1 ;  /* 0x000000000f047211 */ /* 0x004fc800078008ff */
[----:B------:R-:W-:-:S05]  /*10420*/  LEA.HI.X R5, R15, R2, R80, 0x1, P0 ;  /* 0x000000020f057211 */ /* 0x000fca00000f0c50 */
[----:B------:R2:W-:Y:S01]  /*10430*/  ST.E.128 [R4.64], R76 ;  /* 0x0000004c04007985 */ /* 0x0005e2000c101d06 */
[----:B------:R-:W-:Y:S05]  /*10440*/  BRA `(.L_x_556) ;  /* 0x00000cf000007947 */ /* 0x000fea0003800000 */
.L_x_548:
[----:B------:R-:W2:Y:S04]  /*10450*/  LDL R2, [R1+0xb8] ;  /* 0x0000b80001027983 */ /* 0x000ea80000100800 */
[----:B------:R-:W3:Y:S04]  /*10460*/  LDL R0, [R1+0xb4] ;  /* 0x0000b40001007983 */ /* 0x000ee80000100800 */
[----:B------:R-:W4:Y:S04]  /*10470*/  LDL R4, [R1+0xb0] ;  /* 0x0000b00001047983 */ /* 0x000f280000100800 */
[----:B------:R-:W5:Y:S01]  /*10480*/  S2R R3, SR_TID.X ;  /* 0x0000000000037919 */ /* 0x000f620000002100 */
[----:B------:R-:W-:Y:S01]  /*10490*/  BSSY B0, `(.L_x_557) ;  /* 0x0000026000007945 */ /* 0x000fe20003800000 */
[----:B-----5:R-:W-:Y:S01]  /*104a0*/  ISETP.GE.AND P0, PT, R3, 0x80, PT ;  /* 0x000000800300780c */ /* 0x020fe20003f06270 */
[----:B--2---:R-:W-:-:S02]  /*104b0*/  IMAD.MOV.U32 R12, RZ, RZ, R2 ;  /* 0x000000ffff0c7224 */ /* 0x004fc400078e0002 */
[----:B---3--:R-:W-:-:S03]  /*104c0*/  IMAD.MOV.U32 R11, RZ, RZ, R0 ;  /* 0x000000ffff0b7224 */ /* 0x008fc600078e0000 */
[----:B------:R-:W-:Y:S01]  /*104d0*/  SHF.R.S32.HI R9, RZ, 0x1f, R12 ;  /* 0x0000001fff097819 */ /* 0x000fe2000001140c */
[----:B----4-:R-:W-:Y:S01]  /*104e0*/  IMAD.MOV.U32 R13, RZ, RZ, R4 ;  /* 0x000000ffff0d7224 */ /* 0x010fe200078e0004 */
[----:B------:R-:W-:-:S05]  /*104f0*/  SHF.R.S32.HI R10, RZ, 0x1f, R11 ;  /* 0x0000001fff0a7819 */ /* 0x000fca000001140b */
[----:B------:R-:W-:Y:S05]  /*10500*/  @P0 BRA `(.L_x_558) ;  /* 0x000001e000000947 */ /* 0x000fea0003800000 */
[----:B------:R-:W-:Y:S02]  /*10510*/  MOV R2, c[0x0][0x4e8] ;  /* 0x00013a0000027a02 */ /* 0x000fe40000000f00 */
[----:B------:R-:W-:-:S03]  /*10520*/  IADD3 R6, R13, R3, RZ ;  /* 0x000000030d067210 */ /* 0x000fc60007ffe0ff */
[----:B------:R-:W-:-:S05]  /*10530*/  IMAD R0, R2, c[0x0][0x388], RZ ;  /* 0x0000e20002007a24 */ /* 0x000fca00078e02ff */
[----:B------:R-:W-:-:S13]  /*10540*/  ISETP.GE.AND P0, PT, R6, R0, PT ;  /* 0x000000000600720c */ /* 0x000fda0003f06270 */
[----:B------:R-:W-:Y:S05]  /*10550*/  @P0 BRA `(.L_x_558) ;  /* 0x0000019000000947 */ /* 0x000fea0003800000 */
[----:B------:R-:W-:Y:S01]  /*10560*/  ISETP.NE.AND P0, PT, R2, 0x1, PT ;  /* 0x000000010200780c */ /* 0x000fe20003f05270 */
[----:B------:R-:W-:Y:S01]  /*10570*/  IMAD R4, R9, c[0x0][0x490], RZ ;  /* 0x0001240009047a24 */ /* 0x000fe200078e02ff */
[----:B------:R-:W-:Y:S01]  /*10580*/  MOV R0, R6 ;  /* 0x0000000600007202 */ /* 0x000fe20000000f00 */
[----:B------:R-:W-:-:S04]  /*10590*/  IMAD.WIDE.U32 R2, R12, c[0x0][0x490], RZ ;  /* 0x000124000c027a25 */ /* 0x000fc800078e00ff */
[----:B------:R-:W-:Y:S02]  /*105a0*/  IMAD R4, R12, c[0x0][0x494], R4 ;  /* 0x000125000c047a24 */ /* 0x000fe400078e0204 */
[----:B------:R-:W-:-:S03]  /*105b0*/  IMAD R8, R10, c[0x0][0x498], RZ ;  /* 0x000126000a087a24 */ /* 0x000fc600078e02ff */
[----:B------:R-:W-:Y:S01]  /*105c0*/  IADD3 R3, R3, R4, RZ ;  /* 0x0000000403037210 */ /* 0x000fe20007ffe0ff */
[----:B------:R-:W-:-:S05]  /*105d0*/  @P0 IMAD.HI.U32 R5, R6, c[0x0][0x4ec], RZ ;  /* 0x00013b0006050a27 */ /* 0x000fca00078e00ff */
[----:B------:R-:W-:Y:S01]  /*105e0*/  @P0 SHF.R.U32.HI R0, RZ, c[0x0][0x4f0], R5 ;  /* 0x00013c00ff000a19 */ /* 0x000fe20000011605 */
[----:B------:R-:W-:-:S03]  /*105f0*/  IMAD.WIDE.U32 R4, R11, c[0x0][0x498], R2 ;  /* 0x000126000b047a25 */ /* 0x000fc600078e0002 */
[C---:B------:R-:W-:Y:S01]  /*10600*/  IADD3 R7, -R0.reuse, RZ, RZ ;  /* 0x000000ff00077210 */ /* 0x040fe20007ffe1ff */
[----:B------:R-:W-:Y:S01]  /*10610*/  IMAD R3, R11, c[0x0][0x49c], R8 ;  /* 0x000127000b037a24 */ /* 0x000fe200078e0208 */
[----:B------:R-:W-:-:S03]  /*10620*/  IADD3 R4, P0, R0, R4, RZ ;  /* 0x0000000400047210 */ /* 0x000fc60007f1e0ff */
[----:B------:R-:W-:Y:S01]  /*10630*/  IMAD R2, R7, c[0x0][0x4e8], R6 ;  /* 0x00013a0007027a24 */ /* 0x000fe200078e0206 */
[----:B------:R-:W-:-:S04]  /*10640*/  SHF.R.S32.HI R6, RZ, 0x1f, R0 ;  /* 0x0000001fff067819 */ /* 0x000fc80000011400 */
[----:B------:R-:W-:Y:S02]  /*10650*/  SHF.R.S32.HI R0, RZ, 0x1f, R2 ;  /* 0x0000001fff007819 */ /* 0x000fe40000011402 */
[----:B------:R-:W-:-:S03]  /*10660*/  IADD3.X R5, R6, R5, R3, P0, !PT ;  /* 0x0000000506057210 */ /* 0x000fc600007fe403 */
[----:B------:R-:W-:-:S04]  /*10670*/  IMAD R0, R0, c[0x0][0x488], RZ ;  /* 0x0001220000007a24 */ /* 0x000fc800078e02ff */
[C---:B------:R-:W-:Y:S02]  /*10680*/  IMAD R0, R2.reuse, c[0x0][0x48c], R0 ;  /* 0x0001230002007a24 */ /* 0x040fe400078e0200 */
[----:B------:R-:W-:-:S05]  /*10690*/  IMAD.WIDE.U32 R2, R2, c[0x0][0x488], R4 ;  /* 0x0001220002027a25 */ /* 0x000fca00078e0004 */
[----:B------:R-:W-:Y:S02]  /*106a0*/  IADD3 R0, R3, R0, RZ ;  /* 0x0000000003007210 */ /* 0x000fe40007ffe0ff */
[----:B------:R-:W-:-:S04]  /*106b0*/  LEA R4, P0, R2, c[0x0][0x450], 0x2 ;  /* 0x0001140002047a11 */ /* 0x000fc800078010ff */
[----:B------:R-:W-:Y:S02]  /*106c0*/  LEA.HI.X R5, R2, c[0x0][0x454], R0, 0x2, P0 ;  /* 0x0001150002057a11 */ /* 0x000fe400000f1400 */
[----:B------:R-:W-:-:S05]  /*106d0*/  MOV R0, 0xff800000 ;  /* 0xff80000000007802 */ /* 0x000fca0000000f00 */
[----:B------:R2:W-:Y:S02]  /*106e0*/  STG.E [R4.64], R0 ;  /* 0x0000000004007986 */ /* 0x0005e4000c101906 */
.L_x_558:
[----:B------:R-:W-:Y:S05]  /*106f0*/  BSYNC B0 ;  /* 0x0000000000007941 */ /* 0x000fea0003800000 */
.L_x_557:
[----:B------:R-:W3:Y:S01]  /*10700*/  LDL R2, [R1+0x7c] ;  /* 0x00007c0001027983 */ /* 0x000ee20000100800 */
[----:B--2---:R-:W-:Y:S01]  /*10710*/  MOV R0, c[0x0][0x4e8] ;  /* 0x00013a0000007a02 */ /* 0x004fe20000000f00 */
[----:B------:R-:W-:-:S03]  /*10720*/  IMAD R6, R10, c[0x0][0x3f0], RZ ;  /* 0x0000fc000a067a24 */ /* 0x000fc600078e02ff */
[----:B------:R-:W-:Y:S01]  /*10730*/  ISETP.NE.AND P0, PT, R0, 0x1, PT ;  /* 0x000000010000780c */ /* 0x000fe20003f05270 */
[----:B------:R-:W-:Y:S02]  /*10740*/  IMAD R0, R9, c[0x0][0x3e8], RZ ;  /* 0x0000fa0009007a24 */ /* 0x000fe400078e02ff */
[----:B------:R-:W-:Y:S02]  /*10750*/  IMAD R8, R11, c[0x0][0x3f4], R6 ;  /* 0x0000fd000b087a24 */ /* 0x000fe400078e0206 */
[----:B------:R-:W-:Y:S01]  /*10760*/  IMAD R5, R12, c[0x0][0x3ec], R0 ;  /* 0x0000fb000c057a24 */ /* 0x000fe200078e0200 */
[----:B---3--:R-:W-:Y:S01]  /*10770*/  IADD3 R4, R2, R13, RZ ;  /* 0x0000000d02047210 */ /* 0x008fe20007ffe0ff */
[----:B------:R-:W-:-:S03]  /*10780*/  IMAD.WIDE.U32 R2, R12, c[0x0][0x3e8], RZ ;  /* 0x0000fa000c027a25 */ /* 0x000fc600078e00ff */
[----:B------:R-:W-:-:S03]  /*10790*/  MOV R0, R4 ;  /* 0x0000000400007202 */ /* 0x000fc60000000f00 */
[----:B------:R-:W-:Y:S01]  /*107a0*/  @P0 IMAD.HI.U32 R7, R4, c[0x0][0x4ec], RZ ;  /* 0x00013b0004070a27 */ /* 0x000fe200078e00ff */
[----:B------:R-:W-:-:S04]  /*107b0*/  IADD3 R3, R3, R5, RZ ;  /* 0x0000000503037210 */ /* 0x000fc80007ffe0ff */
[----:B------:R-:W-:Y:S01]  /*107c0*/  @P0 SHF.R.U32.HI R0, RZ, c[0x0][0x4f0], R7 ;  /* 0x00013c00ff000a19 */ /* 0x000fe20000011607 */
[----:B------:R-:W-:-:S03]  /*107d0*/  IMAD.WIDE.U32 R2, R11, c[0x0][0x3f0], R2 ;  /* 0x0000fc000b027a25 */ /* 0x000fc600078e0002 */
[----:B------:R-:W-:Y:S02]  /*107e0*/  SHF.R.S32.HI R6, RZ, 0x1f, R0 ;  /* 0x0000001fff067819 */ /* 0x000fe40000011400 */
[----:B------:R-:W-:Y:S02]  /*107f0*/  IADD3 R5, -R0, RZ, RZ ;  /* 0x000000ff00057210 */ /* 0x000fe40007ffe1ff */
[----:B------:R-:W-:Y:S01]  /*10800*/  IADD3 R3, R3, R8, RZ ;  /* 0x0000000803037210 */ /* 0x000fe20007ffe0ff */
[----:B------:R-:W-:Y:S02]  /*10810*/  IMAD R6, R6, c[0x0][0x3e0], RZ ;  /* 0x0000f80006067a24 */ /* 0x000fe400078e02ff */
[----:B------:R-:W-:Y:S02]  /*10820*/  IMAD R4, R5, c[0x0][0x4e8], R4 ;  /* 0x00013a0005047a24 */ /* 0x000fe400078e0204 */
[C---:B------:R-:W-:Y:S02]  /*10830*/  IMAD R5, R0.reuse, c[0x0][0x3e4], R6 ;  /* 0x0000f90000057a24 */ /* 0x040fe400078e0206 */
[----:B------:R-:W-:Y:S01]  /*10840*/  IMAD.WIDE.U32 R2, R0, c[0x0][0x3e0], R2 ;  /* 0x0000f80000027a25 */ /* 0x000fe200078e0002 */
[----:B------:R-:W-:-:S04]  /*10850*/  SHF.R.S32.HI R0, RZ, 0x1f, R4 ;  /* 0x0000001fff007819 */ /* 0x000fc80000011404 */
[----:B------:R-:W-:Y:S01]  /*10860*/  IADD3 R3, R3, R5, RZ ;  /* 0x0000000503037210 */ /* 0x000fe20007ffe0ff */
[----:B------:R-:W-:-:S04]  /*10870*/  IMAD R0, R0, c[0x0][0x3d8], RZ ;  /* 0x0000f60000007a24 */ /* 0x000fc800078e02ff */
[----:B------:R-:W-:-:S04]  /*10880*/  IMAD.WIDE.U32 R2, R4, c[0x0][0x3d8], R2 ;  /* 0x0000f60004027a25 */ /* 0x000fc800078e0002 */
[----:B------:R-:W-:Y:S01]  /*10890*/  IMAD R4, R4, c[0x0][0x3dc], R0 ;  /* 0x0000f70004047a24 */ /* 0x000fe200078e0200 */
[----:B------:R-:W-:-:S04]  /*108a0*/  LEA R13, P0, R2, c[0x0][0x380], 0x1 ;  /* 0x0000e000020d7a11 */ /* 0x000fc800078008ff */
[----:B------:R-:W-:-:S04]  /*108b0*/  IADD3 R4, R3, R4, RZ ;  /* 0x0000000403047210 */ /* 0x000fc80007ffe0ff */
[----:B------:R-:W-:Y:S01]  /*108c0*/  LEA.HI.X R5, R2, c[0x0][0x384], R4, 0x1, P0 ;  /* 0x0000e10002057a11 */ /* 0x000fe200000f0c04 */
[----:B------:R-:W-:Y:S05]  /*108d0*/  BRA.DIV ~URZ, `(.L_x_559) ;  /* 0x000026427f007947 */ /* 0x000fea000b800000 */
[----:B------:R2:W3:Y:S02]  /*108e0*/  SHFL.IDX PT, R4, R5, RZ, 0x181f ;  /* 0x00181fff05047589 */ /* 0x0004e400000e0000 */
.L_x_591:
[----:B------:R-:W-:Y:S05]  /*108f0*/  BRA.DIV ~URZ, `(.L_x_560) ;  /* 0x000026927f007947 */ /* 0x000fea000b800000 */
[----:B------:R4:W1:Y:S02]  /*10900*/  SHFL.IDX PT, R0, R13, RZ, 0x181f ;  /* 0x00181fff0d007589 */ /* 0x00086400000e0000 */
.L_x_592:
[----:B------:R-:W5:Y:S04]  /*10910*/  LDL.LU R3, [R1+0xb0] ;  /* 0x0000b00001037983 */ /* 0x000f680000300800 */
[----:B------:R-:W2:Y:S01]  /*10920*/  S2R R6, SR_TID.X ;  /* 0x0000000000067919 */ /* 0x000ea20000002100 */
[----:B------:R-:W-:-:S04]  /*10930*/  IMAD.MOV.U32 R14, RZ, RZ, c[0x0][0x4e8] ;  /* 0x00013a00ff0e7624 */ /* 0x000fc800078e00ff */
[----:B------:R-:W-:Y:S01]  /*10940*/  IMAD R14, R14, c[0x0][0x388], RZ ;  /* 0x0000e2000e0e7a24 */ /* 0x000fe200078e02ff */
[----:B--2---:R-:W-:-:S04]  /*10950*/  SHF.R.S32.HI R2, RZ, 0x1f, R6 ;  /* 0x0000001fff027819 */ /* 0x004fc80000011406 */
[----:B------:R-:W-:-:S04]  /*10960*/  LEA.HI R2, R2, R6, RZ, 0x3 ;  /* 0x0000000602027211 */ /* 0x000fc800078f18ff */
[----:B------:R-:W-:Y:S01]  /*10970*/  SHF.R.S32.HI R2, RZ, 0x3, R2 ;  /* 0x00000003ff027819 */ /* 0x000fe20000011402 */
[----:B------:R-:W-:Y:S04]  /*10980*/  BSSY B0, `(.L_x_561) ;  /* 0x000001c000007945 */ /* 0x000fe80003800000 */
[----:B-----5:R-:W-:-:S05]  /*10990*/  IMAD.IADD R12, R2, 0x1, R3 ;  /* 0x00000001020c7824 */ /* 0x020fca00078e0203 */
[----:B------:R-:W-:-:S13]  /*109a0*/  ISETP.GE.AND P0, PT, R12, R14, PT ;  /* 0x0000000e0c00720c */ /* 0x000fda0003f06270 */
[----:B------:R-:W-:Y:S05]  /*109b0*/  @P0 BRA `(.L_x_562) ;  /* 0x0000018000000947 */ /* 0x000fea0003800000 */
[----:B------:R-:W2:Y:S04]  /*109c0*/  LDL R6, [R1+0x54] ;  /* 0x0000540001067983 */ /* 0x000ea80000100800 */
[----:B------:R-:W5:Y:S04]  /*109d0*/  LDL R2, [R1+0x6c] ;  /* 0x00006c0001027983 */ /* 0x000f680000100800 */
[----:B----4-:R-:W4:Y:S04]  /*109e0*/  LDL R17, [R1+0x68] ;  /* 0x0000680001117983 */ /* 0x010f280000100800 */
[----:B---3--:R-:W3:Y:S04]  /*109f0*/  LDL R15, [R1+0x70] ;  /* 0x00007000010f7983 */ /* 0x008ee80000100800 */
[----:B------:R-:W3:Y:S04]  /*10a00*/  LDL R7, [R1+0xf4] ;  /* 0x0000f40001077983 */ /* 0x000ee80000100800 */
[----:B------:R-:W3:Y:S04]  /*10a10*/  LDL R3, [R1+0xf0] ;  /* 0x0000f00001037983 */ /* 0x000ee80000100800 */
[----:B------:R-:W3:Y:S04]  /*10a20*/  LDL R18, [R1+0xec] ;  /* 0x0000ec0001127983 */ /* 0x000ee80000100800 */
[----:B-1----:R-:W3:Y:S01]  /*10a30*/  LDL R16, [R1+0xe8] ;  /* 0x0000e80001107983 */ /* 0x002ee20000100800 */
[----:B--2---:R-:W-:-:S02]  /*10a40*/  ISETP.GE.AND P3, PT, R6, c[0x0][0x3c8], PT ;  /* 0x0000f20006007a0c */ /* 0x004fc40003f66270 */
[----:B-----5:R-:W-:Y:S02]  /*10a50*/  ISETP.GE.AND P2, PT, R2, c[0x0][0x3c8], PT ;  /* 0x0000f20002007a0c */ /* 0x020fe40003f46270 */
[----:B----4-:R-:W-:Y:S02]  /*10a60*/  ISETP.GE.AND P1, PT, R17, c[0x0][0x3c8], PT ;  /* 0x0000f20011007a0c */ /* 0x010fe40003f26270 */
[----:B---3--:R-:W-:-:S07]  /*10a70*/  ISETP.GE.AND P0, PT, R15, c[0x0][0x3c8], PT ;  /* 0x0000f2000f007a0c */ /* 0x008fce0003f06270 */
[-C--:B------:R-:W-:Y:S02]  /*10a80*/  @!P3 LEA R10, P4, R6, R0.reuse, 0x1 ;  /* 0x00000000060ab211 */ /* 0x080fe400078808ff */
[----:B------:R-:W-:Y:S02]  /*10a90*/  @!P2 LEA R8, P6, R2, R0, 0x1 ;  /* 0x000000000208a211 */ /* 0x000fe400078c08ff */
[----:B------:R-:W-:Y:S02]  /*10aa0*/  @!P3 LEA.HI.X R11, R6, R4, R7, 0x1, P4 ;  /* 0x00000004060bb211 */ /* 0x000fe400020f0c07 */
[----:B------:R-:W-:Y:S02]  /*10ab0*/  @!P1 LEA R6, P5, R17, R0, 0x1 ;  /* 0x0000000011069211 */ /* 0x000fe400078a08ff */
[----:B------:R-:W-:Y:S02]  /*10ac0*/  @!P2 LEA.HI.X R9, R2, R4, R3, 0x1, P6 ;  /* 0x000000040209a211 */ /* 0x000fe400030f0c03 */
[----:B------:R-:W-:-:S02]  /*10ad0*/  @!P0 LEA R2, P4, R15, R0, 0x1 ;  /* 0x000000000f028211 */ /* 0x000fc400078808ff */
[-C--:B------:R-:W-:Y:S02]  /*10ae0*/  @!P1 LEA.HI.X R7, R17, R4.reuse, R18, 0x1, P5 ;  /* 0x0000000411079211 */ /* 0x080fe400028f0c12 */
[----:B------:R-:W-:Y:S01]  /*10af0*/  @!P0 LEA.HI.X R3, R15, R4, R16, 0x1, P4 ;  /* 0x000000040f038211 */ /* 0x000fe200020f0c10 */
[----:B------:R1:W-:Y:S04]  /*10b00*/  @!P3 ST.E.128 [R10.64], RZ ;  /* 0x000000ff0a00b985 */ /* 0x0003e8000c101d06 */
[----:B------:R1:W-:Y:S04]  /*10b10*/  @!P2 ST.E.128 [R8.64], RZ ;  /* 0x000000ff0800a985 */ /* 0x0003e8000c101d06 */
[----:B------:R1:W-:Y:S04]  /*10b20*/  @!P1 ST.E.128 [R6.64], RZ ;  /* 0x000000ff06009985 */ /* 0x0003e8000c101d06 */
[----:B------:R1:W-:Y:S02]  /*10b30*/  @!P0 ST.E.128 [R2.64], RZ ;  /* 0x000000ff02008985 */ /* 0x0003e4000c101d06 */
.L_x_562:
[----:B------:R-:W-:Y:S05]  /*10b40*/  BSYNC B0 ;  /* 0x0000000000007941 */ /* 0x000fea0003800000 */
.L_x_561:
[----:B------:R-:W-:Y:S05]  /*10b50*/  BRA.DIV ~URZ, `(.L_x_563) ;  /* 0x000024a27f007947 */ /* 0x000fea000b800000 */
[----:B---3--:R2:W3:Y:S04]  /*10b60*/  SHFL.IDX PT, R4, R5, 0x1, 0x181f ;  /* 0x00381f0005047f89 */ /* 0x0084e800000e0000 */
[----:B-1----:R2:W1:Y:S02]  /*10b70*/  SHFL.IDX PT, R0, R13, 0x1, 0x181f ;  /* 0x00381f000d007f89 */ /* 0x00246400000e0000 */
.L_x_593:
[----:B------:R-:W-:Y:S01]  /*10b80*/  IADD3 R2, R12, 0x20, RZ ;  /* 0x000000200c027810 */ /* 0x000fe20007ffe0ff */
[----:B------:R-:W-:Y:S03]  /*10b90*/  BSSY B0, `(.L_x_564) ;  /* 0x000001b000007945 */ /* 0x000fe60003800000 */
[----:B------:R-:W-:-:S13]  /*10ba0*/  ISETP.GE.AND P0, PT, R2, R14, PT ;  /* 0x0000000e0200720c */ /* 0x000fda0003f06270 */
[----:B------:R-:W-:Y:S05]  /*10bb0*/  @P0 BRA `(.L_x_565) ;  /* 0x0000018000000947 */ /* 0x000fea0003800000 */
        /* <DEDUP_REMOVED lines=8> */
[----:B-----5:R-:W-:-:S02]  /*10c40*/  ISETP.GE.AND P3, PT, R6, c[0x0][0x3c8], PT ;  /* 0x0000f20006007a0c */ /* 0x020fc40003f66270 */
[----:B--2---:R-:W-:Y:S02]  /*10c50*/  ISETP.GE.AND P2, PT, R3, c[0x0][0x3c8], PT ;  /* 0x0000f20003007a0c */ /* 0x004fe40003f46270 */
[----:B----4-:R-:W-:Y:S02]  /*10c60*/  ISETP.GE.AND P1, PT, R17, c[0x0][0x3c8], PT ;  /* 0x0000f20011007a0c */ /* 0x010fe40003f26270 */
[----:B---3--:R-:W-:-:S07]  /*10c70*/  ISETP.GE.AND P0, PT, R15, c[0x0][0x3c8], PT ;  /* 0x0000f2000f007a0c */ /* 0x008fce0003f06270 */
[CC--:B-1----:R-:W-:Y:S02]  /*10c80*/  @!P3 LEA R10, P4, R6.reuse, R0.reuse, 0x1 ;  /* 0x00000000060ab211 */ /* 0x0c2fe400078808ff */
        /* <DEDUP_REMOVED lines=11> */
.L_x_565:
[----:B------:R-:W-:Y:S05]  /*10d40*/  BSYNC B0 ;  /* 0x0000000000007941 */ /* 0x000fea0003800000 */
.L_x_564:
[----:B------:R-:W-:Y:S05]  /*10d50*/  BRA.DIV ~URZ, `(.L_x_566) ;  /* 0x000023927f007947 */ /* 0x000fea000b800000 */
[----:B---3--:R3:W2:Y:S02]  /*10d60*/  SHFL.IDX PT, R4, R5, 0x2, 0x181f ;  /* 0x00581f0005047f89 */ /* 0x0086a400000e0000 */
.L_x_594:
[----:B------:R-:W-:Y:S05]  /*10d70*/  BRA.DIV ~URZ, `(.L_x_567) ;  /* 0x000023f27f007947 */ /* 0x000fea000b800000 */
[----:B-1----:R1:W3:Y:S02]  /*10d80*/  SHFL.IDX PT, R0, R13, 0x2, 0x181f ;  /* 0x00581f000d007f89 */ /* 0x0022e400000e0000 */
.L_x_595:
[----:B------:R-:W-:Y:S01]  /*10d90*/  IADD3 R2, R12, 0x40, RZ ;  /* 0x000000400c027810 */ /* 0x000fe20007ffe0ff */
[----:B------:R-:W-:Y:S03]  /*10da0*/  BSSY B0, `(.L_x_568) ;  /* 0x000001b000007945 */ /* 0x000fe60003800000 */
[----:B------:R-:W-:-:S13]  /*10db0*/  ISETP.GE.AND P0, PT, R2, R14, PT ;  /* 0x0000000e0200720c */ /* 0x000fda0003f06270 */
[----:B------:R-:W-:Y:S05]  /*10dc0*/  @P0 BRA `(.L_x_569) ;  /* 0x0000018000000947 */ /* 0x000fea0003800000 */
[----:B------:R-:W5:Y:S04]  /*10dd0*/  LDL R6, [R1+0x54] ;  /* 0x0000540001067983 */ /* 0x000f680000100800 */
[----:B----4-:R-:W4:Y:S04]  /*10de0*/  LDL R3, [R1+0x6c] ;  /* 0x00006c0001037983 */ /* 0x010f280000100800 */
[----:B---3--:R-:W3:Y:S04]  /*10df0*/  LDL R17, [R1+0x68] ;  /* 0x0000680001117983 */ /* 0x008ee80000100800 */
[----:B--2---:R-:W2:Y:S04]  /*10e00*/  LDL R15, [R1+0x70] ;  /* 0x00007000010f7983 */ /* 0x004ea80000100800 */
[----:B------:R-:W2:Y:S04]  /*10e10*/  LDL R7, [R1+0xf4] ;  /* 0x0000f40001077983 */ /* 0x000ea80000100800 */
[----:B------:R-:W2:Y:S04]  /*10e20*/  LDL R19, [R1+0xf0] ;  /* 0x0000f00001137983 */ /* 0x000ea80000100800 */
[----:B------:R-:W2:Y:S04]  /*10e30*/  LDL R18, [R1+0xec] ;  /* 0x0000ec0001127983 */ /* 0x000ea80000100800 */
[----:B------:R-:W2:Y:S01]  /*10e40*/  LDL R16, [R1+0xe8] ;  /* 0x0000e80001107983 */ /* 0x000ea20000100800 */
[----:B-----5:R-:W-:-:S02]  /*10e50*/  ISETP.GE.AND P3, PT, R6, c[0x0][0x3c8], PT ;  /* 0x0000f20006007a0c */ /* 0x020fc40003f66270 */
[----:B----4-:R-:W-:Y:S02]  /*10e60*/  ISETP.GE.AND P2, PT, R3, c[0x0][0x3c8], PT ;  /* 0x0000f20003007a0c */ /* 0x010fe40003f46270 */
[----:B---3--:R-:W-:Y:S02]  /*10e70*/  ISETP.GE.AND P1, PT, R17, c[0x0][0x3c8], PT ;  /* 0x0000f20011007a0c */ /* 0x008fe40003f26270 */
[----:B--2---:R-:W-:-:S07]  /*10e80*/  ISETP.GE.AND P0, PT, R15, c[0x0][0x3c8], PT ;  /* 0x0000f2000f007a0c */ /* 0x004fce0003f06270 */
[CC--:B------:R-:W-:Y:S02]  /*10e90*/  @!P3 LEA R10, P4, R6.reuse, R0.reuse, 0x1 ;  /* 0x00000000060ab211 */ /* 0x0c0fe400078808ff */
        /* <DEDUP_REMOVED lines=11> */
.L_x_569:
[----:B------:R-:W-:Y:S05]  /*10f50*/  BSYNC B0 ;  /* 0x0000000000007941 */ /* 0x000fea0003800000 */
.L_x_568:
[----:B------:R-:W-:Y:S05]  /*10f60*/  BRA.DIV ~URZ, `(.L_x_570) ;  /* 0x000022827f007947 */ /* 0x000fea000b800000 */
[----:B--2---:R2:W1:Y:S04]  /*10f70*/  SHFL.IDX PT, R4, R5, 0x3, 0x181f ;  /* 0x00781f0005047f89 */ /* 0x00446800000e0000 */
[----:B---3--:R2:W3:Y:S02]  /*10f80*/  SHFL.IDX PT, R0, R13, 0x3, 0x181f ;  /* 0x00781f000d007f89 */ /* 0x0084e400000e0000 */
.L_x_596:
[----:B------:R-:W-:-:S04]  /*10f90*/  IADD3 R2, R12, 0x60, RZ ;  /* 0x000000600c027810 */ /* 0x000fc80007ffe0ff */
        /* <DEDUP_REMOVED lines=9> */
[----:B-1----:R-:W3:Y:S01]  /*11030*/  LDL R13, [R1+0xe8] ;  /* 0x0000e800010d7983 */ /* 0x002ee20000100800 */
[----:B-----5:R-:W-:-:S02]  /*11040*/  ISETP.GE.AND P3, PT, R6, c[0x0][0x3c8], PT ;  /* 0x0000f20006007a0c */ /* 0x020fc40003f66270 */
[----:B--2---:R-:W-:Y:S02]  /*11050*/  ISETP.GE.AND P2, PT, R3, c[0x0][0x3c8], PT ;  /* 0x0000f20003007a0c */ /* 0x004fe40003f46270 */
[----:B----4-:R-:W-:Y:S02]  /*11060*/  ISETP.GE.AND P1, PT, R15, c[0x0][0x3c8], PT ;  /* 0x0000f2000f007a0c */ /* 0x010fe40003f26270 */
[----:B---3--:R-:W-:-:S07]  /*11070*/  ISETP.GE.AND P0, PT, R5, c[0x0][0x3c8], PT ;  /* 0x0000f20005007a0c */ /* 0x008fce0003f06270 */
        /* <DEDUP_REMOVED lines=12> */
.L_x_556:
[----:B------:R-:W-:Y:S05]  /*11140*/  BSYNC B1 ;  /* 0x0000000000017941 */ /* 0x000fea0003800000 */
.L_x_547:
[----:B---34-:R-:W3:Y:S02]  /*11150*/  LDL R0, [R1+0xf8] ;  /* 0x0000f80001007983 */ /* 0x018ee40000100800 */
[----:B---3--:R-:W-:-:S13]  /*11160*/  ISETP.NE.AND P0, PT, R0, RZ, PT ;  /* 0x000000ff0000720c */ /* 0x008fda0003f05270 */
[----:B------:R-:W-:Y:S01]  /*11170*/  @P0 WARPSYNC 0xffffffff ;  /* 0xffffffff00000948 */ /* 0x000fe20003800000 */
[----:B------:R-:W-:Y:S06]  /*11180*/  @P0 BAR.SYNC.DEFER_BLOCKING 0x5, 0x100 ;  /* 0x0144000000000b1d */ /* 0x000fec0000010000 */
[----:B------:R-:W3:Y:S04]  /*11190*/  @P0 LDS R0, [0x18100] ;  /* 0x01810000ff000984 */ /* 0x000ee80000000800 */
[----:B---3--:R3:W-:Y:S04]  /*111a0*/  @P0 STL [R1+0xc4], R0 ;  /* 0x0000c40001000387 */ /* 0x0087e80000100800 */
[----:B------:R-:W-:Y:S06]  /*111b0*/  @P0 BAR.ARV 0x4, 0x100 ;  /* 0x0104000000000b1d */ /* 0x000fec0000002000 */
[----:B------:R-:W-:Y:S05]  /*111c0*/  @P0 BRA `(.L_x_571) ;  /* 0x0000009000000947 */ /* 0x000fea0003800000 */
[----:B------:R-:W-:Y:S05]  /*111d0*/  BRA.DIV ~URZ, `(.L_x_572) ;  /* 0x000021027f007947 */ /* 0x000fea000b800000 */
[----:B---3--:R3:W4:Y:S02]  /*111e0*/  SHFL.IDX PT, R0, R81, RZ, 0x1f ;  /* 0x00001fff51007589 */ /* 0x00872400000e0000 */
.L_x_597:
[----:B-12---:R-:W1:Y:S01]  /*111f0*/  S2R R2, SR_TID.X ;  /* 0x0000000000027919 */ /* 0x006e620000002100 */
[----:B------:R-:W-:Y:S03]  /*11200*/  WARPSYNC 0xffffffff ;  /* 0xffffffff00007948 */ /* 0x000fe60003800000 */
[----:B------:R-:W-:Y:S06]  /*11210*/  BAR.SYNC.DEFER_BLOCKING 0x4, 0x100 ;  /* 0x0104000000007b1d */ /* 0x000fec0000010000 */
[----:B----4-:R2:W-:Y:S01]  /*11220*/  STL [R1+0xc4], R0 ;  /* 0x0000c40001007387 */ /* 0x0105e20000100800 */
[----:B-1----:R-:W-:-:S13]  /*11230*/  LOP3.LUT P0, RZ, R2, 0xff, RZ, 0xc0, !PT ;  /* 0x000000ff02ff7812 */ /* 0x002fda000780c0ff */
[----:B------:R2:W-:Y:S04]  /*11240*/  @!P0 STS [0x18100], R81 ;  /* 0x01810051ff008388 */ /* 0x0005e80000000800 */
[----:B------:R-:W-:Y:S06]  /*11250*/  BAR.ARV 0x5, 0x100 ;  /* 0x0144000000007b1d */ /* 0x000fec0000002000 */
.L_x_571:
[----:B--23--:R-:W2:Y:S02]  /*11260*/  LDL R0, [R1+0xc4] ;  /* 0x0000c40001007983 */ /* 0x00cea40000100800 */
[----:B--2---:R-:W-:-:S13]  /*11270*/  ISETP.GE.AND P0, PT, R0, c[0x0][0x538], PT ;  /* 0x00014e0000007a0c */ /* 0x004fda0003f06270 */
[----:B-1---5:R-:W-:Y:S01]  /*11280*/  @P0 CALL.REL.NOINC `(.L_x_573) ;  /* 0x0000001000000944 */ /* 0x022fe20003c00000 */
[----:B------:R-:W-:Y:S05]  /*11290*/  BRA `(.L_x_574) ;  /* 0xfffef75000007947 */ /* 0x000fea000383ffff */
.L_x_573:
[----:B------:R-:W-:Y:S05]  /*112a0*/  EXIT ;  /* 0x000000000000794d */ /* 0x000fea0003800000 */
.L_x_519:
[----:B------:R2:W-:Y:S01]  /*112b0*/  STL [R1+0x64], RZ ;  /* 0x000064ff01007387 */ /* 0x0005e20000100800 */
[----:B-1----:R-:W-:Y:S01]  /*112c0*/  IMAD.MOV.U32 R7, RZ, RZ, R5 ;  /* 0x000000ffff077224 */ /* 0x002fe200078e0005 */
[----:B------:R-:W-:Y:S02]  /*112d0*/  MOV R3, 0x181f ;  /* 0x0000181f00037802 */ /* 0x000fe40000000f00 */
[----:B------:R-:W-:Y:S02]  /*112e0*/  MOV R2, 0x11300 ;  /* 0x0001130000027802 */ /* 0x000fe40000000f00 */
[----:B--2---:R-:W-:Y:S05]  /*112f0*/  CALL.REL.NOINC `($__internal_3_$__cuda_sm70_shflsync_idx_p) ;  /* 0x000020d000007944 */ /* 0x004fea0003c00000 */
[----:B-----5:R-:W-:Y:S01]  /*11300*/  MOV R4, R7 ;  /* 0x0000000700047202 */ /* 0x020fe20000000f00 */
[----:B-1----:R-:W-:Y:S05]  /*11310*/  BRA `(.L_x_575) ;  /* 0xffff264000007947 */ /* 0x002fea000383ffff */
.L_x_520:
[----:B------:R4:W-:Y:S01]  /*11320*/  STL [R1+0x64], RZ ;  /* 0x000064ff01007387 */ /* 0x0009e20000100800 */
[----:B-1----:R-:W-:Y:S01]  /*11330*/  IMAD.MOV.U32 R7, RZ, RZ, R15 ;  /* 0x000000ffff077224 */ /* 0x002fe200078e000f */
[----:B------:R-:W-:Y:S02]  /*11340*/  MOV R3, 0x181f ;  /* 0x0000181f00037802 */ /* 0x000fe40000000f00 */
[----:B------:R-:W-:Y:S02]  /*11350*/  MOV R2, 0x11370 ;  /* 0x0001137000027802 */ /* 0x000fe40000000f00 */
[----:B--234-:R-:W-:Y:S05]  /*11360*/  CALL.REL.NOINC `($__internal_3_$__cuda_sm70_shflsync_idx_p) ;  /* 0x0000206000007944 */ /* 0x01cfea0003c00000 */
[----:B------:R-:W2:Y:S04]  /*11370*/  LDL R2, [R1+0x54] ;  /* 0x0000540001027983 */ /* 0x000ea80000100800 */
[----:B------:R-:W3:Y:S04]  /*11380*/  LDL R14, [R1+0x6c] ;  /* 0x00006c00010e7983 */ /* 0x000ee80000100800 */
[----:B------:R-:W4:Y:S04]  /*11390*/  LDL R13, [R1+0x68] ;  /* 0x00006800010d7983 */ /* 0x000f280000100800 */
[----:B------:R-:W4:Y:S04]  /*113a0*/  LDL R12, [R1+0x70] ;  /* 0x00007000010c7983 */ /* 0x000f280000100800 */
[----:B-----5:R-:W4:Y:S01]  /*113b0*/  LDL R0, [R1+0x4c] ;  /* 0x00004c0001007983 */ /* 0x020f220000100800 */
[----:B------:R-:W-:-:S02]  /*113c0*/  IADD3 R10, P1, R7, R93, RZ ;  /* 0x0000005d070a7210 */ /* 0x000fc40007f3e0ff */
[C---:B------:R-:W-:Y:S02]  /*113d0*/  IADD3 R8, P0, R7.reuse, R94, RZ ;  /* 0x0000005e07087210 */ /* 0x040fe40007f1e0ff */
[C---:B------:R-:W-:Y:S01]  /*113e0*/  IADD3 R6, P5, R7.reuse, R95, RZ ;  /* 0x0000005f07067210 */ /* 0x040fe20007fbe0ff */
[C---:B------:R-:W-:Y:S02]  /*113f0*/  IMAD.X R11, R4.reuse, 0x1, R88, P1 ;  /* 0x00000001040b7824 */ /* 0x040fe400008e0658 */
[----:B------:R-:W-:Y:S01]  /*11400*/  IMAD.X R9, R4, 0x1, R89, P0 ;  /* 0x0000000104097824 */ /* 0x000fe200000e0659 */
[----:B--2---:R-:W-:Y:S02]  /*11410*/  ISETP.GE.AND P3, PT, R2, c[0x0][0x1d4], PT ;  /* 0x0000750002007a0c */ /* 0x004fe40003f66270 */
[----:B------:R-:W-:Y:S01]  /*11420*/  IADD3 R2, P4, R7, R96, RZ ;  /* 0x0000006007027210 */ /* 0x000fe20007f9e0ff */
[----:B------:R-:W-:Y:S01]  /*11430*/  IMAD.X R7, R4, 0x1, R90, P5 ;  /* 0x0000000104077824 */ /* 0x000fe200028e065a */
[----:B---3--:R-:W-:-:S03]  /*11440*/  ISETP.GE.AND P2, PT, R14, c[0x0][0x1d4], PT ;  /* 0x000075000e007a0c */ /* 0x008fc60003f46270 */
[----:B------:R-:W-:Y:S01]  /*11450*/  IMAD.X R3, R4, 0x1, R91, P4 ;  /* 0x0000000104037824 */ /* 0x000fe200020e065b */
[----:B----4-:R-:W-:Y:S02]  /*11460*/  ISETP.GE.AND P1, PT, R13, c[0x0][0x1d4], PT ;  /* 0x000075000d007a0c */ /* 0x010fe40003f26270 */
[----:B------:R-:W-:Y:S02]  /*11470*/  SEL R14, RZ, 0x10, P2 ;  /* 0x00000010ff0e7807 */ /* 0x000fe40001000000 */
[----:B------:R-:W-:Y:S02]  /*11480*/  ISETP.GE.AND P0, PT, R12, c[0x0][0x1d4], PT ;  /* 0x000075000c007a0c */ /* 0x000fe40003f06270 */
[----:B------:R-:W-:Y:S01]  /*11490*/  SEL R13, RZ, 0x10, P1 ;  /* 0x00000010ff0d7807 */ /* 0x000fe20000800000 */
[----:B------:R-:W-:Y:S01]  /*114a0*/  @!PT LDS RZ, [RZ] ;  /* 0x00000000fffff984 */ /* 0x000fe20000000800 */
[----:B------:R-:W-:Y:S01]  /*114b0*/  @!PT LDS RZ, [RZ] ;  /* 0x00000000fffff984 */ /* 0x000fe20000000800 */
[----:B------:R-:W-:Y:S01]  /*114c0*/  @!PT LDS RZ, [RZ] ;  /* 0x00000000fffff984 */ /* 0x000fe20000000800 */
[----:B------:R2:W-:Y:S01]  /*114d0*/  LDGSTS.E.BYPASS.LTC128B.128 [R0+0x10100], [R10.64], !P3 ;  /* 0x101000000a007fae */ /* 0x0005e2000d901d46 */
[----:B------:R-:W-:-:S03]  /*114e0*/  SEL R12, RZ, 0x10, P0 ;  /* 0x00000010ff0c7807 */ /* 0x000fc60000000000 */
[----:B------:R2:W-:Y:S04]  /*114f0*/  LDGSTS.E.BYPASS.LTC128B.128 [R0+0x12100], [R8.64], !P2 ;  /* 0x1210000008007fae */ /* 0x0005e8000d101d46 */
[----:B------:R3:W-:Y:S04]  /*11500*/  LDGSTS.E.BYPASS.LTC128B.128 [R0+0x14100], [R6.64], !P1 ;  /* 0x1410000006007fae */ /* 0x0007e8000c901d46 */
[----:B------:R2:W-:Y:S01]  /*11510*/  LDGSTS.E.BYPASS.LTC128B.128 [R0+0x16100], [R2.64], !P0 ;  /* 0x1610000002007fae */ /* 0x0005e2000c101d46 */
[----:B---3--:R-:W-:Y:S01]  /*11520*/  IMAD.MOV.U32 R7, RZ, RZ, R5 ;  /* 0x000000ffff077224 */ /* 0x008fe200078e0005 */
[----:B------:R-:W-:Y:S01]  /*11530*/  SEL R5, RZ, 0x10, P3 ;  /* 0x00000010ff057807 */ /* 0x000fe20001800000 */
[----:B--2---:R-:W-:Y:S01]  /*11540*/  IMAD.MOV.U32 R0, RZ, RZ, 0x1 ;  /* 0x00000001ff007424 */ /* 0x004fe200078e00ff */
[----:B------:R-:W-:Y:S01]  /*11550*/  MOV R2, 0x11590 ;  /* 0x0001159000027802 */ /* 0x000fe20000000f00 */
[----:B------:R-:W-:-:S03]  /*11560*/  IMAD.MOV.U32 R3, RZ, RZ, 0x181f ;  /* 0x0000181fff037424 */ /* 0x000fc600078e00ff */
[----:B------:R2:W-:Y:S04]  /*11570*/  STL [R1+0x64], R0 ;  /* 0x0000640001007387 */ /* 0x0005e80000100800 */
[----:B-12---:R-:W-:Y:S05]  /*11580*/  CALL.REL.NOINC `($__internal_3_$__cuda_sm70_shflsync_idx_p) ;  /* 0x00001e4000007944 */ /* 0x006fea0003c00000 */
[----:B-----5:R-:W-:Y:S01]  /*11590*/  MOV R0, 0x1 ;  /* 0x0000000100007802 */ /* 0x020fe20000000f00 */
[----:B------:R-:W-:Y:S01]  /*115a0*/  IMAD.MOV.U32 R4, RZ, RZ, R7 ;  /* 0x000000ffff047224 */ /* 0x000fe200078e0007 */
[----:B------:R-:W-:Y:S01]  /*115b0*/  MOV R3, 0x181f ;  /* 0x0000181f00037802 */ /* 0x000fe20000000f00 */
[----:B------:R-:W-:Y:S01]  /*115c0*/  IMAD.MOV.U32 R7, RZ, RZ, R15 ;  /* 0x000000ffff077224 */ /* 0x000fe200078e000f */
[----:B------:R-:W-:Y:S01]  /*115d0*/  MOV R2, 0x11600 ;  /* 0x0001160000027802 */ /* 0x000fe20000000f00 */
[----:B------:R2:W-:Y:S04]  /*115e0*/  STL [R1+0x64], R0 ;  /* 0x0000640001007387 */ /* 0x0005e80000100800 */
[----:B-12---:R-:W-:Y:S05]  /*115f0*/  CALL.REL.NOINC `($__internal_3_$__cuda_sm70_shflsync_idx_p) ;  /* 0x00001dd000007944 */ /* 0x006fea0003c00000 */
[----:B-----5:R-:W-:Y:S01]  /*11600*/  MOV R0, R7 ;  /* 0x0000000700007202 */ /* 0x020fe20000000f00 */
[----:B-1----:R-:W-:Y:S05]  /*11610*/  BRA `(.L_x_576) ;  /* 0xffff253000007947 */ /* 0x002fea000383ffff */
.L_x_521:
[----:B------:R1:W-:Y:S01]  /*11620*/  STL [R1+0x64], RZ ;  /* 0x000064ff01007387 */ /* 0x0003e20000100800 */
[----:B------:R-:W-:Y:S01]  /*11630*/  IMAD.MOV.U32 R7, RZ, RZ, R4 ;  /* 0x000000ffff077224 */ /* 0x000fe200078e0004 */
[----:B------:R-:W-:Y:S02]  /*11640*/  MOV R3, 0x1c1f ;  /* 0x00001c1f00037802 */ /* 0x000fe40000000f00 */
[----:B------:R-:W-:-:S02]  /*11650*/  MOV R2, 0x11670 ;  /* 0x0001167000027802 */ /* 0x000fc40000000f00 */
[----:B-1----:R-:W-:Y:S05]  /*11660*/  CALL.REL.NOINC `($__internal_3_$__cuda_sm70_shflsync_idx_p) ;  /* 0x00001d6000007944 */ /* 0x002fea0003c00000 */
[----:B-1---5:R-:W-:Y:S05]  /*11670*/  BRA `(.L_x_577) ;  /* 0xffff27c000007947 */ /* 0x022fea000383ffff */
.L_x_522:
[----:B------:R-:W-:Y:S01]  /*11680*/  MOV R0, 0x1 ;  /* 0x0000000100007802 */ /* 0x000fe20000000f00 */
[----:B------:R-:W-:Y:S01]  /*11690*/  IMAD.MOV.U32 R7, RZ, RZ, R4 ;  /* 0x000000ffff077224 */ /* 0x000fe200078e0004 */
[----:B------:R-:W-:Y:S01]  /*116a0*/  MOV R2, 0x116e0 ;  /* 0x000116e000027802 */ /* 0x000fe20000000f00 */
[----:B------:R-:W-:-:S02]  /*116b0*/  IMAD.MOV.U32 R3, RZ, RZ, 0x1c1f ;  /* 0x00001c1fff037424 */ /* 0x000fc400078e00ff */
[----:B------:R2:W-:Y:S04]  /*116c0*/  STL [R1+0x64], R0 ;  /* 0x0000640001007387 */ /* 0x0005e80000100800 */
[----:B-12---:R-:W-:Y:S05]  /*116d0*/  CALL.REL.NOINC `($__internal_3_$__cuda_sm70_shflsync_idx_p) ;  /* 0x00001cf000007944 */ /* 0x006fea0003c00000 */
[----:B-----5:R-:W-:Y:S01]  /*116e0*/  IMAD.IADD R0, R5, 0x1, R7 ;  /* 0x0000000105007824 */ /* 0x020fe200078e0207 */
[----:B------:R-:W-:-:S04]  /*116f0*/  FMNMX.FTZ R2, R10, R14, !PT ;  /* 0x0000000e0a027209 */ /* 0x000fc80007810000 */
[----:B------:R-:W-:Y:S02]  /*11700*/  IMNMX R0, R6, R0, PT ;  /* 0x0000000006007217 */ /* 0x000fe40003800200 */
[----:B------:R-:W-:Y:S02]  /*11710*/  FMNMX.FTZ R2, R15, R2, !PT ;  /* 0x000000020f027209 */ /* 0x000fe40007810000 */
[C---:B------:R-:W-:Y:S02]  /*11720*/  ISETP.GT.AND P1, PT, R0.reuse, RZ, PT ;  /* 0x000000ff0000720c */ /* 0x040fe40003f24270 */
[C---:B------:R-:W-:Y:S02]  /*11730*/  ISETP.GT.AND P0, PT, R0.reuse, 0x1, PT ;  /* 0x000000010000780c */ /* 0x040fe40003f04270 */
[----:B------:R-:W-:Y:S02]  /*11740*/  ISETP.GT.AND P2, PT, R0, 0x8, PT ;  /* 0x000000080000780c */ /* 0x000fe40003f44270 */
[----:B------:R-:W-:-:S02]  /*11750*/  FSEL R5, R68, -INF , P1 ;  /* 0xff80000044057808 */ /* 0x000fc40000800000 */
[----:B------:R-:W-:Y:S02]  /*11760*/  FSEL R6, R61, -INF , P0 ;  /* 0xff8000003d067808 */ /* 0x000fe40000000000 */
[C---:B------:R-:W-:Y:S02]  /*11770*/  ISETP.GT.AND P0, PT, R0.reuse, 0x9, PT ;  /* 0x000000090000780c */ /* 0x040fe40003f04270 */
[----:B------:R-:W-:Y:S02]  /*11780*/  FSEL R13, R53, -INF , P2 ;  /* 0xff800000350d7808 */ /* 0x000fe40001000000 */
[----:B------:R-:W-:Y:S02]  /*11790*/  FMNMX.FTZ R3, R5, R6, !PT ;  /* 0x0000000605037209 */ /* 0x000fe40007810000 */
[----:B------:R-:W-:Y:S02]  /*117a0*/  FMNMX.FTZ R7, R17, R2, !PT ;  /* 0x0000000211077209 */ /* 0x000fe40007810000 */
[----:B------:R-:W-:-:S02]  /*117b0*/  ISETP.GT.AND P1, PT, R0, 0x10, PT ;  /* 0x000000100000780c */ /* 0x000fc40003f24270 */
[----:B------:R-:W-:Y:S02]  /*117c0*/  FSEL R12, R51, -INF , P0 ;  /* 0xff800000330c7808 */ /* 0x000fe40000000000 */
[----:B------:R-:W-:Y:S02]  /*117d0*/  FMNMX.FTZ R2, R13, R3, !PT ;  /* 0x000000030d027209 */ /* 0x000fe40007810000 */
[----:B------:R-:W-:Y:S02]  /*117e0*/  FMNMX.FTZ R132, R18, R7, !PT ;  /* 0x0000000712847209 */ /* 0x000fe40007810000 */
[----:B------:R-:W-:Y:S02]  /*117f0*/  ISETP.GT.AND P0, PT, R0, 0x11, PT ;  /* 0x000000110000780c */ /* 0x000fe40003f04270 */
[----:B------:R-:W-:Y:S02]  /*11800*/  FSEL R9, R45, -INF , P1 ;  /* 0xff8000002d097808 */ /* 0x000fe40000800000 */
[----:B------:R-:W-:-:S02]  /*11810*/  FMNMX.FTZ R2, R12, R2, !PT ;  /* 0x000000020c027209 */ /* 0x000fc40007810000 */
[----:B------:R-:W-:Y:S02]  /*11820*/  FMNMX.FTZ R132, R19, R132, !PT ;  /* 0x0000008413847209 */ /* 0x000fe40007810000 */
[----:B------:R-:W-:Y:S02]  /*11830*/  ISETP.GT.AND P1, PT, R0, 0x18, PT ;  /* 0x000000180000780c */ /* 0x000fe40003f24270 */
        /* <DEDUP_REMOVED lines=35> */
[----:B------:R-:W-:Y:S01]  /*11a70*/  ISETP.GT.AND P0, PT, R0, 0x39, PT ;  /* 0x000000390000780c */ /* 0x000fe20003f04270 */
[----:B------:R-:W-:Y:S01]  /*11a80*/  IMAD.MOV.U32 R0, RZ, RZ, 0x2 ;  /* 0x00000002ff007424 */ /* 0x000fe200078e00ff */
[----:B------:R-:W-:Y:S02]  /*11a90*/  FSEL R85, R28, -INF , P1 ;  /* 0xff8000001c557808 */ /* 0x000fe40000800000 */
[----:B------:R-:W-:Y:S02]  /*11aa0*/  FMNMX.FTZ R16, R86, R16, !PT ;  /* 0x0000001056107209 */ /* 0x000fe40007810000 */
[----:B------:R-:W-:Y:S02]  /*11ab0*/  FMNMX.FTZ R132, R92, R132, !PT ;  /* 0x000000845c847209 */ /* 0x000fe40007810000 */
[----:B------:R-:W-:-:S02]  /*11ac0*/  FSEL R84, R27, -INF , P0 ;  /* 0xff8000001b547808 */ /* 0x000fc40000000000 */
[----:B------:R-:W-:Y:S01]  /*11ad0*/  FMNMX.FTZ R16, R85, R16, !PT ;  /* 0x0000001055107209 */ /* 0x000fe20007810000 */
[----:B------:R-:W-:Y:S01]  /*11ae0*/  IMAD.MOV.U32 R4, RZ, RZ, R132 ;  /* 0x000000ffff047224 */ /* 0x000fe200078e0084 */
[----:B------:R-:W-:Y:S02]  /*11af0*/  MOV R2, 0x11b20 ;  /* 0x00011b2000027802 */ /* 0x000fe40000000f00 */
[----:B------:R-:W-:Y:S02]  /*11b00*/  FMNMX.FTZ R16, R84, R16, !PT ;  /* 0x0000001054107209 */ /* 0x000fe40007810000 */
[----:B-1----:R-:W-:Y:S05]  /*11b10*/  CALL.REL.NOINC `($__internal_2_$__cuda_sm70_shflsync_bfly_p) ;  /* 0x0000183000007944 */ /* 0x002fea0003c00000 */
[----:B------:R-:W-:Y:S01]  /*11b20*/  FMNMX.FTZ R132, R132, R0, !PT ;  /* 0x0000000084847209 */ /* 0x000fe20007810000 */
[----:B------:R-:W-:Y:S01]  /*11b30*/  IMAD.MOV.U32 R0, RZ, RZ, 0x1 ;  /* 0x00000001ff007424 */ /* 0x000fe200078e00ff */
[----:B------:R-:W-:-:S03]  /*11b40*/  MOV R2, 0x11b70 ;  /* 0x00011b7000027802 */ /* 0x000fc60000000f00 */
[----:B------:R-:W-:Y:S02]  /*11b50*/  IMAD.MOV.U32 R4, RZ, RZ, R132 ;  /* 0x000000ffff047224 */ /* 0x000fe400078e0084 */
[----:B-1---5:R-:W-:Y:S05]  /*11b60*/  CALL.REL.NOINC `($__internal_2_$__cuda_sm70_shflsync_bfly_p) ;  /* 0x000017e000007944 */ /* 0x022fea0003c00000 */
[----:B------:R-:W-:Y:S01]  /*11b70*/  FMNMX.FTZ R132, R132, R0, !PT ;  /* 0x0000000084847209 */ /* 0x000fe20007810000 */
[----:B------:R-:W-:Y:S01]  /*11b80*/  IMAD.MOV.U32 R4, RZ, RZ, R16 ;  /* 0x000000ffff047224 */ /* 0x000fe200078e0010 */
[----:B------:R-:W-:Y:S01]  /*11b90*/  MOV R2, 0x11bc0 ;  /* 0x00011bc000027802 */ /* 0x000fe20000000f00 */
[----:B------:R-:W-:Y:S02]  /*11ba0*/  IMAD.MOV.U32 R0, RZ, RZ, 0x2 ;  /* 0x00000002ff007424 */ /* 0x000fe400078e00ff */
[----:B-1---5:R-:W-:Y:S05]  /*11bb0*/  CALL.REL.NOINC `($__internal_2_$__cuda_sm70_shflsync_bfly_p) ;  /* 0x0000179000007944 */ /* 0x022fea0003c00000 */
[----:B------:R-:W-:Y:S01]  /*11bc0*/  FMNMX.FTZ R16, R16, R0, !PT ;  /* 0x0000000010107209 */ /* 0x000fe20007810000 */
[----:B------:R-:W-:Y:S01]  /*11bd0*/  IMAD.MOV.U32 R0, RZ, RZ, 0x1 ;  /* 0x00000001ff007424 */ /* 0x000fe200078e00ff */
[----:B------:R-:W-:-:S03]  /*11be0*/  MOV R2, 0x11c10 ;  /* 0x00011c1000027802 */ /* 0x000fc60000000f00 */
[----:B------:R-:W-:Y:S02]  /*11bf0*/  IMAD.MOV.U32 R4, RZ, RZ, R16 ;  /* 0x000000ffff047224 */ /* 0x000fe400078e0010 */
[----:B-1---5:R-:W-:Y:S05]  /*11c00*/  CALL.REL.NOINC `($__internal_2_$__cuda_sm70_shflsync_bfly_p) ;  /* 0x0000174000007944 */ /* 0x022fea0003c00000 */
[----:B------:R-:W-:Y:S01]  /*11c10*/  MOV R3, R0 ;  /* 0x0000000000037202 */ /* 0x000fe20000000f00 */
[----:B-1---5:R-:W-:Y:S05]  /*11c20*/  BRA `(.L_x_578) ;  /* 0xffff28c000007947 */ /* 0x022fea000383ffff */
.L_x_526:
[----:B------:R-:W-:Y:S01]  /*11c30*/  MOV R3, 0x181f ;  /* 0x0000181f00037802 */ /* 0x000fe20000000f00 */
[----:B------:R1:W-:Y:S01]  /*11c40*/  STL [R1+0x64], RZ ;  /* 0x000064ff01007387 */ /* 0x0003e20000100800 */
[----:B------:R-:W-:Y:S01]  /*11c50*/  MOV R2, 0x11c80 ;  /* 0x00011c8000027802 */ /* 0x000fe20000000f00 */
[----:B------:R-:W-:Y:S02]  /*11c60*/  IMAD.MOV.U32 R7, RZ, RZ, R5 ;  /* 0x000000ffff077224 */ /* 0x000fe400078e0005 */
[----:B-1----:R-:W-:Y:S05]  /*11c70*/  CALL.REL.NOINC `($__internal_3_$__cuda_sm70_shflsync_idx_p) ;  /* 0x0000175000007944 */ /* 0x002fea0003c00000 */
[----:B-----5:R-:W-:Y:S01]  /*11c80*/  MOV R4, R7 ;  /* 0x0000000700047202 */ /* 0x020fe20000000f00 */
[----:B-1----:R-:W-:-:S05]  /*11c90*/  BRA `(.L_x_579) ;  /* 0xffff441000007947 */ /* 0x002fca000383ffff */
.L_x_527:
[----:B------:R-:W-:Y:S01]  /*11ca0*/  MOV R3, 0x181f ;  /* 0x0000181f00037802 */ /* 0x000fe20000000f00 */
[----:B------:R3:W-:Y:S01]  /*11cb0*/  STL [R1+0x64], RZ ;  /* 0x000064ff01007387 */ /* 0x0007e20000100800 */
[----:B------:R-:W-:Y:S01]  /*11cc0*/  MOV R2, 0x11cf0 ;  /* 0x00011cf000027802 */ /* 0x000fe20000000f00 */
[----:B------:R-:W-:Y:S02]  /*11cd0*/  IMAD.MOV.U32 R7, RZ, RZ, R12 ;  /* 0x000000ffff077224 */ /* 0x000fe400078e000c */
[----:B-123--:R-:W-:Y:S05]  /*11ce0*/  CALL.REL.NOINC `($__internal_3_$__cuda_sm70_shflsync_idx_p) ;  /* 0x000016e000007944 */ /* 0x00efea0003c00000 */
[----:B------:R-:W2:Y:S01]  /*11cf0*/  LDL R3, [R1+0x54] ;  /* 0x0000540001037983 */ /* 0x000ea20000100800 */
[----:B------:R-:W-:Y:S03]  /*11d00*/  IADD3 R14, P0, R7, R23, RZ ;  /* 0x00000017070e7210 */ /* 0x000fe60007f1e0ff */
[----:B------:R-:W3:Y:S02]  /*11d10*/  LDL R2, [R1+0x6c] ;  /* 0x00006c0001027983 */ /* 0x000ee40000100800 */
[----:B-----5:R-:W-:Y:S02]  /*11d20*/  IMAD.X R15, R4, 0x1, R13, P0 ;  /* 0x00000001040f7824 */ /* 0x020fe400000e060d */
[----:B------:R-:W4:Y:S04]  /*11d30*/  LDL R0, [R1+0x4c] ;  /* 0x00004c0001007983 */ /* 0x000f280000100800 */
[----:B------:R-:W4:Y:S04]  /*11d40*/  LDL R31, [R1+0x68] ;  /* 0x00006800011f7983 */ /* 0x000f280000100800 */
[----:B------:R-:W4:Y:S01]  /*11d50*/  LDL R6, [R1+0x70] ;  /* 0x0000700001067983 */ /* 0x000f220000100800 */
[----:B--2---:R-:W-:Y:S02]  /*11d60*/  ISETP.GE.AND P3, PT, R3, c[0x0][0x1d4], PT ;  /* 0x0000750003007a0c */ /* 0x004fe40003f66270 */
[----:B---3--:R-:W-:Y:S02]  /*11d70*/  ISETP.GE.AND P2, PT, R2, c[0x0][0x1d4], PT ;  /* 0x0000750002007a0c */ /* 0x008fe40003f46270 */
[----:B------:R-:W-:Y:S05]  /*11d80*/  IADD3 R2, P0, R7, R28, RZ ;  /* 0x0000001c07027210 */ /* 0x000fea0007f1e0ff */
[C---:B------:R-:W-:Y:S01]  /*11d90*/  IMAD.X R3, R4.reuse, 0x1, R20, P0 ;  /* 0x0000000104037824 */ /* 0x040fe200000e0614 */
[----:B----4-:R-:W-:Y:S03]  /*11da0*/  ISETP.GE.AND P1, PT, R31, c[0x0][0x1d4], PT ;  /* 0x000075001f007a0c */ /* 0x010fe60003f26270 */
[----:B------:R-:W-:Y:S01]  /*11db0*/  @!PT LDS RZ, [RZ] ;  /* 0x00000000fffff984 */ /* 0x000fe20000000800 */
[----:B------:R-:W-:Y:S01]  /*11dc0*/  @!PT LDS RZ, [RZ] ;  /* 0x00000000fffff984 */ /* 0x000fe20000000800 */
[----:B------:R-:W-:Y:S01]  /*11dd0*/  @!PT LDS RZ, [RZ] ;  /* 0x00000000fffff984 */ /* 0x000fe20000000800 */
[----:B------:R2:W-:Y:S04]  /*11de0*/  LDGSTS.E.BYPASS.LTC128B.128 [R0+0x100], [R14.64], !P3 ;  /* 0x001000000e007fae */ /* 0x0005e8000d901d46 */
[----:B------:R3:W-:Y:S01]  /*11df0*/  LDGSTS.E.BYPASS.LTC128B.128 [R0+0x2100], [R2.64], !P2 ;  /* 0x0210000002007fae */ /* 0x0007e2000d101d46 */
[----:B--2---:R-:W-:Y:S02]  /*11e00*/  SEL R15, RZ, 0x10, P1 ;  /* 0x00000010ff0f7807 */ /* 0x004fe40000800000 */
[C---:B---3--:R-:W-:Y:S05]  /*11e10*/  IADD3 R2, P0, R7.reuse, R29, RZ ;  /* 0x0000001d07027210 */ /* 0x048fea0007f1e0ff */
[C---:B------:R-:W-:Y:S05]  /*11e20*/  IMAD.X R3, R4.reuse, 0x1, R21, P0 ;  /* 0x0000000104037824 */ /* 0x040fea00000e0615 */
[----:B------:R2:W-:Y:S02]  /*11e30*/  LDGSTS.E.BYPASS.LTC128B.128 [R0+0x4100], [R2.64], !P1 ;  /* 0x0410000002007fae */ /* 0x0005e4000c901d46 */
[----:B--2---:R-:W-:Y:S01]  /*11e40*/  IADD3 R2, P0, R7, R30, RZ ;  /* 0x0000001e07027210 */ /* 0x004fe20007f1e0ff */
[----:B------:R-:W-:Y:S01]  /*11e50*/  IMAD.MOV.U32 R7, RZ, RZ, R5 ;  /* 0x000000ffff077224 */ /* 0x000fe200078e0005 */
[----:B------:R-:W-:Y:S03]  /*11e60*/  SEL R5, RZ, 0x10, P3 ;  /* 0x00000010ff057807 */ /* 0x000fe60001800000 */
[----:B------:R-:W-:Y:S01]  /*11e70*/  IMAD.X R3, R4, 0x1, R22, P0 ;  /* 0x0000000104037824 */ /* 0x000fe200000e0616 */
[----:B------:R-:W-:Y:S02]  /*11e80*/  ISETP.GE.AND P0, PT, R6, c[0x0][0x1d4], PT ;  /* 0x0000750006007a0c */ /* 0x000fe40003f06270 */
[----:B------:R-:W-:Y:S02]  /*11e90*/  SEL R6, RZ, 0x10, P2 ;  /* 0x00000010ff067807 */ /* 0x000fe40001000000 */
[----:B------:R-:W-:Y:S09]  /*11ea0*/  SEL R14, RZ, 0x10, P0 ;  /* 0x00000010ff0e7807 */ /* 0x000ff20000000000 */
[----:B------:R2:W-:Y:S02]  /*11eb0*/  LDGSTS.E.BYPASS.LTC128B.128 [R0+0x6100], [R2.64], !P0 ;  /* 0x0610000002007fae */ /* 0x0005e4000c101d46 */
[----:B--2---:R-:W-:Y:S01]  /*11ec0*/  IMAD.MOV.U32 R0, RZ, RZ, 0x1 ;  /* 0x00000001ff007424 */ /* 0x004fe200078e00ff */
[----:B------:R-:W-:Y:S01]  /*11ed0*/  MOV R2, 0x11f10 ;  /* 0x00011f1000027802 */ /* 0x000fe20000000f00 */
[----:B------:R-:W-:Y:S03]  /*11ee0*/  IMAD.MOV.U32 R3, RZ, RZ, 0x181f ;  /* 0x0000181fff037424 */ /* 0x000fe600078e00ff */
        /* <DEDUP_REMOVED lines=10> */
[----:B-1----:R-:W-:-:S05]  /*11f90*/  BRA `(.L_x_580) ;  /* 0xffff430000007947 */ /* 0x002fca000383ffff */
.L_x_530:
[----:B------:R-:W-:Y:S01]  /*11fa0*/  MOV R3, 0x181f ;  /* 0x0000181f00037802 */ /* 0x000fe20000000f00 */
[----:B------:R1:W-:Y:S01]  /*11fb0*/  STL [R1+0x64], RZ ;  /* 0x000064ff01007387 */ /* 0x0003e20000100800 */
[----:B------:R-:W-:Y:S01]  /*11fc0*/  MOV R2, 0x11ff0 ;  /* 0x00011ff000027802 */ /* 0x000fe20000000f00 */
[----:B------:R-:W-:Y:S02]  /*11fd0*/  IMAD.MOV.U32 R7, RZ, RZ, R5 ;  /* 0x000000ffff077224 */ /* 0x000fe400078e0005 */
[----:B-1----:R-:W-:Y:S05]  /*11fe0*/  CALL.REL.NOINC `($__internal_3_$__cuda_sm70_shflsync_idx_p) ;  /* 0x000013e000007944 */ /* 0x002fea0003c00000 */
[----:B-----5:R-:W-:Y:S01]  /*11ff0*/  MOV R4, R7 ;  /* 0x0000000700047202 */ /* 0x020fe20000000f00 */
[----:B-1----:R-:W-:-:S05]  /*12000*/  BRA `(.L_x_581) ;  /* 0xffff584000007947 */ /* 0x002fca000383ffff */
.L_x_531:
        /* <DEDUP_REMOVED lines=48> */
.L_x_532:
[----:B------:R-:W-:Y:S01]  /*12310*/  MOV R3, 0x1c1f ;  /* 0x00001c1f00037802 */ /* 0x000fe20000000f00 */
[----:B------:R1:W-:Y:S01]  /*12320*/  STL [R1+0x64], RZ ;  /* 0x000064ff01007387 */ /* 0x0003e20000100800 */
[----:B------:R-:W-:Y:S01]  /*12330*/  MOV R2, 0x12360 ;  /* 0x0001236000027802 */ /* 0x000fe20000000f00 */
[----:B------:R-:W-:Y:S02]  /*12340*/  IMAD.MOV.U32 R7, RZ, RZ, R4 ;  /* 0x000000ffff077224 */ /* 0x000fe400078e0004 */
[----:B-1----:R-:W-:Y:S05]  /*12350*/  CALL.REL.NOINC `($__internal_3_$__cuda_sm70_shflsync_idx_p) ;  /* 0x0000107000007944 */ /* 0x002fea0003c00000 */
[----:B-----5:R-:W-:Y:S01]  /*12360*/  MOV R0, R7 ;  /* 0x0000000700007202 */ /* 0x020fe20000000f00 */
[----:B-1----:R-:W-:-:S05]  /*12370*/  BRA `(.L_x_583) ;  /* 0xffff59c000007947 */ /* 0x002fca000383ffff */
.L_x_533:
[----:B------:R-:W-:Y:S01]  /*12380*/  MOV R0, 0x1 ;  /* 0x0000000100007802 */ /* 0x000fe20000000f00 */
[----:B------:R-:W-:Y:S01]  /*12390*/  IMAD.MOV.U32 R7, RZ, RZ, R4 ;  /* 0x000000ffff077224 */ /* 0x000fe200078e0004 */
[----:B------:R-:W-:Y:S01]  /*123a0*/  MOV R2, 0x123e0 ;  /* 0x000123e000027802 */ /* 0x000fe20000000f00 */
[----:B------:R-:W-:Y:S02]  /*123b0*/  IMAD.MOV.U32 R3, RZ, RZ, 0x1c1f ;  /* 0x00001c1fff037424 */ /* 0x000fe400078e00ff */
[----:B------:R2:W-:Y:S04]  /*123c0*/  STL [R1+0x64], R0 ;  /* 0x0000640001007387 */ /* 0x0005e80000100800 */
[----:B-12---:R-:W-:Y:S05]  /*123d0*/  CALL.REL.NOINC `($__internal_3_$__cuda_sm70_shflsync_idx_p) ;  /* 0x00000ff000007944 */ /* 0x006fea0003c00000 */
[----:B-----5:R-:W2:Y:S01]  /*123e0*/  LDL.LU R4, [R1+0xc] ;  /* 0x00000c0001047983 */ /* 0x020ea20000300800 */
[----:B------:R-:W-:Y:S03]  /*123f0*/  IMAD.IADD R7, R5, 0x1, R7 ;  /* 0x0000000105077824 */ /* 0x000fe600078e0207 */
[----:B------:R-:W3:Y:S02]  /*12400*/  LDL.LU R3, [R1+0x8] ;  /* 0x0000080001037983 */ /* 0x000ee40000300800 */
[C---:B------:R-:W-:Y:S02]  /*12410*/  ISETP.GT.AND P0, PT, R7.reuse, RZ, PT ;  /* 0x000000ff0700720c */ /* 0x040fe40003f04270 */
[C---:B------:R-:W-:Y:S01]  /*12420*/  ISETP.GT.AND P2, PT, R7.reuse, 0x1, PT ;  /* 0x000000010700780c */ /* 0x040fe20003f44270 */
[----:B------:R-:W4:Y:S01]  /*12430*/  LDL.LU R2, [R1+0x4] ;  /* 0x0000040001027983 */ /* 0x000f220000300800 */
[C---:B------:R-:W-:Y:S02]  /*12440*/  ISETP.GT.AND P3, PT, R7.reuse, 0x8, PT ;  /* 0x000000080700780c */ /* 0x040fe40003f64270 */
[C---:B------:R-:W-:Y:S01]  /*12450*/  ISETP.GT.AND P4, PT, R7.reuse, 0x9, PT ;  /* 0x000000090700780c */ /* 0x040fe20003f84270 */
[----:B------:R-:W4:Y:S01]  /*12460*/  LDL.LU R0, [R1] ;  /* 0x0000000001007983 */ /* 0x000f220000300800 */
[----:B------:R-:W-:Y:S04]  /*12470*/  ISETP.GT.AND P1, PT, R7, 0x10, PT ;  /* 0x000000100700780c */ /* 0x000fe80003f24270 */
[----:B------:R-:W-:Y:S02]  /*12480*/  FSEL R33, R249, -INF , P1 ;  /* 0xff800000f9217808 */ /* 0x000fe40000800000 */
[C---:B------:R-:W-:Y:S04]  /*12490*/  ISETP.GT.AND P1, PT, R7.reuse, 0x21, PT ;  /* 0x000000210700780c */ /* 0x040fe80003f24270 */
[----:B------:R-:W-:Y:S02]  /*124a0*/  FSEL R28, R180, -INF , P1 ;  /* 0xff800000b41c7808 */ /* 0x000fe40000800000 */
[C---:B------:R-:W-:Y:S04]  /*124b0*/  ISETP.GT.AND P1, PT, R7.reuse, 0x38, PT ;  /* 0x000000380700780c */ /* 0x040fe80003f24270 */
[----:B------:R-:W-:Y:S02]  /*124c0*/  FSEL R8, R188, -INF , P1 ;  /* 0xff800000bc087808 */ /* 0x000fe40000800000 */
[----:B--2---:R-:W-:Y:S02]  /*124d0*/  FSEL R5, R4, -INF , P0 ;  /* 0xff80000004057808 */ /* 0x004fe40000000000 */
[----:B------:R-:W-:Y:S02]  /*124e0*/  ISETP.GT.AND P0, PT, R7, 0x11, PT ;  /* 0x000000110700780c */ /* 0x000fe40003f04270 */
[----:B---3--:R-:W-:Y:S02]  /*124f0*/  FSEL R177, R3, -INF , P2 ;  /* 0xff80000003b17808 */ /* 0x008fe40001000000 */
[----:B------:R-:W-:Y:S02]  /*12500*/  FSEL R32, R248, -INF , P0 ;  /* 0xff800000f8207808 */ /* 0x000fe40000000000 */
[----:B------:R-:W-:Y:S02]  /*12510*/  ISETP.GT.AND P2, PT, R7, 0x20, PT ;  /* 0x000000200700780c */ /* 0x000fe40003f44270 */
[----:B----4-:R-:W-:Y:S02]  /*12520*/  FSEL R35, R2, -INF , P3 ;  /* 0xff80000002237808 */ /* 0x010fe40001800000 */
[----:B------:R-:W-:Y:S02]  /*12530*/  FMNMX.FTZ R2, R5, R134, !PT ;  /* 0x0000008605027209 */ /* 0x000fe40007810000 */
[----:B------:R-:W-:Y:S02]  /*12540*/  FSEL R34, R0, -INF , P4 ;  /* 0xff80000000227808 */ /* 0x000fe40002000000 */
[----:B------:R-:W-:Y:S02]  /*12550*/  FMNMX.FTZ R0, R6, R133, !PT ;  /* 0x0000008506007209 */ /* 0x000fe40007810000 */
[----:B------:R-:W-:Y:S02]  /*12560*/  FMNMX.FTZ R2, R177, R2, !PT ;  /* 0x00000002b1027209 */ /* 0x000fe40007810000 */
[----:B------:R-:W-:Y:S02]  /*12570*/  FMNMX.FTZ R0, R25, R0, !PT ;  /* 0x0000000019007209 */ /* 0x000fe40007810000 */
[----:B------:R-:W-:Y:S02]  /*12580*/  FMNMX.FTZ R2, R35, R2, !PT ;  /* 0x0000000223027209 */ /* 0x000fe40007810000 */
[----:B------:R-:W-:Y:S02]  /*12590*/  FMNMX.FTZ R0, R24, R0, !PT ;  /* 0x0000000018007209 */ /* 0x000fe40007810000 */
[----:B------:R-:W-:Y:S02]  /*125a0*/  FMNMX.FTZ R2, R34, R2, !PT ;  /* 0x0000000222027209 */ /* 0x000fe40007810000 */
[----:B------:R-:W-:Y:S02]  /*125b0*/  FMNMX.FTZ R0, R23, R0, !PT ;  /* 0x0000000017007209 */ /* 0x000fe40007810000 */
[----:B------:R-:W-:Y:S02]  /*125c0*/  ISETP.GT.AND P3, PT, R7, 0x18, PT ;  /* 0x000000180700780c */ /* 0x000fe40003f64270 */
[----:B------:R-:W-:Y:S02]  /*125d0*/  FMNMX.FTZ R0, R22, R0, !PT ;  /* 0x0000000016007209 */ /* 0x000fe40007810000 */
[----:B------:R-:W-:Y:S02]  /*125e0*/  FMNMX.FTZ R2, R33, R2, !PT ;  /* 0x0000000221027209 */ /* 0x000fe40007810000 */
[----:B------:R-:W-:Y:S02]  /*125f0*/  ISETP.GT.AND P4, PT, R7, 0x19, PT ;  /* 0x000000190700780c */ /* 0x000fe40003f84270 */
[----:B------:R-:W-:Y:S02]  /*12600*/  FSEL R31, R185, -INF , P3 ;  /* 0xff800000b91f7808 */ /* 0x000fe40001800000 */
[----:B------:R-:W-:Y:S02]  /*12610*/  FMNMX.FTZ R0, R21, R0, !PT ;  /* 0x0000000015007209 */ /* 0x000fe40007810000 */
[----:B------:R-:W-:Y:S02]  /*12620*/  FMNMX.FTZ R2, R32, R2, !PT ;  /* 0x0000000220027209 */ /* 0x000fe40007810000 */
[----:B------:R-:W-:Y:S02]  /*12630*/  FSEL R30, R184, -INF , P4 ;  /* 0xff800000b81e7808 */ /* 0x000fe40002000000 */
[----:B------:R-:W-:Y:S02]  /*12640*/  FMNMX.FTZ R0, R20, R0, !PT ;  /* 0x0000000014007209 */ /* 0x000fe40007810000 */
[----:B------:R-:W-:Y:S02]  /*12650*/  FMNMX.FTZ R2, R31, R2, !PT ;  /* 0x000000021f027209 */ /* 0x000fe40007810000 */
[----:B------:R-:W-:Y:S02]  /*12660*/  FSEL R29, R181, -INF , P2 ;  /* 0xff800000b51d7808 */ /* 0x000fe40001000000 */
        /* <DEDUP_REMOVED lines=9> */
[----:B------:R-:W-:Y:S02]  /*12700*/  ISETP.GT.AND P3, PT, R7, 0x30, PT ;  /* 0x000000300700780c */ /* 0x000fe40003f64270 */
[----:B------:R-:W-:Y:S02]  /*12710*/  FSEL R26, R176, -INF , P4 ;  /* 0xff800000b01a7808 */ /* 0x000fe40002000000 */
[----:B------:R-:W-:Y:S02]  /*12720*/  FMNMX.FTZ R0, R16, R0, !PT ;  /* 0x0000000010007209 */ /* 0x000fe40007810000 */
[----:B------:R-:W-:Y:S02]  /*12730*/  FMNMX.FTZ R2, R27, R2, !PT ;  /* 0x000000021b027209 */ /* 0x000fe40007810000 */
[----:B------:R-:W-:Y:S02]  /*12740*/  ISETP.GT.AND P2, PT, R7, 0x31, PT ;  /* 0x000000310700780c */ /* 0x000fe40003f44270 */
[----:B------:R-:W-:Y:S02]  /*12750*/  FMNMX.FTZ R0, R15, R0, !PT ;  /* 0x000000000f007209 */ /* 0x000fe40007810000 */
[----:B------:R-:W-:Y:S02]  /*12760*/  FSEL R10, R189, -INF , P3 ;  /* 0xff800000bd0a7808 */ /* 0x000fe40001800000 */
[----:B------:R-:W-:Y:S02]  /*12770*/  FMNMX.FTZ R176, R26, R2, !PT ;  /* 0x000000021ab07209 */ /* 0x000fe40007810000 */
[----:B------:R-:W-:Y:S01]  /*12780*/  FMNMX.FTZ R4, R14, R0, !PT ;  /* 0x000000000e047209 */ /* 0x000fe20007810000 */
[----:B------:R-:W-:Y:S01]  /*12790*/  IMAD.MOV.U32 R0, RZ, RZ, 0x2 ;  /* 0x00000002ff007424 */ /* 0x000fe200078e00ff */
[----:B------:R-:W-:Y:S02]  /*127a0*/  FSEL R9, R191, -INF , P2 ;  /* 0xff800000bf097808 */ /* 0x000fe40001000000 */
[----:B------:R-:W-:Y:S02]  /*127b0*/  FMNMX.FTZ R176, R10, R176, !PT ;  /* 0x000000b00ab07209 */ /* 0x000fe40007810000 */
[----:B------:R-:W-:Y:S02]  /*127c0*/  ISETP.GT.AND P0, PT, R7, 0x39, PT ;  /* 0x000000390700780c */ /* 0x000fe40003f04270 */
[----:B------:R-:W-:Y:S02]  /*127d0*/  FMNMX.FTZ R4, R13, R4, !PT ;  /* 0x000000040d047209 */ /* 0x000fe40007810000 */
[----:B------:R-:W-:Y:S02]  /*127e0*/  FMNMX.FTZ R176, R9, R176, !PT ;  /* 0x000000b009b07209 */ /* 0x000fe40007810000 */
[----:B------:R-:W-:Y:S02]  /*127f0*/  FMNMX.FTZ R4, R12, R4, !PT ;  /* 0x000000040c047209 */ /* 0x000fe40007810000 */
[----:B------:R-:W-:Y:S02]  /*12800*/  FSEL R7, R190, -INF , P0 ;  /* 0xff800000be077808 */ /* 0x000fe40000000000 */
[----:B------:R-:W-:Y:S02]  /*12810*/  FMNMX.FTZ R176, R8, R176, !PT ;  /* 0x000000b008b07209 */ /* 0x000fe40007810000 */
[----:B------:R-:W-:Y:S02]  /*12820*/  FMNMX.FTZ R4, R11, R4, !PT ;  /* 0x000000040b047209 */ /* 0x000fe40007810000 */
[----:B------:R-:W-:Y:S02]  /*12830*/  FMNMX.FTZ R176, R7, R176, !PT ;  /* 0x000000b007b07209 */ /* 0x000fe40007810000 */
[----:B------:R-:W-:Y:S02]  /*12840*/  MOV R2, 0x12860 ;  /* 0x0001286000027802 */ /* 0x000fe40000000f00 */
[----:B-1----:R-:W-:Y:S05]  /*12850*/  CALL.REL.NOINC `($__internal_2_$__cuda_sm70_shflsync_bfly_p) ;  /* 0x00000af000007944 */ /* 0x002fea0003c00000 */
[----:B------:R-:W-:Y:S01]  /*12860*/  FMNMX.FTZ R4, R4, R0, !PT ;  /* 0x0000000004047209 */ /* 0x000fe20007810000 */
[----:B------:R-:W-:Y:S01]  /*12870*/  IMAD.MOV.U32 R0, RZ, RZ, 0x1 ;  /* 0x00000001ff007424 */ /* 0x000fe200078e00ff */
[----:B------:R-:W-:Y:S02]  /*12880*/  MOV R2, 0x128a0 ;  /* 0x000128a000027802 */ /* 0x000fe40000000f00 */
        /* <DEDUP_REMOVED lines=8> */
[----:B------:R-:W-:Y:S02]  /*12910*/  MOV R2, 0x12930 ;  /* 0x0001293000027802 */ /* 0x000fe40000000f00 */
[----:B-1---5:R-:W-:Y:S05]  /*12920*/  CALL.REL.NOINC `($__internal_2_$__cuda_sm70_shflsync_bfly_p) ;  /* 0x00000a2000007944 */ /* 0x022fea0003c00000 */
[----:B-1---5:R-:W-:-:S05]  /*12930*/  BRA `(.L_x_584) ;  /* 0xffff5af000007947 */ /* 0x022fca000383ffff */
.L_x_536:
[----:B------:R-:W-:Y:S01]  /*12940*/  MOV R3, 0x181f ;  /* 0x0000181f00037802 */ /* 0x000fe20000000f00 */
[----:B------:R1:W-:Y:S01]  /*12950*/  STL [R1+0x64], RZ ;  /* 0x000064ff01007387 */ /* 0x0003e20000100800 */
[----:B------:R-:W-:Y:S01]  /*12960*/  MOV R2, 0x12990 ;  /* 0x0001299000027802 */ /* 0x000fe20000000f00 */
[----:B------:R-:W-:Y:S02]  /*12970*/  IMAD.MOV.U32 R7, RZ, RZ, R4 ;  /* 0x000000ffff077224 */ /* 0x000fe400078e0004 */
[----:B-1----:R-:W-:Y:S05]  /*12980*/  CALL.REL.NOINC `($__internal_3_$__cuda_sm70_shflsync_idx_p) ;  /* 0x00000a4000007944 */ /* 0x002fea0003c00000 */
[----:B------:R-:W-:Y:S01]  /*12990*/  MOV R2, R7 ;  /* 0x0000000700027202 */ /* 0x000fe20000000f00 */
[----:B-1---5:R-:W-:-:S05]  /*129a0*/  BRA `(.L_x_585) ;  /* 0xffff7d6000007947 */ /* 0x022fca000383ffff */
.L_x_539:
[----:B------:R-:W-:Y:S01]  /*129b0*/  MOV R3, 0x181f ;  /* 0x0000181f00037802 */ /* 0x000fe20000000f00 */
[----:B------:R1:W-:Y:S01]  /*129c0*/  STL [R1+0x64], RZ ;  /* 0x000064ff01007387 */ /* 0x0003e20000100800 */
[----:B------:R-:W-:Y:S01]  /*129d0*/  MOV R2, 0x12a00 ;  /* 0x00012a0000027802 */ /* 0x000fe20000000f00 */
[----:B------:R-:W-:Y:S02]  /*129e0*/  IMAD.MOV.U32 R7, RZ, RZ, R5 ;  /* 0x000000ffff077224 */ /* 0x000fe400078e0005 */
[----:B-1---5:R-:W-:Y:S05]  /*129f0*/  CALL.REL.NOINC `($__internal_3_$__cuda_sm70_shflsync_idx_p) ;  /* 0x000009d000007944 */ /* 0x022fea0003c00000 */
[----:B-----5:R-:W-:Y:S01]  /*12a00*/  MOV R4, R7 ;  /* 0x0000000700047202 */ /* 0x020fe20000000f00 */
[----:B-1----:R-:W-:-:S05]  /*12a10*/  BRA `(.L_x_586) ;  /* 0xffff958000007947 */ /* 0x002fca000383ffff */
.L_x_540:
[----:B------:R-:W-:Y:S01]  /*12a20*/  MOV R3, 0x181f ;  /* 0x0000181f00037802 */ /* 0x000fe20000000f00 */
[----:B------:R3:W-:Y:S01]  /*12a30*/  STL [R1+0x64], RZ ;  /* 0x000064ff01007387 */ /* 0x0007e20000100800 */
[----:B------:R-:W-:Y:S01]  /*12a40*/  MOV R2, 0x12a70 ;  /* 0x00012a7000027802 */ /* 0x000fe20000000f00 */
[----:B------:R-:W-:Y:S02]  /*12a50*/  IMAD.MOV.U32 R7, RZ, RZ, R8 ;  /* 0x000000ffff077224 */ /* 0x000fe400078e0008 */
[----:B-123-5:R-:W-:Y:S05]  /*12a60*/  CALL.REL.NOINC `($__internal_3_$__cuda_sm70_shflsync_idx_p) ;  /* 0x0000096000007944 */ /* 0x02efea0003c00000 */
[----:B------:R-:W2:Y:S04]  /*12a70*/  LDL R6, [R1+0x50] ;  /* 0x0000500001067983 */ /* 0x000ea80000100800 */
[----:B-----5:R-:W3:Y:S01]  /*12a80*/  LDL R0, [R1+0x4c] ;  /* 0x00004c0001007983 */ /* 0x020ee20000100800 */
[----:B--2---:R-:W-:Y:S04]  /*12a90*/  IADD3 R2, -R6, 0x10, RZ ;  /* 0x0000001006027810 */ /* 0x004fe80007ffe1ff */
[----:B------:R-:W-:Y:S04]  /*12aa0*/  LOP3.LUT R2, R2, 0xf, RZ, 0xc0, !PT ;  /* 0x0000000f02027812 */ /* 0x000fe800078ec0ff */
[----:B------:R-:W-:Y:S04]  /*12ab0*/  IADD3 R2, P1, P0, R2, R7, R25 ;  /* 0x0000000702027210 */ /* 0x000fe8000783e019 */
[----:B------:R-:W-:Y:S02]  /*12ac0*/  IADD3.X R3, RZ, R4, R9, P1, P0 ;  /* 0x00000004ff037210 */ /* 0x000fe40000fe0409 */
[----:B------:R-:W-:Y:S11]  /*12ad0*/  ISETP.NE.U32.AND P0, PT, R6, RZ, PT ;  /* 0x000000ff0600720c */ /* 0x000ff60003f05070 */
[----:B------:R-:W-:Y:S02]  /*12ae0*/  @!UPT UIADD3 URZ, URZ, URZ, URZ ;  /* 0x0000003f3f3ff290 */ /* 0x000fe4000fffe03f */
[----:B------:R-:W-:Y:S01]  /*12af0*/  @!PT LDS RZ, [RZ] ;  /* 0x00000000fffff984 */ /* 0x000fe20000000800 */
[----:B------:R-:W-:Y:S01]  /*12b00*/  @!PT LDS RZ, [RZ] ;  /* 0x00000000fffff984 */ /* 0x000fe20000000800 */
[----:B------:R-:W-:Y:S01]  /*12b10*/  @!PT LDS RZ, [RZ] ;  /* 0x00000000fffff984 */ /* 0x000fe20000000800 */
[----:B---3--:R2:W-:Y:S02]  /*12b20*/  LDGSTS.E.BYPASS.LTC128B.128.ZFILL [R0+0x10100], [R2.64], P0 ;  /* 0x1010000002007fae */ /* 0x0085e40008141d46 */
[C---:B--2---:R-:W-:Y:S05]  /*12b30*/  IADD3 R2, P0, R7.reuse, R26, RZ ;  /* 0x0000001a07027210 */ /* 0x044fea0007f1e0ff */
[C---:B------:R-:W-:Y:S01]  /*12b40*/  IMAD.X R3, R4.reuse, 0x1, R10, P0 ;  /* 0x0000000104037824 */ /* 0x040fe200000e060a */
[C---:B------:R-:W-:Y:S04]  /*12b50*/  IADD3 R30, P0, R7.reuse, R27, RZ ;  /* 0x0000001b071e7210 */ /* 0x040fe80007f1e0ff */
[----:B------:R2:W-:Y:S01]  /*12b60*/  LDGSTS.E.BYPASS.LTC128B.128 [R0+0x12100], [R2.64], !P5 ;  /* 0x1210000002007fae */ /* 0x0005e2000e901d46 */
[C---:B------:R-:W-:Y:S05]  /*12b70*/  IMAD.X R31, R4.reuse, 0x1, R11, P0 ;  /* 0x00000001041f7824 */ /* 0x040fea00000e060b */
[----:B------:R3:W-:Y:S01]  /*12b80*/  LDGSTS.E.BYPASS.LTC128B.128 [R0+0x14100], [R30.64], !P4 ;  /* 0x141000001e007fae */ /* 0x0007e2000e101d46 */
[----:B--2---:R-:W-:Y:S01]  /*12b90*/  IADD3 R2, P0, R7, R28, RZ ;  /* 0x0000001c07027210 */ /* 0x004fe20007f1e0ff */
[----:B------:R-:W-:Y:S04]  /*12ba0*/  IMAD.MOV.U32 R7, RZ, RZ, R5 ;  /* 0x000000ffff077224 */ /* 0x000fe800078e0005 */
[----:B------:R-:W-:Y:S05]  /*12bb0*/  IMAD.X R3, R4, 0x1, R12, P0 ;  /* 0x0000000104037824 */ /* 0x000fea00000e060c */
[----:B------:R3:W-:Y:S02]  /*12bc0*/  LDGSTS.E.BYPASS.LTC128B.128 [R0+0x16100], [R2.64], !P3 ;  /* 0x1610000002007fae */ /* 0x0007e4000d901d46 */
[----:B---3--:R-:W-:Y:S01]  /*12bd0*/  IMAD.MOV.U32 R0, RZ, RZ, 0x1 ;  /* 0x00000001ff007424 */ /* 0x008fe200078e00ff */
        /* <DEDUP_REMOVED lines=13> */
.L_x_541:
[----:B------:R-:W-:Y:S02]  /*12cb0*/  MOV R0, 0x2 ;  /* 0x0000000200007802 */ /* 0x000fe40000000f00 */
[----:B------:R-:W-:Y:S02]  /*12cc0*/  MOV R2, 0x12ce0 ;  /* 0x00012ce000027802 */ /* 0x000fe40000000f00 */
[----:B-----5:R-:W-:Y:S05]  /*12cd0*/  CALL.REL.NOINC `($__internal_2_$__cuda_sm70_shflsync_bfly_p) ;  /* 0x0000067000007944 */ /* 0x020fea0003c00000 */
[----:B------:R-:W-:Y:S01]  /*12ce0*/  FMNMX.FTZ R4, R4, R0, !PT ;  /* 0x0000000004047209 */ /* 0x000fe20007810000 */
[----:B------:R-:W-:Y:S01]  /*12cf0*/  IMAD.MOV.U32 R0, RZ, RZ, 0x1 ;  /* 0x00000001ff007424 */ /* 0x000fe200078e00ff */
[----:B------:R-:W-:Y:S02]  /*12d00*/  MOV R2, 0x12d20 ;  /* 0x00012d2000027802 */ /* 0x000fe40000000f00 */
[----:B-1---5:R-:W-:Y:S05]  /*12d10*/  CALL.REL.NOINC `($__internal_2_$__cuda_sm70_shflsync_bfly_p) ;  /* 0x0000063000007944 */ /* 0x022fea0003c00000 */
[----:B------:R-:W-:Y:S01]  /*12d20*/  FMNMX.FTZ R132, R4, R0, !PT ;  /* 0x0000000004847209 */ /* 0x000fe20007810000 */
[----:B-----5:R-:W-:Y:S01]  /*12d30*/  IMAD.MOV.U32 R4, RZ, RZ, R5 ;  /* 0x000000ffff047224 */ /* 0x020fe200078e0005 */
[----:B------:R-:W-:Y:S01]  /*12d40*/  MOV R2, 0x12d70 ;  /* 0x00012d7000027802 */ /* 0x000fe20000000f00 */
[----:B------:R-:W-:Y:S02]  /*12d50*/  IMAD.MOV.U32 R0, RZ, RZ, 0x2 ;  /* 0x00000002ff007424 */ /* 0x000fe400078e00ff */
[----:B-1----:R-:W-:Y:S05]  /*12d60*/  CALL.REL.NOINC `($__internal_2_$__cuda_sm70_shflsync_bfly_p) ;  /* 0x000005e000007944 */ /* 0x002fea0003c00000 */
[----:B-----5:R-:W-:Y:S01]  /*12d70*/  FMNMX.FTZ R4, R5, R0, !PT ;  /* 0x0000000005047209 */ /* 0x020fe20007810000 */
[----:B------:R-:W-:Y:S01]  /*12d80*/  IMAD.MOV.U32 R0, RZ, RZ, 0x1 ;  /* 0x00000001ff007424 */ /* 0x000fe200078e00ff */
[----:B------:R-:W-:Y:S02]  /*12d90*/  MOV R2, 0x12db0 ;  /* 0x00012db000027802 */ /* 0x000fe40000000f00 */
[----:B-1----:R-:W-:Y:S05]  /*12da0*/  CALL.REL.NOINC `($__internal_2_$__cuda_sm70_shflsync_bfly_p) ;  /* 0x000005a000007944 */ /* 0x002fea0003c00000 */
[----:B-1---5:R-:W-:-:S05]  /*12db0*/  BRA `(.L_x_588) ;  /* 0xffff974000007947 */ /* 0x022fca000383ffff */
.L_x_543:
[----:B------:R1:W5:Y:S01]  /*12dc0*/  LDL R4, [R1+0x78] ;  /* 0x0000780001047983 */ /* 0x0003620000100800 */
[----:B------:R-:W-:-:S02]  /*12dd0*/  MOV R0, 0x2 ;  /* 0x0000000200007802 */ /* 0x000fc40000000f00 */
[----:B------:R-:W-:Y:S02]  /*12de0*/  MOV R2, 0x12e00 ;  /* 0x00012e0000027802 */ /* 0x000fe40000000f00 */
[----:B-1---5:R-:W-:Y:S05]  /*12df0*/  CALL.REL.NOINC `($__internal_2_$__cuda_sm70_shflsync_bfly_p) ;  /* 0x0000055000007944 */ /* 0x022fea0003c00000 */
[----:B-----5:R-:W-:Y:S01]  /*12e00*/  MOV R5, R0 ;  /* 0x0000000000057202 */ /* 0x020fe20000000f00 */
[----:B-1----:R-:W-:Y:S05]  /*12e10*/  BRA `(.L_x_589) ;  /* 0xffffb50000007947 */ /* 0x002fea000383ffff */
.L_x_544:
[----:B------:R-:W-:Y:S01]  /*12e20*/  IMAD.MOV.U32 R4, RZ, RZ, R5 ;  /* 0x000000ffff047224 */ /* 0x000fe200078e0005 */
[----:B------:R-:W-:Y:S02]  /*12e30*/  MOV R0, 0x1 ;  /* 0x0000000100007802 */ /* 0x000fe40000000f00 */
[----:B------:R-:W-:Y:S02]  /*12e40*/  MOV R2, 0x12e60 ;  /* 0x00012e6000027802 */ /* 0x000fe40000000f00 */
[----:B------:R-:W-:Y:S05]  /*12e50*/  CALL.REL.NOINC `($__internal_2_$__cuda_sm70_shflsync_bfly_p) ;  /* 0x000004f000007944 */ /* 0x000fea0003c00000 */
[----:B------:R2:W5:Y:S02]  /*12e60*/  LDL R4, [R1+0x74] ;  /* 0x0000740001047983 */ /* 0x0005640000100800 */
[----:B-----5:R-:W-:Y:S01]  /*12e70*/  FADD.FTZ R5, R5, R0 ;  /* 0x0000000005057221 */ /* 0x020fe20000010000 */
[----:B------:R-:W-:Y:S02]  /*12e80*/  MOV R0, 0x2 ;  /* 0x0000000200007802 */ /* 0x000fe40000000f00 */
[----:B------:R-:W-:Y:S02]  /*12e90*/  MOV R2, 0x12eb0 ;  /* 0x00012eb000027802 */ /* 0x000fe40000000f00 */
[----:B-12---:R-:W-:Y:S05]  /*12ea0*/  CALL.REL.NOINC `($__internal_2_$__cuda_sm70_shflsync_bfly_p) ;  /* 0x000004a000007944 */ /* 0x006fea0003c00000 */
[----:B------:R-:W2:Y:S02]  /*12eb0*/  LDL.LU R2, [R1+0x74] ;  /* 0x0000740001027983 */ /* 0x000ea40000300800 */
[----:B--2---:R-:W-:Y:S01]  /*12ec0*/  FADD.FTZ R4, R2, R0 ;  /* 0x0000000002047221 */ /* 0x004fe20000010000 */
[----:B------:R-:W-:-:S02]  /*12ed0*/  MOV R0, 0x1 ;  /* 0x0000000100007802 */ /* 0x000fc40000000f00 */
[----:B------:R-:W-:Y:S02]  /*12ee0*/  MOV R2, 0x12f00 ;  /* 0x00012f0000027802 */ /* 0x000fe40000000f00 */
[----:B-1---5:R-:W-:Y:S05]  /*12ef0*/  CALL.REL.NOINC `($__internal_2_$__cuda_sm70_shflsync_bfly_p) ;  /* 0x0000045000007944 */ /* 0x022fea0003c00000 */
[----:B------:R-:W-:Y:S01]  /*12f00*/  MOV R3, R0 ;  /* 0x0000000000037202 */ /* 0x000fe20000000f00 */
[----:B-1---5:R-:W-:Y:S05]  /*12f10*/  BRA `(.L_x_590) ;  /* 0xffffb49000007947 */ /* 0x022fea000383ffff */
.L_x_559:
[----:B------:R2:W-:Y:S01]  /*12f20*/  STL [R1+0x64], RZ ;  /* 0x000064ff01007387 */ /* 0x0005e20000100800 */
[----:B------:R-:W-:Y:S01]  /*12f30*/  IMAD.MOV.U32 R7, RZ, RZ, R5 ;  /* 0x000000ffff077224 */ /* 0x000fe200078e0005 */
[----:B------:R-:W-:Y:S02]  /*12f40*/  MOV R3, 0x181f ;  /* 0x0000181f00037802 */ /* 0x000fe40000000f00 */
[----:B------:R-:W-:Y:S02]  /*12f50*/  MOV R2, 0x12f70 ;  /* 0x00012f7000027802 */ /* 0x000fe40000000f00 */
[----:B-12---:R-:W-:Y:S05]  /*12f60*/  CALL.REL.NOINC `($__internal_3_$__cuda_sm70_shflsync_idx_p) ;  /* 0x0000046000007944 */ /* 0x006fea0003c00000 */
[----:B-----5:R-:W-:Y:S01]  /*12f70*/  MOV R4, R7 ;  /* 0x0000000700047202 */ /* 0x020fe20000000f00 */
[----:B-1----:R-:W-:Y:S05]  /*12f80*/  BRA `(.L_x_591) ;  /* 0xffffd96000007947 */ /* 0x002fea000383ffff */
.L_x_560:
[----:B------:R4:W-:Y:S01]  /*12f90*/  STL [R1+0x64], RZ ;  /* 0x000064ff01007387 */ /* 0x0009e20000100800 */
[----:B------:R-:W-:Y:S01]  /*12fa0*/  IMAD.MOV.U32 R7, RZ, RZ, R13 ;  /* 0x000000ffff077224 */ /* 0x000fe200078e000d */
[----:B------:R-:W-:Y:S02]  /*12fb0*/  MOV R3, 0x181f ;  /* 0x0000181f00037802 */ /* 0x000fe40000000f00 */
[----:B------:R-:W-:-:S02]  /*12fc0*/  MOV R2, 0x12fe0 ;  /* 0x00012fe000027802 */ /* 0x000fc40000000f00 */
[----:B-1234-:R-:W-:Y:S05]  /*12fd0*/  CALL.REL.NOINC `($__internal_3_$__cuda_sm70_shflsync_idx_p) ;  /* 0x000003f000007944 */ /* 0x01efea0003c00000 */
[----:B-----5:R-:W-:Y:S01]  /*12fe0*/  MOV R0, R7 ;  /* 0x0000000700007202 */ /* 0x020fe20000000f00 */
[----:B-1----:R-:W-:Y:S05]  /*12ff0*/  BRA `(.L_x_592) ;  /* 0xffffd91000007947 */ /* 0x002fea000383ffff */
.L_x_563:
[----:B-1----:R-:W-:Y:S01]  /*13000*/  MOV R0, 0x1 ;  /* 0x0000000100007802 */ /* 0x002fe20000000f00 */
[----:B------:R-:W-:Y:S01]  /*13010*/  IMAD.MOV.U32 R7, RZ, RZ, R5 ;  /* 0x000000ffff077224 */ /* 0x000fe200078e0005 */
[----:B------:R-:W-:Y:S01]  /*13020*/  MOV R2, 0x13060 ;  /* 0x0001306000027802 */ /* 0x000fe20000000f00 */
[----:B------:R-:W-:-:S02]  /*13030*/  IMAD.MOV.U32 R3, RZ, RZ, 0x181f ;  /* 0x0000181fff037424 */ /* 0x000fc400078e00ff */
[----:B------:R1:W-:Y:S04]  /*13040*/  STL [R1+0x64], R0 ;  /* 0x0000640001007387 */ /* 0x0003e80000100800 */
[----:B-1-34-:R-:W-:Y:S05]  /*13050*/  CALL.REL.NOINC `($__internal_3_$__cuda_sm70_shflsync_idx_p) ;  /* 0x0000037000007944 */ /* 0x01afea0003c00000 */
        /* <DEDUP_REMOVED lines=9> */
.L_x_566:
[----:B-1----:R-:W-:Y:S01]  /*130f0*/  MOV R0, 0x2 ;  /* 0x0000000200007802 */ /* 0x002fe20000000f00 */
[----:B------:R-:W-:Y:S01]  /*13100*/  IMAD.MOV.U32 R7, RZ, RZ, R5 ;  /* 0x000000ffff077224 */ /* 0x000fe200078e0005 */
[----:B------:R-:W-:Y:S01]  /*13110*/  MOV R2, 0x13150 ;  /* 0x0001315000027802 */ /* 0x000fe20000000f00 */
[----:B------:R-:W-:Y:S02]  /*13120*/  IMAD.MOV.U32 R3, RZ, RZ, 0x181f ;  /* 0x0000181fff037424 */ /* 0x000fe400078e00ff */
[----:B------:R1:W-:Y:S04]  /*13130*/  STL [R1+0x64], R0 ;  /* 0x0000640001007387 */ /* 0x0003e80000100800 */
[----:B-1234-:R-:W-:Y:S05]  /*13140*/  CALL.REL.NOINC `($__internal_3_$__cuda_sm70_shflsync_idx_p) ;  /* 0x0000028000007944 */ /* 0x01efea0003c00000 */
[----:B-----5:R-:W-:Y:S01]  /*13150*/  MOV R4, R7 ;  /* 0x0000000700047202 */ /* 0x020fe20000000f00 */
[----:B-1----:R-:W-:Y:S05]  /*13160*/  BRA `(.L_x_594) ;  /* 0xffffdc0000007947 */ /* 0x002fea000383ffff */
.L_x_567:
[----:B-1----:R-:W-:Y:S01]  /*13170*/  MOV R0, 0x2 ;  /* 0x0000000200007802 */ /* 0x002fe20000000f00 */
[----:B------:R-:W-:Y:S01]  /*13180*/  IMAD.MOV.U32 R7, RZ, RZ, R13 ;  /* 0x000000ffff077224 */ /* 0x000fe200078e000d */
[----:B------:R-:W-:Y:S01]  /*13190*/  MOV R2, 0x131d0 ;  /* 0x000131d000027802 */ /* 0x000fe20000000f00 */
[----:B------:R-:W-:-:S02]  /*131a0*/  IMAD.MOV.U32 R3, RZ, RZ, 0x181f ;  /* 0x0000181fff037424 */ /* 0x000fc400078e00ff */
[----:B------:R1:W-:Y:S04]  /*131b0*/  STL [R1+0x64], R0 ;  /* 0x0000640001007387 */ /* 0x0003e80000100800 */
[----:B-1234-:R-:W-:Y:S05]  /*131c0*/  CALL.REL.NOINC `($__internal_3_$__cuda_sm70_shflsync_idx_p) ;  /* 0x0000020000007944 */ /* 0x01efea0003c00000 */
[----:B-----5:R-:W-:Y:S01]  /*131d0*/  MOV R0, R7 ;  /* 0x0000000700007202 */ /* 0x020fe20000000f00 */
[----:B-1----:R-:W-:Y:S05]  /*131e0*/  BRA `(.L_x_595) ;  /* 0xffffdba000007947 */ /* 0x002fea000383ffff */
.L_x_570:
[----:B---3--:R-:W-:Y:S01]  /*131f0*/  MOV R0, 0x3 ;  /* 0x0000000300007802 */ /* 0x008fe20000000f00 */
[----:B--2---:R-:W-:Y:S01]  /*13200*/  IMAD.MOV.U32 R7, RZ, RZ, R5 ;  /* 0x000000ffff077224 */ /* 0x004fe200078e0005 */
[----:B------:R-:W-:Y:S01]  /*13210*/  MOV R2, 0x13250 ;  /* 0x0001325000027802 */ /* 0x000fe20000000f00 */
[----:B------:R-:W-:Y:S02]  /*13220*/  IMAD.MOV.U32 R3, RZ, RZ, 0x181f ;  /* 0x0000181fff037424 */ /* 0x000fe400078e00ff */
        /* <DEDUP_REMOVED lines=11> */
.L_x_572:
[----:B------:R4:W-:Y:S01]  /*132e0*/  STL [R1+0x64], RZ ;  /* 0x000064ff01007387 */ /* 0x0009e20000100800 */
[----:B-12---:R-:W-:Y:S01]  /*132f0*/  IMAD.MOV.U32 R7, RZ, RZ, R81 ;  /* 0x000000ffff077224 */ /* 0x006fe200078e0051 */
[----:B------:R-:W-:-:S02]  /*13300*/  MOV R3, 0x1f ;  /* 0x0000001f00037802 */ /* 0x000fc40000000f00 */
[----:B------:R-:W-:Y:S02]  /*13310*/  MOV R2, 0x13330 ;  /* 0x0001333000027802 */ /* 0x000fe40000000f00 */
[----:B---345:R-:W-:Y:S05]  /*13320*/  CALL.REL.NOINC `($__internal_3_$__cuda_sm70_shflsync_idx_p) ;  /* 0x000000a000007944 */ /* 0x038fea0003c00000 */
[----:B-----5:R-:W-:Y:S01]  /*13330*/  MOV R0, R7 ;  /* 0x0000000700007202 */ /* 0x020fe20000000f00 */
[----:B-1----:R-:W-:Y:S05]  /*13340*/  BRA `(.L_x_597) ;  /* 0xffffdea000007947 */ /* 0x002fea000383ffff */
        .weak           $__internal_2_$__cuda_sm70_shflsync_bfly_p
        .type           $__internal_2_$__cuda_sm70_shflsync_bfly_p,@function
        .size           $__internal_2_$__cuda_sm70_shflsync_bfly_p,($__internal_3_$__cuda_sm70_shflsync_idx_p - $__internal_2_$__cuda_sm70_shflsync_bfly_p)
$__internal_2_$__cuda_sm70_shflsync_bfly_p:
[----:B------:R1:W-:Y:S01]  /*13350*/  STL [R1+0x100], R5 ;  /* 0x0001000501007387 */ /* 0x0003e20000100800 */
[----:B------:R-:W-:Y:S02]  /*13360*/  MOV R3, 0x1f ;  /* 0x0000001f00037802 */ /* 0x000fe40000000f00 */
[----:B-1----:R-:W-:-:S04]  /*13370*/  MOV R5, 0xffffffff ;  /* 0xffffffff00057802 */ /* 0x002fc80000000f00 */
[----:B------:R-:W-:Y:S04]  /*13380*/  WARPSYNC R5 ;  /* 0x0000000500007348 */ /* 0x000fe80003800000 */
[----:B------:R1:W2:Y:S04]  /*13390*/  SHFL.BFLY PT, R0, R4, R0, R3 ;  /* 0x0c00000004007389 */ /* 0x0002a800000e0003 */
[----:B-1----:R1:W5:Y:S01]  /*133a0*/  LDL.LU R5, [R1+0x100] ;  /* 0x0001000001057983 */ /* 0x0023620000300800 */
[----:B------:R-:W-:-:S04]  /*133b0*/  MOV R3, 0x0 ;  /* 0x0000000000037802 */ /* 0x000fc80000000f00 */
[----:B--2---:R-:W-:Y:S05]  /*133c0*/  RET.REL.NODEC R2 `(_ZN7cutlass13device_kernelIN5flash19enable_sm80_to_sm89INS1_16FlashAttnFwdSm80INS1_25CollectiveMainloopFwdSm80ILi8ELi1ELb1EN4cute5tupleIJNS5_1CILi128EEENS7_ILi64EEENS7_ILi256EEEEEELi256ENS_10bfloat16_tEfNS_4arch4Sm80ELb1ELb0ELb1ELb0ELb1ELb0ELb1ELb0EEENS1_21CollectiveEpilogueFwdINS6_IJS8_SA_S9_EEENS6_IJNS7_ILi1EEESI_SI_EEESC_SE_Li256ELb0ELb1ELb0ELb0EEENS1_30DynamicPersistentTileSchedulerILi256ELi256ELb0ELb1ELb0EEEEEEEEEvNT_6ParamsE) ;  /* 0xfffecc3002007950 */ /* 0x004fea0003c3ffff */
        .weak           $__internal_3_$__cuda_sm70_shflsync_idx_p
        .type           $__internal_3_$__cuda_sm70_shflsync_idx_p,@function
        .size           $__internal_3_$__cuda_sm70_shflsync_idx_p,(.L_x_1774 - $__internal_3_$__cuda_sm70_shflsync_idx_p)
$__internal_3_$__cuda_sm70_shflsync_idx_p:
[----:B------:R1:W-:Y:S04]  /*133d0*/  STL [R1+0x108], R4 ;  /* 0x0001080401007387 */ /* 0x0003e80000100800 */
[----:B------:R2:W-:Y:S01]  /*133e0*/  STL [R1+0x100], R0 ;  /* 0x0001000001007387 */ /* 0x0005e20000100800 */
[----:B-1----:R-:W-:-:S03]  /*133f0*/  MOV R4, 0xffffffff ;  /* 0xffffffff00047802 */ /* 0x002fc60000000f00 */
[----:B--2---:R-:W2:Y:S01]  /*13400*/  LDL.LU R0, [R1+0x64] ;  /* 0x0000640001007983 */ /* 0x004ea20000300800 */
[----:B------:R-:W-:Y:S04]  /*13410*/  WARPSYNC R4 ;  /* 0x0000000400007348 */ /* 0x000fe80003800000 */
[----:B--2---:R1:W2:Y:S04]  /*13420*/  SHFL.IDX PT, R7, R7, R0, R3 ;  /* 0x0000000007077389 */ /* 0x0042a800000e0003 */
[----:B-1----:R1:W5:Y:S04]  /*13430*/  LDL.LU R4, [R1+0x108] ;  /* 0x0001080001047983 */ /* 0x0023680000300800 */
[----:B------:R1:W5:Y:S01]  /*13440*/  LDL.LU R0, [R1+0x100] ;  /* 0x0001000001007983 */ /* 0x0003620000300800 */
[----:B------:R-:W-:-:S04]  /*13450*/  MOV R3, 0x0 ;  /* 0x0000000000037802 */ /* 0x000fc80000000f00 */
[----:B--2---:R-:W-:Y:S05]  /*13460*/  RET.REL.NODEC R2 `(_ZN7cutlass13device_kernelIN5flash19enable_sm80_to_sm89INS1_16FlashAttnFwdSm80INS1_25CollectiveMainloopFwdSm80ILi8ELi1ELb1EN4cute5tupleIJNS5_1CILi128EEENS7_ILi64EEENS7_ILi256EEEEEELi256ENS_10bfloat16_tEfNS_4arch4Sm80ELb1ELb0ELb1ELb0ELb1ELb0ELb1ELb0EEENS1_21CollectiveEpilogueFwdINS6_IJS8_SA_S9_EEENS6_IJNS7_ILi1EEESI_SI_EEESC_SE_Li256ELb0ELb1ELb0ELb0EEENS1_30DynamicPersistentTileSchedulerILi256ELi256ELb0ELb1ELb0EEEEEEEEEvNT_6ParamsE) ;  /* 0xfffecb9002007950 */ /* 0x004fea0003c3ffff */
.L_x_598:
        /* <DEDUP_REMOVED lines=9> */
.L_x_1774:


//--------------------- .text._ZN7cutlass13device_kernelIN5flash19enable_sm80_to_sm89INS1_16FlashAttnFwdSm80INS1_25CollectiveMainloopFwdSm80ILi8ELi1ELb1EN4cute5tupleIJNS5_1CILi128EEENS7_ILi64EEENS7_ILi256EEEEEELi256ENS_10bfloat16_tEfNS_4arch4Sm80ELb1ELb0ELb1ELb1ELb1ELb0ELb1ELb0EEENS1_21CollectiveEpilogueFwdINS6_IJS8_SA_S9_EEENS6_IJNS7_ILi1EEESI_SI_EEESC_SE_Li256ELb1ELb1ELb0ELb0EEENS1_19SingleTileSchedulerILb1ELb0ELb1ELi128EEEEEEEEEvNT_6ParamsE --------------------------
	.section	.text._ZN7cutlass13device_kernelIN5flash19enable_sm80_to_sm89INS1_16FlashAttnFwdSm80INS1_25CollectiveMainloopFwdSm80ILi8ELi1ELb1EN4cute5tupleIJNS5_1CILi128EEENS7_ILi64EEENS7_ILi256EEEEEELi256ENS_10bfloat16_tEfNS_4arch4Sm80ELb1ELb0ELb1ELb1ELb1ELb0ELb1ELb0EEENS1_21CollectiveEpilogueFwdINS6_IJS8_SA_S9_EEENS6_IJNS7_ILi1EEESI_SI_EEESC_SE_Li256ELb1ELb1ELb0ELb0EEENS1_19SingleTileSchedulerILb1ELb0ELb1ELi128EEEEEEEEEvNT_6ParamsE,"ax",@progbits
	.sectioninfo	@"SHI_REGISTERS=255"
	.align	128
.text._ZN7cutlass13device_kernelIN5flash19enable_sm80_to_sm89INS1_16FlashAttnFwdSm80INS1_25CollectiveMainloopFwdSm80ILi8ELi1ELb1EN4cute5tupleIJNS5_1CILi128EEENS7_ILi64EEENS7_ILi256EEEEEELi256ENS_10bfloat16_tEfNS_4arch4Sm80ELb1ELb0ELb1ELb1ELb1ELb0ELb1ELb0EEENS1_21CollectiveEpilogueFwdINS6_IJS8_SA_S9_EEENS6_IJNS7_ILi1EEESI_SI_EEESC_SE_Li256ELb1ELb1ELb0ELb0EEENS1_19SingleTileSchedulerILb1ELb0ELb1ELi128EEEEEEEEEvNT_6ParamsE:
        .type           _ZN7cutlass13device_kernelIN5flash19enable_sm80_to_sm89INS1_16FlashAttnFwdSm80INS1_25CollectiveMainloopFwdSm80ILi8ELi1ELb1EN4cute5tupleIJNS5_1CILi128EEENS7_ILi64EEENS7_ILi256EEEEEELi256ENS_10bfloat16_tEfNS_4arch4Sm80ELb1ELb0ELb1ELb1ELb1ELb0ELb1ELb0EEENS1_21CollectiveEpilogueFwdINS6_IJS8_SA_S9_EEENS6_IJNS7_ILi1EEESI_SI_EEESC_SE_Li256ELb1ELb1ELb0ELb0EEENS1_19SingleTileSchedulerILb1ELb0ELb1ELi128EEEEEEEEEvNT_6ParamsE,@function
        .size           _ZN7cutlass13device_kernelIN5flash19enable_sm80_to_sm89INS1_16FlashAttnFwdSm80INS1_25CollectiveMainloopFwdSm80ILi8ELi1ELb1EN4cute5tupleIJNS5_1CILi128EEENS7_ILi64EEENS7_ILi256EEEEEELi256ENS_10bfloat16_tEfNS_4arch4Sm80ELb1ELb0ELb1ELb1ELb1ELb0ELb1ELb0EEENS1_21CollectiveEpilogueFwdINS6_IJS8_SA_S9_EEENS6_IJNS7_ILi1EEESI_SI_EEESC_SE_Li256ELb1ELb1ELb0ELb0EEENS1_19SingleTileSchedulerILb1ELb0ELb1ELi128EEEEEEEEEvNT_6ParamsE,(.L_x_1777 - _ZN7cutlass13device_kernelIN5flash19enable_sm80_to_sm89INS1_16FlashAttnFwdSm80INS1_25CollectiveMainloopFwdSm80ILi8ELi1ELb1EN4cute5tupleIJNS5_1CILi128EEENS7_ILi64EEENS7_ILi256EEEEEELi256ENS_10bfloat16_tEfNS_4arch4Sm80ELb1ELb0ELb1ELb1ELb1ELb0ELb1ELb0EEENS1_21CollectiveEpilogueFwdINS6_IJS8_SA_S9_EEENS6_IJNS7_ILi1EEESI_SI_EEESC_SE_Li256ELb1ELb1ELb0ELb0EEENS1_19SingleTileSchedulerILb1ELb0ELb1ELi128EEEEEEEEEvNT_6ParamsE)
        .other          _ZN7cutlass13device_kernelIN5flash19enable_sm80_to_sm89INS1_16FlashAttnFwdSm80INS1_25CollectiveMainloopFwdSm80ILi8ELi1ELb1EN4cute5tupleIJNS5_1CILi128EEENS7_ILi64EEENS7_ILi256EEEEEELi256ENS_10bfloat16_tEfNS_4arch4Sm80ELb1ELb0ELb1ELb1ELb1ELb0ELb1ELb0EEENS1_21CollectiveEpilogueFwdINS6_IJS8_SA_S9_EEENS6_IJNS7_ILi1EEESI_SI_EEESC_SE_Li256ELb1ELb1ELb0ELb0EEENS1_19SingleTileSchedulerILb1ELb0ELb1ELi128EEEEEEEEEvNT_6ParamsE,@"STO_CUDA_ENTRY STV_DEFAULT"
_ZN7cutlass13device_kernelIN5flash19enable_sm80_to_sm89INS1_16FlashAttnFwdSm80INS1_25CollectiveMainloopFwdSm80ILi8ELi1ELb1EN4cute5tupleIJNS5_1CILi128EEENS7_ILi64EEENS7_ILi256EEEEEELi256ENS_10bfloat16_tEfNS_4arch4Sm80ELb1ELb0ELb1ELb1ELb1ELb0ELb1ELb0EEENS1_21CollectiveEpilogueFwdINS6_IJS8_SA_S9_EEENS6_IJNS7_ILi1EEESI_SI_EEESC_SE_Li256ELb1ELb1ELb0ELb0EEENS1_19SingleTileSchedulerILb1ELb0ELb1ELi128EEEEEEEEEvNT_6ParamsE:
        /* <DEDUP_REMOVED lines=21> */
.L_x_600:
        /* <DEDUP_REMOVED lines=13> */
.L_x_602:
[----:B------:R-:W-:Y:S02]  /*0220*/  ULDC UR5, c[0x0][0x54c] ;  /* 0x0001530000057ab9 */ /* 0x000fe40000000800 */
.L_x_601:
[----:B------:R-:W-:Y:S02]  /*0230*/  ULDC UR4, c[0x0][0x548] ;  /* 0x0001520000047ab9 */ /* 0x000fe40000000800 */
[----:B------:R-:W-:-:S02]  /*0240*/  USHF.L.U32 UR11, UR10, 0x7, URZ ;  /* 0x000000070a0b7899 */ /* 0x000fc4000800063f */
[----:B------:R-:W-:-:S04]  /*0250*/  UIMAD UR4, UR5, UR4, URZ ;  /* 0x00000004050472a4 */ /* 0x000fc8000f8e023f */
[----:B------:R-:W-:-:S04]  /*0260*/  UISETP.GE.AND UP0, UPT, UR11, UR4, UPT ;  /* 0x000000040b00728c */ /* 0x000fc8000bf06270 */
[----:B------:R-:W-:Y:S01]  /*0270*/  USEL UR14, UR14, 0xffffffff, !UP0 ;  /* 0xffffffff0e0e7887 */ /* 0x000fe2000c000000 */
[----:B------:R-:W-:Y:S05]  /*0280*/  BRA `(.L_x_603) ;  /* 0x000001b000007947 */ /* 0x000fea0003800000 */
.L_x_599:
        /* <DEDUP_REMOVED lines=8> */
.L_x_604:
        /* <DEDUP_REMOVED lines=13> */
.L_x_606:
[----:B------:R-:W-:Y:S02]  /*03e0*/  ULDC UR5, c[0x0][0x54c] ;  /* 0x0001530000057ab9 */ /* 0x000fe40000000800 */
.L_x_605:
[----:B------:R-:W-:Y:S02]  /*03f0*/  ULDC UR4, c[0x0][0x548] ;  /* 0x0001520000047ab9 */ /* 0x000fe40000000800 */
[----:B------:R-:W-:-:S02]  /*0400*/  USHF.L.U32 UR11, UR10, 0x7, URZ ;  /* 0x000000070a0b7899 */ /* 0x000fc4000800063f */
[----:B------:R-:W-:-:S04]  /*0410*/  UIMAD UR4, UR5, UR4, URZ ;  /* 0x00000004050472a4 */ /* 0x000fc8000f8e023f */
[----:B------:R-:W-:-:S04]  /*0420*/  UISETP.GE.AND UP0, UPT, UR11, UR4, UPT ;  /* 0x000000040b00728c */ /* 0x000fc8000bf06270 */
[----:B------:R-:W-:-:S06]  /*0430*/  USEL UR14, UR14, 0xffffffff, !UP0 ;  /* 0xffffffff0e0e7887 */ /* 0x000fcc000c000000 */
.L_x_603:
        /* <DEDUP_REMOVED lines=40> */
[----:B-1234-:R-:W-:Y:S05]  /*06c0*/  @P0 BRA `(.L_x_607) ;  /* 0x0000006000000947 */ /* 0x01efea0003800000 */
[----:B------:R-:W-:Y:S05]  /*06d0*/  @!P1 BRA `(.L_x_607) ;  /* 0x0000005000009947 */ /* 0x000fea0003800000 */
[----:B------:R-:W2:Y:S04]  /*06e0*/  LDG.E R2, [R6.64] ;  /* 0x0000001006027981 */ /* 0x000ea8000c1e1900 */
[----:B------:R-:W3:Y:S01]  /*06f0*/  LDG.E R0, [R6.64+0x4] ;  /* 0x0000041006007981 */ /* 0x000ee2000c1e1900 */
[----:B--2---:R-:W1:Y:S08]  /*0700*/  R2UR UR13, R2 ;  /* 0x00000000020d73c2 */ /* 0x004e7000000e0000 */
[----:B---3--:R-:W1:Y:S02]  /*0710*/  R2UR UR4, R0 ;  /* 0x00000000000473c2 */ /* 0x008e6400000e0000 */
[----:B-1----:R-:W-:-:S06]  /*0720*/  UIADD3 UR13, -UR13, UR4, URZ ;  /* 0x000000040d0d7290 */ /* 0x002fcc000fffe13f */
.L_x_607:
        /* <DEDUP_REMOVED lines=10> */
.L_x_608:
        /* <DEDUP_REMOVED lines=12> */
.L_x_609:
[----:B------:R-:W-:Y:S01]  /*0890*/  ULDC UR4, c[0x0][0x2c4] ;  /* 0x0000b10000047ab9 */ /* 0x000fe20000000800 */
[----:B------:R-:W-:Y:S01]  /*08a0*/  PLOP3.LUT P2, PT, PT, PT, PT, 0x80, 0x0 ;  /* 0x000000000000781c */ /* 0x000fe20003f4f070 */
[----:B------:R-:W-:Y:S01]  /*08b0*/  UISETP.NE.AND UP1, UPT, UR4, 0x1, UPT ;  /* 0x000000010400788c */ /* 0x000fe2000bf25270 */
[----:B------:R-:W-:Y:S01]  /*08c0*/  CS2R R10, SRZ ;  /* 0x00000000000a7805 */ /* 0x000fe2000001ff00 */
[----:B------:R-:W-:Y:S01]  /*08d0*/  UIADD3 UR7, -UR12, UR7, URZ ;  /* 0x000000070c077290 */ /* 0x000fe2000fffe13f */
[----:B------:R-:W-:Y:S01]  /*08e0*/  IMAD.MOV.U32 R130, RZ, RZ, RZ ;  /* 0x000000ffff827224 */ /* 0x000fe200078e00ff */
[----:B------:R-:W-:Y:S01]  /*08f0*/  ULDC.64 UR4, c[0x0][0x2c8] ;  /* 0x0000b20000047ab9 */ /* 0x000fe20000000a00 */
[----:B------:R-:W-:Y:S01]  /*0900*/  CS2R R128, SRZ ;  /* 0x0000000000807805 */ /* 0x000fe2000001ff00 */
[----:B------:R-:W-:Y:S01]  /*0910*/  UIADD3 UR6, UR7, 0x40, -UR13 ;  /* 0x0000004007067890 */ /* 0x000fe2000fffe80d */
[----:B------:R-:W-:Y:S01]  /*0920*/  CS2R R14, SRZ ;  /* 0x00000000000e7805 */ /* 0x000fe2000001ff00 */
[----:B------:R-:W-:Y:S01]  /*0930*/  IMAD.MOV.U32 R126, RZ, RZ, RZ ;  /* 0x000000ffff7e7224 */ /* 0x000fe200078e00ff */
[----:B------:R-:W-:Y:S01]  /*0940*/  CS2R R124, SRZ ;  /* 0x00000000007c7805 */ /* 0x000fe2000001ff00 */
[----:B------:R-:W-:Y:S01]  /*0950*/  MOV R122, RZ ;  /* 0x000000ff007a7202 */ /* 0x000fe20000000f00 */
[----:B------:R-:W-:Y:S01]  /*0960*/  @UP1 UIADD3 UR18, UR11, 0x7f, URZ ;  /* 0x0000007f0b121890 */ /* 0x000fe2000fffe03f */
[----:B------:R-:W-:Y:S01]  /*0970*/  CS2R R120, SRZ ;  /* 0x0000000000787805 */ /* 0x000fe2000001ff00 */
[----:B------:R-:W-:Y:S01]  /*0980*/  CS2R R12, SRZ ;  /* 0x00000000000c7805 */ /* 0x000fe2000001ff00 */
[----:B------:R-:W-:Y:S01]  /*0990*/  IMAD.MOV.U32 R118, RZ, RZ, RZ ;  /* 0x000000ffff767224 */ /* 0x000fe200078e00ff */
[----:B------:R-:W-:Y:S01]  /*09a0*/  UIMAD.WIDE.U32 UR18, UR18, UR4, URZ ;  /* 0x00000004121272a5 */ /* 0x000fe2000f8e003f */
[----:B------:R-:W-:Y:S01]  /*09b0*/  CS2R R116, SRZ ;  /* 0x0000000000747805 */ /* 0x000fe2000001ff00 */
[----:B------:R-:W-:Y:S01]  /*09c0*/  UIADD3 UR4, UR11, 0x7f, URZ ;  /* 0x0000007f0b047890 */ /* 0x000fe2000fffe03f */
[----:B------:R-:W-:Y:S01]  /*09d0*/  CS2R R16, SRZ ;  /* 0x0000000000107805 */ /* 0x000fe2000001ff00 */
[----:B------:R-:W-:Y:S01]  /*09e0*/  @UP1 USHF.R.U32.HI UR4, URZ, UR5, UR19 ;  /* 0x000000053f041299 */ /* 0x000fe20008011613 */
[----:B------:R-:W-:Y:S01]  /*09f0*/  MOV R114, RZ ;  /* 0x000000ff00727202 */ /* 0x000fe20000000f00 */
[----:B------:R-:W-:Y:S01]  /*0a00*/  UIADD3 UR5, UR7, 0x3f, URZ ;  /* 0x0000003f07057890 */ /* 0x000fe2000fffe03f */
[----:B------:R-:W-:Y:S01]  /*0a10*/  CS2R R112, SRZ ;  /* 0x0000000000707805 */ /* 0x000fe2000001ff00 */
[----:B------:R-:W-:Y:S01]  /*0a20*/  UIADD3 UR6, UR6, UR4, URZ ;  /* 0x0000000406067290 */ /* 0x000fe2000fffe03f */
[----:B------:R-:W-:Y:S01]  /*0a30*/  CS2R R18, SRZ ;  /* 0x0000000000127805 */ /* 0x000fe2000001ff00 */
[----:B------:R-:W-:Y:S01]  /*0a40*/  USHF.R.S32.HI UR18, URZ, 0x1f, UR5 ;  /* 0x0000001f3f127899 */ /* 0x000fe20008011405 */
[----:B------:R-:W-:Y:S01]  /*0a50*/  IMAD.MOV.U32 R110, RZ, RZ, RZ ;  /* 0x000000ffff6e7224 */ /* 0x000fe200078e00ff */
[----:B------:R-:W-:Y:S01]  /*0a60*/  USHF.R.S32.HI UR4, URZ, 0x1f, UR6 ;  /* 0x0000001f3f047899 */ /* 0x000fe20008011406 */
[----:B------:R-:W-:Y:S01]  /*0a70*/  CS2R R108, SRZ ;  /* 0x00000000006c7805 */ /* 0x000fe2000001ff00 */
[----:B------:R-:W-:Y:S01]  /*0a80*/  ULEA.HI UR18, UR18, UR5, URZ, 0x6 ;  /* 0x0000000512127291 */ /* 0x000fe2000f8f303f */
[----:B------:R-:W-:Y:S01]  /*0a90*/  CS2R R106, SRZ ;  /* 0x00000000006a7805 */ /* 0x000fe2000001ff00 */
[----:B------:R-:W-:Y:S01]  /*0aa0*/  ULEA.HI UR4, UR4, UR6, URZ, 0x6 ;  /* 0x0000000604047291 */ /* 0x000fe2000f8f303f */
[----:B------:R-:W-:Y:S01]  /*0ab0*/  CS2R R20, SRZ ;  /* 0x0000000000147805 */ /* 0x000fe2000001ff00 */
[----:B------:R-:W-:Y:S01]  /*0ac0*/  USHF.R.S32.HI UR18, URZ, 0x6, UR18 ;  /* 0x000000063f127899 */ /* 0x000fe20008011412 */
[----:B------:R-:W-:Y:S01]  /*0ad0*/  MOV R104, RZ ;  /* 0x000000ff00687202 */ /* 0x000fe20000000f00 */
[----:B------:R-:W-:Y:S01]  /*0ae0*/  USHF.R.S32.HI UR4, URZ, 0x6, UR4 ;  /* 0x000000063f047899 */ /* 0x000fe20008011404 */
[----:B------:R-:W-:Y:S01]  /*0af0*/  CS2R R102, SRZ ;  /* 0x0000000000667805 */ /* 0x000fe2000001ff00 */
[----:B------:R-:W-:Y:S01]  /*0b00*/  IMAD.MOV.U32 R23, RZ, RZ, RZ ;  /* 0x000000ffff177224 */ /* 0x000fe200078e00ff */
[----:B------:R-:W-:Y:S01]  /*0b10*/  MOV R100, RZ ;  /* 0x000000ff00647202 */ /* 0x000fe20000000f00 */
[----:B------:R-:W-:Y:S01]  /*0b20*/  UISETP.LT.AND UP0, UPT, UR18, UR4, UPT ;  /* 0x000000041200728c */ /* 0x000fe2000bf01270 */
[----:B------:R-:W-:Y:S01]  /*0b30*/  CS2R R98, SRZ ;  /* 0x0000000000627805 */ /* 0x000fe2000001ff00 */
[----:B------:R-:W-:Y:S01]  /*0b40*/  CS2R R24, SRZ ;  /* 0x0000000000187805 */ /* 0x000fe2000001ff00 */
[----:B------:R-:W-:Y:S01]  /*0b50*/  IMAD.MOV.U32 R96, RZ, RZ, RZ ;  /* 0x000000ffff607224 */ /* 0x000fe200078e00ff */
[----:B------:R-:W-:Y:S01]  /*0b60*/  USEL UR6, UR18, UR4, UP0 ;  /* 0x0000000412067287 */ /* 0x000fe20008000000 */
[----:B------:R-:W-:Y:S01]  /*0b70*/  CS2R R94, SRZ ;  /* 0x00000000005e7805 */ /* 0x000fe2000001ff00 */
[----:B------:R-:W-:Y:S01]  /*0b80*/  MOV R92, RZ ;  /* 0x000000ff005c7202 */ /* 0x000fe20000000f00 */
[----:B------:R-:W-:Y:S01]  /*0b90*/  CS2R R90, SRZ ;  /* 0x00000000005a7805 */ /* 0x000fe2000001ff00 */
[----:B------:R-:W-:Y:S01]  /*0ba0*/  UISETP.GE.AND UP0, UPT, UR6, 0x1, UPT ;  /* 0x000000010600788c */ /* 0x000fe2000bf06270 */
[----:B------:R-:W-:Y:S01]  /*0bb0*/  CS2R R26, SRZ ;  /* 0x00000000001a7805 */ /* 0x000fe2000001ff00 */
[----:B------:R-:W-:Y:S01]  /*0bc0*/  IMAD.MOV.U32 R88, RZ, RZ, RZ ;  /* 0x000000ffff587224 */ /* 0x000fe200078e00ff */
[----:B------:R-:W-:Y:S01]  /*0bd0*/  CS2R R86, SRZ ;  /* 0x0000000000567805 */ /* 0x000fe2000001ff00 */
[----:B------:R-:W-:Y:S01]  /*0be0*/  MOV R84, RZ ;  /* 0x000000ff00547202 */ /* 0x000fe20000000f00 */
[----:B------:R-:W-:Y:S01]  /*0bf0*/  CS2R R82, SRZ ;  /* 0x0000000000527805 */ /* 0x000fe2000001ff00 */
[----:B------:R-:W-:Y:S01]  /*0c00*/  PLOP3.LUT P0, PT, PT, PT, UP0, 0x80, 0x0 ;  /* 0x000000000000781c */ /* 0x000fe20003f0f008 */
[----:B------:R-:W-:Y:S01]  /*0c10*/  CS2R R28, SRZ ;  /* 0x00000000001c7805 */ /* 0x000fe2000001ff00 */
[----:B------:R-:W-:Y:S01]  /*0c20*/  IMAD.MOV.U32 R80, RZ, RZ, RZ ;  /* 0x000000ffff507224 */ /* 0x000fe200078e00ff */
[----:B------:R-:W-:Y:S01]  /*0c30*/  CS2R R78, SRZ ;  /* 0x00000000004e7805 */ /* 0x000fe2000001ff00 */
[----:B------:R-:W-:Y:S01]  /*0c40*/  MOV R76, RZ ;  /* 0x000000ff004c7202 */ /* 0x000fe20000000f00 */
[----:B------:R-:W-:Y:S01]  /*0c50*/  CS2R R74, SRZ ;  /* 0x00000000004a7805 */ /* 0x000fe2000001ff00 */
        /* <DEDUP_REMOVED lines=47> */
[----:B------:R-:W-:-:S03]  /*0f50*/  ULDC.64 UR4, c[0x0][0x2b0] ;  /* 0x0000ac0000047ab9 */ /* 0x000fc60000000a00 */
[----:B------:R-:W-:Y:S01]  /*0f60*/  LEA.HI R22, R102, R105, RZ, 0x3 ;  /* 0x0000006966167211 */ /* 0x000fe200078f18ff */
[----:B------:R1:W2:Y:S01]  /*0f70*/  @P0 LDG.E R0, [R2.64] ;  /* 0x0000001002000981 */ /* 0x0002a2000c1e1900 */
[----:B------:R-:W-:Y:S02]  /*0f80*/  IMAD.MOV.U32 R17, RZ, RZ, RZ ;  /* 0x000000ffff117224 */ /* 0x000fe400078e00ff */
[----:B------:R-:W-:Y:S01]  /*0f90*/  SHF.R.S32.HI R20, RZ, 0x3, R22 ;  /* 0x00000003ff147819 */ /* 0x000fe20000011416 */
[----:B-1----:R-:W-:Y:S01]  /*0fa0*/  IMAD.MOV.U32 R2, RZ, RZ, c[0x0][0x2b8] ;  /* 0x0000ae00ff027624 */ /* 0x002fe200078e00ff */
[----:B------:R-:W-:Y:S04]  /*0fb0*/  BAR.SYNC.DEFER_BLOCKING 0x0 ;  /* 0x0000000000007b1d */ /* 0x000fe80000010000 */
[----:B------:R-:W-:-:S02]  /*0fc0*/  ISETP.NE.AND P2, PT, R2, 0x1, PT ;  /* 0x000000010200780c */ /* 0x000fc40003f45270 */
[----:B--2---:R1:W2:Y:S02]  /*0fd0*/  @P0 R2UR UR21, R0 ;  /* 0x00000000001503c2 */ /* 0x0042a400000e0000 */
[----:B--2---:R-:W-:Y:S02]  /*0fe0*/  @!UP0 UMOV UR21, UR14 ;  /* 0x0000000e00158c82 */ /* 0x004fe40008000000 */
[----:B------:R-:W-:Y:S02]  /*0ff0*/  USHF.R.S32.HI UR15, URZ, 0x1f, UR21 ;  /* 0x0000001f3f0f7899 */ /* 0x000fe40008011415 */
[----:B------:R-:W-:Y:S02]  /*1000*/  UIMAD.WIDE.U32 UR18, UR21, UR4, URZ ;  /* 0x00000004151272a5 */ /* 0x000fe4000f8e003f */
[----:B------:R-:W-:-:S04]  /*1010*/  UIMAD UR15, UR15, UR4, URZ ;  /* 0x000000040f0f72a4 */ /* 0x000fc8000f8e023f */
[----:B------:R-:W-:Y:S01]  /*1020*/  UIMAD UR15, UR21, UR5, UR15 ;  /* 0x00000005150f72a4 */ /* 0x000fe2000f8e020f */
[----:B-1----:R-:W-:-:S03]  /*1030*/  LOP3.LUT R0, R22, 0xfffffff8, RZ, 0xc0, !PT ;  /* 0xfffffff816007812 */ /* 0x002fc600078ec0ff */
[----:B------:R-:W-:Y:S02]  /*1040*/  UIADD3 UR15, UR19, UR15, URZ ;  /* 0x0000000f130f7290 */ /* 0x000fe4000fffe03f */
[----:B------:R-:W-:Y:S01]  /*1050*/  USHF.R.S32.HI UR21, URZ, 0x1f, UR20 ;  /* 0x0000001f3f157899 */ /* 0x000fe20008011414 */
[----:B------:R-:W-:Y:S01]  /*1060*/  IMAD.IADD R19, R105, 0x1, -R0 ;  /* 0x0000000169137824 */ /* 0x000fe200078e0a00 */
[----:B------:R-:W-:Y:S01]  /*1070*/  ULDC.64 UR4, c[0x0][0x178] ;  /* 0x00005e0000047ab9 */ /* 0x000fe20000000a00 */
[----:B------:R-:W-:Y:S02]  /*1080*/  IMAD.U32 R0, RZ, RZ, UR6 ;  /* 0x00000006ff007e24 */ /* 0x000fe4000f8e00ff */
[----:B------:R-:W-:-:S04]  /*1090*/  IMAD R114, R19, 0x20, R20 ;  /* 0x0000002013727824 */ /* 0x000fc800078e0214 */
[----:B------:R-:W-:Y:S01]  /*10a0*/  IMAD R0, R0, 0x40, R114 ;  /* 0x0000004000007824 */ /* 0x000fe200078e0272 */
[----:B------:R-:W-:Y:S01]  /*10b0*/  UIMAD UR21, UR21, UR4, URZ ;  /* 0x00000004151572a4 */ /* 0x000fe2000f8e023f */
[----:B------:R-:W-:Y:S01]  /*10c0*/  IMAD.SHL.U32 R112, R19, 0x8, RZ ;  /* 0x0000000813707824 */ /* 0x000fe200078e00ff */
[----:B------:R-:W-:Y:S01]  /*10d0*/  UIMAD.WIDE.U32 UR22, UR20, UR4, URZ ;  /* 0x00000004141672a5 */ /* 0x000fe2000f8e003f */
[----:B------:R-:W-:Y:S01]  /*10e0*/  IADD3 R15, R20, UR11, RZ ;  /* 0x0000000b140f7c10 */ /* 0x000fe2000fffe0ff */
[----:B------:R-:W-:Y:S01]  /*10f0*/  STL [R1+0xa0], R114 ;  /* 0x0000a07201007387 */ /* 0x000fe20000100800 */
[----:B------:R-:W-:-:S04]  /*1100*/  IADD3 R0, R0, -0x40, RZ ;  /* 0xffffffc000007810 */ /* 0x000fc80007ffe0ff */
[C---:B------:R-:W-:Y:S02]  /*1110*/  ISETP.GE.AND P3, PT, R0.reuse, UR7, PT ;  /* 0x0000000700007c0c */ /* 0x040fe4000bf66270 */
        /* <DEDUP_REMOVED lines=13> */
[----:B------:R-:W-:Y:S01]  /*11f0*/  UISETP.GE.AND UP0, UPT, UR6, 0x2, UPT ;  /* 0x000000020600788c */ /* 0x000fe2000bf06270 */
[C---:B------:R-:W-:Y:S01]  /*1200*/  IADD3 R21, R112.reuse, 0x40, RZ ;  /* 0x0000004070157810 */ /* 0x040fe20007ffe0ff */
[----:B------:R-:W-:Y:S01]  /*1210*/  ULDC.64 UR4, c[0x0][0x1b8] ;  /* 0x00006e0000047ab9 */ /* 0x000fe20000000a00 */
[C---:B------:R-:W-:Y:S01]  /*1220*/  IADD3 R35, R112.reuse, 0x80, RZ ;  /* 0x0000008070237810 */ /* 0x040fe20007ffe0ff */
[----:B------:R-:W-:Y:S01]  /*1230*/  UIADD3 UR23, UR23, UR21, URZ ;  /* 0x0000001517177290 */ /* 0x000fe2000fffe03f */
[C---:B------:R-:W-:Y:S01]  /*1240*/  IADD3 R34, R112.reuse, 0xc0, RZ ;  /* 0x000000c070227810 */ /* 0x040fe20007ffe0ff */
[----:B------:R-:W-:Y:S01]  /*1250*/  USHF.R.S32.HI UR21, URZ, 0x1f, UR14 ;  /* 0x0000001f3f157899 */ /* 0x000fe2000801140e */
[----:B------:R-:W-:Y:S01]  /*1260*/  ISETP.GE.AND P6, PT, R112, c[0x0][0x198], PT ;  /* 0x0000660070007a0c */ /* 0x000fe20003fc6270 */
[----:B------:R-:W-:Y:S01]  /*1270*/  UIMAD UR20, UR8, UR4, URZ ;  /* 0x00000004081472a4 */ /* 0x000fe2000f8e023f */
[----:B------:R-:W-:Y:S01]  /*1280*/  ISETP.GE.AND P5, PT, R21, c[0x0][0x198], PT ;  /* 0x0000660015007a0c */ /* 0x000fe20003fa6270 */
[----:B------:R-:W-:Y:S01]  /*1290*/  USEL UR21, UR21, URZ, !UP2 ;  /* 0x0000003f15157287 */ /* 0x000fe2000d000000 */
[----:B------:R-:W-:Y:S01]  /*12a0*/  ISETP.GE.AND P4, PT, R35, c[0x0][0x198], PT ;  /* 0x0000660023007a0c */ /* 0x000fe20003f86270 */
[----:B------:R-:W-:Y:S01]  /*12b0*/  UIMAD UR20, UR9, UR5, UR20 ;  /* 0x00000005091472a4 */ /* 0x000fe2000f8e0214 */
[----:B------:R-:W-:Y:S01]  /*12c0*/  ISETP.GE.AND P3, PT, R34, c[0x0][0x198], PT ;  /* 0x0000660022007a0c */ /* 0x000fe20003f66270 */
[----:B------:R-:W-:Y:S01]  /*12d0*/  UIMAD.WIDE.U32 UR24, UR9, UR4, UR22 ;  /* 0x00000004091872a5 */ /* 0x000fe2000f8e0016 */
[----:B------:R-:W-:Y:S01]  /*12e0*/  LEA.HI R101, R102, R105, RZ, 0x5 ;  /* 0x0000006966657211 */ /* 0x000fe200078f28ff */
[----:B------:R-:W-:Y:S01]  /*12f0*/  USEL UR22, UR14, URZ, !UP2 ;  /* 0x0000003f0e167287 */ /* 0x000fe2000d000000 */
[----:B------:R-:W-:Y:S01]  /*1300*/  SHF.R.S32.HI R113, RZ, 0x1f, R112 ;  /* 0x0000001fff717819 */ /* 0x000fe20000011470 */
[----:B------:R-:W-:Y:S01]  /*1310*/  ULDC.64 UR4, c[0x0][0x1c0] ;  /* 0x0000700000047ab9 */ /* 0x000fe20000000a00 */
[----:B------:R-:W-:Y:S01]  /*1320*/  SHF.R.S32.HI R100, RZ, 0x5, R101 ;  /* 0x00000005ff647819 */ /* 0x000fe20000011465 */
[----:B------:R-:W-:Y:S01]  /*1330*/  UIMAD UR21, UR21, UR4, URZ ;  /* 0x00000004151572a4 */ /* 0x000fe2000f8e023f */
[----:B-1----:R-:W-:Y:S01]  /*1340*/  IADD3 R3, R114, UR11, RZ ;  /* 0x0000000b72037c10 */ /* 0x002fe2000fffe0ff */
[----:B------:R-:W-:-:S02]  /*1350*/  UIADD3 UR25, UR25, UR20, URZ ;  /* 0x0000001419197290 */ /* 0x000fc4000fffe03f */
[----:B------:R-:W-:Y:S02]  /*1360*/  UIMAD UR5, UR22, UR5, UR21 ;  /* 0x00000005160572a4 */ /* 0x000fe4000f8e0215 */
[----:B------:R-:W-:Y:S01]  /*1370*/  @P1 IMAD.HI.U32 R0, R3, c[0x0][0x2c8], RZ ;  /* 0x0000b20003001a27 */ /* 0x000fe200078e00ff */
[----:B------:R-:W-:Y:S02]  /*1380*/  UIMAD.WIDE.U32 UR22, UR22, UR4, UR24 ;  /* 0x00000004161672a5 */ /* 0x000fe4000f8e0018 */
[----:B------:R-:W-:Y:S01]  /*1390*/  ULDC UR21, c[0x0][0x2c4] ;  /* 0x0000b10000157ab9 */ /* 0x000fe20000000800 */
[----:B------:R-:W-:Y:S01]  /*13a0*/  IMAD.MOV.U32 R2, RZ, RZ, R3 ;  /* 0x000000ffff027224 */ /* 0x000fe200078e0003 */
[----:B------:R-:W-:Y:S01]  /*13b0*/  @P0 SHF.R.U32.HI R2, RZ, c[0x0][0x2cc], R0 ;  /* 0x0000b300ff020a19 */ /* 0x000fe20000011600 */
[----:B------:R-:W-:Y:S01]  /*13c0*/  UIADD3 UR5, UR23, UR5, URZ ;  /* 0x0000000517057290 */ /* 0x000fe2000fffe03f */
[----:B------:R-:W-:Y:S01]  /*13d0*/  IMAD.U32 R5, RZ, RZ, UR23 ;  /* 0x00000017ff057e24 */ /* 0x000fe2000f8e00ff */
[----:B------:R-:W-:Y:S01]  /*13e0*/  UIMAD UR21, UR13, UR21, URZ ;  /* 0x000000150d1572a4 */ /* 0x000fe2000f8e023f */
[--C-:B------:R-:W-:Y:S01]  /*13f0*/  SHF.R.S32.HI R0, RZ, 0x1f, R2.reuse ;  /* 0x0000001fff007819 */ /* 0x100fe20000011402 */
[----:B------:R-:W-:Y:S01]  /*1400*/  IMAD.MOV R6, RZ, RZ, -R2 ;  /* 0x000000ffff067224 */ /* 0x000fe200078e0a02 */
[----:B------:R-:W-:Y:S01]  /*1410*/  ULEA UR24, UR6, 0xffffffc0, 0x6 ;  /* 0xffffffc006187891 */ /* 0x000fe2000f8e303f */
[----:B------:R-:W-:-:S02]  /*1420*/  IMAD.U32 R4, RZ, RZ, UR22 ;  /* 0x00000016ff047e24 */ /* 0x000fc4000f8e00ff */
[----:B------:R-:W-:Y:S01]  /*1430*/  IMAD R0, R0, c[0x0][0x1b0], RZ ;  /* 0x00006c0000007a24 */ /* 0x000fe200078e02ff */
[----:B------:R-:W-:Y:S01]  /*1440*/  UIADD3 UR24, UR7, -UR24, URZ ;  /* 0x8000001807187290 */ /* 0x000fe2000fffe03f */
[----:B------:R-:W-:Y:S02]  /*1450*/  IMAD R6, R6, c[0x0][0x2c4], R3 ;  /* 0x0000b10006067a24 */ /* 0x000fe400078e0203 */
[----:B------:R-:W-:Y:S01]  /*1460*/  IMAD.U32 R5, RZ, RZ, UR5 ;  /* 0x00000005ff057e24 */ /* 0x000fe2000f8e00ff */
[----:B------:R-:W-:Y:S01]  /*1470*/  ULDC.64 UR4, c[0x0][0x1e8] ;  /* 0x00007a0000047ab9 */ /* 0x000fe20000000a00 */
[C---:B------:R-:W-:Y:S01]  /*1480*/  IMAD R7, R2.reuse, c[0x0][0x1b4], R0 ;  /* 0x00006d0002077a24 */ /* 0x040fe200078e0200 */
[----:B------:R-:W-:Y:S01]  /*1490*/  SHF.R.S32.HI R0, RZ, 0x1f, R6 ;  /* 0x0000001fff007819 */ /* 0x000fe20000011406 */
[----:B------:R-:W-:Y:S01]  /*14a0*/  IMAD.WIDE.U32 R2, R2, c[0x0][0x1b0], R4 ;  /* 0x00006c0002027a25 */ /* 0x000fe200078e0004 */
[----:B------:R-:W-:Y:S02]  /*14b0*/  UIMAD UR20, UR8, UR4, URZ ;  /* 0x00000004081472a4 */ /* 0x000fe4000f8e023f */
[----:B------:R-:W-:Y:S01]  /*14c0*/  UIMAD.WIDE.U32 UR22, UR9, UR4, URZ ;  /* 0x00000004091672a5 */ /* 0x000fe2000f8e003f */
[C---:B------:R-:W-:Y:S01]  /*14d0*/  IMAD.SHL.U32 R5, R20.reuse, 0x40, RZ ;  /* 0x0000004014057824 */ /* 0x040fe200078e00ff */
[----:B------:R-:W-:Y:S01]  /*14e0*/  UIMAD UR20, UR9, UR5, UR20 ;  /* 0x00000005091472a4 */ /* 0x000fe2000f8e0214 */
[----:B------:R-:W-:Y:S01]  /*14f0*/  IMAD.IADD R3, R3, 0x1, R7 ;  /* 0x0000000103037824 */ /* 0x000fe200078e0207 */
[----:B------:R-:W-:Y:S01]  /*1500*/  IADD3 R20, -R20, UR24, RZ ;  /* 0x0000001814147c10 */ /* 0x000fe2000fffe1ff */
[----:B------:R-:W-:Y:S01]  /*1510*/  IMAD R4, R0, c[0x0][0x1a8], RZ ;  /* 0x00006a0000047a24 */ /* 0x000fe200078e02ff */
[----:B------:R-:W-:Y:S01]  /*1520*/  LOP3.LUT R0, R5, 0x1c0, RZ, 0xc0, !PT ;  /* 0x000001c005007812 */ /* 0x000fe200078ec0ff */
[----:B------:R-:W-:Y:S01]  /*1530*/  IMAD.WIDE.U32 R2, R6, c[0x0][0x1a8], R2 ;  /* 0x00006a0006027a25 */ /* 0x000fe200078e0002 */
[----:B------:R-:W-:-:S02]  /*1540*/  UIADD3 UR20, UR23, UR20, URZ ;  /* 0x0000001417147290 */ /* 0x000fc4000fffe03f */
[----:B------:R-:W-:Y:S01]  /*1550*/  SHF.R.U32.HI R5, RZ, 0x3, R0 ;  /* 0x00000003ff057819 */ /* 0x000fe20000011600 */
[----:B------:R-:W-:Y:S01]  /*1560*/  IMAD R7, R6, c[0x0][0x1ac], R4 ;  /* 0x00006b0006077a24 */ /* 0x000fe200078e0204 */
[----:B------:R-:W-:Y:S01]  /*1570*/  LOP3.LUT R4, R0, 0x38, R112, 0xf8, !PT ;  /* 0x0000003800047812 */ /* 0x000fe200078ef870 */
[----:B------:R-:W-:Y:S01]  /*1580*/  ULDC.64 UR4, c[0x0][0x210] ;  /* 0x0000840000047ab9 */ /* 0x000fe20000000a00 */
[----:B------:R-:W-:Y:S01]  /*1590*/  LEA R14, P0, R2, c[0x0][0x160], 0x1 ;  /* 0x00005800020e7a11 */ /* 0x000fe200078008ff */
[----:B------:R-:W-:Y:S01]  /*15a0*/  IMAD.IADD R0, R3, 0x1, R7 ;  /* 0x0000000103007824 */ /* 0x000fe200078e0207 */
[----:B------:R-:W-:Y:S01]  /*15b0*/  LOP3.LUT R6, R4, R5, RZ, 0x3c, !PT ;  /* 0x0000000504067212 */ /* 0x000fe200078e3cff */
[----:B------:R-:W-:Y:S01]  /*15c0*/  UIMAD UR8, UR8, UR4, URZ ;  /* 0x00000004080872a4 */ /* 0x000fe2000f8e023f */
[----:B------:R-:W-:Y:S01]  /*15d0*/  LEA.HI R3, R102, R105, RZ, 0x6 ;  /* 0x0000006966037211 */ /* 0x000fe200078f30ff */
[----:B------:R-:W-:Y:S01]  /*15e0*/  SHFL.IDX PT, R4, R14, RZ, 0x181f ;  /* 0x00181fff0e047589 */ /* 0x000fe200000e0000 */
[----:B------:R-:W-:Y:S01]  /*15f0*/  LEA.HI.X R13, R2, c[0x0][0x164], R0, 0x1, P0 ;  /* 0x00005900020d7a11 */ /* 0x000fe200000f0c00 */
[----:B------:R-:W-:Y:S01]  /*1600*/  UIMAD.WIDE.U32 UR26, UR9, UR4, URZ ;  /* 0x00000004091a72a5 */ /* 0x000fe2000f8e003f */
[----:B------:R-:W-:Y:S01]  /*1610*/  ISETP.GE.AND P0, PT, R15, UR21, PT ;  /* 0x000000150f007c0c */ /* 0x000fe2000bf06270 */
[----:B------:R-:W-:Y:S01]  /*1620*/  IMAD.SHL.U32 R0, R3, 0x8, RZ ;  /* 0x0000000803007824 */ /* 0x000fe200078e00ff */
[----:B------:R-:W-:Y:S01]  /*1630*/  SHF.R.S32.HI R3, RZ, 0x1f, R21 ;  /* 0x0000001fff037819 */ /* 0x000fe20000011415 */
[----:B------:R-:W1:Y:S01]  /*1640*/  SHFL.IDX PT, R5, R13, RZ, 0x181f ;  /* 0x00181fff0d057589 */ /* 0x000e6200000e0000 */
[----:B------:R-:W-:Y:S01]  /*1650*/  SHF.R.S32.HI R2, RZ, 0x1f, R35 ;  /* 0x0000001fff027819 */ /* 0x000fe20000011423 */
[----:B------:R-:W-:Y:S01]  /*1660*/  UIMAD UR8, UR9, UR5, UR8 ;  /* 0x00000005090872a4 */ /* 0x000fe2000f8e0208 */
[----:B------:R-:W-:-:S02]  /*1670*/  LOP3.LUT R6, R6, 0xfffffe00, R0, 0xf8, !PT ;  /* 0xfffffe0006067812 */ /* 0x000fc400078ef800 */
[----:B------:R-:W-:Y:S01]  /*1680*/  SHF.R.S32.HI R0, RZ, 0x1f, R34 ;  /* 0x0000001fff007819 */ /* 0x000fe20000011422 */
[----:B------:R-:W-:Y:S01]  /*1690*/  UIADD3 UR8, UR27, UR8, URZ ;  /* 0x000000081b087290 */ /* 0x000fe2000fffe03f */
[----:B------:R-:W-:Y:S01]  /*16a0*/  LEA.HI R3, R3, R21, RZ, 0x3 ;  /* 0x0000001503037211 */ /* 0x000fe200078f18ff */
[----:B------:R-:W-:Y:S01]  /*16b0*/  IMAD.SHL.U32 R103, R6, 0x2, RZ ;  /* 0x0000000206677824 */ /* 0x000fe200078e00ff */
[----:B------:R-:W-:Y:S02]  /*16c0*/  LEA.HI R2, R2, R35, RZ, 0x3 ;  /* 0x0000002302027211 */ /* 0x000fe400078f18ff */
[----:B------:R-:W-:Y:S02]  /*16d0*/  LEA.HI R0, R0, R34, RZ, 0x3 ;  /* 0x0000002200007211 */ /* 0x000fe400078f18ff */
[----:B------:R-:W-:Y:S02]  /*16e0*/  LOP3.LUT R110, R3, 0xfffffff8, RZ, 0xc0, !PT ;  /* 0xfffffff8036e7812 */ /* 0x000fe400078ec0ff */
[----:B------:R-:W-:Y:S01]  /*16f0*/  LOP3.LUT R108, R2, 0xfffffff8, RZ, 0xc0, !PT ;  /* 0xfffffff8026c7812 */ /* 0x000fe200078ec0ff */
[----:B------:R-:W-:Y:S01]  /*1700*/  SHFL.IDX PT, R3, R13, 0x1, 0x181f ;  /* 0x00381f000d037f89 */ /* 0x000fe200000e0000 */
[----:B------:R-:W-:-:S02]  /*1710*/  LOP3.LUT R106, R0, 0xfffffff8, RZ, 0xc0, !PT ;  /* 0xfffffff8006a7812 */ /* 0x000fc400078ec0ff */
[----:B------:R-:W-:Y:S01]  /*1720*/  IADD3 R0, R15, 0x20, RZ ;  /* 0x000000200f007810 */ /* 0x000fe20007ffe0ff */
[----:B------:R-:W3:Y:S01]  /*1730*/  SHFL.IDX PT, R2, R14, 0x1, 0x181f ;  /* 0x00381f000e027f89 */ /* 0x000ee200000e0000 */
[----:B------:R-:W-:Y:S02]  /*1740*/  SHF.R.S32.HI R111, RZ, 0x1f, R110 ;  /* 0x0000001fff6f7819 */ /* 0x000fe4000001146e */
[----:B------:R-:W-:Y:S01]  /*1750*/  SHF.R.S32.HI R109, RZ, 0x1f, R108 ;  /* 0x0000001fff6d7819 */ /* 0x000fe2000001146c */
[----:B-1----:R-:W-:Y:S01]  /*1760*/  @!P0 IMAD.WIDE R10, R112, 0x2, R4 ;  /* 0x00000002700a8825 */ /* 0x002fe200078e0204 */
[----:B------:R-:W-:-:S03]  /*1770*/  SHF.R.S32.HI R107, RZ, 0x1f, R106 ;  /* 0x0000001fff6b7819 */ /* 0x000fc6000001146a */
[--C-:B------:R-:W-:Y:S01]  /*1780*/  @!P0 IMAD.WIDE R8, R110, 0x2, R4.reuse ;  /* 0x000000026e088825 */ /* 0x100fe200078e0204 */
[----:B------:R1:W-:Y:S03]  /*1790*/  @!P0 LDGSTS.E.BYPASS.LTC128B.128 [R103+0x100], [R10.64], !P6 ;  /* 0x001000000a678fae */ /* 0x0003e6000f101d50 */
[--C-:B------:R-:W-:Y:S01]  /*17a0*/  @!P0 IMAD.WIDE R6, R108, 0x2, R4.reuse ;  /* 0x000000026c068825 */ /* 0x100fe200078e0204 */
[----:B------:R3:W-:Y:S03]  /*17b0*/  @!P0 LDGSTS.E.BYPASS.LTC128B.128 [R103+0x4100], [R8.64], !P5 ;  /* 0x0410000008678fae */ /* 0x0007e6000e901d50 */
[----:B------:R-:W-:Y:S01]  /*17c0*/  @!P0 IMAD.WIDE R4, R106, 0x2, R4 ;  /* 0x000000026a048825 */ /* 0x000fe200078e0204 */
[----:B------:R4:W-:Y:S04]  /*17d0*/  @!P0 LDGSTS.E.BYPASS.LTC128B.128 [R103+0x8100], [R6.64], !P4 ;  /* 0x0810000006678fae */ /* 0x0009e8000e101d50 */
[----:B------:R5:W-:Y:S01]  /*17e0*/  @!P0 LDGSTS.E.BYPASS.LTC128B.128 [R103+0xc100], [R4.64], !P3 ;  /* 0x0c10000004678fae */ /* 0x000be2000d901d50 */
[----:B------:R-:W-:Y:S01]  /*17f0*/  ISETP.GE.AND P0, PT, R0, UR21, PT ;  /* 0x0000001500007c0c */ /* 0x000fe2000bf06270 */
[----:B------:R-:W-:-:S04]  /*1800*/  IMAD.MOV R0, RZ, RZ, -R12 ;  /* 0x000000ffff007224 */ /* 0x000fc800078e0a0c */
[----:B------:R-:W-:Y:S01]  /*1810*/  IMAD R18, R0, c[0x0][0x2b8], R16 ;  /* 0x0000ae0000127a24 */ /* 0x000fe200078e0210 */
[----:B------:R-:W-:-:S04]  /*1820*/  IADD3 R0, R15, 0x40, RZ ;  /* 0x000000400f007810 */ /* 0x000fc80007ffe0ff */
[----:B------:R-:W-:-:S03]  /*1830*/  SHF.R.S32.HI R12, RZ, 0x1f, R18 ;  /* 0x0000001fff0c7819 */ /* 0x000fc60000011412 */
[----:B---3--:R-:W-:-:S04]  /*1840*/  @!P0 IMAD.WIDE R8, R110, 0x2, R2 ;  /* 0x000000026e088825 */ /* 0x008fc800078e0202 */
[--C-:B----4-:R-:W-:Y:S01]  /*1850*/  @!P0 IMAD.WIDE R6, R112, 0x2, R2.reuse ;  /* 0x0000000270068825 */ /* 0x110fe200078e0202 */
[----:B-----5:R-:W-:Y:S04]  /*1860*/  SHFL.IDX PT, R4, R14, 0x2, 0x181f ;  /* 0x00581f000e047f89 */ /* 0x020fe800000e0000 */
[----:B------:R-:W1:Y:S04]  /*1870*/  SHFL.IDX PT, R5, R13, 0x2, 0x181f ;  /* 0x00581f000d057f89 */ /* 0x000e6800000e0000 */
[----:B------:R3:W-:Y:S04]  /*1880*/  @!P0 LDGSTS.E.BYPASS.LTC128B.128 [R103+0x1100], [R6.64], !P6 ;  /* 0x0110000006678fae */ /* 0x0007e8000f101d50 */
[----:B------:R4:W-:Y:S01]  /*1890*/  @!P0 LDGSTS.E.BYPASS.LTC128B.128 [R103+0x5100], [R8.64], !P5 ;  /* 0x0510000008678fae */ /* 0x0009e2000e901d50 */
[----:B---3--:R-:W-:-:S04]  /*18a0*/  @!P0 IMAD.WIDE R6, R108, 0x2, R2 ;  /* 0x000000026c068825 */ /* 0x008fc800078e0202 */
[----:B------:R-:W-:Y:S01]  /*18b0*/  @!P0 IMAD.WIDE R2, R106, 0x2, R2 ;  /* 0x000000026a028825 */ /* 0x000fe200078e0202 */
[----:B------:R3:W-:Y:S04]  /*18c0*/  @!P0 LDGSTS.E.BYPASS.LTC128B.128 [R103+0x9100], [R6.64], !P4 ;  /* 0x0910000006678fae */ /* 0x0007e8000e101d50 */
[----:B------:R5:W-:Y:S01]  /*18d0*/  @!P0 LDGSTS.E.BYPASS.LTC128B.128 [R103+0xd100], [R2.64], !P3 ;  /* 0x0d10000002678fae */ /* 0x000be2000d901d50 */
[----:B------:R-:W-:Y:S01]  /*18e0*/  ISETP.GE.AND P0, PT, R0, UR21, PT ;  /* 0x0000001500007c0c */ /* 0x000fe2000bf06270 */
[----:B------:R-:W-:-:S04]  /*18f0*/  IMAD R0, R12, c[0x0][0x1e0], RZ ;  /* 0x000078000c007a24 */ /* 0x000fc800078e02ff */
[----:B------:R-:W-:-:S08]  /*1900*/  IMAD R0, R18, c[0x0][0x1e4], R0 ;  /* 0x0000790012007a24 */ /* 0x000fd000078e0200 */
[----:B-1----:R-:W-:-:S04]  /*1910*/  @!P0 IMAD.WIDE R10, R112, 0x2, R4 ;  /* 0x00000002700a8825 */ /* 0x002fc800078e0204 */
[--C-:B----4-:R-:W-:Y:S01]  /*1920*/  @!P0 IMAD.WIDE R8, R110, 0x2, R4.reuse ;  /* 0x000000026e088825 */ /* 0x110fe200078e0204 */
[----:B------:R2:W-:Y:S03]  /*1930*/  @!P0 LDGSTS.E.BYPASS.LTC128B.128 [R103+0x2100], [R10.64], !P6 ;  /* 0x021000000a678fae */ /* 0x0005e6000f101d50 */
[----:B---3--:R-:W-:Y:S01]  /*1940*/  @!P0 IMAD.WIDE R6, R108, 0x2, R4 ;  /* 0x000000026c068825 */ /* 0x008fe200078e0204 */
[----:B------:R1:W-:Y:S03]  /*1950*/  @!P0 LDGSTS.E.BYPASS.LTC128B.128 [R103+0x6100], [R8.64], !P5 ;  /* 0x0610000008678fae */ /* 0x0003e6000e901d50 */
[----:B-----5:R-:W-:Y:S01]  /*1960*/  IMAD.WIDE.U32 R2, R18, c[0x0][0x1e0], RZ ;  /* 0x0000780012027a25 */ /* 0x020fe200078e00ff */
[----:B------:R3:W-:Y:S03]  /*1970*/  @!P0 LDGSTS.E.BYPASS.LTC128B.128 [R103+0xa100], [R6.64], !P4 ;  /* 0x0a10000006678fae */ /* 0x0007e6000e101d50 */
[----:B------:R-:W-:-:S02]  /*1980*/  IMAD.IADD R3, R3, 0x1, R0 ;  /* 0x0000000103037824 */ /* 0x000fc400078e0200 */
[----:B------:R-:W-:-:S05]  /*1990*/  @!P0 IMAD.WIDE R4, R106, 0x2, R4 ;  /* 0x000000026a048825 */ /* 0x000fca00078e0204 */
[----:B------:R4:W-:Y:S04]  /*19a0*/  @!P0 LDGSTS.E.BYPASS.LTC128B.128 [R103+0xe100], [R4.64], !P3 ;  /* 0x0e10000004678fae */ /* 0x0009e8000d901d50 */
[----:B---3--:R-:W-:Y:S04]  /*19b0*/  SHFL.IDX PT, R6, R14, 0x3, 0x181f ;  /* 0x00781f000e067f89 */ /* 0x008fe800000e0000 */
[----:B------:R3:W5:Y:S01]  /*19c0*/  SHFL.IDX PT, R7, R13, 0x3, 0x181f ;  /* 0x00781f000d077f89 */ /* 0x00076200000e0000 */
[----:B----4-:R-:W-:Y:S01]  /*19d0*/  IADD3 R5, R15, 0x60, RZ ;  /* 0x000000600f057810 */ /* 0x010fe20007ffe0ff */
[----:B------:R-:W-:-:S03]  /*19e0*/  IMAD R4, R12, c[0x0][0x208], RZ ;  /* 0x000082000c047a24 */ /* 0x000fc600078e02ff */
[----:B------:R-:W-:Y:S01]  /*19f0*/  ISETP.GE.AND P1, PT, R5, UR21, PT ;  /* 0x0000001505007c0c */ /* 0x000fe2000bf26270 */
[C---:B------:R-:W-:Y:S01]  /*1a00*/  IMAD R4, R18.reuse, c[0x0][0x20c], R4 ;  /* 0x0000830012047a24 */ /* 0x040fe200078e0204 */
[----:B--2---:R-:W-:Y:S01]  /*1a10*/  SHF.R.S32.HI R11, RZ, 0x1f, R17 ;  /* 0x0000001fff0b7819 */ /* 0x004fe20000011411 */
[----:B-1----:R-:W-:Y:S01]  /*1a20*/  IMAD.WIDE.U32 R8, R17, c[0x0][0x1f0], R2 ;  /* 0x00007c0011087a25 */ /* 0x002fe200078e0002 */
[----:B------:R-:W-:Y:S03]  /*1a30*/  STL [R1+0x58], R17 ;  /* 0x0000581101007387 */ /* 0x000fe60000100800 */
[----:B------:R-:W-:Y:S01]  /*1a40*/  IMAD R0, R11, c[0x0][0x1f0], RZ ;  /* 0x00007c000b007a24 */ /* 0x000fe200078e02ff */
[----:B------:R-:W-:Y:S01]  /*1a50*/  STL [R1+0x98], R112 ;  /* 0x0000987001007387 */ /* 0x000fe20000100800 */
[----:B------:R-:W-:-:S03]  /*1a60*/  IMAD.WIDE.U32 R2, R18, c[0x0][0x208], RZ ;  /* 0x0000820012027a25 */ /* 0x000fc600078e00ff */
[----:B------:R-:W-:Y:S01]  /*1a70*/  STL [R1+0x54], R103 ;  /* 0x0000546701007387 */ /* 0x000fe20000100800 */
[----:B------:R-:W-:Y:S01]  /*1a80*/  IMAD R10, R17, c[0x0][0x1f4], R0 ;  /* 0x00007d00110a7a24 */ /* 0x000fe200078e0200 */
[----:B------:R-:W-:Y:S01]  /*1a90*/  IADD3 R0, P0, R8, UR22, RZ ;  /* 0x0000001608007c10 */ /* 0x000fe2000ff1e0ff */
[----:B------:R-:W-:Y:S01]  /*1aa0*/  IMAD.IADD R5, R3, 0x1, R4 ;  /* 0x0000000103057824 */ /* 0x000fe200078e0204 */
[----:B------:R-:W-:Y:S01]  /*1ab0*/  STL [R1+0xd0], R110 ;  /* 0x0000d06e01007387 */ /* 0x000fe20000100800 */
[----:B------:R-:W-:Y:S01]  /*1ac0*/  IMAD.MOV.U32 R4, RZ, RZ, R2 ;  /* 0x000000ffff047224 */ /* 0x000fe200078e0002 */
[----:B------:R-:W-:Y:S02]  /*1ad0*/  IADD3.X R8, R9, UR20, R10, P0, !PT ;  /* 0x0000001409087c10 */ /* 0x000fe400087fe40a */
[C---:B---3--:R-:W-:Y:S01]  /*1ae0*/  LEA R13, P0, R0.reuse, c[0x0][0x1c8], 0x1 ;  /* 0x00007200000d7a11 */ /* 0x048fe200078008ff */
[----:B------:R-:W-:Y:S01]  /*1af0*/  IMAD.WIDE.U32 R4, R17, c[0x0][0x218], R4 ;  /* 0x0000860011047a25 */ /* 0x000fe200078e0004 */
[----:B------:R-:W-:Y:S02]  /*1b00*/  STL [R1+0xd4], R108 ;  /* 0x0000d46c01007387 */ /* 0x000fe40000100800 */
[----:B------:R-:W-:Y:S01]  /*1b10*/  LEA.HI.X R12, R0, c[0x0][0x1cc], R8, 0x1, P0 ;  /* 0x00007300000c7a11 */ /* 0x000fe200000f0c08 */
[----:B------:R-:W-:Y:S01]  /*1b20*/  IMAD R0, R11, c[0x0][0x218], RZ ;  /* 0x000086000b007a24 */ /* 0x000fe200078e02ff */
[----:B------:R-:W-:Y:S01]  /*1b30*/  SHFL.IDX PT, R2, R13, RZ, 0x181f ;  /* 0x00181fff0d027589 */ /* 0x000fe200000e0000 */
[----:B-----5:R-:W-:-:S03]  /*1b40*/  @!P1 IMAD.WIDE R10, R112, 0x2, R6 ;  /* 0x00000002700a9825 */ /* 0x020fc600078e0206 */
[----:B------:R-:W1:Y:S01]  /*1b50*/  SHFL.IDX PT, R3, R12, RZ, 0x181f ;  /* 0x00181fff0c037589 */ /* 0x000e6200000e0000 */
[----:B------:R-:W-:-:S03]  /*1b60*/  @!P1 IMAD.WIDE R8, R110, 0x2, R6 ;  /* 0x000000026e089825 */ /* 0x000fc600078e0206 */
[----:B------:R2:W-:Y:S01]  /*1b70*/  @!P1 LDGSTS.E.BYPASS.LTC128B.128 [R103+0x3100], [R10.64], !P6 ;  /* 0x031000000a679fae */ /* 0x0005e2000f101d50 */
[----:B------:R-:W-:Y:S01]  /*1b80*/  IMAD R0, R17, c[0x0][0x21c], R0 ;  /* 0x0000870011007a24 */ /* 0x000fe200078e0200 */
[----:B------:R-:W-:Y:S02]  /*1b90*/  ISETP.GE.AND P6, PT, R112, c[0x0][0x1d4], PT ;  /* 0x0000750070007a0c */ /* 0x000fe40003fc6270 */
[----:B------:R3:W-:Y:S04]  /*1ba0*/  @!P1 LDGSTS.E.BYPASS.LTC128B.128 [R103+0x7100], [R8.64], !P5 ;  /* 0x0710000008679fae */ /* 0x0007e8000e901d50 */
[----:B------:R-:W-:Y:S04]  /*1bb0*/  STL [R1+0x64], R106 ;  /* 0x0000646a01007387 */ /* 0x000fe80000100800 */
[----:B------:R-:W-:Y:S01]  /*1bc0*/  STL [R1+0x5c], R18 ;  /* 0x00005c1201007387 */ /* 0x000fe20000100800 */
[----:B--2---:R-:W-:-:S02]  /*1bd0*/  IADD3 R10, P0, R4, UR26, RZ ;  /* 0x0000001a040a7c10 */ /* 0x004fc4000ff1e0ff */
[----:B------:R-:W-:Y:S02]  /*1be0*/  LEA.HI R11, R102, R105, RZ, 0x4 ;  /* 0x00000069660b7211 */ /* 0x000fe400078f20ff */
[----:B------:R-:W-:Y:S01]  /*1bf0*/  IADD3.X R4, R5, UR8, R0, P0, !PT ;  /* 0x0000000805047c10 */ /* 0x000fe200087fe400 */
[--C-:B---3--:R-:W-:Y:S01]  /*1c00*/  @!P1 IMAD.WIDE R8, R108, 0x2, R6.reuse ;  /* 0x000000026c089825 */ /* 0x108fe200078e0206 */
[----:B------:R-:W-:Y:S02]  /*1c10*/  LEA R0, P5, R10, c[0x0][0x1f8], 0x1 ;  /* 0x00007e000a007a11 */ /* 0x000fe400078a08ff */
[----:B------:R-:W-:Y:S01]  /*1c20*/  ISETP.GE.AND P0, PT, R20, 0x1, PT ;  /* 0x000000011400780c */ /* 0x000fe20003f06270 */
[----:B------:R-:W-:Y:S01]  /*1c30*/  @!P1 IMAD.WIDE R6, R106, 0x2, R6 ;  /* 0x000000026a069825 */ /* 0x000fe200078e0206 */
[----:B------:R-:W-:Y:S01]  /*1c40*/  LEA.HI.X R10, R10, c[0x0][0x1fc], R4, 0x1, P5 ;  /* 0x00007f000a0a7a11 */ /* 0x000fe200028f0c04 */
[----:B------:R-:W2:Y:S01]  /*1c50*/  SHFL.IDX PT, R14, R0, RZ, 0x181f ;  /* 0x00181fff000e7589 */ /* 0x000ea200000e0000 */
[----:B------:R-:W-:-:S03]  /*1c60*/  ISETP.GE.AND P5, PT, R21, c[0x0][0x1d4], PT ;  /* 0x0000750015007a0c */ /* 0x000fc60003fa6270 */
[----:B------:R3:W-:Y:S01]  /*1c70*/  @!P1 LDGSTS.E.BYPASS.LTC128B.128 [R103+0xb100], [R8.64], !P4 ;  /* 0x0b10000008679fae */ /* 0x0007e2000e101d50 */
[----:B------:R-:W-:-:S03]  /*1c80*/  ISETP.GE.AND P4, PT, R35, c[0x0][0x1d4], PT ;  /* 0x0000750023007a0c */ /* 0x000fc60003f86270 */
[----:B------:R-:W4:Y:S02]  /*1c90*/  SHFL.IDX PT, R17, R10, RZ, 0x181f ;  /* 0x00181fff0a117589 */ /* 0x000f2400000e0000 */
[----:B-1----:R-:W-:Y:S02]  /*1ca0*/  @P0 IMAD.WIDE R4, R108, 0x2, R2 ;  /* 0x000000026c040825 */ /* 0x002fe400078e0202 */
[----:B------:R-:W1:Y:S04]  /*1cb0*/  SHFL.IDX PT, R15, R0, 0x1, 0x181f ;  /* 0x00381f00000f7f89 */ /* 0x000e6800000e0000 */
[----:B------:R5:W-:Y:S01]  /*1cc0*/  @!P1 LDGSTS.E.BYPASS.LTC128B.128 [R103+0xf100], [R6.64], !P3 ;  /* 0x0f10000006679fae */ /* 0x000be2000d901d50 */
[----:B------:R-:W-:Y:S02]  /*1cd0*/  ISETP.GE.AND P3, PT, R34, c[0x0][0x1d4], PT ;  /* 0x0000750022007a0c */ /* 0x000fe40003f66270 */
[----:B------:R-:W-:Y:S01]  /*1ce0*/  ISETP.GT.AND P1, PT, R20, 0x20, PT ;  /* 0x000000201400780c */ /* 0x000fe20003f24270 */
[----:B------:R1:W1:Y:S01]  /*1cf0*/  SHFL.IDX PT, R16, R10, 0x1, 0x181f ;  /* 0x00381f000a107f89 */ /* 0x00026200000e0000 */
[----:B------:R-:W-:-:S03]  /*1d00*/  SEL R104, RZ, 0x10, P3 ;  /* 0x00000010ff687807 */ /* 0x000fc60001800000 */
[----:B------:R-:W0:Y:S01]  /*1d10*/  LDGDEPBAR ;  /* 0x00000000000079af */ /* 0x000e220000000000 */
[----:B---3--:R-:W-:-:S05]  /*1d20*/  @P0 IMAD.WIDE R8, R112, 0x2, R2 ;  /* 0x0000000270080825 */ /* 0x008fca00078e0202 */
[----:B------:R3:W-:Y:S01]  /*1d30*/  @P0 LDGSTS.E.BYPASS.LTC128B.128 [R103+0x10100], [R8.64], !P6 ;  /* 0x1010000008670fae */ /* 0x0007e2000f101d50 */
[----:B-----5:R-:W-:Y:S01]  /*1d40*/  @P0 IMAD.WIDE R6, R110, 0x2, R2 ;  /* 0x000000026e060825 */ /* 0x020fe200078e0202 */
[----:B-1----:R-:W-:-:S04]  /*1d50*/  LOP3.LUT R10, R11, 0xfffffff0, RZ, 0xc0, !PT ;  /* 0xfffffff00b0a7812 */ /* 0x002fc800078ec0ff */
[----:B------:R1:W-:Y:S01]  /*1d60*/  @P0 LDGSTS.E.BYPASS.LTC128B.128 [R103+0x12100], [R6.64], !P5 ;  /* 0x1210000006670fae */ /* 0x0003e2000e901d50 */
[----:B------:R-:W-:-:S03]  /*1d70*/  IMAD.IADD R10, R105, 0x1, -R10 ;  /* 0x00000001690a7824 */ /* 0x000fc600078e0a0a */
[----:B------:R5:W-:Y:S02]  /*1d80*/  @P0 LDGSTS.E.BYPASS.LTC128B.128 [R103+0x14100], [R4.64], !P4 ;  /* 0x1410000004670fae */ /* 0x000be4000e101d50 */
[----:B------:R-:W-:-:S04]  /*1d90*/  SHF.R.S32.HI R18, RZ, 0x1f, R10 ;  /* 0x0000001fff127819 */ /* 0x000fc8000001140a */
[----:B------:R-:W-:Y:S01]  /*1da0*/  LEA.HI R18, R18, R10, RZ, 0x3 ;  /* 0x0000000a12127211 */ /* 0x000fe200078f18ff */
[----:B---3--:R-:W-:Y:S01]  /*1db0*/  IMAD.WIDE R8, R112, 0x2, RZ ;  /* 0x0000000270087825 */ /* 0x008fe200078e02ff */
[----:B-1----:R-:W-:-:S03]  /*1dc0*/  SHF.R.S32.HI R6, RZ, 0x4, R11 ;  /* 0x00000004ff067819 */ /* 0x002fc6000001140b */
[----:B------:R-:W-:Y:S02]  /*1dd0*/  IMAD.SHL.U32 R7, R19, 0x40, RZ ;  /* 0x0000004013077824 */ /* 0x000fe400078e00ff */
[----:B-----5:R-:W-:Y:S01]  /*1de0*/  @P0 IMAD.WIDE R4, R106, 0x2, R2 ;  /* 0x000000026a040825 */ /* 0x020fe200078e0202 */
[----:B------:R-:W-:Y:S01]  /*1df0*/  LEA.HI R0, R11, R6, RZ, 0x1 ;  /* 0x000000060b007211 */ /* 0x000fe200078f08ff */
[----:B------:R1:W-:Y:S01]  /*1e00*/  SHFL.IDX PT, R2, R13, 0x1, 0x181f ;  /* 0x00381f000d027f89 */ /* 0x0003e200000e0000 */
[----:B------:R-:W-:Y:S02]  /*1e10*/  LOP3.LUT R11, R18, 0xfffffff8, RZ, 0xc0, !PT ;  /* 0xfffffff8120b7812 */ /* 0x000fe400078ec0ff */
[----:B------:R-:W-:Y:S01]  /*1e20*/  LOP3.LUT R0, R0, 0xfffffffe, RZ, 0xc0, !PT ;  /* 0xfffffffe00007812 */ /* 0x000fe200078ec0ff */
[----:B------:R-:W3:Y:S02]  /*1e30*/  SHFL.IDX PT, R3, R12, 0x1, 0x181f ;  /* 0x00381f000c037f89 */ /* 0x000ee400000e0000 */
[----:B------:R-:W-:-:S02]  /*1e40*/  IMAD.IADD R11, R10, 0x1, -R11 ;  /* 0x000000010a0b7824 */ /* 0x000fc400078e0a0b */
[----:B------:R5:W-:Y:S01]  /*1e50*/  @P0 LDGSTS.E.BYPASS.LTC128B.128 [R103+0x16100], [R4.64], !P3 ;  /* 0x1610000004670fae */ /* 0x000be2000d901d50 */
[----:B--2---:R-:W-:-:S05]  /*1e60*/  IADD3 R32, P0, R14, R8, RZ ;  /* 0x000000080e207210 */ /* 0x004fca0007f1e0ff */
[----:B----4-:R-:W-:Y:S01]  /*1e70*/  IMAD.X R33, R17, 0x1, R9, P0 ;  /* 0x0000000111217824 */ /* 0x010fe200000e0609 */
[----:B------:R-:W-:-:S05]  /*1e80*/  IADD3 R30, P0, R8, R15, RZ ;  /* 0x0000000f081e7210 */ /* 0x000fca0007f1e0ff */
[----:B------:R-:W-:Y:S02]  /*1e90*/  IMAD.X R31, R9, 0x1, R16, P0 ;  /* 0x00000001091f7824 */ /* 0x000fe400000e0610 */
[----:B-1----:R-:W-:Y:S01]  /*1ea0*/  IMAD.IADD R13, R6, 0x1, -R0 ;  /* 0x00000001060d7824 */ /* 0x002fe200078e0a00 */
[----:B------:R-:W-:Y:S01]  /*1eb0*/  LOP3.LUT R0, R7, 0x1c0, RZ, 0xc0, !PT ;  /* 0x000001c007007812 */ /* 0x000fe200078ec0ff */
[----:B---3--:R-:W-:-:S03]  /*1ec0*/  @P1 IMAD.WIDE R8, R112, 0x2, R2 ;  /* 0x0000000270081825 */ /* 0x008fc600078e0202 */
[----:B------:R-:W-:Y:S02]  /*1ed0*/  LOP3.LUT R12, R0, 0x8, R22, 0xf8, !PT ;  /* 0x00000008000c7812 */ /* 0x000fe400078ef816 */
[----:B------:R-:W-:Y:S01]  /*1ee0*/  SHF.R.U32.HI R0, RZ, 0x3, R0 ;  /* 0x00000003ff007819 */ /* 0x000fe20000011600 */
[----:B------:R-:W-:Y:S01]  /*1ef0*/  @P1 IMAD.WIDE R6, R110, 0x2, R2 ;  /* 0x000000026e061825 */ /* 0x000fe200078e0202 */
[----:B------:R1:W-:Y:S02]  /*1f00*/  @P1 LDGSTS.E.BYPASS.LTC128B.128 [R103+0x11100], [R8.64], !P6 ;  /* 0x1110000008671fae */ /* 0x0003e4000f101d50 */
[----:B------:R-:W-:Y:S01]  /*1f10*/  LOP3.LUT R0, R12, R0, RZ, 0x3c, !PT ;  /* 0x000000000c007212 */ /* 0x000fe200078e3cff */
[----:B-----5:R-:W-:Y:S01]  /*1f20*/  IMAD.WIDE R4, R110, 0x2, RZ ;  /* 0x000000026e047825 */ /* 0x020fe200078e02ff */
[----:B------:R2:W-:Y:S03]  /*1f30*/  @P1 LDGSTS.E.BYPASS.LTC128B.128 [R103+0x13100], [R6.64], !P5 ;  /* 0x1310000006671fae */ /* 0x0005e6000e901d50 */
[----:B------:R-:W-:Y:S01]  /*1f40*/  IMAD R0, R13, 0x200, R0 ;  /* 0x000002000d007824 */ /* 0x000fe200078e0200 */
[----:B------:R-:W-:-:S03]  /*1f50*/  IADD3 R28, P0, R14, R4, RZ ;  /* 0x000000040e1c7210 */ /* 0x000fc60007f1e0ff */
[----:B------:R-:W-:Y:S02]  /*1f60*/  IMAD.SHL.U32 R134, R0, 0x2, RZ ;  /* 0x0000000200867824 */ /* 0x000fe400078e00ff */
[----:B------:R-:W-:Y:S01]  /*1f70*/  IMAD.X R29, R17, 0x1, R5, P0 ;  /* 0x00000001111d7824 */ /* 0x000fe200000e0605 */
[----:B------:R-:W-:Y:S02]  /*1f80*/  IADD3 R26, P0, R4, R15, RZ ;  /* 0x0000000f041a7210 */ /* 0x000fe40007f1e0ff */
[C---:B------:R-:W-:Y:S02]  /*1f90*/  IADD3 R0, R134.reuse, 0x10100, RZ ;  /* 0x0001010086007810 */ /* 0x040fe40007ffe0ff */
[----:B------:R-:W-:Y:S01]  /*1fa0*/  IADD3 R115, R134, 0x10120, RZ ;  /* 0x0001012086737810 */ /* 0x000fe20007ffe0ff */
[----:B------:R-:W-:Y:S02]  /*1fb0*/  IMAD.X R27, R5, 0x1, R16, P0 ;  /* 0x00000001051b7824 */ /* 0x000fe400000e0610 */
[----:B------:R-:W-:-:S04]  /*1fc0*/  @P1 IMAD.WIDE R4, R106, 0x2, R2 ;  /* 0x000000026a041825 */ /* 0x000fc800078e0202 */
[----:B-1----:R-:W-:-:S04]  /*1fd0*/  @P1 IMAD.WIDE R8, R108, 0x2, R2 ;  /* 0x000000026c081825 */ /* 0x002fc800078e0202 */
[----:B------:R-:W-:Y:S01]  /*1fe0*/  IMAD.WIDE R2, R108, 0x2, RZ ;  /* 0x000000026c027825 */ /* 0x000fe200078e02ff */
[----:B------:R1:W-:Y:S03]  /*1ff0*/  @P1 LDGSTS.E.BYPASS.LTC128B.128 [R103+0x15100], [R8.64], !P4 ;  /* 0x1510000008671fae */ /* 0x0003e6000e101d50 */
[----:B--2---:R-:W-:Y:S01]  /*2000*/  IMAD.SHL.U32 R6, R11, 0x40, RZ ;  /* 0x000000400b067824 */ /* 0x004fe200078e00ff */
[----:B------:R2:W-:Y:S01]  /*2010*/  @P1 LDGSTS.E.BYPASS.LTC128B.128 [R103+0x17100], [R4.64], !P3 ;  /* 0x1710000004671fae */ /* 0x0005e2000d901d50 */
[----:B------:R-:W-:Y:S01]  /*2020*/  IMAD.SHL.U32 R7, R13, 0x8, RZ ;  /* 0x000000080d077824 */ /* 0x000fe200078e00ff */
[----:B------:R-:W-:Y:S02]  /*2030*/  IADD3 R24, P1, R14, R2, RZ ;  /* 0x000000020e187210 */ /* 0x000fe40007f3e0ff */
[----:B------:R-:W0:Y:S01]  /*2040*/  LDGDEPBAR ;  /* 0x00000000000079af */ /* 0x000e220000000000 */
[----:B------:R-:W-:-:S02]  /*2050*/  LOP3.LUT R6, R6, 0x1c0, RZ, 0xc0, !PT ;  /* 0x000001c006067812 */ /* 0x000fc400078ec0ff */
[----:B------:R-:W-:Y:S01]  /*2060*/  IADD3 R22, P0, R2, R15, RZ ;  /* 0x0000000f02167210 */ /* 0x000fe20007f1e0ff */
[----:B------:R-:W-:Y:S01]  /*2070*/  IMAD.X R25, R17, 0x1, R3, P1 ;  /* 0x0000000111197824 */ /* 0x000fe200008e0603 */
[----:B------:R-:W-:Y:S01]  /*2080*/  LOP3.LUT R7, R6, 0x8, R7, 0xf8, !PT ;  /* 0x0000000806077812 */ /* 0x000fe200078ef807 */
[----:B------:R-:W-:Y:S01]  /*2090*/  IMAD.SHL.U32 R2, R18, 0x40, RZ ;  /* 0x0000004012027824 */ /* 0x000fe200078e00ff */
[----:B------:R-:W-:Y:S01]  /*20a0*/  SHF.R.U32.HI R6, RZ, 0x3, R6 ;  /* 0x00000003ff067819 */ /* 0x000fe20000011606 */
[----:B------:R-:W-:Y:S01]  /*20b0*/  IMAD.X R23, R3, 0x1, R16, P0 ;  /* 0x0000000103177824 */ /* 0x000fe200000e0610 */
[----:B------:R-:W-:Y:S02]  /*20c0*/  LOP3.LUT P1, RZ, R19, 0x2, RZ, 0xc0, !PT ;  /* 0x0000000213ff7812 */ /* 0x000fe4000782c0ff */
[----:B------:R-:W-:Y:S02]  /*20d0*/  LOP3.LUT R6, R7, R6, RZ, 0x3c, !PT ;  /* 0x0000000607067212 */ /* 0x000fe400078e3cff */
[----:B------:R-:W-:-:S09]  /*20e0*/  IADD3 R3, R103, 0x2100, RZ ;  /* 0x0000210067037810 */ /* 0x000fd20007ffe0ff */
[----:B------:R-:W-:Y:S01]  /*20f0*/  @P1 IADD3 R115, R0, -0x20, RZ ;  /* 0xffffffe000731810 */ /* 0x000fe20007ffe0ff */
[----:B--2---:R-:W-:Y:S01]  /*2100*/  IMAD.WIDE R4, R106, 0x2, RZ ;  /* 0x000000026a047825 */ /* 0x004fe200078e02ff */
[----:B------:R-:W-:-:S04]  /*2110*/  DEPBAR.LE SB0, 0x1 ;  /* 0x000080400000791a */ /* 0x000fc80000000000 */
[----:B------:R-:W-:Y:S01]  /*2120*/  BAR.SYNC.DEFER_BLOCKING 0x0 ;  /* 0x0000000000007b1d */ /* 0x000fe20000010000 */
[----:B------:R-:W-:Y:S02]  /*2130*/  IADD3 R12, P0, R14, R4, RZ ;  /* 0x000000040e0c7210 */ /* 0x000fe40007f1e0ff */
[----:B------:R-:W-:Y:S02]  /*2140*/  LOP3.LUT P1, RZ, R11, 0x2, RZ, 0xc0, !PT ;  /* 0x000000020bff7812 */ /* 0x000fe4000782c0ff */
[----:B------:R-:W-:Y:S01]  /*2150*/  IADD3 R7, R115, 0x2000, RZ ;  /* 0x0000200073077810 */ /* 0x000fe20007ffe0ff */
[----:B------:R-:W-:Y:S01]  /*2160*/  IMAD.X R13, R17, 0x1, R5, P0 ;  /* 0x00000001110d7824 */ /* 0x000fe200000e0605 */
[----:B-1----:R-:W-:Y:S01]  /*2170*/  IADD3 R8, P0, R4, R15, RZ ;  /* 0x0000000f04087210 */ /* 0x002fe20007f1e0ff */
[----:B------:R-:W-:Y:S01]  /*2180*/  STL [R1], R115 ;  /* 0x0000007301007387 */ /* 0x000fe20000100800 */
[----:B------:R-:W-:Y:S01]  /*2190*/  LOP3.LUT R4, R6, 0xfffffe00, R2, 0xf8, !PT ;  /* 0xfffffe0006047812 */ /* 0x000fe200078ef802 */
[----:B------:R-:W-:Y:S01]  /*21a0*/  IMAD.MOV.U32 R2, RZ, RZ, 0x20 ;  /* 0x00000020ff027424 */ /* 0x000fe200078e00ff */
[----:B------:R-:W-:Y:S01]  /*21b0*/  IADD3 R6, R103, 0x100, RZ ;  /* 0x0000010067067810 */ /* 0x000fe20007ffe0ff */
[----:B------:R-:W-:Y:S01]  /*21c0*/  IMAD.X R9, R5, 0x1, R16, P0 ;  /* 0x0000000105097824 */ /* 0x000fe200000e0610 */
[----:B------:R-:W-:Y:S01]  /*21d0*/  LOP3.LUT P0, RZ, R11, 0x4, RZ, 0xc0, !PT ;  /* 0x000000040bff7812 */ /* 0x000fe2000780c0ff */
[----:B------:R-:W-:Y:S01]  /*21e0*/  IMAD.MOV.U32 R5, RZ, RZ, 0x10 ;  /* 0x00000010ff057424 */ /* 0x000fe200078e00ff */
[----:B------:R-:W-:Y:S01]  /*21f0*/  STL [R1+0xe4], R113 ;  /* 0x0000e47101007387 */ /* 0x000fe20000100800 */
[----:B------:R-:W-:Y:S01]  /*2200*/  IMAD R232, R100, 0x400, R4 ;  /* 0x0000040064e87824 */ /* 0x000fe200078e0204 */
[----:B------:R-:W-:-:S02]  /*2210*/  SEL R0, R2, 0xffffffe0, !P0 ;  /* 0xffffffe002007807 */ /* 0x000fc40004000000 */
[----:B------:R-:W-:Y:S01]  /*2220*/  SEL R5, R5, 0xfffffff0, !P1 ;  /* 0xfffffff005057807 */ /* 0x000fe20004800000 */
[----:B------:R-:W-:Y:S01]  /*2230*/  STL [R1+0xb4], R104 ;  /* 0x0000b46801007387 */ /* 0x000fe20000100800 */
[C---:B------:R-:W-:Y:S01]  /*2240*/  LEA R240, R232.reuse, 0x100, 0x1 ;  /* 0x00000100e8f07811 */ /* 0x040fe200078e08ff */
[----:B------:R-:W-:Y:S01]  /*2250*/  IMAD.SHL.U32 R232, R232, 0x2, RZ ;  /* 0x00000002e8e87824 */ /* 0x000fe200078e00ff */
[----:B------:R-:W-:Y:S01]  /*2260*/  ISETP.GE.AND P1, PT, R112, c[0x0][0x1d4], PT ;  /* 0x0000750070007a0c */ /* 0x000fe20003f26270 */
[----:B------:R-:W-:Y:S02]  /*2270*/  STL [R1+0xdc], R111 ;  /* 0x0000dc6f01007387 */ /* 0x000fe40000100800 */
[--C-:B------:R-:W-:Y:S01]  /*2280*/  IMAD R236, R5, 0x2, R240.reuse ;  /* 0x0000000205ec7824 */ /* 0x100fe200078e02f0 */
[----:B------:R-:W-:Y:S01]  /*2290*/  ISETP.LT.OR P0, PT, R20, 0x1, P1 ;  /* 0x000000011400780c */ /* 0x000fe20000f01670 */
[C---:B------:R-:W-:Y:S01]  /*22a0*/  IMAD R240, R0.reuse, 0x2, R240 ;  /* 0x0000000200f07824 */ /* 0x040fe200078e02f0 */
[----:B------:R-:W-:Y:S01]  /*22b0*/  LDSM.16.M88.4 R168, [R232+0x100] ;  /* 0x00010000e8a8783b */ /* 0x000fe20000000200 */
[----:B------:R-:W-:Y:S01]  /*22c0*/  IMAD R244, R0, 0x2, R236 ;  /* 0x0000000200f47824 */ /* 0x000fe200078e02ec */
[----:B------:R-:W-:-:S02]  /*22d0*/  ISETP.GE.AND P1, PT, R21, c[0x0][0x1d4], PT ;  /* 0x0000750015007a0c */ /* 0x000fc40003f26270 */
        /* <DEDUP_REMOVED lines=16> */
[----:B------:R-:W-:Y:S04]  /*23e0*/  STL [R1+0xe0], R109 ;  /* 0x0000e06d01007387 */ /* 0x000fe80000100800 */
[----:B------:R-:W-:Y:S04]  /*23f0*/  STL [R1+0xb0], R107 ;  /* 0x0000b06b01007387 */ /* 0x000fe80000100800 */
[----:B------:R1:W-:Y:S04]  /*2400*/  STL [R1+0x60], R6 ;  /* 0x0000600601007387 */ /* 0x0003e80000100800 */
[----:B------:R2:W-:Y:S01]  /*2410*/  STL [R1+0xc8], R3 ;  /* 0x0000c80301007387 */ /* 0x0005e20000100800 */
[----:B------:R-:W-:-:S04]  /*2420*/  DEPBAR.LE SB0, 0x0 ;  /* 0x000080000000791a */ /* 0x000fc80000000000 */
[----:B------:R-:W-:Y:S01]  /*2430*/  BAR.SYNC.DEFER_BLOCKING 0x0 ;  /* 0x0000000000007b1d */ /* 0x000fe20000010000 */
[C---:B-1----:R-:W-:Y:S02]  /*2440*/  IADD3 R6, R103.reuse, 0x4100, RZ ;  /* 0x0000410067067810 */ /* 0x042fe40007ffe0ff */
[----:B--2---:R-:W-:-:S03]  /*2450*/  IADD3 R3, R103, 0x6100, RZ ;  /* 0x0000610067037810 */ /* 0x004fc60007ffe0ff */
[----:B------:R1:W-:Y:S04]  /*2460*/  STL [R1+0xc4], R6 ;  /* 0x0000c40601007387 */ /* 0x0003e80000100800 */
[----:B------:R2:W-:Y:S04]  /*2470*/  STL [R1+0xc0], R3 ;  /* 0x0000c00301007387 */ /* 0x0005e80000100800 */
[----:B------:R-:W-:Y:S04]  /*2480*/  LDSM.16.M88.4 R36, [R134+0x10100] ;  /* 0x010100008624783b */ /* 0x000fe80000000200 */
[----:B------:R-:W3:Y:S04]  /*2490*/  LDSM.16.M88.4 R40, [R134+0x10900] ;  /* 0x010900008628783b */ /* 0x000ee80000000200 */
[----:B------:R-:W-:Y:S04]  /*24a0*/  LDSM.16.M88.4 R48, [R134+0x11100] ;  /* 0x011100008630783b */ /* 0x000fe80000000200 */
[----:B------:R-:W4:Y:S04]  /*24b0*/  LDSM.16.M88.4 R56, [R134+0x11900] ;  /* 0x011900008638783b */ /* 0x000f280000000200 */
[----:B------:R-:W-:Y:S01]  /*24c0*/  LDSM.16.M88.4 R44, [R115] ;  /* 0x00000000732c783b */ /* 0x000fe20000000200 */
[----:B-1----:R-:W-:-:S03]  /*24d0*/  IADD3 R6, R115, 0x1000, RZ ;  /* 0x0000100073067810 */ /* 0x002fc60007ffe0ff */
[----:B------:R-:W1:Y:S01]  /*24e0*/  LDSM.16.M88.4 R52, [R115+0x800] ;  /* 0x000800007334783b */ /* 0x000e620000000200 */
[----:B--2---:R-:W-:-:S03]  /*24f0*/  IADD3 R3, R115, 0x1800, RZ ;  /* 0x0000180073037810 */ /* 0x004fc60007ffe0ff */
[----:B------:R-:W2:Y:S04]  /*2500*/  LDSM.16.M88.4 R72, [R115+0x1000] ;  /* 0x001000007348783b */ /* 0x000ea80000000200 */
[----:B------:R-:W5:Y:S04]  /*2510*/  LDSM.16.M88.4 R80, [R115+0x1800] ;  /* 0x001800007350783b */ /* 0x000f680000000200 */
[----:B------:R-:W-:Y:S01]  /*2520*/  @!PT LDS RZ, [RZ] ;  /* 0x00000000fffff984 */ /* 0x000fe20000000800 */
[----:B------:R-:W-:Y:S01]  /*2530*/  @!PT LDS RZ, [RZ] ;  /* 0x00000000fffff984 */ /* 0x000fe20000000800 */
[----:B------:R-:W-:Y:S01]  /*2540*/  @!PT LDS RZ, [RZ] ;  /* 0x00000000fffff984 */ /* 0x000fe20000000800 */
[----:B------:R1:W-:Y:S01]  /*2550*/  LDGSTS.E.BYPASS.LTC128B.128 [R103+0x100], [R32.64], !P0 ;  /* 0x0010000020677fae */ /* 0x0003e2000c101d50 */
[----:B------:R-:W-:Y:S02]  /*2560*/  ISETP.LT.OR P0, PT, R20, 0x1, P1 ;  /* 0x000000011400780c */ /* 0x000fe40000f01670 */
[----:B------:R-:W-:-:S11]  /*2570*/  ISETP.GE.AND P1, PT, R35, c[0x0][0x1d4], PT ;  /* 0x0000750023007a0c */ /* 0x000fd60003f26270 */
[----:B------:R4:W-:Y:S01]  /*2580*/  LDGSTS.E.BYPASS.LTC128B.128 [R103+0x2100], [R28.64], !P0 ;  /* 0x021000001c677fae */ /* 0x0009e2000c101d50 */
[----:B------:R-:W-:Y:S02]  /*2590*/  ISETP.LT.OR P0, PT, R20, 0x1, P1 ;  /* 0x000000011400780c */ /* 0x000fe40000f01670 */
[----:B------:R-:W-:-:S11]  /*25a0*/  ISETP.GE.AND P1, PT, R34, c[0x0][0x1d4], PT ;  /* 0x0000750022007a0c */ /* 0x000fd60003f26270 */
[----:B------:R1:W-:Y:S01]  /*25b0*/  LDGSTS.E.BYPASS.LTC128B.128 [R103+0x4100], [R24.64], !P0 ;  /* 0x0410000018677fae */ /* 0x0003e2000c101d50 */
[C---:B------:R-:W-:Y:S02]  /*25c0*/  ISETP.LT.OR P0, PT, R20.reuse, 0x1, P1 ;  /* 0x000000011400780c */ /* 0x040fe40000f01670 */
[----:B------:R-:W-:-:S11]  /*25d0*/  ISETP.LT.OR P1, PT, R20, 0x21, P1 ;  /* 0x000000211400780c */ /* 0x000fd60000f21670 */
[----:B------:R3:W-:Y:S01]  /*25e0*/  LDGSTS.E.BYPASS.LTC128B.128 [R103+0x6100], [R12.64], !P0 ;  /* 0x061000000c677fae */ /* 0x0007e2000c101d50 */
[----:B------:R-:W-:-:S04]  /*25f0*/  ISETP.GE.AND P0, PT, R112, c[0x0][0x1d4], PT ;  /* 0x0000750070007a0c */ /* 0x000fc80003f06270 */
[----:B------:R-:W-:-:S13]  /*2600*/  ISETP.LT.OR P0, PT, R20, 0x21, P0 ;  /* 0x000000211400780c */ /* 0x000fda0000701670 */
[----:B------:R4:W-:Y:S01]  /*2610*/  LDGSTS.E.BYPASS.LTC128B.128 [R103+0x1100], [R30.64], !P0 ;  /* 0x011000001e677fae */ /* 0x0009e2000c101d50 */
[----:B------:R-:W-:-:S04]  /*2620*/  ISETP.GE.AND P0, PT, R21, c[0x0][0x1d4], PT ;  /* 0x0000750015007a0c */ /* 0x000fc80003f06270 */
[----:B------:R-:W-:Y:S01]  /*2630*/  ISETP.LT.OR P0, PT, R20, 0x21, P0 ;  /* 0x000000211400780c */ /* 0x000fe20000701670 */
[C---:B---3--:R-:W-:Y:S11]  /*2640*/  HMMA.16816.F32.BF16 R12, R168.reuse, R40, RZ ;  /* 0x00000028a80c723c */ /* 0x048ff600000418ff */
[----:B------:R-:W-:Y:S01]  /*2650*/  @!UPT UIADD3 URZ, URZ, URZ, URZ ;  /* 0x0000003f3f3ff290 */ /* 0x000fe2000fffe03f */
[----:B------:R3:W-:Y:S01]  /*2660*/  LDGSTS.E.BYPASS.LTC128B.128 [R103+0x3100], [R26.64], !P0 ;  /* 0x031000001a677fae */ /* 0x0007e2000c101d50 */
[----:B------:R-:W-:Y:S02]  /*2670*/  LOP3.LUT P0, RZ, R19, 0x4, RZ, 0xc0, !PT ;  /* 0x0000000413ff7812 */ /* 0x000fe4000780c0ff */
[----:B------:R-:W-:Y:S02]  /*2680*/  HMMA.16816.F32.BF16 R16, R168, R38, RZ ;  /* 0x00000026a810723c */ /* 0x000fe400000418ff */
[----:B------:R-:W-:Y:S02]  /*2690*/  SEL R2, R2, 0xffffffe0, !P0 ;  /* 0xffffffe002027807 */ /* 0x000fe40004000000 */
[----:B------:R-:W-:-:S03]  /*26a0*/  ISETP.GE.AND P0, PT, R35, c[0x0][0x1d4], PT ;  /* 0x0000750023007a0c */ /* 0x000fc60003f06270 */
[----:B------:R-:W-:Y:S01]  /*26b0*/  IMAD R252, R2, 0x2, R134 ;  /* 0x0000000202fc7824 */ /* 0x000fe200078e0286 */
[----:B------:R-:W-:Y:S01]  /*26c0*/  ISETP.LT.OR P0, PT, R20, 0x21, P0 ;  /* 0x000000211400780c */ /* 0x000fe20000701670 */
[----:B----4-:R-:W-:Y:S01]  /*26d0*/  HMMA.16816.F32.BF16 R28, R168, R56, RZ ;  /* 0x00000038a81c723c */ /* 0x010fe200000418ff */
[----:B------:R-:W-:-:S07]  /*26e0*/  IMAD R249, R2, 0x2, R115 ;  /* 0x0000000202f97824 */ /* 0x000fce00078e0273 */
[----:B-1----:R-:W-:Y:S04]  /*26f0*/  HMMA.16816.F32.BF16 R60, R172, R52, R12 ;  /* 0x00000034ac3c723c */ /* 0x002fe8000004180c */
[----:B------:R1:W-:Y:S01]  /*2700*/  LDGSTS.E.BYPASS.LTC128B.128 [R103+0x5100], [R22.64], !P0 ;  /* 0x0510000016677fae */ /* 0x0003e2000c101d50 */
[----:B------:R-:W-:-:S03]  /*2710*/  PLOP3.LUT P0, PT, PT, PT, UP0, 0x40, 0x0 ;  /* 0x000000000000781c */ /* 0x000fc60003f0e808 */
[----:B---3--:R-:W-:Y:S01]  /*2720*/  HMMA.16816.F32.BF16 R24, R168, R36, RZ ;  /* 0x00000024a818723c */ /* 0x008fe200000418ff */
[----:B------:R3:W-:Y:S01]  /*2730*/  LDGSTS.E.BYPASS.LTC128B.128 [R103+0x7100], [R8.64], !P1 ;  /* 0x0710000008677fae */ /* 0x0007e2000c901d50 */
[----:B------:R-:W-:-:S03]  /*2740*/  ISETP.GT.AND P1, PT, R114, 0x3f, PT ;  /* 0x0000003f7200780c */ /* 0x000fc60003f24270 */
[----:B------:R-:W4:Y:S03]  /*2750*/  LDSM.16.M88.4 R36, [R252+0x10100] ;  /* 0x01010000fc24783b */ /* 0x000f260000000200 */
[----:B------:R-:W-:Y:S01]  /*2760*/  HMMA.16816.F32.BF16 R12, R168, R42, RZ ;  /* 0x0000002aa80c723c */ /* 0x000fe200000418ff */
[----:B------:R-:W1:Y:S04]  /*2770*/  LDSM.16.M88.4 R40, [R252+0x10900] ;  /* 0x01090000fc28783b */ /* 0x000e680000000200 */
[----:B------:R-:W-:Y:S03]  /*2780*/  LDSM.16.M88.4 R76, [R252+0x11900] ;  /* 0x01190000fc4c783b */ /* 0x000fe60000000200 */
[C---:B------:R-:W-:Y:S01]  /*2790*/  HMMA.16816.F32.BF16 R64, R172.reuse, R46, R16 ;  /* 0x0000002eac40723c */ /* 0x040fe20000041810 */
[----:B------:R-:W-:Y:S04]  /*27a0*/  LDSM.16.M88.4 R84, [R249+0x1800] ;  /* 0x00180000f954783b */ /* 0x000fe80000000200 */
[----:B------:R-:W-:Y:S03]  /*27b0*/  LDSM.16.M88.4 R96, [R115+0x7800] ;  /* 0x007800007360783b */ /* 0x000fe60000000200 */
[----:B------:R-:W-:Y:S01]  /*27c0*/  HMMA.16816.F32.BF16 R68, R172, R44, R24 ;  /* 0x0000002cac44723c */ /* 0x000fe20000041818 */
[----:B------:R-:W1:Y:S04]  /*27d0*/  LDSM.16.M88.4 R44, [R252+0x11100] ;  /* 0x01110000fc2c783b */ /* 0x000e680000000200 */
[----:B------:R-:W-:Y:S03]  /*27e0*/  LDSM.16.M88.4 R92, [R252+0x17900] ;  /* 0x01790000fc5c783b */ /* 0x000fe60000000200 */
[C---:B------:R-:W-:Y:S01]  /*27f0*/  HMMA.16816.F32.BF16 R16, R168.reuse, R48, RZ ;  /* 0x00000030a810723c */ /* 0x040fe200000418ff */
[----:B------:R-:W-:Y:S04]  /*2800*/  LDSM.16.M88.4 R88, [R252+0x17100] ;  /* 0x01710000fc58783b */ /* 0x000fe80000000200 */
[----:B------:R-:W0:Y:S03]  /*2810*/  LDGDEPBAR ;  /* 0x00000000000079af */ /* 0x000e260000000000 */
[C---:B------:R-:W-:Y:S01]  /*2820*/  HMMA.16816.F32.BF16 R24, R168.reuse, R50, RZ ;  /* 0x00000032a818723c */ /* 0x040fe200000418ff */
[----:B------:R-:W-:Y:S07]  /*2830*/  LDSM.16.M88.4 R48, [R249+0x800] ;  /* 0x00080000f930783b */ /* 0x000fee0000000200 */
[----:B------:R-:W-:Y:S01]  /*2840*/  HMMA.16816.F32.BF16 R32, R168, R58, RZ ;  /* 0x0000003aa820723c */ /* 0x000fe200000418ff */
[----:B------:R-:W-:Y:S07]  /*2850*/  LDSM.16.M88.4 R56, [R249+0x1000] ;  /* 0x00100000f938783b */ /* 0x000fee0000000200 */
[C---:B---3--:R-:W-:Y:S01]  /*2860*/  HMMA.16816.F32.BF16 R8, R172.reuse, R54, R12 ;  /* 0x00000036ac08723c */ /* 0x048fe2000004180c */
[----:B------:R-:W3:Y:S04]  /*2870*/  LDSM.16.M88.4 R12, [R249] ;  /* 0x00000000f90c783b */ /* 0x000ee80000000200 */
[----:B------:R-:W-:Y:S03]  /*2880*/  LDSM.16.M88.4 R52, [R134+0x13100] ;  /* 0x013100008634783b */ /* 0x000fe60000000200 */
[C---:B--2---:R-:W-:Y:S08]  /*2890*/  HMMA.16816.F32.BF16 R16, R172.reuse, R72, R16 ;  /* 0x00000048ac10723c */ /* 0x044ff00000041810 */
[C---:B-1----:R-:W-:Y:S01]  /*28a0*/  HMMA.16816.F32.BF16 R20, R172.reuse, R74, R24 ;  /* 0x0000004aac14723c */ /* 0x042fe20000041818 */
[----:B------:R-:W-:Y:S07]  /*28b0*/  LDSM.16.M88.4 R72, [R134+0x13900] ;  /* 0x013900008648783b */ /* 0x000fee0000000200 */
[C---:B-----5:R-:W-:Y:S08]  /*28c0*/  HMMA.16816.F32.BF16 R24, R172.reuse, R80, R28 ;  /* 0x00000050ac18723c */ /* 0x060ff0000004181c */
[----:B------:R-:W-:Y:S01]  /*28d0*/  HMMA.16816.F32.BF16 R28, R172, R82, R32 ;  /* 0x00000052ac1c723c */ /* 0x000fe20000041820 */
[----:B------:R-:W-:Y:S07]  /*28e0*/  LDSM.16.M88.4 R80, [R249+0x5800] ;  /* 0x00580000f950783b */ /* 0x000fee0000000200 */
[C---:B----4-:R-:W-:Y:S01]  /*28f0*/  HMMA.16816.F32.BF16 R32, R192.reuse, R36, R68 ;  /* 0x00000024c020723c */ /* 0x050fe20000041844 */
[----:B------:R-:W-:Y:S07]  /*2900*/  LDSM.16.M88.4 R68, [R115+0x3800] ;  /* 0x003800007344783b */ /* 0x000fee0000000200 */
[C---:B------:R-:W-:Y:S01]  /*2910*/  HMMA.16816.F32.BF16 R36, R192.reuse, R38, R64 ;  /* 0x00000026c024723c */ /* 0x040fe20000041840 */
[----:B------:R-:W-:Y:S07]  /*2920*/  LDSM.16.M88.4 R64, [R115+0x3000] ;  /* 0x003000007340783b */ /* 0x000fee0000000200 */
[C---:B------:R-:W-:Y:S08]  /*2930*/  HMMA.16816.F32.BF16 R60, R192.reuse, R40, R60 ;  /* 0x00000028c03c723c */ /* 0x040ff0000004183c */
[C---:B------:R-:W-:Y:S01]  /*2940*/  HMMA.16816.F32.BF16 R8, R192.reuse, R42, R8 ;  /* 0x0000002ac008723c */ /* 0x040fe20000041808 */
[----:B------:R-:W1:Y:S07]  /*2950*/  LDSM.16.M88.4 R40, [R134+0x12100] ;  /* 0x012100008628783b */ /* 0x000e6e0000000200 */
[C---:B------:R-:W-:Y:S08]  /*2960*/  HMMA.16816.F32.BF16 R16, R192.reuse, R44, R16 ;  /* 0x0000002cc010723c */ /* 0x040ff00000041810 */
[C---:B------:R-:W-:Y:S01]  /*2970*/  HMMA.16816.F32.BF16 R20, R192.reuse, R46, R20 ;  /* 0x0000002ec014723c */ /* 0x040fe20000041814 */
[----:B------:R-:W2:Y:S07]  /*2980*/  LDSM.16.M88.4 R44, [R134+0x12900] ;  /* 0x01290000862c783b */ /* 0x000eae0000000200 */
[C---:B------:R-:W-:Y:S08]  /*2990*/  HMMA.16816.F32.BF16 R24, R192.reuse, R76, R24 ;  /* 0x0000004cc018723c */ /* 0x040ff00000041818 */
[----:B------:R-:W-:Y:S01]  /*29a0*/  HMMA.16816.F32.BF16 R28, R192, R78, R28 ;  /* 0x0000004ec01c723c */ /* 0x000fe2000004181c */
[----:B------:R-:W-:Y:S07]  /*29b0*/  LDSM.16.M88.4 R76, [R252+0x13900] ;  /* 0x01390000fc4c783b */ /* 0x000fee0000000200 */
[C---:B---3--:R-:W-:Y:S08]  /*29c0*/  HMMA.16816.F32.BF16 R32, R196.reuse, R12, R32 ;  /* 0x0000000cc420723c */ /* 0x048ff00000041820 */
[C---:B------:R-:W-:Y:S01]  /*29d0*/  HMMA.16816.F32.BF16 R36, R196.reuse, R14, R36 ;  /* 0x0000000ec424723c */ /* 0x040fe20000041824 */
[----:B------:R-:W3:Y:S07]  /*29e0*/  LDSM.16.M88.4 R12, [R115+0x2000] ;  /* 0x00200000730c783b */ /* 0x000eee0000000200 */
[C---:B------:R-:W-:Y:S08]  /*29f0*/  HMMA.16816.F32.BF16 R60, R196.reuse, R48, R60 ;  /* 0x00000030c43c723c */ /* 0x040ff0000004183c */
[C---:B------:R-:W-:Y:S01]  /*2a00*/  HMMA.16816.F32.BF16 R8, R196.reuse, R50, R8 ;  /* 0x00000032c408723c */ /* 0x040fe20000041808 */
[----:B------:R-:W4:Y:S07]  /*2a10*/  LDSM.16.M88.4 R48, [R115+0x2800] ;  /* 0x002800007330783b */ /* 0x000f2e0000000200 */
[C---:B------:R-:W-:Y:S08]  /*2a20*/  HMMA.16816.F32.BF16 R16, R196.reuse, R56, R16 ;  /* 0x00000038c410723c */ /* 0x040ff00000041810 */
[C---:B------:R-:W-:Y:S01]  /*2a30*/  HMMA.16816.F32.BF16 R20, R196.reuse, R58, R20 ;  /* 0x0000003ac414723c */ /* 0x040fe20000041814 */
[----:B------:R-:W-:Y:S07]  /*2a40*/  LDSM.16.M88.4 R56, [R252+0x13100] ;  /* 0x01310000fc38783b */ /* 0x000fee0000000200 */
[C---:B------:R-:W-:Y:S08]  /*2a50*/  HMMA.16816.F32.BF16 R24, R196.reuse, R84, R24 ;  /* 0x00000054c418723c */ /* 0x040ff00000041818 */
[----:B------:R-:W-:Y:S01]  /*2a60*/  HMMA.16816.F32.BF16 R28, R196, R86, R28 ;  /* 0x00000056c41c723c */ /* 0x000fe2000004181c */
[----:B------:R-:W-:Y:S07]  /*2a70*/  LDSM.16.M88.4 R84, [R115+0x5800] ;  /* 0x005800007354783b */ /* 0x000fee0000000200 */
[C---:B-1----:R-:W-:Y:S08]  /*2a80*/  HMMA.16816.F32.BF16 R32, R200.reuse, R40, R32 ;  /* 0x00000028c820723c */ /* 0x042ff00000041820 */
[C---:B------:R-:W-:Y:S01]  /*2a90*/  HMMA.16816.F32.BF16 R36, R200.reuse, R42, R36 ;  /* 0x0000002ac824723c */ /* 0x040fe20000041824 */
[----:B------:R-:W1:Y:S07]  /*2aa0*/  LDSM.16.M88.4 R40, [R252+0x12100] ;  /* 0x01210000fc28783b */ /* 0x000e6e0000000200 */
[C---:B--2---:R-:W-:Y:S08]  /*2ab0*/  HMMA.16816.F32.BF16 R60, R200.reuse, R44, R60 ;  /* 0x0000002cc83c723c */ /* 0x044ff0000004183c */
[C---:B------:R-:W-:Y:S01]  /*2ac0*/  HMMA.16816.F32.BF16 R8, R200.reuse, R46, R8 ;  /* 0x0000002ec808723c */ /* 0x040fe20000041808 */
[----:B------:R-:W2:Y:S07]  /*2ad0*/  LDSM.16.M88.4 R44, [R252+0x12900] ;  /* 0x01290000fc2c783b */ /* 0x000eae0000000200 */
[C---:B------:R-:W-:Y:S08]  /*2ae0*/  HMMA.16816.F32.BF16 R16, R200.reuse, R52, R16 ;  /* 0x00000034c810723c */ /* 0x040ff00000041810 */
[C---:B------:R-:W-:Y:S01]  /*2af0*/  HMMA.16816.F32.BF16 R20, R200.reuse, R54, R20 ;  /* 0x00000036c814723c */ /* 0x040fe20000041814 */
[----:B------:R-:W-:Y:S07]  /*2b00*/  LDSM.16.M88.4 R52, [R249+0x2800] ;  /* 0x00280000f934783b */ /* 0x000fee0000000200 */
[C---:B------:R-:W-:Y:S08]  /*2b10*/  HMMA.16816.F32.BF16 R24, R200.reuse, R72, R24 ;  /* 0x00000048c818723c */ /* 0x040ff00000041818 */
[----:B------:R-:W-:Y:S01]  /*2b20*/  HMMA.16816.F32.BF16 R28, R200, R74, R28 ;  /* 0x0000004ac81c723c */ /* 0x000fe2000004181c */
[----:B------:R-:W-:Y:S07]  /*2b30*/  LDSM.16.M88.4 R72, [R249+0x3800] ;  /* 0x00380000f948783b */ /* 0x000fee0000000200 */
[C---:B---3--:R-:W-:Y:S08]  /*2b40*/  HMMA.16816.F32.BF16 R32, R204.reuse, R12, R32 ;  /* 0x0000000ccc20723c */ /* 0x048ff00000041820 */
        /* <DEDUP_REMOVED lines=11> */
[C---:B-1----:R-:W-:Y:S08]  /*2c00*/  HMMA.16816.F32.BF16 R32, R208.reuse, R40, R32 ;  /* 0x00000028d020723c */ /* 0x042ff00000041820 */
[C---:B------:R-:W-:Y:S01]  /*2c10*/  HMMA.16816.F32.BF16 R36, R208.reuse, R42, R36 ;  /* 0x0000002ad024723c */ /* 0x040fe20000041824 */
[----:B------:R-:W-:Y:S07]  /*2c20*/  LDSM.16.M88.4 R40, [R115+0x4000] ;  /* 0x004000007328783b */ /* 0x000fee0000000200 */
[C---:B--2---:R-:W-:Y:S08]  /*2c30*/  HMMA.16816.F32.BF16 R60, R208.reuse, R44, R60 ;  /* 0x0000002cd03c723c */ /* 0x044ff0000004183c */
        /* <DEDUP_REMOVED lines=9> */
[C---:B------:R-:W-:Y:S08]  /*2cd0*/  HMMA.16816.F32.BF16 R36, R212.reuse, R14, R36 ;  /* 0x0000000ed424723c */ /* 0x040ff00000041824 */
[C---:B------:R-:W-:Y:S08]  /*2ce0*/  HMMA.16816.F32.BF16 R12, R212.reuse, R54, R8 ;  /* 0x00000036d40c723c */ /* 0x040ff00000041808 */
[C---:B----4-:R-:W-:Y:S08]  /*2cf0*/  HMMA.16816.F32.BF16 R8, R212.reuse, R64, R16 ;  /* 0x00000040d408723c */ /* 0x050ff00000041810 */
[C---:B------:R-:W-:Y:S01]  /*2d00*/  HMMA.16816.F32.BF16 R20, R212.reuse, R66, R20 ;  /* 0x00000042d414723c */ /* 0x040fe20000041814 */
[----:B------:R-:W-:Y:S07]  /*2d10*/  LDSM.16.M88.4 R64, [R115+0x5000] ;  /* 0x005000007340783b */ /* 0x000fee0000000200 */
[C---:B------:R-:W-:Y:S08]  /*2d20*/  HMMA.16816.F32.BF16 R24, R212.reuse, R72, R24 ;  /* 0x00000048d418723c */ /* 0x040ff00000041818 */
[----:B------:R-:W-:Y:S01]  /*2d30*/  HMMA.16816.F32.BF16 R28, R212, R74, R28 ;  /* 0x0000004ad41c723c */ /* 0x000fe2000004181c */
[----:B------:R-:W-:Y:S07]  /*2d40*/  LDSM.16.M88.4 R72, [R134+0x17900] ;  /* 0x017900008648783b */ /* 0x000fee0000000200 */
[----:B-1----:R-:W-:Y:S08]  /*2d50*/  HMMA.16816.F32.BF16 R32, R216, R44, R32 ;  /* 0x0000002cd820723c */ /* 0x002ff00000041820 */
[----:B------:R-:W-:Y:S01]  /*2d60*/  HMMA.16816.F32.BF16 R60, R212, R52, R60 ;  /* 0x00000034d43c723c */ /* 0x000fe2000004183c */
[----:B------:R-:W1:Y:S07]  /*2d70*/  LDSM.16.M88.4 R52, [R115+0x4800] ;  /* 0x004800007334783b */ /* 0x000e6e0000000200 */
[C---:B------:R-:W-:Y:S01]  /*2d80*/  HMMA.16816.F32.BF16 R36, R216.reuse, R46, R36 ;  /* 0x0000002ed824723c */ /* 0x040fe20000041824 */
[----:B------:R-:W3:Y:S07]  /*2d90*/  LDSM.16.M88.4 R44, [R252+0x14100] ;  /* 0x01410000fc2c783b */ /* 0x000eee0000000200 */
[C---:B------:R-:W-:Y:S08]  /*2da0*/  HMMA.16816.F32.BF16 R16, R216.reuse, R50, R12 ;  /* 0x00000032d810723c */ /* 0x040ff0000004180c */
[C---:B--2---:R-:W-:Y:S08]  /*2db0*/  HMMA.16816.F32.BF16 R12, R216.reuse, R56, R8 ;  /* 0x00000038d80c723c */ /* 0x044ff00000041808 */
[C---:B------:R-:W-:Y:S01]  /*2dc0*/  HMMA.16816.F32.BF16 R8, R216.reuse, R58, R20 ;  /* 0x0000003ad808723c */ /* 0x040fe20000041814 */
[----:B------:R-:W-:Y:S07]  /*2dd0*/  LDSM.16.M88.4 R56, [R252+0x15100] ;  /* 0x01510000fc38783b */ /* 0x000fee0000000200 */
[C---:B------:R-:W-:Y:S08]  /*2de0*/  HMMA.16816.F32.BF16 R24, R216.reuse, R68, R24 ;  /* 0x00000044d818723c */ /* 0x040ff00000041818 */
[----:B------:R-:W-:Y:S01]  /*2df0*/  HMMA.16816.F32.BF16 R28, R216, R70, R28 ;  /* 0x00000046d81c723c */ /* 0x000fe2000004181c */
[----:B------:R-:W-:Y:S07]  /*2e00*/  LDSM.16.M88.4 R68, [R134+0x17100] ;  /* 0x017100008644783b */ /* 0x000fee0000000200 */
[----:B------:R-:W-:Y:S08]  /*2e10*/  HMMA.16816.F32.BF16 R32, R220, R40, R32 ;  /* 0x00000028dc20723c */ /* 0x000ff00000041820 */
[----:B------:R-:W-:Y:S01]  /*2e20*/  HMMA.16816.F32.BF16 R60, R216, R48, R60 ;  /* 0x00000030d83c723c */ /* 0x000fe2000004183c */
[----:B------:R-:W2:Y:S07]  /*2e30*/  LDSM.16.M88.4 R48, [R252+0x14900] ;  /* 0x01490000fc30783b */ /* 0x000eae0000000200 */
[C---:B------:R-:W-:Y:S01]  /*2e40*/  HMMA.16816.F32.BF16 R36, R220.reuse, R42, R36 ;  /* 0x0000002adc24723c */ /* 0x040fe20000041824 */
[----:B------:R-:W4:Y:S07]  /*2e50*/  LDSM.16.M88.4 R40, [R249+0x4000] ;  /* 0x00400000f928783b */ /* 0x000f2e0000000200 */
[C---:B-1----:R-:W-:Y:S08]  /*2e60*/  HMMA.16816.F32.BF16 R20, R220.reuse, R54, R16 ;  /* 0x00000036dc14723c */ /* 0x042ff00000041810 */
[C---:B------:R-:W-:Y:S08]  /*2e70*/  HMMA.16816.F32.BF16 R16, R220.reuse, R64, R12 ;  /* 0x00000040dc10723c */ /* 0x040ff0000004180c */
[C---:B------:R-:W-:Y:S01]  /*2e80*/  HMMA.16816.F32.BF16 R12, R220.reuse, R66, R8 ;  /* 0x00000042dc0c723c */ /* 0x040fe20000041808 */
[----:B------:R-:W-:Y:S07]  /*2e90*/  LDSM.16.M88.4 R64, [R249+0x5000] ;  /* 0x00500000f940783b */ /* 0x000fee0000000200 */
[C---:B------:R-:W-:Y:S08]  /*2ea0*/  HMMA.16816.F32.BF16 R8, R220.reuse, R84, R24 ;  /* 0x00000054dc08723c */ /* 0x040ff00000041818 */
[----:B------:R-:W-:Y:S01]  /*2eb0*/  HMMA.16816.F32.BF16 R28, R220, R86, R28 ;  /* 0x00000056dc1c723c */ /* 0x000fe2000004181c */
[----:B------:R-:W-:Y:S07]  /*2ec0*/  LDSM.16.M88.4 R84, [R252+0x16900] ;  /* 0x01690000fc54783b */ /* 0x000fee0000000200 */
[----:B---3--:R-:W-:Y:S08]  /*2ed0*/  HMMA.16816.F32.BF16 R32, R224, R44, R32 ;  /* 0x0000002ce020723c */ /* 0x008ff00000041820 */
[----:B------:R-:W-:Y:S01]  /*2ee0*/  HMMA.16816.F32.BF16 R60, R220, R52, R60 ;  /* 0x00000034dc3c723c */ /* 0x000fe2000004183c */
[----:B------:R-:W1:Y:S07]  /*2ef0*/  LDSM.16.M88.4 R52, [R249+0x4800] ;  /* 0x00480000f934783b */ /* 0x000e6e0000000200 */
[C---:B------:R-:W-:Y:S01]  /*2f00*/  HMMA.16816.F32.BF16 R36, R224.reuse, R46, R36 ;  /* 0x0000002ee024723c */ /* 0x040fe20000041824 */
[----:B------:R-:W3:Y:S07]  /*2f10*/  LDSM.16.M88.4 R44, [R134+0x16100] ;  /* 0x01610000862c783b */ /* 0x000eee0000000200 */
[C---:B--2---:R-:W-:Y:S08]  /*2f20*/  HMMA.16816.F32.BF16 R24, R224.reuse, R50, R20 ;  /* 0x00000032e018723c */ /* 0x044ff00000041814 */
[C---:B------:R-:W-:Y:S08]  /*2f30*/  HMMA.16816.F32.BF16 R20, R224.reuse, R56, R16 ;  /* 0x00000038e014723c */ /* 0x040ff00000041810 */
[C---:B------:R-:W-:Y:S01]  /*2f40*/  HMMA.16816.F32.BF16 R16, R224.reuse, R58, R12 ;  /* 0x0000003ae010723c */ /* 0x040fe2000004180c */
[----:B------:R-:W-:Y:S07]  /*2f50*/  LDSM.16.M88.4 R56, [R115+0x6800] ;  /* 0x006800007338783b */ /* 0x000fee0000000200 */
[C---:B------:R-:W-:Y:S08]  /*2f60*/  HMMA.16816.F32.BF16 R12, R224.reuse, R76, R8 ;  /* 0x0000004ce00c723c */ /* 0x040ff00000041808 */
[----:B------:R-:W-:Y:S01]  /*2f70*/  HMMA.16816.F32.BF16 R8, R224, R78, R28 ;  /* 0x0000004ee008723c */ /* 0x000fe2000004181c */
[----:B------:R-:W-:Y:S07]  /*2f80*/  LDSM.16.M88.4 R76, [R249+0x6800] ;  /* 0x00680000f94c783b */ /* 0x000fee0000000200 */
[----:B----4-:R-:W-:Y:S08]  /*2f90*/  HMMA.16816.F32.BF16 R32, R228, R40, R32 ;  /* 0x00000028e420723c */ /* 0x010ff00000041820 */
        /* <DEDUP_REMOVED lines=10> */
[----:B------:R-:W1:Y:S07]  /*3040*/  LDSM.16.M88.4 R80, [R252+0x16100] ;  /* 0x01610000fc50783b */ /* 0x000e6e0000000200 */
[----:B---3--:R-:W-:Y:S08]  /*3050*/  HMMA.16816.F32.BF16 R8, R232, R44, R32 ;  /* 0x0000002ce808723c */ /* 0x008ff00000041820 */
[----:B------:R-:W-:Y:S08]  /*3060*/  HMMA.16816.F32.BF16 R60, R228, R52, R60 ;  /* 0x00000034e43c723c */ /* 0x000ff0000004183c */
[C---:B--2---:R-:W-:Y:S08]  /*3070*/  HMMA.16816.F32.BF16 R32, R232.reuse, R50, R28 ;  /* 0x00000032e820723c */ /* 0x044ff0000004181c */
[C---:B------:R-:W-:Y:S08]  /*3080*/  HMMA.16816.F32.BF16 R28, R232.reuse, R68, R24 ;  /* 0x00000044e81c723c */ /* 0x040ff00000041818 */
[C---:B------:R-:W-:Y:S01]  /*3090*/  HMMA.16816.F32.BF16 R24, R232.reuse, R70, R20 ;  /* 0x00000046e818723c */ /* 0x040fe20000041814 */
[----:B------:R-:W2:Y:S07]  /*30a0*/  LDSM.16.M88.4 R68, [R249+0x6000] ;  /* 0x00600000f944783b */ /* 0x000eae0000000200 */
[C---:B------:R-:W-:Y:S08]  /*30b0*/  HMMA.16816.F32.BF16 R20, R232.reuse, R72, R16 ;  /* 0x00000048e814723c */ /* 0x040ff00000041810 */
[C---:B------:R-:W-:Y:S08]  /*30c0*/  HMMA.16816.F32.BF16 R36, R232.reuse, R46, R36 ;  /* 0x0000002ee824723c */ /* 0x040ff00000041824 */
[----:B------:R-:W-:Y:S01]  /*30d0*/  HMMA.16816.F32.BF16 R16, R232, R74, R12 ;  /* 0x0000004ae810723c */ /* 0x000fe2000004180c */
[----:B------:R-:W3:Y:S07]  /*30e0*/  LDSM.16.M88.4 R72, [R249+0x7000] ;  /* 0x00700000f948783b */ /* 0x000eee0000000200 */
[----:B----4-:R-:W-:Y:S08]  /*30f0*/  HMMA.16816.F32.BF16 R12, R236, R40, R8 ;  /* 0x00000028ec0c723c */ /* 0x010ff00000041808 */
[----:B------:R-:W-:Y:S08]  /*3100*/  HMMA.16816.F32.BF16 R60, R232, R48, R60 ;  /* 0x00000030e83c723c */ /* 0x000ff0000004183c */
[----:B------:R-:W-:Y:S08]  /*3110*/  HMMA.16816.F32.BF16 R8, R236, R42, R36 ;  /* 0x0000002aec08723c */ /* 0x000ff00000041824 */
[----:B-1----:R-:W-:Y:S08]  /*3120*/  HMMA.16816.F32.BF16 R36, R240, R80, R12 ;  /* 0x00000050f024723c */ /* 0x002ff0000004180c */
[C---:B------:R-:W-:Y:S08]  /*3130*/  HMMA.16816.F32.BF16 R60, R236.reuse, R56, R60 ;  /* 0x00000038ec3c723c */ /* 0x040ff0000004183c */
[----:B------:R-:W-:Y:S08]  /*3140*/  HMMA.16816.F32.BF16 R52, R236, R64, R28 ;  /* 0x00000040ec34723c */ /* 0x000ff0000004181c */
[----:B--2---:R-:W-:Y:S08]  /*3150*/  HMMA.16816.F32.BF16 R36, R244, R68, R36 ;  /* 0x00000044f424723c */ /* 0x004ff00000041824 */
[----:B------:R-:W-:Y:S08]  /*3160*/  HMMA.16816.F32.BF16 R44, R236, R96, R20 ;  /* 0x00000060ec2c723c */ /* 0x000ff00000041814 */
[----:B------:R-:W-:Y:S08]  /*3170*/  HMMA.16816.F32.BF16 R28, R240, R84, R60 ;  /* 0x00000054f01c723c */ /* 0x000ff0000004183c */
[----:B------:R-:W-:Y:S01]  /*3180*/  FMUL.FTZ R2, R36, c[0x0][0x320] ;  /* 0x0000c80024027a20 */ /* 0x000fe20000410000 */
[----:B------:R-:W-:Y:S08]  /*3190*/  HMMA.16816.F32.BF16 R56, R236, R58, R32 ;  /* 0x0000003aec38723c */ /* 0x000ff00000041820 */
[----:B------:R-:W-:Y:S08]  /*31a0*/  HMMA.16816.F32.BF16 R12, R240, R92, R44 ;  /* 0x0000005cf00c723c */ /* 0x000ff0000004182c */
[----:B------:R-:W-:Y:S01]  /*31b0*/  HMMA.16816.F32.BF16 R44, R244, R76, R28 ;  /* 0x0000004cf42c723c */ /* 0x000fe2000004181c */
[----:B------:R1:W2:Y:S07]  /*31c0*/  MUFU.TANH R29, R2 ;  /* 0x00000002001d7308 */ /* 0x0002ae0000002400 */
[----:B------:R-:W-:Y:S01]  /*31d0*/  HMMA.16816.F32.BF16 R48, R236, R66, R24 ;  /* 0x00000042ec30723c */ /* 0x000fe20000041818 */
[----:B------:R-:W4:Y:S01]  /*31e0*/  LDSM.16.M88.4 R64, [R249+0x7800] ;  /* 0x00780000f940783b */ /* 0x000f220000000200 */
[----:B------:R-:W-:-:S06]  /*31f0*/  DEPBAR.LE SB0, 0x0 ;  /* 0x000080000000791a */ /* 0x000fcc0000000000 */
[----:B------:R-:W-:Y:S01]  /*3200*/  HMMA.16816.F32.BF16 R40, R236, R98, R16 ;  /* 0x00000062ec28723c */ /* 0x000fe20000041810 */
[----:B-1----:R-:W-:-:S04]  /*3210*/  FMUL.FTZ R2, R37, c[0x0][0x320] ;  /* 0x0000c80025027a20 */ /* 0x002fc80000410000 */
[----:B------:R1:W1:Y:S03]  /*3220*/  MUFU.TANH R28, R2 ;  /* 0x00000002001c7308 */ /* 0x0002660000002400 */
[C---:B------:R-:W-:Y:S08]  /*3230*/  HMMA.16816.F32.BF16 R32, R240.reuse, R82, R8 ;  /* 0x00000052f020723c */ /* 0x040ff00000041808 */
[----:B------:R-:W-:Y:S01]  /*3240*/  HMMA.16816.F32.BF16 R20, R240, R88, R52 ;  /* 0x00000058f014723c */ /* 0x000fe20000041834 */
[----:B-1----:R-:W-:-:S07]  /*3250*/  IADD3 R2, R115, 0x800, RZ ;  /* 0x0000080073027810 */ /* 0x002fce0007ffe0ff */
[C---:B------:R-:W-:Y:S01]  /*3260*/  HMMA.16816.F32.BF16 R24, R240.reuse, R86, R56 ;  /* 0x00000056f018723c */ /* 0x040fe20000041838 */
[----:B------:R1:W-:Y:S04]  /*3270*/  STL [R1+0x3c], R2 ;  /* 0x00003c0201007387 */ /* 0x0003e80000100800 */
[----:B------:R5:W-:Y:S03]  /*3280*/  STL [R1+0x38], R6 ;  /* 0x0000380601007387 */ /* 0x000be60000100800 */
[C---:B------:R-:W-:Y:S01]  /*3290*/  HMMA.16816.F32.BF16 R16, R240.reuse, R90, R48 ;  /* 0x0000005af010723c */ /* 0x040fe20000041830 */
[----:B------:R2:W-:Y:S04]  /*32a0*/  STL [R1+0x34], R3 ;  /* 0x0000340301007387 */ /* 0x0005e80000100800 */
[----:B------:R-:W-:Y:S03]  /*32b0*/  STL [R1+0x30], R7 ;  /* 0x0000300701007387 */ /* 0x000fe60000100800 */
[----:B------:R-:W-:Y:S08]  /*32c0*/  HMMA.16816.F32.BF16 R8, R240, R94, R40 ;  /* 0x0000005ef008723c */ /* 0x000ff00000041828 */
[----:B------:R-:W-:Y:S01]  /*32d0*/  HMMA.16816.F32.BF16 R68, R244, R70, R32 ;  /* 0x00000046f444723c */ /* 0x000fe20000041820 */
[----:B-1----:R-:W-:Y:S01]  /*32e0*/  FMUL.FTZ R2, R38, c[0x0][0x320] ;  /* 0x0000c80026027a20 */ /* 0x002fe20000410000 */
[----:B-----5:R-:W-:-:S03]  /*32f0*/  IADD3 R6, R115, 0x2800, RZ ;  /* 0x0000280073067810 */ /* 0x020fc60007ffe0ff */
[----:B------:R1:W1:Y:S03]  /*3300*/  MUFU.TANH R30, R2 ;  /* 0x00000002001e7308 */ /* 0x0002660000002400 */
[C---:B---3--:R-:W-:Y:S01]  /*3310*/  HMMA.16816.F32.BF16 R32, R244.reuse, R72, R20 ;  /* 0x00000048f420723c */ /* 0x048fe20000041814 */
[C---:B--2---:R-:W-:Y:S01]  /*3320*/  IADD3 R3, R115.reuse, 0x3000, RZ ;  /* 0x0000300073037810 */ /* 0x044fe20007ffe0ff */
[----:B------:R2:W-:Y:S04]  /*3330*/  STL [R1+0x2c], R6 ;  /* 0x00002c0601007387 */ /* 0x0005e80000100800 */
[----:B------:R3:W-:Y:S02]  /*3340*/  STL [R1+0x28], R3 ;  /* 0x0000280301007387 */ /* 0x0007e40000100800 */
[----:B----4-:R-:W-:Y:S01]  /*3350*/  HMMA.16816.F32.BF16 R40, R244, R64, R12 ;  /* 0x00000040f428723c */ /* 0x010fe2000004180c */
[----:B-1----:R-:W-:-:S07]  /*3360*/  IADD3 R2, R115, 0x4800, RZ ;  /* 0x0000480073027810 */ /* 0x002fce0007ffe0ff */
[C---:B------:R-:W-:Y:S08]  /*3370*/  HMMA.16816.F32.BF16 R76, R244.reuse, R78, R24 ;  /* 0x0000004ef44c723c */ /* 0x040ff00000041818 */
[----:B------:R-:W-:Y:S01]  /*3380*/  HMMA.16816.F32.BF16 R72, R244, R74, R16 ;  /* 0x0000004af448723c */ /* 0x000fe20000041810 */
[C---:B--2---:R-:W-:Y:S02]  /*3390*/  IADD3 R6, R115.reuse, 0x3800, RZ ;  /* 0x0000380073067810 */ /* 0x044fe40007ffe0ff */
[----:B---3--:R-:W-:-:S03]  /*33a0*/  IADD3 R3, R115, 0x4000, RZ ;  /* 0x0000400073037810 */ /* 0x008fc60007ffe0ff */
[----:B------:R1:W-:Y:S02]  /*33b0*/  STL [R1+0x24], R6 ;  /* 0x0000240601007387 */ /* 0x0003e40000100800 */
[----:B------:R-:W-:Y:S02]  /*33c0*/  HMMA.16816.F32.BF16 R64, R244, R66, R8 ;  /* 0x00000042f440723c */ /* 0x000fe40000041808 */
[----:B------:R2:W-:Y:S04]  /*33d0*/  STL [R1+0x20], R3 ;  /* 0x0000200301007387 */ /* 0x0005e80000100800 */
[----:B------:R3:W-:Y:S01]  /*33e0*/  STL [R1+0x1c], R2 ;  /* 0x00001c0201007387 */ /* 0x0007e20000100800 */
[C---:B-1----:R-:W-:Y:S02]  /*33f0*/  IADD3 R6, R115.reuse, 0x5000, RZ ;  /* 0x0000500073067810 */ /* 0x042fe40007ffe0ff */
[----:B--2---:R-:W-:-:S03]  /*3400*/  IADD3 R3, R115, 0x5800, RZ ;  /* 0x0000580073037810 */ /* 0x004fc60007ffe0ff */
[----:B------:R1:W-:Y:S01]  /*3410*/  STL [R1+0x18], R6 ;  /* 0x0000180601007387 */ /* 0x0003e20000100800 */
[----:B---3--:R-:W-:-:S03]  /*3420*/  IADD3 R2, R115, 0x6000, RZ ;  /* 0x0000600073027810 */ /* 0x008fc60007ffe0ff */
[----:B------:R2:W-:Y:S04]  /*3430*/  STL [R1+0x14], R3 ;  /* 0x0000140301007387 */ /* 0x0005e80000100800 */
[----:B------:R3:W-:Y:S01]  /*3440*/  STL [R1+0x10], R2 ;  /* 0x0000100201007387 */ /* 0x0007e20000100800 */
[C---:B-1----:R-:W-:Y:S02]  /*3450*/  IADD3 R6, R115.reuse, 0x6800, RZ ;  /* 0x0000680073067810 */ /* 0x042fe40007ffe0ff */
[----:B--2---:R-:W-:-:S03]  /*3460*/  IADD3 R3, R115, 0x7000, RZ ;  /* 0x0000700073037810 */ /* 0x004fc60007ffe0ff */
[----:B------:R1:W-:Y:S01]  /*3470*/  STL [R1+0xc], R6 ;  /* 0x00000c0601007387 */ /* 0x0003e20000100800 */
[----:B---3--:R-:W-:-:S05]  /*3480*/  IADD3 R2, R115, 0x7800, RZ ;  /* 0x0000780073027810 */ /* 0x008fca0007ffe0ff */
[----:B------:R1:W-:Y:S04]  /*3490*/  STL [R1+0x4], R2 ;  /* 0x0000040201007387 */ /* 0x0003e80000100800 */
[----:B------:R1:W-:Y:S04]  /*34a0*/  STL [R1+0x8], R3 ;  /* 0x0000080301007387 */ /* 0x0003e80000100800 */
[----:B------:R-:W-:Y:S06]  /*34b0*/  BAR.SYNC.DEFER_BLOCKING 0x0 ;  /* 0x0000000000007b1d */ /* 0x000fec0000010000 */
[----:B------:R-:W-:Y:S05]  /*34c0*/  @P0 BRA `(.L_x_611) ;  /* 0x0000052000000947 */ /* 0x000fea0003800000 */
[----:B------:R-:W-:Y:S01]  /*34d0*/  ULEA UR4, UR6, UR12, 0x6 ;  /* 0x0000000c06047291 */ /* 0x000fe2000f8e303f */
[----:B------:R-:W-:Y:S01]  /*34e0*/  IMAD.MOV.U32 R9, RZ, RZ, RZ ;  /* 0x000000ffff097224 */ /* 0x000fe200078e00ff */
[----:B------:R-:W-:-:S04]  /*34f0*/  P2R R11, PR, RZ, 0x8 ;  /* 0x00000008ff0b7803 */ /* 0x000fc80000000000 */
[----:B-1----:R-:W-:-:S05]  /*3500*/  IMAD.U32 R3, RZ, RZ, UR4 ;  /* 0x00000004ff037e24 */ /* 0x002fca000f8e00ff */
        /* <DEDUP_REMOVED lines=16> */
[----:B------:R-:W-:Y:S01]  /*3610*/  SEL R25, RZ, 0x10, P4 ;  /* 0x00000010ff197807 */ /* 0x000fe20002000000 */
[----:B------:R-:W-:Y:S01]  /*3620*/  IMAD.SHL.U32 R22, R106, 0x2, RZ ;  /* 0x000000026a167824 */ /* 0x000fe200078e00ff */
[----:B------:R-:W-:Y:S01]  /*3630*/  SHF.R.S32.HI R2, RZ, 0x1f, R10 ;  /* 0x0000001fff027819 */ /* 0x000fe2000001140a */
[----:B------:R3:W-:Y:S01]  /*3640*/  STL [R1+0x5c], R10 ;  /* 0x00005c0a01007387 */ /* 0x0007e20000100800 */
[----:B------:R-:W-:-:S02]  /*3650*/  LOP3.LUT R8, R8, 0xf, RZ, 0xc0, !PT ;  /* 0x0000000f08087812 */ /* 0x000fc400078ec0ff */
[----:B------:R-:W-:Y:S02]  /*3660*/  SHF.L.U64.HI R21, R110, 0x1, R111 ;  /* 0x000000016e157819 */ /* 0x000fe4000001026f */
[----:B------:R-:W-:Y:S02]  /*3670*/  SHF.L.U64.HI R23, R108, 0x1, R109 ;  /* 0x000000016c177819 */ /* 0x000fe4000001026d */
[----:B------:R-:W-:Y:S01]  /*3680*/  SHF.L.U64.HI R24, R106, 0x1, R107 ;  /* 0x000000016a187819 */ /* 0x000fe2000001026b */
[----:B-1----:R-:W-:Y:S02]  /*3690*/  IMAD R6, R2, c[0x0][0x1e0], RZ ;  /* 0x0000780002067a24 */ /* 0x002fe400078e02ff */
[----:B------:R-:W-:-:S04]  /*36a0*/  IMAD.WIDE.U32 R2, R10, c[0x0][0x1e0], RZ ;  /* 0x000078000a027a25 */ /* 0x000fc800078e00ff */
[----:B------:R-:W-:-:S04]  /*36b0*/  IMAD R6, R10, c[0x0][0x1e4], R6 ;  /* 0x000079000a067a24 */ /* 0x000fc800078e0206 */
[----:B------:R-:W-:Y:S01]  /*36c0*/  IMAD.IADD R3, R3, 0x1, R6 ;  /* 0x0000000103037824 */ /* 0x000fe200078e0206 */
[----:B---3--:R-:W-:-:S04]  /*36d0*/  IADD3 R10, -R26, 0x10, RZ ;  /* 0x000000101a0a7810 */ /* 0x008fc80007ffe1ff */
[----:B------:R-:W-:Y:S02]  /*36e0*/  LOP3.LUT R10, R10, 0xf, RZ, 0xc0, !PT ;  /* 0x0000000f0a0a7812 */ /* 0x000fe400078ec0ff */
[----:B--2---:R-:W-:Y:S01]  /*36f0*/  SHF.R.S32.HI R6, RZ, 0x1f, R9 ;  /* 0x0000001fff067819 */ /* 0x004fe20000011409 */
[----:B------:R-:W-:Y:S01]  /*3700*/  IMAD.WIDE.U32 R2, R9, c[0x0][0x1f0], R2 ;  /* 0x00007c0009027a25 */ /* 0x000fe200078e0002 */
[----:B------:R1:W-:Y:S03]  /*3710*/  STL [R1+0x58], R9 ;  /* 0x0000580901007387 */ /* 0x0003e60000100800 */
[----:B------:R-:W-:Y:S01]  /*3720*/  IMAD R6, R6, c[0x0][0x1f0], RZ ;  /* 0x00007c0006067a24 */ /* 0x000fe200078e02ff */
[----:B------:R-:W-:-:S03]  /*3730*/  IADD3 R2, P0, R2, UR22, RZ ;  /* 0x0000001602027c10 */ /* 0x000fc6000ff1e0ff */
[----:B------:R-:W-:-:S05]  /*3740*/  IMAD R6, R9, c[0x0][0x1f4], R6 ;  /* 0x00007d0009067a24 */ /* 0x000fca00078e0206 */
[----:B------:R-:W-:Y:S02]  /*3750*/  IADD3.X R3, R3, UR20, R6, P0, !PT ;  /* 0x0000001403037c10 */ /* 0x000fe400087fe406 */
[----:B------:R-:W-:-:S04]  /*3760*/  LEA R7, P0, R2, c[0x0][0x1c8], 0x1 ;  /* 0x0000720002077a11 */ /* 0x000fc800078008ff */
[----:B------:R-:W-:Y:S02]  /*3770*/  LEA.HI.X R6, R2, c[0x0][0x1cc], R3, 0x1, P0 ;  /* 0x0000730002067a11 */ /* 0x000fe400000f0c03 */
[----:B------:R-:W2:Y:S04]  /*3780*/  SHFL.IDX PT, R2, R7, 0x1, 0x181f ;  /* 0x00381f0007027f89 */ /* 0x000ea800000e0000 */
[----:B------:R-:W3:Y:S01]  /*3790*/  SHFL.IDX PT, R3, R6, 0x1, 0x181f ;  /* 0x00381f0006037f89 */ /* 0x000ee200000e0000 */
[----:B-1----:R-:W-:Y:S02]  /*37a0*/  SHF.L.U64.HI R9, R112, 0x1, R113 ;  /* 0x0000000170097819 */ /* 0x002fe40000010271 */
[----:B--2---:R-:W-:Y:S01]  /*37b0*/  IADD3 R18, P3, P0, R8, R2, R31 ;  /* 0x0000000208127210 */ /* 0x004fe2000787e01f */
[----:B------:R-:W-:-:S03]  /*37c0*/  IMAD.SHL.U32 R8, R110, 0x2, RZ ;  /* 0x000000026e087824 */ /* 0x000fc600078e00ff */
[-C--:B---3--:R-:W-:Y:S02]  /*37d0*/  IADD3.X R19, RZ, R3.reuse, R9, P3, P0 ;  /* 0x00000003ff137210 */ /* 0x088fe40001fe0409 */
[----:B------:R-:W-:Y:S02]  /*37e0*/  IADD3 R16, P3, P0, R10, R2, R8 ;  /* 0x000000020a107210 */ /* 0x000fe4000787e008 */
[----:B------:R-:W-:Y:S02]  /*37f0*/  IADD3 R10, -R25, 0x10, RZ ;  /* 0x00000010190a7810 */ /* 0x000fe40007ffe1ff */
[----:B------:R-:W-:Y:S02]  /*3800*/  IADD3.X R17, RZ, R3, R21, P3, P0 ;  /* 0x00000003ff117210 */ /* 0x000fe40001fe0415 */
[----:B------:R-:W-:-:S04]  /*3810*/  LOP3.LUT R10, R10, 0xf, RZ, 0xc0, !PT ;  /* 0x0000000f0a0a7812 */ /* 0x000fc800078ec0ff */
[----:B------:R-:W-:Y:S02]  /*3820*/  IADD3 R14, P3, P0, R10, R2, R20 ;  /* 0x000000020a0e7210 */ /* 0x000fe4000787e014 */
[----:B------:R-:W-:Y:S02]  /*3830*/  IADD3 R10, -R104, 0x10, RZ ;  /* 0x00000010680a7810 */ /* 0x000fe40007ffe1ff */
[----:B------:R-:W-:Y:S02]  /*3840*/  IADD3.X R15, RZ, R3, R23, P3, P0 ;  /* 0x00000003ff0f7210 */ /* 0x000fe40001fe0417 */
[----:B------:R-:W-:-:S04]  /*3850*/  LOP3.LUT R10, R10, 0xf, RZ, 0xc0, !PT ;  /* 0x0000000f0a0a7812 */ /* 0x000fc800078ec0ff */
[----:B------:R-:W-:Y:S02]  /*3860*/  IADD3 R12, P3, P0, R10, R2, R22 ;  /* 0x000000020a0c7210 */ /* 0x000fe4000787e016 */
[----:B------:R-:W1:Y:S02]  /*3870*/  SHFL.IDX PT, R2, R7, RZ, 0x181f ;  /* 0x00181fff07027589 */ /* 0x000e6400000e0000 */
[----:B------:R-:W-:Y:S02]  /*3880*/  IADD3.X R13, RZ, R3, R24, P3, P0 ;  /* 0x00000003ff0d7210 */ /* 0x000fe40001fe0418 */
[----:B------:R-:W2:Y:S01]  /*3890*/  SHFL.IDX PT, R3, R6, RZ, 0x181f ;  /* 0x00181fff06037589 */ /* 0x000ea200000e0000 */
[----:B------:R-:W-:Y:S02]  /*38a0*/  ISETP.NE.AND P3, PT, R11, RZ, PT ;  /* 0x000000ff0b00720c */ /* 0x000fe40003f65270 */
        /* <DEDUP_REMOVED lines=20> */
.L_x_611:
[----:B-1----:R-:W-:Y:S01]  /*39f0*/  FMUL.FTZ R2, R68, c[0x0][0x320] ;  /* 0x0000c80044027a20 */ /* 0x002fe20000410000 */
[----:B------:R-:W-:Y:S01]  /*3a00*/  LOP3.LUT R3, R101, 0xffffffe0, RZ, 0xc0, !PT ;  /* 0xffffffe065037812 */ /* 0x000fe200078ec0ff */
[----:B------:R-:W-:Y:S01]  /*3a10*/  UMOV UR4, 0xffffffc0 ;  /* 0xffffffc000047882 */ /* 0x000fe20000000000 */
[----:B------:R-:W-:Y:S01]  /*3a20*/  LEA.HI R6, R102, R105, RZ, 0x2 ;  /* 0x0000006966067211 */ /* 0x000fe200078f10ff */
[----:B------:R1:W2:Y:S01]  /*3a30*/  MUFU.TANH R14, R2 ;  /* 0x00000002000e7308 */ /* 0x0002a20000002400 */
[----:B------:R-:W-:Y:S01]  /*3a40*/  SHF.R.S32.HI R7, RZ, 0x1f, R100 ;  /* 0x0000001fff077819 */ /* 0x000fe20000011464 */
[----:B------:R-:W-:Y:S01]  /*3a50*/  UIMAD UR4, UR6, UR4, 0x41 ;  /* 0x00000041060474a4 */ /* 0x000fe2000f8e0204 */
[----:B------:R-:W-:Y:S01]  /*3a60*/  LOP3.LUT R6, R6, 0xfffffffc, RZ, 0xc0, !PT ;  /* 0xfffffffc06067812 */ /* 0x000fe200078ec0ff */
[----:B------:R-:W-:Y:S01]  /*3a70*/  IMAD.SHL.U32 R135, R4, 0x2, RZ ;  /* 0x0000000204877824 */ /* 0x000fe200078e00ff */
[----:B------:R-:W-:Y:S01]  /*3a80*/  LEA.HI R7, R7, R100, RZ, 0x3 ;  /* 0x0000006407077211 */ /* 0x000fe200078f18ff */
[----:B------:R-:W-:Y:S01]  /*3a90*/  @UP1 USHF.L.U32 UR10, UR10, 0x7, URZ ;  /* 0x000000070a0a1899 */ /* 0x000fe2000800063f */
[----:B------:R-:W-:Y:S01]  /*3aa0*/  PLOP3.LUT P0, PT, PT, PT, UP1, 0x80, 0x0 ;  /* 0x000000000000781c */ /* 0x000fe20003f0f018 */
[----:B------:R-:W-:Y:S01]  /*3ab0*/  IMAD R248, R5, 0x2, R135 ;  /* 0x0000000205f87824 */ /* 0x000fe200078e0287 */
[----:B------:R-:W-:Y:S01]  /*3ac0*/  LOP3.LUT R7, R7, 0xffffff8, RZ, 0xc0, !PT ;  /* 0x0ffffff807077812 */ /* 0x000fe200078ec0ff */
[----:B------:R-:W0:Y:S01]  /*3ad0*/  LDGDEPBAR ;  /* 0x00000000000079af */ /* 0x000e220000000000 */
[C---:B------:R-:W-:Y:S01]  /*3ae0*/  LEA R251, R0.reuse, R135, 0x1 ;  /* 0x0000008700fb7211 */ /* 0x040fe200078e08ff */
[----:B------:R-:W-:-:S02]  /*3af0*/  IMAD R250, R0, 0x2, R248 ;  /* 0x0000000200fa7824 */ /* 0x000fc400078e02f8 */
[----:B------:R-:W-:Y:S02]  /*3b00*/  IMAD.IADD R10, R100, 0x1, -R7 ;  /* 0x00000001640a7824 */ /* 0x000fe400078e0a07 */
[----:B-1----:R-:W-:Y:S01]  /*3b10*/  FMUL.FTZ R2, R69, c[0x0][0x320] ;  /* 0x0000c80045027a20 */ /* 0x002fe20000410000 */
[----:B------:R-:W-:Y:S03]  /*3b20*/  LDSM.16.MT88.4 R48, [R251+0x100] ;  /* 0x00010000fb30783b */ /* 0x000fe60000004200 */
[----:B------:R1:W3:Y:S01]  /*3b30*/  MUFU.TANH R13, R2 ;  /* 0x00000002000d7308 */ /* 0x0002e20000002400 */
[----:B------:R-:W-:Y:S01]  /*3b40*/  LDSM.16.MT88.4 R56, [R250+0x100] ;  /* 0x00010000fa38783b */ /* 0x000fe20000004200 */
[----:B-1----:R-:W-:-:S06]  /*3b50*/  FMUL.FTZ R2, R44, c[0x0][0x320] ;  /* 0x0000c8002c027a20 */ /* 0x002fcc0000410000 */
[----:B------:R1:W4:Y:S02]  /*3b60*/  MUFU.TANH R21, R2 ;  /* 0x0000000200157308 */ /* 0x0003240000002400 */
[----:B-1----:R-:W-:Y:S02]  /*3b70*/  IMAD.IADD R2, R105, 0x1, -R3 ;  /* 0x0000000169027824 */ /* 0x002fe400078e0a03 */
[----:B------:R-:W-:-:S03]  /*3b80*/  FMUL.FTZ R3, R45, c[0x0][0x320] ;  /* 0x0000c8002d037a20 */ /* 0x000fc60000410000 */
[----:B------:R-:W-:Y:S01]  /*3b90*/  SHF.R.S32.HI R8, RZ, 0x1f, R2 ;  /* 0x0000001fff087819 */ /* 0x000fe20000011402 */
[----:B------:R1:W5:Y:S02]  /*3ba0*/  MUFU.TANH R22, R3 ;  /* 0x0000000300167308 */ /* 0x0003640000002400 */
[----:B-1----:R-:W-:Y:S01]  /*3bb0*/  IMAD.IADD R3, R105, 0x1, -R6 ;  /* 0x0000000169037824 */ /* 0x002fe200078e0a06 */
[----:B------:R-:W-:Y:S01]  /*3bc0*/  LEA.HI R6, R8, R2, RZ, 0x2 ;  /* 0x0000000208067211 */ /* 0x000fe200078f10ff */
[----:B------:R-:W-:-:S03]  /*3bd0*/  FMUL.FTZ R8, R76, c[0x0][0x320] ;  /* 0x0000c8004c087a20 */ /* 0x000fc60000410000 */
[----:B------:R-:W-:Y:S01]  /*3be0*/  LEA.HI R9, R3, R3, RZ, 0x1 ;  /* 0x0000000303097211 */ /* 0x000fe200078f08ff */
[----:B------:R1:W1:Y:S01]  /*3bf0*/  MUFU.TANH R23, R8 ;  /* 0x0000000800177308 */ /* 0x0002620000002400 */
[C---:B------:R-:W-:Y:S02]  /*3c00*/  LEA.HI.SX32 R7, R6.reuse, UR11, 0x1e ;  /* 0x0000000b06077c11 */ /* 0x040fe4000f8ff2ff */
[----:B------:R-:W-:Y:S02]  /*3c10*/  LOP3.LUT R9, R9, 0x1ffffffe, RZ, 0xc0, !PT ;  /* 0x1ffffffe09097812 */ /* 0x000fe400078ec0ff */
[----:B------:R-:W-:Y:S02]  /*3c20*/  LOP3.LUT R6, R6, 0x7ffffffc, RZ, 0xc0, !PT ;  /* 0x7ffffffc06067812 */ /* 0x000fe400078ec0ff */
[----:B------:R-:W-:-:S03]  /*3c30*/  IADD3 R3, R3, -R9, RZ ;  /* 0x8000000903037210 */ /* 0x000fc60007ffe0ff */
[----:B------:R-:W-:Y:S02]  /*3c40*/  IMAD.IADD R6, R2, 0x1, -R6 ;  /* 0x0000000102067824 */ /* 0x000fe400078e0a06 */
[----:B------:R-:W-:-:S03]  /*3c50*/  FMUL.FTZ R2, R64, c[0x0][0x320] ;  /* 0x0000c80040027a20 */ /* 0x000fc60000410000 */
[----:B------:R-:W-:Y:S01]  /*3c60*/  SHF.L.U32 R11, R6, 0x1, RZ ;  /* 0x00000001060b7819 */ /* 0x000fe200000006ff */
[----:B-1----:R-:W-:Y:S01]  /*3c70*/  IMAD R8, R10, 0x10, R7 ;  /* 0x000000100a087824 */ /* 0x002fe200078e0207 */
[----:B------:R1:W-:Y:S01]  /*3c80*/  MUFU.TANH R17, R2 ;  /* 0x0000000200117308 */ /* 0x0003e20000002400 */
[----:B------:R-:W-:Y:S02]  /*3c90*/  FMUL.FTZ R7, R77, c[0x0][0x320] ;  /* 0x0000c8004d077a20 */ /* 0x000fe40000410000 */
[----:B------:R-:W-:Y:S02]  /*3ca0*/  IMAD R133, R3, 0x8, R8 ;  /* 0x0000000803857824 */ /* 0x000fe400078e0208 */
[----:B------:R-:W-:Y:S02]  /*3cb0*/  FMUL.FTZ R3, R32, c[0x0][0x320] ;  /* 0x0000c80020037a20 */ /* 0x000fe40000410000 */
[----:B------:R-:W-:Y:S01]  /*3cc0*/  @P0 IMAD.HI.U32 R8, R133, c[0x0][0x2c8], RZ ;  /* 0x0000b20085080a27 */ /* 0x000fe200078e00ff */
[----:B------:R-:W-:Y:S01]  /*3cd0*/  PLOP3.LUT P0, PT, PT, PT, UP1, 0x80, 0x0 ;  /* 0x000000000000781c */ /* 0x000fe20003f0f018 */
[----:B------:R2:W-:Y:S01]  /*3ce0*/  MUFU.TANH R12, R3 ;  /* 0x00000003000c7308 */ /* 0x0005e20000002400 */
[----:B------:R-:W-:Y:S04]  /*3cf0*/  STL [R1+0xbc], R133 ;  /* 0x0000bc8501007387 */ /* 0x000fe80000100800 */
[----:B------:R-:W-:Y:S01]  /*3d00*/  STL [R1+0xcc], R11 ;  /* 0x0000cc0b01007387 */ /* 0x000fe20000100800 */
[----:B-1----:R-:W-:-:S02]  /*3d10*/  FMUL.FTZ R2, R65, c[0x0][0x320] ;  /* 0x0000c80041027a20 */ /* 0x002fc40000410000 */
[----:B------:R1:W1:Y:S01]  /*3d20*/  MUFU.TANH R25, R7 ;  /* 0x0000000700197308 */ /* 0x0002620000002400 */
[----:B--2---:R-:W-:-:S07]  /*3d30*/  FMUL.FTZ R3, R72, c[0x0][0x320] ;  /* 0x0000c80048037a20 */ /* 0x004fce0000410000 */
[----:B------:R-:W-:Y:S01]  /*3d40*/  MUFU.TANH R16, R2 ;  /* 0x0000000200107308 */ /* 0x000fe20000002400 */
[----:B-1----:R-:W-:-:S07]  /*3d50*/  FMUL.FTZ R7, R73, c[0x0][0x320] ;  /* 0x0000c80049077a20 */ /* 0x002fce0000410000 */
[----:B------:R1:W-:Y:S08]  /*3d60*/  MUFU.TANH R24, R3 ;  /* 0x0000000300187308 */ /* 0x0003f00000002400 */
[----:B------:R2:W-:Y:S01]  /*3d70*/  MUFU.TANH R20, R7 ;  /* 0x0000000700147308 */ /* 0x0005e20000002400 */
[----:B-1----:R-:W-:Y:S01]  /*3d80*/  IMAD.MOV.U32 R3, RZ, RZ, R133 ;  /* 0x000000ffff037224 */ /* 0x002fe200078e0085 */
[----:B------:R-:W-:-:S05]  /*3d90*/  @P0 SHF.R.U32.HI R3, RZ, c[0x0][0x2cc], R8 ;  /* 0x0000b300ff030a19 */ /* 0x000fca0000011608 */
[----:B------:R-:W1:Y:S01]  /*3da0*/  SHFL.IDX PT, R8, R3, RZ, 0x1c1f ;  /* 0x001c1fff03087589 */ /* 0x000e6200000e0000 */
[----:B--2---:R-:W-:-:S04]  /*3db0*/  FMUL.FTZ R7, R40, c[0x0][0x320] ;  /* 0x0000c80028077a20 */ /* 0x004fc80000410000 */
[----:B------:R2:W-:Y:S02]  /*3dc0*/  MUFU.TANH R19, R7 ;  /* 0x0000000700137308 */ /* 0x0005e40000002400 */
[----:B--2---:R-:W-:-:S06]  /*3dd0*/  FMUL.FTZ R7, R41, c[0x0][0x320] ;  /* 0x0000c80029077a20 */ /* 0x004fcc0000410000 */
[----:B------:R2:W-:Y:S02]  /*3de0*/  MUFU.TANH R18, R7 ;  /* 0x0000000700127308 */ /* 0x0005e40000002400 */
[----:B--2---:R-:W-:Y:S01]  /*3df0*/  IMAD.U32 R7, RZ, RZ, UR4 ;  /* 0x00000004ff077e24 */ /* 0x004fe2000f8e00ff */
[----:B------:R-:W-:-:S04]  /*3e00*/  ULDC.64 UR4, c[0x0][0x2c8] ;  /* 0x0000b20000047ab9 */ /* 0x000fc80000000a00 */
[C---:B------:R-:W-:Y:S02]  /*3e10*/  IADD3 R6, -R11.reuse, UR7, R7 ;  /* 0x000000070b067c10 */ /* 0x040fe4000fffe107 */
[----:B------:R-:W-:Y:S01]  /*3e20*/  IADD3 R7, -R11, UR24, RZ ;  /* 0x000000180b077c10 */ /* 0x000fe2000fffe1ff */
[----:B------:R-:W-:Y:S01]  /*3e30*/  UIMAD.WIDE.U32 UR24, UR10, UR4, URZ ;  /* 0x000000040a1872a5 */ /* 0x000fe2000f8e003f */
[----:B------:R-:W-:Y:S01]  /*3e40*/  IADD3 R6, R6, -UR13, RZ ;  /* 0x8000000d06067c10 */ /* 0x000fe2000fffe0ff */
[----:B------:R-:W-:-:S04]  /*3e50*/  UIADD3 UR10, UR6, -0x2, URZ ;  /* 0xfffffffe060a7890 */ /* 0x000fc8000fffe03f */
[----:B-1----:R-:W-:Y:S01]  /*3e60*/  IMAD.IADD R2, R6, 0x1, R8 ;  /* 0x0000000106027824 */ /* 0x002fe200078e0208 */
[----:B------:R-:W-:Y:S01]  /*3e70*/  @UP1 UMOV UR21, UR25 ;  /* 0x0000001900151c82 */ /* 0x000fe20008000000 */
[----:B------:R-:W-:Y:S01]  /*3e80*/  FMUL.FTZ R8, R33, c[0x0][0x320] ;  /* 0x0000c80021087a20 */ /* 0x000fe20000410000 */
[----:B------:R-:W-:Y:S02]  /*3e90*/  @UP1 USHF.R.U32.HI UR11, URZ, UR5, UR21 ;  /* 0x000000053f0b1299 */ /* 0x000fe40008011615 */
[----:B------:R-:W-:Y:S01]  /*3ea0*/  IMNMX R2, R7, R2, PT ;  /* 0x0000000207027217 */ /* 0x000fe20003800200 */
[----:B------:R1:W2:Y:S01]  /*3eb0*/  MUFU.TANH R9, R8 ;  /* 0x0000000800097308 */ /* 0x0002a20000002400 */
[----:B------:R-:W-:Y:S02]  /*3ec0*/  UIADD3 UR11, UR11, UR7, -UR13 ;  /* 0x000000070b0b7290 */ /* 0x000fe4000fffe80d */
[----:B------:R-:W-:Y:S02]  /*3ed0*/  ISETP.GT.AND P0, PT, R2, RZ, PT ;  /* 0x000000ff0200720c */ /* 0x000fe40003f04270 */
[----:B------:R-:W-:-:S02]  /*3ee0*/  USHF.R.S32.HI UR4, URZ, 0x1f, UR11 ;  /* 0x0000001f3f047899 */ /* 0x000fc4000801140b */
[----:B------:R-:W-:Y:S02]  /*3ef0*/  FSEL R11, R29, -INF , P0 ;  /* 0xff8000001d0b7808 */ /* 0x000fe40000000000 */
[----:B------:R-:W-:Y:S01]  /*3f00*/  ISETP.GT.AND P0, PT, R2, 0x1, PT ;  /* 0x000000010200780c */ /* 0x000fe20003f04270 */
[----:B------:R-:W-:-:S03]  /*3f10*/  ULEA.HI UR4, UR4, UR11, URZ, 0x6 ;  /* 0x0000000b04047291 */ /* 0x000fc6000f8f303f */
[----:B------:R-:W-:Y:S01]  /*3f20*/  FSEL R10, R28, -INF , P0 ;  /* 0xff8000001c0a7808 */ /* 0x000fe20000000000 */
[----:B------:R-:W-:Y:S01]  /*3f30*/  USHF.R.S32.HI UR4, URZ, 0x6, UR4 ;  /* 0x000000063f047899 */ /* 0x000fe20008011404 */
[----:B------:R-:W-:Y:S01]  /*3f40*/  ISETP.GT.AND P0, PT, R2, 0x8, PT ;  /* 0x000000080200780c */ /* 0x000fe20003f04270 */
[----:B-1----:R-:W-:Y:S02]  /*3f50*/  FMUL.FTZ R8, R79, c[0x0][0x320] ;  /* 0x0000c8004f087a20 */ /* 0x002fe40000410000 */
[----:B------:R-:W-:Y:S01]  /*3f60*/  UISETP.LT.AND UP0, UPT, URZ, UR4, UPT ;  /* 0x000000043f00728c */ /* 0x000fe2000bf01270 */
[----:B------:R-:W-:Y:S01]  /*3f70*/  FSEL R14, R14, -INF , P0 ;  /* 0xff8000000e0e7808 */ /* 0x000fe20000000000 */
[----:B------:R1:W-:Y:S01]  /*3f80*/  MUFU.TANH R27, R8 ;  /* 0x00000008001b7308 */ /* 0x0003e20000002400 */
[----:B------:R-:W-:Y:S01]  /*3f90*/  ISETP.GT.AND P0, PT, R2, 0x9, PT ;  /* 0x000000090200780c */ /* 0x000fe20003f04270 */
[----:B------:R-:W-:-:S03]  /*3fa0*/  USEL UR4, URZ, UR4, !UP0 ;  /* 0x000000043f047287 */ /* 0x000fc6000c000000 */
[----:B---3--:R-:W-:Y:S01]  /*3fb0*/  FSEL R13, R13, -INF , P0 ;  /* 0xff8000000d0d7808 */ /* 0x008fe20000000000 */
[----:B------:R-:W-:Y:S01]  /*3fc0*/  UISETP.GE.AND UP0, UPT, UR10, UR4, UPT ;  /* 0x000000040a00728c */ /* 0x000fe2000bf06270 */
[----:B------:R-:W-:-:S04]  /*3fd0*/  ISETP.GT.AND P0, PT, R2, 0x10, PT ;  /* 0x000000100200780c */ /* 0x000fc80003f04270 */
[----:B----4-:R-:W-:Y:S02]  /*3fe0*/  FSEL R21, R21, -INF , P0 ;  /* 0xff80000015157808 */ /* 0x010fe40000000000 */
[----:B------:R-:W-:Y:S01]  /*3ff0*/  ISETP.GT.AND P0, PT, R2, 0x11, PT ;  /* 0x000000110200780c */ /* 0x000fe20003f04270 */
[----:B-1----:R-:W-:-:S03]  /*4000*/  FMUL.FTZ R8, R71, c[0x0][0x320] ;  /* 0x0000c80047087a20 */ /* 0x002fc60000410000 */
[----:B-----5:R-:W-:Y:S02]  /*4010*/  FSEL R22, R22, -INF , P0 ;  /* 0xff80000016167808 */ /* 0x020fe40000000000 */
[C---:B------:R-:W-:Y:S01]  /*4020*/  ISETP.GT.AND P0, PT, R2.reuse, 0x18, PT ;  /* 0x000000180200780c */ /* 0x040fe20003f04270 */
[----:B------:R1:W-:Y:S03]  /*4030*/  MUFU.TANH R15, R8 ;  /* 0x00000008000f7308 */ /* 0x0003e60000002400 */
[----:B------:R-:W-:Y:S02]  /*4040*/  FSEL R23, R23, -INF , P0 ;  /* 0xff80000017177808 */ /* 0x000fe40000000000 */
[----:B------:R-:W-:-:S04]  /*4050*/  ISETP.GT.AND P0, PT, R2, 0x19, PT ;  /* 0x000000190200780c */ /* 0x000fc80003f04270 */
[----:B------:R-:W-:Y:S02]  /*4060*/  FSEL R28, R25, -INF , P0 ;  /* 0xff800000191c7808 */ /* 0x000fe40000000000 */
[----:B------:R-:W-:-:S04]  /*4070*/  ISETP.GT.AND P0, PT, R2, 0x20, PT ;  /* 0x000000200200780c */ /* 0x000fc80003f04270 */
[----:B------:R-:W-:Y:S01]  /*4080*/  FSEL R106, R12, -INF , P0 ;  /* 0xff8000000c6a7808 */ /* 0x000fe20000000000 */
[----:B-1----:R-:W-:Y:S01]  /*4090*/  FMUL.FTZ R8, R34, c[0x0][0x320] ;  /* 0x0000c80022087a20 */ /* 0x002fe20000410000 */
[----:B------:R-:W-:-:S03]  /*40a0*/  ISETP.GT.AND P0, PT, R2, 0x21, PT ;  /* 0x000000210200780c */ /* 0x000fc60003f04270 */
[----:B------:R1:W-:Y:S01]  /*40b0*/  MUFU.TANH R98, R8 ;  /* 0x0000000800627308 */ /* 0x0003e20000002400 */
[----:B--2---:R-:W-:Y:S02]  /*40c0*/  FSEL R105, R9, -INF , P0 ;  /* 0xff80000009697808 */ /* 0x004fe40000000000 */
[----:B------:R-:W-:-:S04]  /*40d0*/  ISETP.GT.AND P0, PT, R2, 0x28, PT ;  /* 0x000000280200780c */ /* 0x000fc80003f04270 */
[----:B------:R-:W-:Y:S02]  /*40e0*/  FSEL R104, R24, -INF , P0 ;  /* 0xff80000018687808 */ /* 0x000fe40000000000 */
[----:B------:R-:W-:-:S04]  /*40f0*/  ISETP.GT.AND P0, PT, R2, 0x29, PT ;  /* 0x000000290200780c */ /* 0x000fc80003f04270 */
[----:B------:R-:W-:Y:S01]  /*4100*/  FSEL R103, R20, -INF , P0 ;  /* 0xff80000014677808 */ /* 0x000fe20000000000 */
[----:B------:R-:W-:Y:S01]  /*4110*/  FMUL.FTZ R20, R43, c[0x0][0x320] ;  /* 0x0000c8002b147a20 */ /* 0x000fe20000410000 */
[C---:B------:R-:W-:Y:S01]  /*4120*/  ISETP.GT.AND P0, PT, R2.reuse, 0x30, PT ;  /* 0x000000300200780c */ /* 0x040fe20003f04270 */
[----:B-1----:R-:W-:Y:S02]  /*4130*/  FMUL.FTZ R8, R35, c[0x0][0x320] ;  /* 0x0000c80023087a20 */ /* 0x002fe40000410000 */
[----:B------:R-:W-:Y:S01]  /*4140*/  MUFU.TANH R24, R20 ;  /* 0x0000001400187308 */ /* 0x000fe20000002400 */
[----:B------:R-:W-:Y:S01]  /*4150*/  FSEL R102, R19, -INF , P0 ;  /* 0xff80000013667808 */ /* 0x000fe20000000000 */
[----:B------:R-:W-:Y:S01]  /*4160*/  LDSM.16.MT88.4 R32, [R251+0x900] ;  /* 0x00090000fb20783b */ /* 0x000fe20000004200 */
[----:B------:R-:W-:-:S04]  /*4170*/  ISETP.GT.AND P0, PT, R2, 0x31, PT ;  /* 0x000000310200780c */ /* 0x000fc80003f04270 */
[----:B------:R-:W-:Y:S01]  /*4180*/  FSEL R101, R18, -INF , P0 ;  /* 0xff80000012657808 */ /* 0x000fe20000000000 */
[----:B------:R1:W-:Y:S01]  /*4190*/  MUFU.TANH R97, R8 ;  /* 0x0000000800617308 */ /* 0x0003e20000002400 */
[----:B------:R-:W-:-:S04]  /*41a0*/  ISETP.GT.AND P0, PT, R2, 0x38, PT ;  /* 0x000000380200780c */ /* 0x000fc80003f04270 */
[----:B------:R-:W-:Y:S02]  /*41b0*/  FSEL R100, R17, -INF , P0 ;  /* 0xff80000011647808 */ /* 0x000fe40000000000 */
[----:B------:R-:W-:-:S04]  /*41c0*/  ISETP.GT.AND P0, PT, R2, 0x39, PT ;  /* 0x000000390200780c */ /* 0x000fc80003f04270 */
[----:B------:R-:W-:Y:S01]  /*41d0*/  FSEL R99, R16, -INF , P0 ;  /* 0xff80000010637808 */ /* 0x000fe20000000000 */
[----:B-1----:R-:W-:Y:S02]  /*41e0*/  FMUL.FTZ R8, R39, c[0x0][0x320] ;  /* 0x0000c80027087a20 */ /* 0x002fe40000410000 */
[----:B------:R-:W-:Y:S02]  /*41f0*/  LDSM.16.MT88.4 R36, [R248+0x900] ;  /* 0x00090000f824783b */ /* 0x000fe40000004200 */
[----:B------:R1:W2:Y:S02]  /*4200*/  MUFU.TANH R12, R8 ;  /* 0x00000008000c7308 */ /* 0x0002a40000002400 */
[----:B-1----:R1:W3:Y:S02]  /*4210*/  SHFL.IDX PT, R8, R3, 0x1, 0x1c1f ;  /* 0x003c1f0003087f89 */ /* 0x0022e400000e0000 */
[----:B-1----:R-:W-:Y:S02]  /*4220*/  FMUL.FTZ R3, R74, c[0x0][0x320] ;  /* 0x0000c8004a037a20 */ /* 0x002fe40000410000 */
[----:B---3--:R-:W-:-:S02]  /*4230*/  IMAD.IADD R6, R6, 0x1, R8 ;  /* 0x0000000106067824 */ /* 0x008fc400078e0208 */
[----:B------:R1:W-:Y:S03]  /*4240*/  MUFU.TANH R96, R3 ;  /* 0x0000000300607308 */ /* 0x0003e60000002400 */
[----:B------:R-:W-:Y:S01]  /*4250*/  IMNMX R2, R7, R6, PT ;  /* 0x0000000607027217 */ /* 0x000fe20003800200 */
[----:B------:R-:W-:-:S03]  /*4260*/  FMUL.FTZ R6, R78, c[0x0][0x320] ;  /* 0x0000c8004e067a20 */ /* 0x000fc60000410000 */
[----:B------:R-:W-:Y:S01]  /*4270*/  ISETP.GT.AND P0, PT, R2, RZ, PT ;  /* 0x000000ff0200720c */ /* 0x000fe20003f04270 */
[----:B------:R3:W-:Y:S03]  /*4280*/  MUFU.TANH R17, R6 ;  /* 0x0000000600117308 */ /* 0x0007e60000002400 */
[----:B------:R-:W-:Y:S02]  /*4290*/  FSEL R9, R30, -INF , P0 ;  /* 0xff8000001e097808 */ /* 0x000fe40000000000 */
[----:B------:R-:W-:Y:S01]  /*42a0*/  ISETP.GT.AND P0, PT, R2, 0x1, PT ;  /* 0x000000010200780c */ /* 0x000fe20003f04270 */
[----:B-1----:R-:W-:-:S03]  /*42b0*/  FMUL.FTZ R3, R46, c[0x0][0x320] ;  /* 0x0000c8002e037a20 */ /* 0x002fc60000410000 */
[----:B--2---:R-:W-:Y:S02]  /*42c0*/  FSEL R8, R12, -INF , P0 ;  /* 0xff8000000c087808 */ /* 0x004fe40000000000 */
[----:B------:R-:W-:Y:S01]  /*42d0*/  ISETP.GT.AND P0, PT, R2, 0x8, PT ;  /* 0x000000080200780c */ /* 0x000fe20003f04270 */
[----:B------:R1:W-:Y:S01]  /*42e0*/  MUFU.TANH R19, R3 ;  /* 0x0000000300137308 */ /* 0x0003e20000002400 */
[----:B---3--:R-:W-:Y:S02]  /*42f0*/  FMUL.FTZ R6, R75, c[0x0][0x320] ;  /* 0x0000c8004b067a20 */ /* 0x008fe40000410000 */
[----:B------:R-:W-:Y:S05]  /*4300*/  LDSM.16.MT88.4 R72, [R248+0x2100] ;  /* 0x00210000f848783b */ /* 0x000fea0000004200 */
[----:B------:R2:W-:Y:S01]  /*4310*/  MUFU.TANH R26, R6 ;  /* 0x00000006001a7308 */ /* 0x0005e20000002400 */
[----:B-1----:R-:W-:-:S02]  /*4320*/  FMUL.FTZ R3, R70, c[0x0][0x320] ;  /* 0x0000c80046037a20 */ /* 0x002fc40000410000 */
[----:B------:R-:W-:Y:S05]  /*4330*/  LDSM.16.MT88.4 R68, [R250+0x900] ;  /* 0x00090000fa44783b */ /* 0x000fea0000004200 */
[----:B------:R1:W3:Y:S01]  /*4340*/  MUFU.TANH R7, R3 ;  /* 0x0000000300077308 */ /* 0x0002e20000002400 */
[----:B--2---:R-:W-:Y:S01]  /*4350*/  FMNMX.FTZ R6, R9, R8, !PT ;  /* 0x0000000809067209 */ /* 0x004fe20007810000 */
[----:B-1----:R-:W-:Y:S01]  /*4360*/  FMUL.FTZ R3, R47, c[0x0][0x320] ;  /* 0x0000c8002f037a20 */ /* 0x002fe20000410000 */
[----:B---3--:R-:W-:Y:S02]  /*4370*/  FSEL R7, R7, -INF , P0 ;  /* 0xff80000007077808 */ /* 0x008fe40000000000 */
[----:B------:R-:W-:-:S03]  /*4380*/  ISETP.GT.AND P0, PT, R2, 0x9, PT ;  /* 0x000000090200780c */ /* 0x000fc60003f04270 */
[----:B------:R1:W2:Y:S01]  /*4390*/  MUFU.TANH R18, R3 ;  /* 0x0000000300127308 */ /* 0x0002a20000002400 */
[----:B------:R-:W-:Y:S02]  /*43a0*/  FMNMX.FTZ R6, R7, R6, !PT ;  /* 0x0000000607067209 */ /* 0x000fe40007810000 */
[----:B------:R-:W-:Y:S01]  /*43b0*/  FSEL R12, R15, -INF , P0 ;  /* 0xff8000000f0c7808 */ /* 0x000fe20000000000 */
[----:B------:R-:W-:Y:S01]  /*43c0*/  FMUL.FTZ R15, R42, c[0x0][0x320] ;  /* 0x0000c8002a0f7a20 */ /* 0x000fe20000410000 */
[----:B------:R-:W-:Y:S01]  /*43d0*/  ISETP.GT.AND P0, PT, R2, 0x10, PT ;  /* 0x000000100200780c */ /* 0x000fe20003f04270 */
[----:B------:R-:W-:Y:S01]  /*43e0*/  LDSM.16.MT88.4 R40, [R135+0x900] ;  /* 0x000900008728783b */ /* 0x000fe20000004200 */
[----:B------:R-:W-:Y:S01]  /*43f0*/  FMNMX.FTZ R6, R12, R6, !PT ;  /* 0x000000060c067209 */ /* 0x000fe20007810000 */
[----:B------:R3:W4:Y:S01]  /*4400*/  MUFU.TANH R25, R15 ;  /* 0x0000000f00197308 */ /* 0x0007220000002400 */
[----:B------:R-:W-:Y:S02]  /*4410*/  FSEL R19, R19, -INF , P0 ;  /* 0xff80000013137808 */ /* 0x000fe40000000000 */
[----:B------:R-:W-:-:S02]  /*4420*/  ISETP.GT.AND P0, PT, R2, 0x11, PT ;  /* 0x000000110200780c */ /* 0x000fc40003f04270 */
[----:B-1----:R-:W-:Y:S02]  /*4430*/  FMNMX.FTZ R3, R11, R10, !PT ;  /* 0x0000000a0b037209 */ /* 0x002fe40007810000 */
[----:B--2---:R-:W-:Y:S02]  /*4440*/  FSEL R18, R18, -INF , P0 ;  /* 0xff80000012127808 */ /* 0x004fe40000000000 */
[----:B------:R-:W-:Y:S02]  /*4450*/  FMNMX.FTZ R3, R14, R3, !PT ;  /* 0x000000030e037209 */ /* 0x000fe40007810000 */
[----:B------:R-:W-:Y:S02]  /*4460*/  ISETP.GT.AND P0, PT, R2, 0x18, PT ;  /* 0x000000180200780c */ /* 0x000fe40003f04270 */
[----:B------:R-:W-:Y:S01]  /*4470*/  FMNMX.FTZ R3, R13, R3, !PT ;  /* 0x000000030d037209 */ /* 0x000fe20007810000 */
[----:B---3--:R-:W-:Y:S01]  /*4480*/  FMUL.FTZ R15, R66, c[0x0][0x320] ;  /* 0x0000c800420f7a20 */ /* 0x008fe20000410000 */
[----:B------:R-:W-:-:S02]  /*4490*/  FSEL R17, R17, -INF , P0 ;  /* 0xff80000011117808 */ /* 0x000fc40000000000 */
[----:B------:R-:W-:Y:S01]  /*44a0*/  FMNMX.FTZ R3, R21, R3, !PT ;  /* 0x0000000315037209 */ /* 0x000fe20007810000 */
[----:B------:R-:W1:Y:S01]  /*44b0*/  MUFU.TANH R20, R15 ;  /* 0x0000000f00147308 */ /* 0x000e620000002400 */
[----:B------:R-:W-:Y:S02]  /*44c0*/  ISETP.GT.AND P0, PT, R2, 0x19, PT ;  /* 0x000000190200780c */ /* 0x000fe40003f04270 */
[----:B------:R-:W-:Y:S02]  /*44d0*/  FMNMX.FTZ R3, R22, R3, !PT ;  /* 0x0000000316037209 */ /* 0x000fe40007810000 */
[----:B------:R-:W-:Y:S02]  /*44e0*/  FSEL R16, R27, -INF , P0 ;  /* 0xff8000001b107808 */ /* 0x000fe40000000000 */
[----:B------:R-:W-:Y:S02]  /*44f0*/  FMNMX.FTZ R3, R23, R3, !PT ;  /* 0x0000000317037209 */ /* 0x000fe40007810000 */
[----:B------:R-:W-:-:S02]  /*4500*/  ISETP.GT.AND P0, PT, R2, 0x20, PT ;  /* 0x000000200200780c */ /* 0x000fc40003f04270 */
[----:B------:R-:W-:Y:S02]  /*4510*/  FMNMX.FTZ R3, R28, R3, !PT ;  /* 0x000000031c037209 */ /* 0x000fe40007810000 */
[----:B------:R-:W-:Y:S02]  /*4520*/  FSEL R98, R98, -INF , P0 ;  /* 0xff80000062627808 */ /* 0x000fe40000000000 */
[----:B------:R-:W-:Y:S02]  /*4530*/  FMNMX.FTZ R3, R106, R3, !PT ;  /* 0x000000036a037209 */ /* 0x000fe40007810000 */
[----:B------:R-:W-:Y:S02]  /*4540*/  ISETP.GT.AND P0, PT, R2, 0x21, PT ;  /* 0x000000210200780c */ /* 0x000fe40003f04270 */
[----:B------:R-:W-:Y:S02]  /*4550*/  FMNMX.FTZ R132, R105, R3, !PT ;  /* 0x0000000369847209 */ /* 0x000fe40007810000 */
[----:B------:R-:W-:Y:S01]  /*4560*/  FMNMX.FTZ R3, R19, R6, !PT ;  /* 0x0000000613037209 */ /* 0x000fe20007810000 */
[----:B------:R-:W-:Y:S01]  /*4570*/  FMUL.FTZ R6, R67, c[0x0][0x320] ;  /* 0x0000c80043067a20 */ /* 0x000fe20000410000 */
[----:B------:R-:W-:Y:S01]  /*4580*/  FSEL R97, R97, -INF , P0 ;  /* 0xff80000061617808 */ /* 0x000fe20000000000 */
[----:B------:R-:W-:Y:S01]  /*4590*/  LDSM.16.MT88.4 R64, [R135+0x2100] ;  /* 0x002100008740783b */ /* 0x000fe20000004200 */
[----:B------:R-:W-:Y:S01]  /*45a0*/  FMNMX.FTZ R3, R18, R3, !PT ;  /* 0x0000000312037209 */ /* 0x000fe20007810000 */
[----:B------:R-:W2:Y:S01]  /*45b0*/  MUFU.TANH R15, R6 ;  /* 0x00000006000f7308 */ /* 0x000ea20000002400 */
[----:B------:R-:W-:-:S02]  /*45c0*/  ISETP.GT.AND P0, PT, R2, 0x28, PT ;  /* 0x000000280200780c */ /* 0x000fc40003f04270 */
[----:B------:R-:W-:Y:S02]  /*45d0*/  FMNMX.FTZ R3, R17, R3, !PT ;  /* 0x0000000311037209 */ /* 0x000fe40007810000 */
[----:B------:R-:W-:Y:S02]  /*45e0*/  FSEL R96, R96, -INF , P0 ;  /* 0xff80000060607808 */ /* 0x000fe40000000000 */
[----:B------:R-:W-:Y:S02]  /*45f0*/  FMNMX.FTZ R3, R16, R3, !PT ;  /* 0x0000000310037209 */ /* 0x000fe40007810000 */
[----:B------:R-:W-:Y:S02]  /*4600*/  ISETP.GT.AND P0, PT, R2, 0x29, PT ;  /* 0x000000290200780c */ /* 0x000fe40003f04270 */
[----:B------:R-:W-:Y:S02]  /*4610*/  FMNMX.FTZ R3, R98, R3, !PT ;  /* 0x0000000362037209 */ /* 0x000fe40007810000 */
[----:B------:R-:W-:-:S02]  /*4620*/  FMNMX.FTZ R132, R104, R132, !PT ;  /* 0x0000008468847209 */ /* 0x000fc40007810000 */
[----:B------:R-:W-:Y:S02]  /*4630*/  FSEL R95, R26, -INF , P0 ;  /* 0xff8000001a5f7808 */ /* 0x000fe40000000000 */
[----:B------:R-:W-:Y:S02]  /*4640*/  ISETP.GT.AND P0, PT, R2, 0x30, PT ;  /* 0x000000300200780c */ /* 0x000fe40003f04270 */
[----:B------:R-:W-:Y:S02]  /*4650*/  FMNMX.FTZ R3, R97, R3, !PT ;  /* 0x0000000361037209 */ /* 0x000fe40007810000 */
[----:B------:R-:W-:Y:S02]  /*4660*/  FMNMX.FTZ R132, R103, R132, !PT ;  /* 0x0000008467847209 */ /* 0x000fe40007810000 */
[----:B----4-:R-:W-:Y:S02]  /*4670*/  FSEL R94, R25, -INF , P0 ;  /* 0xff800000195e7808 */ /* 0x010fe40000000000 */
[----:B------:R-:W-:-:S02]  /*4680*/  FMNMX.FTZ R3, R96, R3, !PT ;  /* 0x0000000360037209 */ /* 0x000fc40007810000 */
[----:B------:R-:W-:Y:S02]  /*4690*/  ISETP.GT.AND P0, PT, R2, 0x31, PT ;  /* 0x000000310200780c */ /* 0x000fe40003f04270 */
[----:B------:R-:W-:Y:S02]  /*46a0*/  FMNMX.FTZ R132, R102, R132, !PT ;  /* 0x0000008466847209 */ /* 0x000fe40007810000 */
[----:B------:R-:W-:Y:S02]  /*46b0*/  FMNMX.FTZ R3, R95, R3, !PT ;  /* 0x000000035f037209 */ /* 0x000fe40007810000 */
[----:B------:R-:W-:Y:S02]  /*46c0*/  FSEL R93, R24, -INF , P0 ;  /* 0xff800000185d7808 */ /* 0x000fe40000000000 */
[----:B------:R-:W-:Y:S01]  /*46d0*/  ISETP.GT.AND P0, PT, R2, 0x38, PT ;  /* 0x000000380200780c */ /* 0x000fe20003f04270 */
[----:B------:R-:W-:Y:S01]  /*46e0*/  LDSM.16.MT88.4 R24, [R135+0x100] ;  /* 0x000100008718783b */ /* 0x000fe20000004200 */
[----:B------:R-:W-:-:S02]  /*46f0*/  FMNMX.FTZ R132, R101, R132, !PT ;  /* 0x0000008465847209 */ /* 0x000fc40007810000 */
[----:B------:R-:W-:Y:S02]  /*4700*/  FMNMX.FTZ R3, R94, R3, !PT ;  /* 0x000000035e037209 */ /* 0x000fe40007810000 */
[----:B-1----:R-:W-:Y:S02]  /*4710*/  FSEL R92, R20, -INF , P0 ;  /* 0xff800000145c7808 */ /* 0x002fe40000000000 */
[----:B------:R-:W-:Y:S02]  /*4720*/  FMNMX.FTZ R132, R100, R132, !PT ;  /* 0x0000008464847209 */ /* 0x000fe40007810000 */
[----:B------:R-:W-:Y:S02]  /*4730*/  ISETP.GT.AND P0, PT, R2, 0x39, PT ;  /* 0x000000390200780c */ /* 0x000fe40003f04270 */
[----:B------:R-:W-:Y:S02]  /*4740*/  FMNMX.FTZ R2, R93, R3, !PT ;  /* 0x000000035d027209 */ /* 0x000fe40007810000 */
[----:B------:R-:W-:-:S02]  /*4750*/  FMNMX.FTZ R132, R99, R132, !PT ;  /* 0x0000008463847209 */ /* 0x000fc40007810000 */
[----:B--2---:R-:W-:Y:S02]  /*4760*/  FSEL R91, R15, -INF , P0 ;  /* 0xff8000000f5b7808 */ /* 0x004fe40000000000 */
[----:B------:R-:W-:Y:S01]  /*4770*/  FMNMX.FTZ R2, R92, R2, !PT ;  /* 0x000000025c027209 */ /* 0x000fe20007810000 */
[----:B------:R-:W1:Y:S03]  /*4780*/  SHFL.BFLY PT, R6, R132, 0x2, 0x1f ;  /* 0x0c401f0084067f89 */ /* 0x000e6600000e0000 */
        /* <DEDUP_REMOVED lines=8> */
[----:B------:R-:W-:Y:S01]  /*4810*/  FMUL.FTZ R6, R132, c[0x0][0x2d0] ;  /* 0x0000b40084067a20 */ /* 0x000fe20000410000 */
[----:B--2---:R-:W-:-:S04]  /*4820*/  FMNMX.FTZ R3, R3, R2, !PT ;  /* 0x0000000203037209 */ /* 0x004fc80007810000 */
[----:B------:R-:W-:Y:S02]  /*4830*/  FSEL R6, R6, RZ, P0 ;  /* 0x000000ff06067208 */ /* 0x000fe40000000000 */
[C---:B------:R-:W-:Y:S01]  /*4840*/  FSETP.NEU.FTZ.AND P0, PT, R3.reuse, -INF , PT ;  /* 0xff8000000300780b */ /* 0x040fe20003f1d000 */
[----:B------:R-:W-:Y:S02]  /*4850*/  FMUL.FTZ R2, R3, c[0x0][0x2d0] ;  /* 0x0000b40003027a20 */ /* 0x000fe40000410000 */
[--C-:B------:R-:W-:Y:S02]  /*4860*/  FFMA.FTZ R11, R11, c[0x0][0x2d0], -R6.reuse ;  /* 0x0000b4000b0b7a23 */ /* 0x100fe40000010806 */
[--C-:B------:R-:W-:Y:S01]  /*4870*/  FFMA.FTZ R10, R10, c[0x0][0x2d0], -R6.reuse ;  /* 0x0000b4000a0a7a23 */ /* 0x100fe20000010806 */
[----:B------:R-:W-:Y:S01]  /*4880*/  FSEL R2, R2, RZ, P0 ;  /* 0x000000ff02027208 */ /* 0x000fe20000000000 */
[----:B------:R-:W-:Y:S01]  /*4890*/  MUFU.EX2 R79, R11 ;  /* 0x0000000b004f7308 */ /* 0x000fe20000000800 */
[--C-:B------:R-:W-:Y:S01]  /*48a0*/  FFMA.FTZ R14, R14, c[0x0][0x2d0], -R6.reuse ;  /* 0x0000b4000e0e7a23 */ /* 0x100fe20000010806 */
[----:B------:R-:W-:Y:S01]  /*48b0*/  PLOP3.LUT P0, PT, PT, PT, UP0, 0x40, 0x0 ;  /* 0x000000000000781c */ /* 0x000fe20003f0e808 */
[----:B------:R-:W-:-:S02]  /*48c0*/  FFMA.FTZ R13, R13, c[0x0][0x2d0], -R6 ;  /* 0x0000b4000d0d7a23 */ /* 0x000fc40000010806 */
[--C-:B------:R-:W-:Y:S02]  /*48d0*/  FFMA.FTZ R9, R9, c[0x0][0x2d0], -R2.reuse ;  /* 0x0000b40009097a23 */ /* 0x100fe40000010802 */
[--C-:B------:R-:W-:Y:S01]  /*48e0*/  FFMA.FTZ R4, R8, c[0x0][0x2d0], -R2.reuse ;  /* 0x0000b40008047a23 */ /* 0x100fe20000010802 */
[----:B------:R-:W1:Y:S01]  /*48f0*/  MUFU.EX2 R78, R10 ;  /* 0x0000000a004e7308 */ /* 0x000e620000000800 */
[----:B------:R-:W-:Y:S02]  /*4900*/  FFMA.FTZ R7, R7, c[0x0][0x2d0], -R2 ;  /* 0x0000b40007077a23 */ /* 0x000fe40000010802 */
[----:B------:R-:W-:-:S05]  /*4910*/  FFMA.FTZ R0, R28, c[0x0][0x2d0], -R6 ;  /* 0x0000b4001c007a23 */ /* 0x000fca0000010806 */
[----:B------:R2:W-:Y:S08]  /*4920*/  MUFU.EX2 R77, R9 ;  /* 0x00000009004d7308 */ /* 0x0005f00000000800 */
[----:B------:R3:W-:Y:S01]  /*4930*/  MUFU.EX2 R76, R4 ;  /* 0x00000004004c7308 */ /* 0x0007e20000000800 */
[----:B--2---:R-:W2:Y:S07]  /*4940*/  LDSM.16.MT88.4 R8, [R248+0x100] ;  /* 0x00010000f808783b */ /* 0x004eae0000004200 */
[----:B------:R-:W-:Y:S01]  /*4950*/  MUFU.EX2 R82, R14 ;  /* 0x0000000e00527308 */ /* 0x000fe20000000800 */
[----:B---3--:R-:W-:-:S07]  /*4960*/  FFMA.FTZ R4, R12, c[0x0][0x2d0], -R2 ;  /* 0x0000b4000c047a23 */ /* 0x008fce0000010802 */
[----:B------:R-:W3:Y:S01]  /*4970*/  MUFU.EX2 R85, R13 ;  /* 0x0000000d00557308 */ /* 0x000ee20000000800 */
[----:B-1----:R-:W-:-:S07]  /*4980*/  F2FP.BF16.PACK_AB R12, R78, R79 ;  /* 0x0000004f4e0c723e */ /* 0x002fce00000010ff */
[----:B------:R-:W-:Y:S08]  /*4990*/  MUFU.EX2 R80, R7 ;  /* 0x0000000700507308 */ /* 0x000ff00000000800 */
[----:B------:R1:W4:Y:S01]  /*49a0*/  MUFU.EX2 R84, R4 ;  /* 0x0000000400547308 */ /* 0x0003220000000800 */
[----:B---3--:R-:W-:Y:S02]  /*49b0*/  F2FP.BF16.PACK_AB R14, R85, R82 ;  /* 0x00000052550e723e */ /* 0x008fe400000010ff */
[----:B------:R-:W-:-:S05]  /*49c0*/  F2FP.BF16.PACK_AB R13, R76, R77 ;  /* 0x0000004d4c0d723e */ /* 0x000fca00000010ff */
[----:B------:R3:W-:Y:S01]  /*49d0*/  MUFU.EX2 R89, R0 ;  /* 0x0000000000597308 */ /* 0x0007e20000000800 */
[----:B-1----:R-:W-:Y:S01]  /*49e0*/  FFMA.FTZ R4, R21, c[0x0][0x2d0], -R6 ;  /* 0x0000b40015047a23 */ /* 0x002fe20000010806 */
[----:B----4-:R-:W-:-:S06]  /*49f0*/  F2FP.BF16.PACK_AB R15, R84, R80 ;  /* 0x00000050540f723e */ /* 0x010fcc00000010ff */
[----:B------:R1:W-:Y:S01]  /*4a00*/  MUFU.EX2 R83, R4 ;  /* 0x0000000400537308 */ /* 0x0003e20000000800 */
[----:B---3--:R-:W-:Y:S01]  /*4a10*/  FFMA.FTZ R0, R19, c[0x0][0x2d0], -R2 ;  /* 0x0000b40013007a23 */ /* 0x008fe20000010802 */
[C---:B--2---:R-:W-:Y:S06]  /*4a20*/  HMMA.16816.F32.BF16 R44, R12.reuse, R8, RZ ;  /* 0x000000080c2c723c */ /* 0x044fec00000418ff */
[----:B------:R2:W-:Y:S02]  /*4a30*/  MUFU.EX2 R7, R0 ;  /* 0x0000000000077308 */ /* 0x0005e40000000800 */
[----:B------:R-:W-:Y:S01]  /*4a40*/  HMMA.16816.F32.BF16 R60, R12, R24, RZ ;  /* 0x000000180c3c723c */ /* 0x000fe200000418ff */
[----:B-1----:R-:W-:-:S05]  /*4a50*/  FFMA.FTZ R4, R22, c[0x0][0x2d0], -R6 ;  /* 0x0000b40016047a23 */ /* 0x002fca0000010806 */
[----:B------:R1:W3:Y:S02]  /*4a60*/  MUFU.EX2 R88, R4 ;  /* 0x0000000400587308 */ /* 0x0002e40000000800 */
[----:B------:R-:W-:Y:S01]  /*4a70*/  HMMA.16816.F32.BF16 R52, R12, R26, RZ ;  /* 0x0000001a0c34723c */ /* 0x000fe200000418ff */
[----:B--2---:R-:W-:-:S05]  /*4a80*/  FFMA.FTZ R0, R18, c[0x0][0x2d0], -R2 ;  /* 0x0000b40012007a23 */ /* 0x004fca0000010802 */
[----:B------:R2:W4:Y:S02]  /*4a90*/  MUFU.EX2 R81, R0 ;  /* 0x0000000000517308 */ /* 0x0005240000000800 */
[----:B------:R-:W-:Y:S01]  /*4aa0*/  HMMA.16816.F32.BF16 R24, R12, R48, RZ ;  /* 0x000000300c18723c */ /* 0x000fe200000418ff */
[----:B-1----:R-:W-:-:S07]  /*4ab0*/  FFMA.FTZ R4, R23, c[0x0][0x2d0], -R6 ;  /* 0x0000b40017047a23 */ /* 0x002fce0000010806 */
[----:B------:R-:W-:Y:S01]  /*4ac0*/  HMMA.16816.F32.BF16 R28, R12, R10, RZ ;  /* 0x0000000a0c1c723c */ /* 0x000fe200000418ff */
[----:B---3--:R-:W-:Y:S01]  /*4ad0*/  F2FP.BF16.PACK_AB R8, R88, R83 ;  /* 0x000000535808723e */ /* 0x008fe200000010ff */
[----:B------:R-:W1:Y:S01]  /*4ae0*/  MUFU.EX2 R90, R4 ;  /* 0x00000004005a7308 */ /* 0x000e620000000800 */
[----:B--2---:R-:W-:-:S05]  /*4af0*/  FFMA.FTZ R0, R17, c[0x0][0x2d0], -R2 ;  /* 0x0000b40011007a23 */ /* 0x004fca0000010802 */
[----:B------:R-:W-:Y:S01]  /*4b00*/  HMMA.16816.F32.BF16 R20, R12, R50, RZ ;  /* 0x000000320c14723c */ /* 0x000fe200000418ff */
[----:B----4-:R-:W-:Y:S01]  /*4b10*/  F2FP.BF16.PACK_AB R9, R81, R7 ;  /* 0x000000075109723e */ /* 0x010fe200000010ff */
[----:B------:R-:W-:Y:S01]  /*4b20*/  LDSM.16.MT88.4 R48, [R250+0x2100] ;  /* 0x00210000fa30783b */ /* 0x000fe20000004200 */
[----:B------:R2:W-:Y:S01]  /*4b30*/  MUFU.EX2 R87, R0 ;  /* 0x0000000000577308 */ /* 0x0005e20000000800 */
[----:B-1----:R-:W-:Y:S01]  /*4b40*/  F2FP.BF16.PACK_AB R10, R89, R90 ;  /* 0x0000005a590a723e */ /* 0x002fe200000010ff */
[----:B--2---:R-:W-:-:S03]  /*4b50*/  FFMA.FTZ R0, R16, c[0x0][0x2d0], -R2 ;  /* 0x0000b40010007a23 */ /* 0x004fc60000010802 */
[----:B------:R-:W-:Y:S03]  /*4b60*/  HMMA.16816.F32.BF16 R16, R12, R56, RZ ;  /* 0x000000380c10723c */ /* 0x000fe600000418ff */
[----:B------:R-:W1:Y:S02]  /*4b70*/  MUFU.EX2 R86, R0 ;  /* 0x0000000000567308 */ /* 0x000e640000000800 */
[----:B-1----:R-:W-:-:S07]  /*4b80*/  F2FP.BF16.PACK_AB R11, R86, R87 ;  /* 0x00000057560b723e */ /* 0x002fce00000010ff */
[C---:B------:R-:W-:Y:S01]  /*4b90*/  HMMA.16816.F32.BF16 R108, R8.reuse, R36, R44 ;  /* 0x00000024086c723c */ /* 0x040fe2000004182c */
[----:B------:R-:W1:Y:S07]  /*4ba0*/  LDSM.16.MT88.4 R44, [R135+0x2900] ;  /* 0x00290000872c783b */ /* 0x000e6e0000004200 */
[C---:B------:R-:W-:Y:S08]  /*4bb0*/  HMMA.16816.F32.BF16 R24, R8.reuse, R32, R24 ;  /* 0x000000200818723c */ /* 0x040ff00000041818 */
[C---:B------:R-:W-:Y:S01]  /*4bc0*/  HMMA.16816.F32.BF16 R148, R8.reuse, R38, R28 ;  /* 0x000000260894723c */ /* 0x040fe2000004181c */
[----:B------:R-:W2:Y:S07]  /*4bd0*/  LDSM.16.MT88.4 R36, [R248+0x2900] ;  /* 0x00290000f824783b */ /* 0x000eae0000004200 */
[----:B------:R-:W-:Y:S01]  /*4be0*/  HMMA.16816.F32.BF16 R140, R8, R34, R20 ;  /* 0x00000022088c723c */ /* 0x000fe20000041814 */
[----:B------:R-:W-:Y:S01]  /*4bf0*/  IMAD.MOV.U32 R129, RZ, RZ, R110 ;  /* 0x000000ffff817224 */ /* 0x000fe200078e006e */
[----:B------:R-:W-:Y:S01]  /*4c00*/  MOV R128, R111 ;  /* 0x0000006f00807202 */ /* 0x000fe20000000f00 */
[----:B------:R-:W-:-:S02]  /*4c10*/  IMAD.MOV.U32 R131, RZ, RZ, R108 ;  /* 0x000000ffff837224 */ /* 0x000fc400078e006c */
[----:B------:R-:W-:-:S03]  /*4c20*/  IMAD.MOV.U32 R130, RZ, RZ, R109 ;  /* 0x000000ffff827224 */ /* 0x000fc600078e006d */
[C---:B------:R-:W-:Y:S01]  /*4c30*/  HMMA.16816.F32.BF16 R32, R12.reuse, R58, RZ ;  /* 0x0000003a0c20723c */ /* 0x040fe200000418ff */
[----:B------:R-:W-:Y:S01]  /*4c40*/  IMAD.MOV.U32 R112, RZ, RZ, R25 ;  /* 0x000000ffff707224 */ /* 0x000fe200078e0019 */
[----:B------:R-:W-:Y:S01]  /*4c50*/  LDSM.16.MT88.4 R56, [R251+0x2900] ;  /* 0x00290000fb38783b */ /* 0x000fe20000004200 */
[----:B------:R-:W-:Y:S02]  /*4c60*/  IMAD.MOV.U32 R111, RZ, RZ, R26 ;  /* 0x000000ffff6f7224 */ /* 0x000fe400078e001a */
[----:B------:R-:W-:Y:S02]  /*4c70*/  IMAD.MOV.U32 R110, RZ, RZ, R24 ;  /* 0x000000ffff6e7224 */ /* 0x000fe400078e0018 */
[----:B------:R-:W-:Y:S01]  /*4c80*/  IMAD.MOV.U32 R107, RZ, RZ, R27 ;  /* 0x000000ffff6b7224 */ /* 0x000fe200078e001b */
[----:B------:R-:W-:Y:S08]  /*4c90*/  HMMA.16816.F32.BF16 R28, R12, R64, RZ ;  /* 0x000000400c1c723c */ /* 0x000ff000000418ff */
[C---:B------:R-:W-:Y:S01]  /*4ca0*/  HMMA.16816.F32.BF16 R164, R8.reuse, R40, R60 ;  /* 0x0000002808a4723c */ /* 0x040fe2000004183c */
[----:B------:R-:W-:Y:S07]  /*4cb0*/  LDSM.16.MT88.4 R60, [R135+0x4100] ;  /* 0x00410000873c783b */ /* 0x000fee0000004200 */
[----:B------:R-:W-:Y:S01]  /*4cc0*/  HMMA.16816.F32.BF16 R156, R8, R42, R52 ;  /* 0x0000002a089c723c */ /* 0x000fe20000041834 */
[----:B------:R-:W3:Y:S07]  /*4cd0*/  LDSM.16.MT88.4 R40, [R251+0x2100] ;  /* 0x00210000fb28783b */ /* 0x000eee0000004200 */
[C---:B------:R-:W-:Y:S01]  /*4ce0*/  HMMA.16816.F32.BF16 R24, R12.reuse, R66, RZ ;  /* 0x000000420c18723c */ /* 0x040fe200000418ff */
[----:B------:R-:W-:Y:S07]  /*4cf0*/  LDSM.16.MT88.4 R64, [R135+0x4900] ;  /* 0x004900008740783b */ /* 0x000fee0000004200 */
[----:B------:R-:W-:Y:S08]  /*4d00*/  HMMA.16816.F32.BF16 R20, R12, R72, RZ ;  /* 0x000000480c14723c */ /* 0x000ff000000418ff */
[C---:B------:R-:W-:Y:S08]  /*4d10*/  HMMA.16816.F32.BF16 R52, R8.reuse, R70, R32 ;  /* 0x000000460834723c */ /* 0x040ff00000041820 */
[C---:B-1----:R-:W-:Y:S08]  /*4d20*/  HMMA.16816.F32.BF16 R28, R8.reuse, R44, R28 ;  /* 0x0000002c081c723c */ /* 0x042ff0000004181c */
[C---:B------:R-:W-:Y:S08]  /*4d30*/  HMMA.16816.F32.BF16 R16, R8.reuse, R68, R16 ;  /* 0x000000440810723c */ /* 0x040ff00000041810 */
[----:B------:R-:W-:Y:S01]  /*4d40*/  HMMA.16816.F32.BF16 R24, R8, R46, R24 ;  /* 0x0000002e0818723c */ /* 0x000fe20000041818 */
[----:B------:R-:W-:Y:S01]  /*4d50*/  IMAD.MOV.U32 R109, RZ, RZ, R52 ;  /* 0x000000ffff6d7224 */ /* 0x000fe200078e0034 */
[----:B------:R-:W-:Y:S01]  /*4d60*/  MOV R108, R53 ;  /* 0x00000035006c7202 */ /* 0x000fe20000000f00 */
[----:B------:R-:W-:Y:S01]  /*4d70*/  IMAD.MOV.U32 R5, RZ, RZ, R54 ;  /* 0x000000ffff057224 */ /* 0x000fe200078e0036 */
[----:B------:R-:W-:Y:S01]  /*4d80*/  LDSM.16.MT88.4 R44, [R251+0x4100] ;  /* 0x00410000fb2c783b */ /* 0x000fe20000004200 */
[----:B------:R-:W-:-:S03]  /*4d90*/  IMAD.MOV.U32 R0, RZ, RZ, R55 ;  /* 0x000000ffff007224 */ /* 0x000fc600078e0037 */
[----:B--2---:R-:W-:Y:S01]  /*4da0*/  HMMA.16816.F32.BF16 R20, R8, R36, R20 ;  /* 0x000000240814723c */ /* 0x004fe20000041814 */
[----:B------:R-:W-:Y:S01]  /*4db0*/  IMAD.MOV.U32 R116, RZ, RZ, R28 ;  /* 0x000000ffff747224 */ /* 0x000fe200078e001c */
[----:B------:R-:W-:Y:S01]  /*4dc0*/  MOV R114, R30 ;  /* 0x0000001e00727202 */ /* 0x000fe20000000f00 */
[----:B------:R-:W-:Y:S01]  /*4dd0*/  IMAD.MOV.U32 R115, RZ, RZ, R29 ;  /* 0x000000ffff737224 */ /* 0x000fe200078e001d */
[----:B------:R-:W1:Y:S01]  /*4de0*/  LDSM.16.MT88.4 R52, [R250+0x2900] ;  /* 0x00290000fa34783b */ /* 0x000e620000004200 */
[----:B------:R-:W-:-:S03]  /*4df0*/  IMAD.MOV.U32 R113, RZ, RZ, R31 ;  /* 0x000000ffff717224 */ /* 0x000fc600078e001f */
[C---:B---3--:R-:W-:Y:S01]  /*4e00*/  HMMA.16816.F32.BF16 R32, R12.reuse, R40, RZ ;  /* 0x000000280c20723c */ /* 0x048fe200000418ff */
[----:B------:R-:W-:Y:S01]  /*4e10*/  MOV R178, R16 ;  /* 0x0000001000b27202 */ /* 0x000fe20000000f00 */
[----:B------:R-:W-:Y:S02]  /*4e20*/  IMAD.MOV.U32 R177, RZ, RZ, R17 ;  /* 0x000000ffffb17224 */ /* 0x000fe400078e0011 */
[----:B------:R-:W-:Y:S02]  /*4e30*/  IMAD.MOV.U32 R176, RZ, RZ, R18 ;  /* 0x000000ffffb07224 */ /* 0x000fe400078e0012 */
[----:B------:R-:W-:Y:S02]  /*4e40*/  IMAD.MOV.U32 R4, RZ, RZ, R19 ;  /* 0x000000ffff047224 */ /* 0x000fe400078e0013 */
[----:B------:R-:W-:Y:S01]  /*4e50*/  HMMA.16816.F32.BF16 R28, R12, R42, RZ ;  /* 0x0000002a0c1c723c */ /* 0x000fe200000418ff */
[----:B------:R-:W2:Y:S01]  /*4e60*/  LDSM.16.MT88.4 R40, [R248+0x4100] ;  /* 0x00410000f828783b */ /* 0x000ea20000004200 */
[----:B------:R-:W-:Y:S01]  /*4e70*/  IMAD.MOV.U32 R120, RZ, RZ, R24 ;  /* 0x000000ffff787224 */ /* 0x000fe200078e0018 */
[----:B------:R-:W-:Y:S01]  /*4e80*/  MOV R117, R27 ;  /* 0x0000001b00757202 */ /* 0x000fe20000000f00 */
[----:B------:R-:W-:-:S02]  /*4e90*/  IMAD.MOV.U32 R119, RZ, RZ, R25 ;  /* 0x000000ffff777224 */ /* 0x000fc400078e0019 */
[----:B------:R-:W-:Y:S02]  /*4ea0*/  IMAD.MOV.U32 R118, RZ, RZ, R26 ;  /* 0x000000ffff767224 */ /* 0x000fe400078e001a */
[----:B------:R-:W-:Y:S01]  /*4eb0*/  HMMA.16816.F32.BF16 R16, R12, R74, RZ ;  /* 0x0000004a0c10723c */ /* 0x000fe200000418ff */
[----:B------:R-:W-:Y:S01]  /*4ec0*/  IMAD.MOV.U32 R73, RZ, RZ, R20 ;  /* 0x000000ffff497224 */ /* 0x000fe200078e0014 */
[----:B------:R-:W-:Y:S01]  /*4ed0*/  MOV R36, R23 ;  /* 0x0000001700247202 */ /* 0x000fe20000000f00 */
[----:B------:R-:W-:Y:S02]  /*4ee0*/  IMAD.MOV.U32 R72, RZ, RZ, R21 ;  /* 0x000000ffff487224 */ /* 0x000fe400078e0015 */
[----:B------:R-:W-:-:S03]  /*4ef0*/  IMAD.MOV.U32 R37, RZ, RZ, R22 ;  /* 0x000000ffff257224 */ /* 0x000fc600078e0016 */
[C---:B------:R-:W-:Y:S07]  /*4f00*/  HMMA.16816.F32.BF16 R24, R12.reuse, R48, RZ ;  /* 0x000000300c18723c */ /* 0x040fee00000418ff */
[----:B------:R-:W-:Y:S01]  /*4f10*/  IMAD.MOV.U32 R49, RZ, RZ, R111 ;  /* 0x000000ffff317224 */ /* 0x000fe200078e006f */
[----:B------:R-:W-:Y:S01]  /*4f20*/  HMMA.16816.F32.BF16 R20, R12, R50, RZ ;  /* 0x000000320c14723c */ /* 0x000fe200000418ff */
[----:B------:R-:W-:-:S06]  /*4f30*/  IMAD.MOV.U32 R48, RZ, RZ, R112 ;  /* 0x000000ffff307224 */ /* 0x000fcc00078e0070 */
[----:B------:R-:W-:Y:S01]  /*4f40*/  IMAD.MOV.U32 R51, RZ, RZ, R110 ;  /* 0x000000ffff337224 */ /* 0x000fe200078e006e */
[C---:B------:R-:W-:Y:S01]  /*4f50*/  HMMA.16816.F32.BF16 R180, R8.reuse, R56, R32 ;  /* 0x0000003808b4723c */ /* 0x040fe20000041820 */
[----:B------:R-:W3:Y:S06]  /*4f60*/  LDSM.16.MT88.4 R32, [R248+0x4900] ;  /* 0x00490000f820783b */ /* 0x000eec0000004200 */
[----:B------:R-:W-:Y:S01]  /*4f70*/  IMAD.MOV.U32 R56, RZ, RZ, R73 ;  /* 0x000000ffff387224 */ /* 0x000fe200078e0049 */
[----:B------:R-:W-:Y:S01]  /*4f80*/  HMMA.16816.F32.BF16 R188, R8, R38, R16 ;  /* 0x0000002608bc723c */ /* 0x000fe20000041810 */
[----:B------:R-:W-:-:S07]  /*4f90*/  IMAD.MOV.U32 R57, RZ, RZ, R72 ;  /* 0x000000ffff397224 */ /* 0x000fce00078e0048 */
[----:B------:R-:W-:Y:S07]  /*4fa0*/  HMMA.16816.F32.BF16 R16, R12, R60, RZ ;  /* 0x0000003c0c10723c */ /* 0x000fee00000418ff */
[----:B------:R-:W-:Y:S01]  /*4fb0*/  IMAD.MOV.U32 R60, RZ, RZ, R116 ;  /* 0x000000ffff3c7224 */ /* 0x000fe200078e0074 */
[----:B------:R-:W-:Y:S01]  /*4fc0*/  HMMA.16816.F32.BF16 R68, R8, R58, R28 ;  /* 0x0000003a0844723c */ /* 0x000fe2000004181c */
[----:B------:R-:W-:-:S06]  /*4fd0*/  IMAD.MOV.U32 R61, RZ, RZ, R115 ;  /* 0x000000ffff3d7224 */ /* 0x000fcc00078e0073 */
[----:B------:R-:W-:Y:S01]  /*4fe0*/  IMAD.MOV.U32 R58, RZ, RZ, R37 ;  /* 0x000000ffff3a7224 */ /* 0x000fe200078e0025 */
[----:B------:R-:W-:Y:S01]  /*4ff0*/  MOV R59, R36 ;  /* 0x00000024003b7202 */ /* 0x000fe20000000f00 */
[C---:B-1----:R-:W-:Y:S01]  /*5000*/  HMMA.16816.F32.BF16 R72, R8.reuse, R52, R24 ;  /* 0x000000340848723c */ /* 0x042fe20000041818 */
[----:B------:R-:W1:Y:S06]  /*5010*/  LDSM.16.MT88.4 R36, [R251+0x4900] ;  /* 0x00490000fb24783b */ /* 0x000e6c0000004200 */
[----:B------:R-:W-:Y:S01]  /*5020*/  IMAD.MOV.U32 R52, RZ, RZ, R120 ;  /* 0x000000ffff347224 */ /* 0x000fe200078e0078 */
[----:B------:R-:W-:Y:S01]  /*5030*/  HMMA.16816.F32.BF16 R152, R8, R54, R20 ;  /* 0x000000360898723c */ /* 0x000fe20000041814 */
[----:B------:R-:W-:-:S06]  /*5040*/  IMAD.MOV.U32 R53, RZ, RZ, R119 ;  /* 0x000000ffff357224 */ /* 0x000fcc00078e0077 */
[----:B------:R-:W-:Y:S01]  /*5050*/  IMAD.MOV.U32 R54, RZ, RZ, R118 ;  /* 0x000000ffff367224 */ /* 0x000fe200078e0076 */
[----:B--2---:R-:W-:Y:S01]  /*5060*/  HMMA.16816.F32.BF16 R24, R12, R40, RZ ;  /* 0x000000280c18723c */ /* 0x004fe200000418ff */
[----:B------:R-:W-:-:S07]  /*5070*/  MOV R55, R117 ;  /* 0x0000007500377202 */ /* 0x000fce0000000f00 */
[----:B------:R-:W-:Y:S01]  /*5080*/  HMMA.16816.F32.BF16 R20, R12, R42, RZ ;  /* 0x0000002a0c14723c */ /* 0x000fe200000418ff */
[----:B------:R-:W2:Y:S07]  /*5090*/  LDSM.16.MT88.4 R40, [R250+0x4100] ;  /* 0x00410000fa28783b */ /* 0x000eae0000004200 */
[----:B------:R-:W-:Y:S08]  /*50a0*/  HMMA.16816.F32.BF16 R160, R8, R64, R16 ;  /* 0x0000004008a0723c */ /* 0x000ff00000041810 */
[----:B------:R-:W-:Y:S07]  /*50b0*/  HMMA.16816.F32.BF16 R16, R12, R44, RZ ;  /* 0x0000002c0c10723c */ /* 0x000fee00000418ff */
[----:B------:R-:W-:Y:S01]  /*50c0*/  MOV R44, R109 ;  /* 0x0000006d002c7202 */ /* 0x000fe20000000f00 */
[----:B---3--:R-:W-:Y:S01]  /*50d0*/  HMMA.16816.F32.BF16 R144, R8, R32, R24 ;  /* 0x000000200890723c */ /* 0x008fe20000041818 */
[----:B------:R-:W3:Y:S01]  /*50e0*/  LDSM.16.MT88.4 R24, [R250+0x4900] ;  /* 0x00490000fa18783b */ /* 0x000ee20000004200 */
[----:B------:R-:W-:-:S05]  /*50f0*/  IMAD.MOV.U32 R45, RZ, RZ, R108 ;  /* 0x000000ffff2d7224 */ /* 0x000fca00078e006c */
[--C-:B------:R-:W-:Y:S01]  /*5100*/  FFMA.FTZ R33, R94, c[0x0][0x2d0], -R2.reuse ;  /* 0x0000b4005e217a23 */ /* 0x100fe20000010802 */
[----:B------:R-:W-:Y:S01]  /*5110*/  HMMA.16816.F32.BF16 R28, R12, R62, RZ ;  /* 0x0000003e0c1c723c */ /* 0x000fe200000418ff */
[----:B------:R-:W-:-:S06]  /*5120*/  FFMA.FTZ R32, R93, c[0x0][0x2d0], -R2 ;  /* 0x0000b4005d207a23 */ /* 0x000fcc0000010802 */
[----:B------:R-:W-:Y:S01]  /*5130*/  IMAD.MOV.U32 R62, RZ, RZ, R114 ;  /* 0x000000ffff3e7224 */ /* 0x000fe200078e0072 */
[----:B-1----:R-:W-:Y:S01]  /*5140*/  HMMA.16816.F32.BF16 R136, R8, R36, R16 ;  /* 0x000000240888723c */ /* 0x002fe20000041810 */
[----:B------:R-:W-:-:S06]  /*5150*/  MOV R63, R113 ;  /* 0x00000071003f7202 */ /* 0x000fcc0000000f00 */
[--C-:B------:R-:W-:Y:S01]  /*5160*/  FFMA.FTZ R36, R102, c[0x0][0x2d0], -R6.reuse ;  /* 0x0000b40066247a23 */ /* 0x100fe20000010806 */
[----:B--2---:R-:W-:Y:S01]  /*5170*/  HMMA.16816.F32.BF16 R16, R12, R40, RZ ;  /* 0x000000280c10723c */ /* 0x004fe200000418ff */
[----:B------:R-:W-:Y:S01]  /*5180*/  FFMA.FTZ R37, R101, c[0x0][0x2d0], -R6 ;  /* 0x0000b40065257a23 */ /* 0x000fe20000010806 */
[----:B------:R-:W-:Y:S01]  /*5190*/  MOV R101, R130 ;  /* 0x0000008200657202 */ /* 0x000fe20000000f00 */
[----:B------:R-:W-:-:S05]  /*51a0*/  IMAD.MOV.U32 R102, RZ, RZ, R129 ;  /* 0x000000ffff667224 */ /* 0x000fca00078e0081 */
[C---:B------:R-:W-:Y:S07]  /*51b0*/  HMMA.16816.F32.BF16 R120, R8.reuse, R34, R20 ;  /* 0x000000220878723c */ /* 0x040fee0000041814 */
[--C-:B------:R-:W-:Y:S01]  /*51c0*/  FFMA.FTZ R35, R92, c[0x0][0x2d0], -R2.reuse ;  /* 0x0000b4005c237a23 */ /* 0x100fe20000010802 */
[----:B------:R-:W-:Y:S01]  /*51d0*/  HMMA.16816.F32.BF16 R124, R8, R66, R28 ;  /* 0x00000042087c723c */ /* 0x000fe2000004181c */
[----:B------:R-:W1:Y:S01]  /*51e0*/  LDSM.16.MT88.4 R28, [R135+0x6100] ;  /* 0x00610000871c783b */ /* 0x000e620000004200 */
[----:B------:R-:W-:-:S06]  /*51f0*/  FFMA.FTZ R34, R91, c[0x0][0x2d0], -R2 ;  /* 0x0000b4005b227a23 */ /* 0x000fcc0000010802 */
[----:B------:R-:W-:Y:S07]  /*5200*/  HMMA.16816.F32.BF16 R20, R12, R46, RZ ;  /* 0x0000002e0c14723c */ /* 0x000fee00000418ff */
[----:B------:R-:W-:Y:S01]  /*5210*/  IMAD.MOV.U32 R46, RZ, RZ, R5 ;  /* 0x000000ffff2e7224 */ /* 0x000fe200078e0005 */
[----:B---3--:R-:W-:Y:S01]  /*5220*/  HMMA.16816.F32.BF16 R116, R8, R24, R16 ;  /* 0x000000180874723c */ /* 0x008fe20000041810 */
[----:B------:R-:W-:Y:S02]  /*5230*/  IMAD.MOV.U32 R47, RZ, RZ, R0 ;  /* 0x000000ffff2f7224 */ /* 0x000fe400078e0000 */
[----:B------:R-:W-:-:S02]  /*5240*/  FADD.FTZ R0, R79, R78 ;  /* 0x0000004e4f007221 */ /* 0x000fc40000010000 */
[----:B------:R-:W-:Y:S01]  /*5250*/  FADD.FTZ R5, R77, R76 ;  /* 0x0000004c4d057221 */ /* 0x000fe20000010000 */
[----:B------:R-:W-:Y:S01]  /*5260*/  MOV R76, R178 ;  /* 0x000000b2004c7202 */ /* 0x000fe20000000f00 */
[----:B------:R-:W-:Y:S01]  /*5270*/  IMAD.MOV.U32 R77, RZ, RZ, R177 ;  /* 0x000000ffff4d7224 */ /* 0x000fe200078e00b1 */
[----:B------:R-:W-:Y:S01]  /*5280*/  HMMA.16816.F32.BF16 R16, R12, R42, RZ ;  /* 0x0000002a0c10723c */ /* 0x000fe200000418ff */
[----:B------:R-:W-:Y:S02]  /*5290*/  IMAD.MOV.U32 R78, RZ, RZ, R176 ;  /* 0x000000ffff4e7224 */ /* 0x000fe400078e00b0 */
[----:B------:R-:W-:Y:S02]  /*52a0*/  FADD.FTZ R0, R82, R0 ;  /* 0x0000000052007221 */ /* 0x000fe40000010000 */
[----:B------:R-:W-:Y:S02]  /*52b0*/  IMAD.MOV.U32 R79, RZ, RZ, R4 ;  /* 0x000000ffff4f7224 */ /* 0x000fe400078e0004 */
[----:B------:R-:W-:Y:S01]  /*52c0*/  FADD.FTZ R5, R80, R5 ;  /* 0x0000000550057221 */ /* 0x000fe20000010000 */
[----:B------:R-:W-:Y:S01]  /*52d0*/  HMMA.16816.F32.BF16 R108, R8, R38, R20 ;  /* 0x00000026086c723c */ /* 0x000fe20000041814 */
[----:B------:R-:W2:Y:S01]  /*52e0*/  LDSM.16.MT88.4 R20, [R135+0x6900] ;  /* 0x006900008714783b */ /* 0x000ea20000004200 */
[----:B------:R-:W-:-:S02]  /*52f0*/  FADD.FTZ R4, R85, R0 ;  /* 0x0000000055047221 */ /* 0x000fc40000010000 */
[----:B------:R-:W-:Y:S02]  /*5300*/  FADD.FTZ R0, R84, R5 ;  /* 0x0000000554007221 */ /* 0x000fe40000010000 */
[----:B------:R-:W-:Y:S02]  /*5310*/  FADD.FTZ R4, R83, R4 ;  /* 0x0000000453047221 */ /* 0x000fe40000010000 */
[----:B------:R-:W-:Y:S02]  /*5320*/  FADD.FTZ R0, R7, R0 ;  /* 0x0000000007007221 */ /* 0x000fe40000010000 */
[--C-:B------:R-:W-:Y:S02]  /*5330*/  FFMA.FTZ R24, R106, c[0x0][0x2d0], -R6.reuse ;  /* 0x0000b4006a187a23 */ /* 0x100fe40000010806 */
[--C-:B------:R-:W-:Y:S02]  /*5340*/  FFMA.FTZ R38, R100, c[0x0][0x2d0], -R6.reuse ;  /* 0x0000b40064267a23 */ /* 0x100fe40000010806 */
[----:B------:R-:W-:-:S02]  /*5350*/  FFMA.FTZ R39, R99, c[0x0][0x2d0], -R6 ;  /* 0x0000b40063277a23 */ /* 0x000fc40000010806 */
[----:B------:R-:W-:Y:S01]  /*5360*/  HMMA.16816.F32.BF16 R112, R8, R26, R16 ;  /* 0x0000001a0870723c */ /* 0x000fe20000041810 */
[----:B------:R-:W-:Y:S02]  /*5370*/  FADD.FTZ R25, R88, R4 ;  /* 0x0000000458197221 */ /* 0x000fe40000010000 */
[----:B------:R-:W-:Y:S02]  /*5380*/  IMAD.MOV.U32 R106, RZ, RZ, R49 ;  /* 0x000000ffff6a7224 */ /* 0x000fe400078e0031 */
[----:B------:R-:W-:Y:S02]  /*5390*/  IMAD.MOV.U32 R100, RZ, RZ, R131 ;  /* 0x000000ffff647224 */ /* 0x000fe400078e0083 */
[----:B------:R-:W-:Y:S01]  /*53a0*/  FFMA.FTZ R26, R105, c[0x0][0x2d0], -R6 ;  /* 0x0000b400691a7a23 */ /* 0x000fe20000010806 */
[----:B-1----:R-:W-:Y:S01]  /*53b0*/  HMMA.16816.F32.BF16 R16, R12, R28, RZ ;  /* 0x0000001c0c10723c */ /* 0x002fe200000418ff */
[----:B------:R-:W-:Y:S02]  /*53c0*/  FADD.FTZ R27, R81, R0 ;  /* 0x00000000511b7221 */ /* 0x000fe40000010000 */
[----:B------:R-:W-:Y:S01]  /*53d0*/  MUFU.EX2 R0, R26 ;  /* 0x0000001a00007308 */ /* 0x000fe20000000800 */
[----:B------:R-:W-:-:S03]  /*53e0*/  IMAD.MOV.U32 R105, RZ, RZ, R48 ;  /* 0x000000ffff697224 */ /* 0x000fc600078e0030 */
[--C-:B------:R-:W-:Y:S01]  /*53f0*/  FFMA.FTZ R28, R104, c[0x0][0x2d0], -R6.reuse ;  /* 0x0000b400681c7a23 */ /* 0x100fe20000010806 */
[----:B------:R-:W-:Y:S01]  /*5400*/  MOV R104, R51 ;  /* 0x0000003300687202 */ /* 0x000fe20000000f00 */
[----:B------:R-:W-:Y:S02]  /*5410*/  FFMA.FTZ R29, R103, c[0x0][0x2d0], -R6 ;  /* 0x0000b400671d7a23 */ /* 0x000fe40000010806 */
[----:B------:R-:W-:Y:S11]  /*5420*/  IMAD.MOV.U32 R103, RZ, RZ, R128 ;  /* 0x000000ffff677224 */ /* 0x000ff600078e0080 */
[----:B------:R-:W-:Y:S02]  /*5430*/  @!UPT UIADD3 URZ, URZ, URZ, URZ ;  /* 0x0000003f3f3ff290 */ /* 0x000fe4000fffe03f */
[----:B--2---:R-:W-:Y:S08]  /*5440*/  HMMA.16816.F32.BF16 R184, R8, R20, R16 ;  /* 0x0000001408b8723c */ /* 0x004ff00000041810 */
[----:B------:R-:W-:Y:S07]  /*5450*/  HMMA.16816.F32.BF16 R16, R12, R30, RZ ;  /* 0x0000001e0c10723c */ /* 0x000fee00000418ff */
[----:B------:R-:W-:-:S02]  /*5460*/  FFMA.FTZ R31, R96, c[0x0][0x2d0], -R2 ;  /* 0x0000b400601f7a23 */ /* 0x000fc40000010802 */
[--C-:B------:R-:W-:Y:S11]  /*5470*/  FFMA.FTZ R30, R95, c[0x0][0x2d0], -R2.reuse ;  /* 0x0000b4005f1e7a23 */ /* 0x100ff60000010802 */
[----:B------:R-:W-:Y:S04]  /*5480*/  @!UPT UIADD3 URZ, URZ, URZ, URZ ;  /* 0x0000003f3f3ff290 */ /* 0x000fe8000fffe03f */
[----:B------:R-:W-:Y:S01]  /*5490*/  HMMA.16816.F32.BF16 R176, R8, R22, R16 ;  /* 0x0000001608b0723c */ /* 0x000fe20000041810 */
[----:B------:R-:W1:Y:S04]  /*54a0*/  LDSM.16.MT88.4 R20, [R248+0x6100] ;  /* 0x00610000f814783b */ /* 0x000e680000004200 */
[----:B------:R-:W2:Y:S03]  /*54b0*/  LDSM.16.MT88.4 R16, [R248+0x6900] ;  /* 0x00690000f810783b */ /* 0x000ea60000004200 */
[C---:B-1----:R-:W-:Y:S08]  /*54c0*/  HMMA.16816.F32.BF16 R4, R12.reuse, R20, RZ ;  /* 0x000000140c04723c */ /* 0x042ff000000418ff */
[----:B------:R-:W-:Y:S11]  /*54d0*/  HMMA.16816.F32.BF16 R20, R12, R22, RZ ;  /* 0x000000160c14723c */ /* 0x000ff600000418ff */
[----:B------:R-:W-:Y:S05]  /*54e0*/  @!UPT UIADD3 URZ, URZ, URZ, URZ ;  /* 0x0000003f3f3ff290 */ /* 0x000fea000fffe03f */
[C---:B--2---:R-:W-:Y:S01]  /*54f0*/  HMMA.16816.F32.BF16 R80, R8.reuse, R16, R4 ;  /* 0x000000100850723c */ /* 0x044fe20000041804 */
[----:B------:R1:W2:Y:S06]  /*5500*/  MUFU.EX2 R4, R24 ;  /* 0x0000001800047308 */ /* 0x0002ac0000000800 */
[----:B------:R-:W-:Y:S01]  /*5510*/  FADD.FTZ R5, R90, R25 ;  /* 0x000000195a057221 */ /* 0x000fe20000010000 */
[----:B------:R-:W-:Y:S01]  /*5520*/  HMMA.16816.F32.BF16 R64, R8, R18, R20 ;  /* 0x000000120840723c */ /* 0x000fe20000041814 */
[----:B------:R-:W-:Y:S01]  /*5530*/  FADD.FTZ R17, R87, R27 ;  /* 0x0000001b57117221 */ /* 0x000fe20000010000 */
[----:B------:R-:W3:Y:S01]  /*5540*/  MUFU.EX2 R16, R28 ;  /* 0x0000001c00107308 */ /* 0x000ee20000000800 */
[--C-:B------:R-:W-:Y:S01]  /*5550*/  FFMA.FTZ R6, R98, c[0x0][0x2d0], -R2.reuse ;  /* 0x0000b40062067a23 */ /* 0x100fe20000010802 */
[----:B------:R-:W-:Y:S03]  /*5560*/  LDSM.16.MT88.4 R20, [R251+0x6900] ;  /* 0x00690000fb14783b */ /* 0x000fe60000004200 */
[----:B------:R-:W-:Y:S01]  /*5570*/  FADD.FTZ R18, R89, R5 ;  /* 0x0000000559127221 */ /* 0x000fe20000010000 */
[----:B-1----:R-:W1:Y:S01]  /*5580*/  LDSM.16.MT88.4 R24, [R251+0x6100] ;  /* 0x00610000fb18783b */ /* 0x002e620000004200 */
[----:B------:R-:W-:Y:S01]  /*5590*/  FFMA.FTZ R5, R97, c[0x0][0x2d0], -R2 ;  /* 0x0000b40061057a23 */ /* 0x000fe20000010802 */
[----:B------:R-:W4:Y:S01]  /*55a0*/  MUFU.EX2 R6, R6 ;  /* 0x0000000600067308 */ /* 0x000f220000000800 */
[----:B------:R-:W-:-:S02]  /*55b0*/  FADD.FTZ R19, R86, R17 ;  /* 0x0000001156137221 */ /* 0x000fc40000010000 */
[----:B--2---:R-:W-:Y:S01]  /*55c0*/  FADD.FTZ R17, R4, R18 ;  /* 0x0000001204117221 */ /* 0x004fe20000010000 */
[----:B------:R-:W-:-:S03]  /*55d0*/  F2FP.BF16.PACK_AB R4, R0, R4 ;  /* 0x000000040004723e */ /* 0x000fc600000010ff */
[----:B------:R-:W-:Y:S01]  /*55e0*/  FADD.FTZ R2, R0, R17 ;  /* 0x0000001100027221 */ /* 0x000fe20000010000 */
[----:B------:R-:W2:Y:S03]  /*55f0*/  MUFU.EX2 R5, R5 ;  /* 0x0000000500057308 */ /* 0x000ea60000000800 */
[----:B---3--:R-:W-:-:S05]  /*5600*/  FADD.FTZ R2, R16, R2 ;  /* 0x0000000210027221 */ /* 0x008fca0000010000 */
[----:B------:R2:W3:Y:S01]  /*5610*/  MUFU.EX2 R7, R29 ;  /* 0x0000001d00077308 */ /* 0x0004e20000000800 */
[----:B----4-:R-:W-:-:S04]  /*5620*/  FADD.FTZ R0, R6, R19 ;  /* 0x0000001306007221 */ /* 0x010fc80000010000 */
[C---:B--2---:R-:W-:Y:S01]  /*5630*/  FADD.FTZ R29, R5.reuse, R0 ;  /* 0x00000000051d7221 */ /* 0x044fe20000010000 */
[----:B------:R-:W-:Y:S01]  /*5640*/  F2FP.BF16.PACK_AB R5, R5, R6 ;  /* 0x000000060505723e */ /* 0x000fe200000010ff */
[C---:B---3--:R-:W-:Y:S01]  /*5650*/  FADD.FTZ R28, R7.reuse, R2 ;  /* 0x00000002071c7221 */ /* 0x048fe20000010000 */
[----:B------:R-:W-:Y:S01]  /*5660*/  F2FP.BF16.PACK_AB R6, R7, R16 ;  /* 0x000000100706723e */ /* 0x000fe200000010ff */
[----:B------:R-:W2:Y:S01]  /*5670*/  MUFU.EX2 R2, R31 ;  /* 0x0000001f00027308 */ /* 0x000ea20000000800 */
[C---:B-1----:R-:W-:Y:S07]  /*5680*/  HMMA.16816.F32.BF16 R16, R12.reuse, R24, RZ ;  /* 0x000000180c10723c */ /* 0x042fee00000418ff */
[----:B------:R-:W1:Y:S01]  /*5690*/  MUFU.EX2 R0, R30 ;  /* 0x0000001e00007308 */ /* 0x000e620000000800 */
[----:B------:R-:W-:Y:S01]  /*56a0*/  HMMA.16816.F32.BF16 R24, R12, R26, RZ ;  /* 0x0000001a0c18723c */ /* 0x000fe200000418ff */
[----:B--2---:R-:W-:Y:S11]  /*56b0*/  FADD.FTZ R7, R2, R29 ;  /* 0x0000001d02077221 */ /* 0x004ff60000010000 */
[----:B------:R-:W-:Y:S04]  /*56c0*/  @!UPT UIADD3 URZ, URZ, URZ, URZ ;  /* 0x0000003f3f3ff290 */ /* 0x000fe8000fffe03f */
[C---:B------:R-:W-:Y:S01]  /*56d0*/  HMMA.16816.F32.BF16 R48, R8.reuse, R20, R16 ;  /* 0x000000140830723c */ /* 0x040fe20000041810 */
[----:B------:R-:W2:Y:S07]  /*56e0*/  MUFU.EX2 R17, R36 ;  /* 0x0000002400117308 */ /* 0x000eae0000000800 */
[----:B------:R-:W-:Y:S01]  /*56f0*/  HMMA.16816.F32.BF16 R40, R8, R22, R24 ;  /* 0x000000160828723c */ /* 0x000fe20000041818 */
[----:B------:R-:W3:Y:S06]  /*5700*/  MUFU.EX2 R16, R37 ;  /* 0x0000002500107308 */ /* 0x000eec0000000800 */
[C---:B-1----:R-:W-:Y:S01]  /*5710*/  FADD.FTZ R23, R0.reuse, R7 ;  /* 0x0000000700177221 */ /* 0x042fe20000010000 */
[----:B------:R-:W-:Y:S01]  /*5720*/  F2FP.BF16.PACK_AB R7, R0, R2 ;  /* 0x000000020007723e */ /* 0x000fe200000010ff */
[----:B------:R-:W1:Y:S01]  /*5730*/  MUFU.EX2 R19, R33 ;  /* 0x0000002100137308 */ /* 0x000e620000000800 */
[----:B--2---:R-:W-:-:S07]  /*5740*/  FADD.FTZ R22, R17, R28 ;  /* 0x0000001c11167221 */ /* 0x004fce0000010000 */
[----:B------:R-:W2:Y:S01]  /*5750*/  MUFU.EX2 R21, R38 ;  /* 0x0000002600157308 */ /* 0x000ea20000000800 */
[C---:B---3--:R-:W-:Y:S01]  /*5760*/  FADD.FTZ R2, R16.reuse, R22 ;  /* 0x0000001610027221 */ /* 0x048fe20000010000 */
[----:B------:R-:W-:-:S06]  /*5770*/  F2FP.BF16.PACK_AB R128, R16, R17 ;  /* 0x000000111080723e */ /* 0x000fcc00000010ff */
[----:B------:R-:W3:Y:S01]  /*5780*/  MUFU.EX2 R18, R32 ;  /* 0x0000002000127308 */ /* 0x000ee20000000800 */
[----:B-1----:R-:W-:-:S07]  /*5790*/  FADD.FTZ R0, R19, R23 ;  /* 0x0000001713007221 */ /* 0x002fce0000010000 */
[----:B------:R-:W1:Y:S01]  /*57a0*/  MUFU.EX2 R20, R39 ;  /* 0x0000002700147308 */ /* 0x000e620000000800 */
[----:B--2---:R-:W-:Y:S02]  /*57b0*/  FADD.FTZ R2, R21, R2 ;  /* 0x0000000215027221 */ /* 0x004fe40000010000 */
[C---:B---3--:R-:W-:Y:S01]  /*57c0*/  FADD.FTZ R16, R18.reuse, R0 ;  /* 0x0000000012107221 */ /* 0x048fe20000010000 */
[----:B------:R-:W-:Y:S01]  /*57d0*/  F2FP.BF16.PACK_AB R129, R18, R19 ;  /* 0x000000131281723e */ /* 0x000fe200000010ff */
[C---:B-1----:R-:W-:Y:S01]  /*57e0*/  FADD.FTZ R0, R20.reuse, R2 ;  /* 0x0000000214007221 */ /* 0x042fe20000010000 */
[----:B------:R-:W-:Y:S02]  /*57f0*/  F2FP.BF16.PACK_AB R130, R20, R21 ;  /* 0x000000151482723e */ /* 0x000fe400000010ff */
[----:B------:R-:W1:Y:S01]  /*5800*/  MUFU.EX2 R2, R35 ;  /* 0x0000002300027308 */ /* 0x000e620000000800 */
[----:B------:R-:W2:Y:S04]  /*5810*/  LDSM.16.MT88.4 R20, [R250+0x6100] ;  /* 0x00610000fa14783b */ /* 0x000ea80000004200 */
[----:B------:R3:W-:Y:S01]  /*5820*/  STL [R1+0xa4], R0 ;  /* 0x0000a40001007387 */ /* 0x0007e20000100800 */
[----:B-1----:R-:W-:-:S02]  /*5830*/  FADD.FTZ R16, R2, R16 ;  /* 0x0000001002107221 */ /* 0x002fc40000010000 */
[----:B---3--:R-:W1:Y:S01]  /*5840*/  MUFU.EX2 R0, R34 ;  /* 0x0000002200007308 */ /* 0x008e620000000800 */
[----:B--2---:R-:W-:Y:S01]  /*5850*/  HMMA.16816.F32.BF16 R24, R12, R20, RZ ;  /* 0x000000140c18723c */ /* 0x004fe200000418ff */
[C---:B-1----:R-:W-:Y:S01]  /*5860*/  FADD.FTZ R16, R0.reuse, R16 ;  /* 0x0000001000107221 */ /* 0x042fe20000010000 */
[----:B------:R-:W-:-:S06]  /*5870*/  F2FP.BF16.PACK_AB R131, R0, R2 ;  /* 0x000000020083723e */ /* 0x000fcc00000010ff */
[----:B------:R-:W-:Y:S01]  /*5880*/  HMMA.16816.F32.BF16 R12, R12, R22, RZ ;  /* 0x000000160c0c723c */ /* 0x000fe200000418ff */
[----:B------:R-:W-:Y:S04]  /*5890*/  STL [R1+0x9c], R16 ;  /* 0x00009c1001007387 */ /* 0x000fe80000100800 */
[----:B------:R-:W1:Y:S11]  /*58a0*/  LDSM.16.MT88.4 R16, [R250+0x6900] ;  /* 0x00690000fa10783b */ /* 0x000e760000004200 */
[C---:B-1----:R-:W-:Y:S08]  /*58b0*/  HMMA.16816.F32.BF16 R24, R8.reuse, R16, R24 ;  /* 0x000000100818723c */ /* 0x042ff00000041818 */
[----:B------:R-:W-:Y:S01]  /*58c0*/  HMMA.16816.F32.BF16 R12, R8, R18, R12 ;  /* 0x00000012080c723c */ /* 0x000fe2000004180c */
        /* <DEDUP_REMOVED lines=25> */
[----:B------:R-:W2:Y:S03]  /*5a60*/  LDSM.16.MT88.4 R152, [R248+0x1900] ;  /* 0x00190000f898783b */ /* 0x000ea60000004200 */
[C---:B-1----:R-:W-:Y:S01]  /*5a70*/  HMMA.16816.F32.BF16 R84, R4.reuse, R8, R160 ;  /* 0x000000080454723c */ /* 0x042fe200000418a0 */
[----:B------:R-:W1:Y:S07]  /*5a80*/  LDSM.16.MT88.4 R160, [R135+0x1900] ;  /* 0x0019000087a0783b */ /* 0x000e6e0000004200 */
[----:B------:R-:W-:Y:S01]  /*5a90*/  HMMA.16816.F32.BF16 R88, R4, R10, R124 ;  /* 0x0000000a0458723c */ /* 0x000fe2000004187c */
[----:B------:R-:W3:Y:S07]  /*5aa0*/  LDSM.16.MT88.4 R8, [R248+0x5100] ;  /* 0x00510000f808783b */ /* 0x000eee0000004200 */
[C---:B--2---:R-:W-:Y:S08]  /*5ab0*/  HMMA.16816.F32.BF16 R156, R128.reuse, R152, R156 ;  /* 0x00000098809c723c */ /* 0x044ff0000004189c */
[C---:B------:R-:W-:Y:S08]  /*5ac0*/  HMMA.16816.F32.BF16 R152, R128.reuse, R154, R20 ;  /* 0x0000009a8098723c */ /* 0x040ff00000041814 */
[----:B-1----:R-:W-:Y:S08]  /*5ad0*/  HMMA.16816.F32.BF16 R164, R128, R160, R164 ;  /* 0x000000a080a4723c */ /* 0x002ff000000418a4 */
[C---:B---3--:R-:W-:Y:S01]  /*5ae0*/  HMMA.16816.F32.BF16 R92, R4.reuse, R8, R144 ;  /* 0x00000008045c723c */ /* 0x048fe20000041890 */
[----:B------:R-:W1:Y:S07]  /*5af0*/  LDSM.16.MT88.4 R144, [R251+0x1900] ;  /* 0x00190000fb90783b */ /* 0x000e6e0000004200 */
[----:B------:R-:W-:Y:S01]  /*5b00*/  HMMA.16816.F32.BF16 R96, R4, R10, R120 ;  /* 0x0000000a0460723c */ /* 0x000fe20000041878 */
[----:B------:R-:W2:Y:S07]  /*5b10*/  LDSM.16.MT88.4 R8, [R251+0x5100] ;  /* 0x00510000fb08783b */ /* 0x000eae0000004200 */
[C---:B------:R-:W-:Y:S08]  /*5b20*/  HMMA.16816.F32.BF16 R160, R128.reuse, R162, R16 ;  /* 0x000000a280a0723c */ /* 0x040ff00000041810 */
[----:B-1----:R-:W-:Y:S08]  /*5b30*/  HMMA.16816.F32.BF16 R148, R128, R144, R148 ;  /* 0x000000908094723c */ /* 0x002ff00000041894 */
[C---:B--2---:R-:W-:Y:S01]  /*5b40*/  HMMA.16816.F32.BF16 R100, R4.reuse, R8, R136 ;  /* 0x000000080464723c */ /* 0x044fe20000041888 */
[----:B------:R-:W1:Y:S07]  /*5b50*/  LDSM.16.MT88.4 R136, [R250+0x1900] ;  /* 0x00190000fa88783b */ /* 0x000e6e0000004200 */
[----:B------:R-:W-:Y:S01]  /*5b60*/  HMMA.16816.F32.BF16 R104, R4, R10, R108 ;  /* 0x0000000a0468723c */ /* 0x000fe2000004186c */
[----:B------:R-:W2:Y:S07]  /*5b70*/  LDSM.16.MT88.4 R8, [R250+0x5100] ;  /* 0x00510000fa08783b */ /* 0x000eae0000004200 */
[C---:B------:R-:W-:Y:S08]  /*5b80*/  HMMA.16816.F32.BF16 R144, R128.reuse, R146, R28 ;  /* 0x000000928090723c */ /* 0x040ff0000004181c */
[----:B-1----:R-:W-:Y:S08]  /*5b90*/  HMMA.16816.F32.BF16 R140, R128, R136, R140 ;  /* 0x00000088808c723c */ /* 0x002ff0000004188c */
[C---:B--2---:R-:W-:Y:S08]  /*5ba0*/  HMMA.16816.F32.BF16 R108, R4.reuse, R8, R116 ;  /* 0x00000008046c723c */ /* 0x044ff00000041874 */
[----:B------:R-:W-:Y:S01]  /*5bb0*/  HMMA.16816.F32.BF16 R112, R4, R10, R112 ;  /* 0x0000000a0470723c */ /* 0x000fe20000041870 */
[----:B------:R-:W1:Y:S07]  /*5bc0*/  LDSM.16.MT88.4 R8, [R135+0x7100] ;  /* 0x007100008708783b */ /* 0x000e6e0000004200 */
[----:B------:R-:W-:Y:S08]  /*5bd0*/  HMMA.16816.F32.BF16 R136, R128, R138, R32 ;  /* 0x0000008a8088723c */ /* 0x000ff00000041820 */
[C---:B-1----:R-:W-:Y:S08]  /*5be0*/  HMMA.16816.F32.BF16 R184, R4.reuse, R8, R184 ;  /* 0x0000000804b8723c */ /* 0x042ff000000418b8 */
[C---:B------:R-:W-:Y:S01]  /*5bf0*/  HMMA.16816.F32.BF16 R176, R4.reuse, R10, R176 ;  /* 0x0000000a04b0723c */ /* 0x040fe200000418b0 */
[----:B------:R-:W1:Y:S07]  /*5c00*/  LDSM.16.MT88.4 R8, [R248+0x7100] ;  /* 0x00710000f808783b */ /* 0x000e6e0000004200 */
[C---:B-1----:R-:W-:Y:S01]  /*5c10*/  HMMA.16816.F32.BF16 R120, R4.reuse, R8, R80 ;  /* 0x000000080478723c */ /* 0x042fe20000041850 */
[----:B------:R-:W-:Y:S07]  /*5c20*/  LDSM.16.MT88.4 R80, [R248+0x5900] ;  /* 0x00590000f850783b */ /* 0x000fee0000004200 */
[C---:B------:R-:W-:Y:S01]  /*5c30*/  HMMA.16816.F32.BF16 R116, R4.reuse, R10, R64 ;  /* 0x0000000a0474723c */ /* 0x040fe20000041840 */
[----:B------:R-:W1:Y:S04]  /*5c40*/  LDSM.16.MT88.4 R8, [R251+0x7100] ;  /* 0x00710000fb08783b */ /* 0x000e680000004200 */
[----:B------:R-:W-:Y:S03]  /*5c50*/  LDSM.16.MT88.4 R64, [R250+0x3900] ;  /* 0x00390000fa40783b */ /* 0x000fe60000004200 */
[C---:B-1----:R-:W-:Y:S01]  /*5c60*/  HMMA.16816.F32.BF16 R124, R4.reuse, R10, R40 ;  /* 0x0000000a047c723c */ /* 0x042fe20000041828 */
[----:B------:R-:W1:Y:S07]  /*5c70*/  LDSM.16.MT88.4 R40, [R135+0x3900] ;  /* 0x003900008728783b */ /* 0x000e6e0000004200 */
[----:B------:R-:W-:Y:S01]  /*5c80*/  HMMA.16816.F32.BF16 R180, R4, R8, R48 ;  /* 0x0000000804b4723c */ /* 0x000fe20000041830 */
[----:B------:R-:W2:Y:S04]  /*5c90*/  LDSM.16.MT88.4 R48, [R248+0x3900] ;  /* 0x00390000f830783b */ /* 0x000ea80000004200 */
[----:B------:R-:W3:Y:S03]  /*5ca0*/  LDSM.16.MT88.4 R8, [R250+0x7100] ;  /* 0x00710000fa08783b */ /* 0x000ee60000004200 */
[C---:B-1----:R-:W-:Y:S08]  /*5cb0*/  HMMA.16816.F32.BF16 R36, R128.reuse, R40, R36 ;  /* 0x000000288024723c */ /* 0x042ff00000041824 */
[C---:B------:R-:W-:Y:S08]  /*5cc0*/  HMMA.16816.F32.BF16 R40, R128.reuse, R42, R44 ;  /* 0x0000002a8028723c */ /* 0x040ff0000004182c */
[C---:B--2---:R-:W-:Y:S08]  /*5cd0*/  HMMA.16816.F32.BF16 R44, R128.reuse, R48, R52 ;  /* 0x00000030802c723c */ /* 0x044ff00000041834 */
[----:B------:R-:W-:Y:S01]  /*5ce0*/  HMMA.16816.F32.BF16 R48, R128, R50, R56 ;  /* 0x000000328030723c */ /* 0x000fe20000041838 */
[----:B------:R-:W1:Y:S07]  /*5cf0*/  LDSM.16.MT88.4 R56, [R251+0x3900] ;  /* 0x00390000fb38783b */ /* 0x000e6e0000004200 */
[C---:B---3--:R-:W-:Y:S08]  /*5d00*/  HMMA.16816.F32.BF16 R24, R4.reuse, R8, R24 ;  /* 0x000000080418723c */ /* 0x048ff00000041818 */
[----:B------:R-:W-:Y:S01]  /*5d10*/  HMMA.16816.F32.BF16 R12, R4, R10, R12 ;  /* 0x0000000a040c723c */ /* 0x000fe2000004180c */
[----:B------:R-:W-:Y:S07]  /*5d20*/  LDSM.16.MT88.4 R4, [R250+0x7900] ;  /* 0x00790000fa04783b */ /* 0x000fee0000004200 */
[C---:B-1----:R-:W-:Y:S08]  /*5d30*/  HMMA.16816.F32.BF16 R52, R128.reuse, R56, R60 ;  /* 0x000000388034723c */ /* 0x042ff0000004183c */
[C---:B------:R-:W-:Y:S01]  /*5d40*/  HMMA.16816.F32.BF16 R60, R128.reuse, R64, R72 ;  /* 0x00000040803c723c */ /* 0x040fe20000041848 */
[----:B------:R-:W1:Y:S07]  /*5d50*/  LDSM.16.MT88.4 R72, [R135+0x5900] ;  /* 0x005900008748783b */ /* 0x000e6e0000004200 */
[C---:B------:R-:W-:Y:S08]  /*5d60*/  HMMA.16816.F32.BF16 R64, R128.reuse, R66, R76 ;  /* 0x000000428040723c */ /* 0x040ff0000004184c */
[C---:B------:R-:W-:Y:S08]  /*5d70*/  HMMA.16816.F32.BF16 R76, R128.reuse, R80, R92 ;  /* 0x00000050804c723c */ /* 0x040ff0000004185c */
[C---:B------:R-:W-:Y:S01]  /*5d80*/  HMMA.16816.F32.BF16 R80, R128.reuse, R82, R96 ;  /* 0x000000528050723c */ /* 0x040fe20000041860 */
[----:B------:R-:W2:Y:S07]  /*5d90*/  LDSM.16.MT88.4 R96, [R250+0x5900] ;  /* 0x00590000fa60783b */ /* 0x000eae0000004200 */
[C---:B------:R-:W-:Y:S08]  /*5da0*/  HMMA.16816.F32.BF16 R56, R128.reuse, R58, R68 ;  /* 0x0000003a8038723c */ /* 0x040ff00000041844 */
        /* <DEDUP_REMOVED lines=9> */
[C---:B--2---:R-:W-:Y:S01]  /*5e40*/  HMMA.16816.F32.BF16 R108, R128.reuse, R112, R120 ;  /* 0x00000070806c723c */ /* 0x044fe20000041878 */
[----:B------:R-:W2:Y:S07]  /*5e50*/  LDSM.16.MT88.4 R120, [R251+0x7900] ;  /* 0x00790000fb78783b */ /* 0x000eae0000004200 */
[C---:B------:R-:W-:Y:S08]  /*5e60*/  HMMA.16816.F32.BF16 R112, R128.reuse, R114, R116 ;  /* 0x000000728070723c */ /* 0x040ff00000041874 */
[C---:B-1----:R-:W-:Y:S08]  /*5e70*/  HMMA.16816.F32.BF16 R100, R128.reuse, R104, R184 ;  /* 0x000000688064723c */ /* 0x042ff000000418b8 */
[C---:B------:R-:W-:Y:S08]  /*5e80*/  HMMA.16816.F32.BF16 R104, R128.reuse, R106, R176 ;  /* 0x0000006a8068723c */ /* 0x040ff000000418b0 */
[C---:B--2---:R-:W-:Y:S08]  /*5e90*/  HMMA.16816.F32.BF16 R116, R128.reuse, R120, R180 ;  /* 0x000000788074723c */ /* 0x044ff000000418b4 */
[C---:B------:R-:W-:Y:S08]  /*5ea0*/  HMMA.16816.F32.BF16 R120, R128.reuse, R122, R124 ;  /* 0x0000007a8078723c */ /* 0x040ff0000004187c */
[C---:B------:R-:W-:Y:S08]  /*5eb0*/  HMMA.16816.F32.BF16 R124, R128.reuse, R4, R24 ;  /* 0x00000004807c723c */ /* 0x040ff00000041818 */
[----:B------:R-:W-:Y:S01]  /*5ec0*/  HMMA.16816.F32.BF16 R128, R128, R6, R12 ;  /* 0x000000068080723c */ /* 0x000fe2000004180c */
[----:B------:R-:W-:Y:S07]  /*5ed0*/  @P0 BRA `(.L_x_612) ;  /* 0x0000447000000947 */ /* 0x000fee0003800000 */
[----:B------:R-:W2:Y:S04]  /*5ee0*/  LDL R8, [R1+0xe4] ;  /* 0x0000e40001087983 */ /* 0x000ea80000100800 */
[----:B------:R-:W2:Y:S04]  /*5ef0*/  LDL R9, [R1+0x98] ;  /* 0x0000980001097983 */ /* 0x000ea80000100800 */
[----:B------:R-:W3:Y:S04]  /*5f00*/  LDL R188, [R1+0xdc] ;  /* 0x0000dc0001bc7983 */ /* 0x000ee80000100800 */
[----:B------:R-:W3:Y:S04]  /*5f10*/  LDL R189, [R1+0xd0] ;  /* 0x0000d00001bd7983 */ /* 0x000ee80000100800 */
[----:B------:R-:W4:Y:S04]  /*5f20*/  LDL R190, [R1+0xe0] ;  /* 0x0000e00001be7983 */ /* 0x000f280000100800 */
[----:B------:R-:W4:Y:S01]  /*5f30*/  LDL R191, [R1+0xd4] ;  /* 0x0000d40001bf7983 */ /* 0x000f220000100800 */
[----:B------:R-:W-:Y:S01]  /*5f40*/  PLOP3.LUT P0, PT, PT, PT, UP1, 0x80, 0x0 ;  /* 0x000000000000781c */ /* 0x000fe20003f0f018 */
[----:B------:R-:W-:Y:S01]  /*5f50*/  IMAD.MOV.U32 R2, RZ, RZ, R132 ;  /* 0x000000ffff027224 */ /* 0x000fe200078e0084 */
[----:B------:R-:W-:-:S11]  /*5f60*/  UMOV UR5, 0x1 ;  /* 0x0000000100057882 */ /* 0x000fd60000000000 */
[----:B------:R-:W-:Y:S01]  /*5f70*/  @P0 IMAD.HI.U32 R0, R133, c[0x0][0x2c8], RZ ;  /* 0x0000b20085000a27 */ /* 0x000fe200078e00ff */
[----:B------:R-:W-:-:S03]  /*5f80*/  PLOP3.LUT P0, PT, PT, PT, UP1, 0x80, 0x0 ;  /* 0x000000000000781c */ /* 0x000fc60003f0f018 */
[----:B------:R-:W-:-:S10]  /*5f90*/  IMAD.MOV.U32 R133, RZ, RZ, R3 ;  /* 0x000000ffff857224 */ /* 0x000fd400078e0003 */
[----:B------:R-:W-:-:S05]  /*5fa0*/  @P0 SHF.R.U32.HI R4, RZ, c[0x0][0x2cc], R0 ;  /* 0x0000b300ff040a19 */ /* 0x000fca0000011600 */
[----:B------:R3:W-:Y:S01]  /*5fb0*/  @P0 STL [R1+0xb8], R4 ;  /* 0x0000b80401000387 */ /* 0x0007e20000100800 */
[C---:B--2---:R-:W-:Y:S01]  /*5fc0*/  SHF.L.U64.HI R3, R9.reuse, 0x1, R8 ;  /* 0x0000000109037819 */ /* 0x044fe20000010208 */
[----:B------:R-:W-:-:S04]  /*5fd0*/  IMAD.SHL.U32 R0, R9, 0x2, RZ ;  /* 0x0000000209007824 */ /* 0x000fc800078e00ff */
[----:B------:R1:W-:Y:S01]  /*5fe0*/  STL [R1+0x94], R3 ;  /* 0x0000940301007387 */ /* 0x0003e20000100800 */
[----:B---3--:R-:W-:-:S03]  /*5ff0*/  SHF.L.U64.HI R4, R189, 0x1, R188 ;  /* 0x00000001bd047819 */ /* 0x008fc600000102bc */
[----:B------:R2:W-:Y:S04]  /*6000*/  STL [R1+0xd8], R0 ;  /* 0x0000d80001007387 */ /* 0x0005e80000100800 */
[----:B------:R4:W-:Y:S01]  /*6010*/  STL [R1+0x90], R4 ;  /* 0x0000900401007387 */ /* 0x0009e20000100800 */
[----:B-1----:R-:W-:Y:S01]  /*6020*/  IMAD.SHL.U32 R3, R189, 0x2, RZ ;  /* 0x00000002bd037824 */ /* 0x002fe200078e00ff */
[----:B--2---:R-:W-:-:S04]  /*6030*/  SEL R0, RZ, 0x10, P5 ;  /* 0x00000010ff007807 */ /* 0x004fc80002800000 */
[----:B------:R1:W-:Y:S01]  /*6040*/  STL [R1+0x8c], R3 ;  /* 0x00008c0301007387 */ /* 0x0003e20000100800 */
[----:B----4-:R-:W-:-:S03]  /*6050*/  SHF.L.U64.HI R4, R191, 0x1, R190 ;  /* 0x00000001bf047819 */ /* 0x010fc600000102be */
[----:B------:R2:W-:Y:S04]  /*6060*/  STL [R1+0xac], R0 ;  /* 0x0000ac0001007387 */ /* 0x0005e80000100800 */
[----:B------:R3:W-:Y:S01]  /*6070*/  STL [R1+0x88], R4 ;  /* 0x0000880401007387 */ /* 0x0007e20000100800 */
[----:B-1----:R-:W-:Y:S01]  /*6080*/  IMAD.SHL.U32 R3, R191, 0x2, RZ ;  /* 0x00000002bf037824 */ /* 0x002fe200078e00ff */
[----:B--2---:R-:W-:-:S04]  /*6090*/  SEL R0, RZ, 0x10, P4 ;  /* 0x00000010ff007807 */ /* 0x004fc80002000000 */
[----:B------:R3:W-:Y:S04]  /*60a0*/  STL [R1+0x84], R3 ;  /* 0x0000840301007387 */ /* 0x0007e80000100800 */
[----:B------:R3:W-:Y:S02]  /*60b0*/  STL [R1+0xa8], R0 ;  /* 0x0000a80001007387 */ /* 0x0007e40000100800 */
.L_x_615:
[----:B------:R-:W2:Y:S01]  /*60c0*/  LDL R5, [R1] ;  /* 0x0000000001057983 */ /* 0x000ea20000100800 */
[----:B------:R-:W-:Y:S04]  /*60d0*/  DEPBAR.LE SB0, 0x0 ;  /* 0x000080000000791a */ /* 0x000fe80000000000 */
[----:B---3--:R-:W3:Y:S04]  /*60e0*/  LDL R4, [R1+0x3c] ;  /* 0x00003c0001047983 */ /* 0x008ee80000100800 */
[----:B------:R-:W-:Y:S01]  /*60f0*/  BAR.SYNC.DEFER_BLOCKING 0x0 ;  /* 0x0000000000007b1d */ /* 0x000fe20000010000 */
[----:B------:R-:W-:Y:S05]  /*6100*/  ISETP.LE.AND P0, PT, RZ, UR10, PT ;  /* 0x0000000aff007c0c */ /* 0x000fea000bf03270 */
[----:B------:R-:W4:Y:S04]  /*6110*/  LDL R3, [R1+0x38] ;  /* 0x0000380001037983 */ /* 0x000f280000100800 */
[----:B------:R-:W4:Y:S04]  /*6120*/  LDL R0, [R1+0x34] ;  /* 0x0000340001007983 */ /* 0x000f280000100800 */
[----:B------:R1:W5:Y:S04]  /*6130*/  LDL R132, [R1+0x40] ;  /* 0x0000400001847983 */ /* 0x0003680000100800 */
[----:B------:R1:W1:Y:S04]  /*6140*/  LDSM.16.M88.4 R8, [R134+0x10100] ;  /* 0x010100008608783b */ /* 0x0002680000000200 */
[----:B------:R1:W1:Y:S04]  /*6150*/  LDSM.16.M88.4 R16, [R134+0x10900] ;  /* 0x010900008610783b */ /* 0x0002680000000200 */
[----:B------:R1:W1:Y:S04]  /*6160*/  LDSM.16.M88.4 R24, [R134+0x11100] ;  /* 0x011100008618783b */ /* 0x0002680000000200 */
[----:B------:R1:W1:Y:S04]  /*6170*/  LDSM.16.M88.4 R32, [R134+0x11900] ;  /* 0x011900008620783b */ /* 0x0002680000000200 */
[----:B--2---:R2:W1:Y:S04]  /*6180*/  LDSM.16.M88.4 R176, [R5] ;  /* 0x0000000005b0783b */ /* 0x0044680000000200 */
[----:B---3--:R2:W3:Y:S04]  /*6190*/  LDSM.16.M88.4 R180, [R4] ;  /* 0x0000000004b4783b */ /* 0x0084e80000000200 */
[----:B----4-:R2:W4:Y:S04]  /*61a0*/  LDSM.16.M88.4 R184, [R3] ;  /* 0x0000000003b8783b */ /* 0x0105280000000200 */
[----:B------:R2:W1:Y:S01]  /*61b0*/  LDSM.16.M88.4 R188, [R0] ;  /* 0x0000000000bc783b */ /* 0x0004620000000200 */
[----:B------:R-:W-:-:S05]  /*61c0*/  @!P0 BRA `(.L_x_613) ;  /* 0x000004b000008947 */ /* 0x000fca0003800000 */
[----:B--2---:R-:W2:Y:S01]  /*61d0*/  LDL R3, [R1+0x5c] ;  /* 0x00005c0001037983 */ /* 0x004ea20000100800 */
[----:B-----5:R-:W-:Y:S03]  /*61e0*/  LOP3.LUT R132, R132, 0xffffffdf, RZ, 0xc0, !PT ;  /* 0xffffffdf84847812 */ /* 0x020fe600078ec0ff */
[----:B----4-:R-:W4:Y:S01]  /*61f0*/  LDL R6, [R1+0x58] ;  /* 0x0000580001067983 */ /* 0x010f220000100800 */
[----:B------:R-:W-:Y:S03]  /*6200*/  @P1 LOP3.LUT R132, R132, 0x20, RZ, 0xfc, !PT ;  /* 0x0000002084841812 */ /* 0x000fe600078efcff */
[----:B---3--:R-:W3:Y:S04]  /*6210*/  LDL R13, [R1+0x60] ;  /* 0x00006000010d7983 */ /* 0x008ee80000100800 */
[----:B------:R-:W-:Y:S04]  /*6220*/  STL [R1+0x40], R132 ;  /* 0x0000408401007387 */ /* 0x000fe80000100800 */
[----:B------:R-:W3:Y:S04]  /*6230*/  LDL R29, [R1+0xd8] ;  /* 0x0000d800011d7983 */ /* 0x000ee80000100800 */
        /* <DEDUP_REMOVED lines=8> */
[----:B------:R-:W3:Y:S01]  /*62c0*/  LDL R30, [R1+0xc0] ;  /* 0x0000c000011e7983 */ /* 0x000ee20000100800 */
[----:B--2---:R-:W-:Y:S01]  /*62d0*/  SHF.R.S32.HI R0, RZ, 0x1f, R3 ;  /* 0x0000001fff007819 */ /* 0x004fe20000011403 */
[C---:B------:R-:W-:Y:S04]  /*62e0*/  IMAD.WIDE.U32 R4, R3.reuse, c[0x0][0x208], RZ ;  /* 0x0000820003047a25 */ /* 0x040fe800078e00ff */
[----:B------:R-:W-:Y:S04]  /*62f0*/  IMAD R0, R0, c[0x0][0x208], RZ ;  /* 0x0000820000007a24 */ /* 0x000fe800078e02ff */
[----:B------:R-:W-:Y:S04]  /*6300*/  IMAD R0, R3, c[0x0][0x20c], R0 ;  /* 0x0000830003007a24 */ /* 0x000fe800078e0200 */
[----:B------:R-:W-:Y:S01]  /*6310*/  IMAD.IADD R5, R5, 0x1, R0 ;  /* 0x0000000105057824 */ /* 0x000fe200078e0200 */
[----:B----4-:R-:W-:Y:S03]  /*6320*/  SHF.R.S32.HI R0, RZ, 0x1f, R6 ;  /* 0x0000001fff007819 */ /* 0x010fe60000011406 */
        /* <DEDUP_REMOVED lines=8> */
[----:B------:R2:W-:Y:S04]  /*63b0*/  SHFL.IDX PT, R0, R12, 0x1, 0x181f ;  /* 0x00381f000c007f89 */ /* 0x0005e800000e0000 */
[----:B------:R-:W4:Y:S04]  /*63c0*/  SHFL.IDX PT, R5, R3, RZ, 0x181f ;  /* 0x00181fff03057589 */ /* 0x000f2800000e0000 */
[----:B------:R-:W1:Y:S01]  /*63d0*/  SHFL.IDX PT, R3, R3, 0x1, 0x181f ;  /* 0x00381f0003037f89 */ /* 0x000e6200000e0000 */
[C---:B---3--:R-:W-:Y:S03]  /*63e0*/  IADD3 R6, P0, R4.reuse, R29, RZ ;  /* 0x0000001d04067210 */ /* 0x048fe60007f1e0ff */
[----:B--2---:R-:W2:Y:S02]  /*63f0*/  LDL R12, [R1+0xb0] ;  /* 0x0000b000010c7983 */ /* 0x004ea40000100800 */
[C---:B----4-:R-:W-:Y:S05]  /*6400*/  IMAD.X R7, R5.reuse, 0x1, R28, P0 ;  /* 0x0000000105077824 */ /* 0x050fea00000e061c */
[----:B------:R3:W-:Y:S02]  /*6410*/  LDGSTS.E.BYPASS.LTC128B.128 [R13], [R6.64], !P6 ;  /* 0x00000000060d7fae */ /* 0x0007e4000f101d50 */
[C---:B---3--:R-:W-:Y:S05]  /*6420*/  IADD3 R6, P0, R4.reuse, R23, RZ ;  /* 0x0000001704067210 */ /* 0x048fea0007f1e0ff */
[C---:B------:R-:W-:Y:S05]  /*6430*/  IMAD.X R7, R5.reuse, 0x1, R22, P0 ;  /* 0x0000000105077824 */ /* 0x040fea00000e0616 */
[----:B------:R3:W-:Y:S02]  /*6440*/  LDGSTS.E.BYPASS.LTC128B.128 [R21], [R6.64], !P5 ;  /* 0x0000000006157fae */ /* 0x0007e4000e901d50 */
[C---:B---3--:R-:W-:Y:S02]  /*6450*/  IADD3 R6, P0, R4.reuse, R20, RZ ;  /* 0x0000001404067210 */ /* 0x048fe40007f1e0ff */
[----:B------:R-:W3:Y:S03]  /*6460*/  LDL R21, [R1+0xac] ;  /* 0x0000ac0001157983 */ /* 0x000ee60000100800 */
[----:B------:R-:W-:Y:S05]  /*6470*/  IMAD.X R7, R5, 0x1, R15, P0 ;  /* 0x0000000105077824 */ /* 0x000fea00000e060f */
[----:B------:R4:W-:Y:S04]  /*6480*/  LDGSTS.E.BYPASS.LTC128B.128 [R14], [R6.64], !P4 ;  /* 0x00000000060e7fae */ /* 0x0009e8000e101d50 */
[----:B----4-:R-:W4:Y:S01]  /*6490*/  LDL R14, [R1+0xa8] ;  /* 0x0000a800010e7983 */ /* 0x010f220000100800 */
[C---:B------:R-:W-:Y:S05]  /*64a0*/  IMAD.SHL.U32 R6, R31.reuse, 0x2, RZ ;  /* 0x000000021f067824 */ /* 0x040fea00078e00ff */
[----:B------:R-:W-:Y:S02]  /*64b0*/  IADD3 R4, P0, R4, R6, RZ ;  /* 0x0000000604047210 */ /* 0x000fe40007f1e0ff */
[----:B--2---:R-:W-:Y:S02]  /*64c0*/  SHF.L.U64.HI R7, R31, 0x1, R12 ;  /* 0x000000011f077819 */ /* 0x004fe4000001020c */
[----:B------:R-:W2:Y:S03]  /*64d0*/  LDL R12, [R1+0xb4] ;  /* 0x0000b400010c7983 */ /* 0x000ea60000100800 */
[----:B------:R-:W-:Y:S05]  /*64e0*/  IMAD.X R5, R5, 0x1, R7, P0 ;  /* 0x0000000105057824 */ /* 0x000fea00000e0607 */
[----:B------:R1:W-:Y:S02]  /*64f0*/  LDGSTS.E.BYPASS.LTC128B.128 [R30], [R4.64], !P3 ;  /* 0x00000000041e7fae */ /* 0x0003e4000d901d50 */
[----:B-1----:R-:W-:Y:S05]  /*6500*/  IADD3 R4, P0, R0, R29, RZ ;  /* 0x0000001d00047210 */ /* 0x002fea0007f1e0ff */
[----:B------:R-:W-:Y:S05]  /*6510*/  IMAD.X R5, R3, 0x1, R28, P0 ;  /* 0x0000000103057824 */ /* 0x000fea00000e061c */
[----:B------:R3:W-:Y:S02]  /*6520*/  LDGSTS.E.BYPASS.LTC128B.128 [R13+0x1000], [R4.64], !P6 ;  /* 0x01000000040d7fae */ /* 0x0007e4000f101d50 */
[C---:B---3--:R-:W-:Y:S04]  /*6530*/  IADD3 R4, -R21.reuse, 0x10, RZ ;  /* 0x0000001015047810 */ /* 0x048fe80007ffe1ff */
[----:B------:R-:W-:Y:S04]  /*6540*/  LOP3.LUT R4, R4, 0xf, RZ, 0xc0, !PT ;  /* 0x0000000f04047812 */ /* 0x000fe800078ec0ff */
[-C--:B------:R-:W-:Y:S04]  /*6550*/  IADD3 R4, P1, P0, R4, R0.reuse, R23 ;  /* 0x0000000004047210 */ /* 0x080fe8000783e017 */
[-C--:B------:R-:W-:Y:S02]  /*6560*/  IADD3.X R5, RZ, R3.reuse, R22, P1, P0 ;  /* 0x00000003ff057210 */ /* 0x080fe40000fe0416 */
[----:B------:R-:W-:Y:S11]  /*6570*/  ISETP.NE.U32.AND P0, PT, R21, RZ, PT ;  /* 0x000000ff1500720c */ /* 0x000ff60003f05070 */
[----:B------:R-:W-:Y:S02]  /*6580*/  @!UPT UIADD3 URZ, URZ, URZ, URZ ;  /* 0x0000003f3f3ff290 */ /* 0x000fe4000fffe03f */
[----:B------:R4:W-:Y:S02]  /*6590*/  LDGSTS.E.BYPASS.LTC128B.128.ZFILL [R13+0x3000], [R4.64], P0 ;  /* 0x03000000040d7fae */ /* 0x0009e40008141d50 */
[----:B----4-:R-:W-:Y:S04]  /*65a0*/  IADD3 R4, -R14, 0x10, RZ ;  /* 0x000000100e047810 */ /* 0x010fe80007ffe1ff */
[----:B------:R-:W-:Y:S04]  /*65b0*/  LOP3.LUT R4, R4, 0xf, RZ, 0xc0, !PT ;  /* 0x0000000f04047812 */ /* 0x000fe800078ec0ff */
[-C--:B------:R-:W-:Y:S04]  /*65c0*/  IADD3 R4, P1, P0, R4, R0.reuse, R20 ;  /* 0x0000000004047210 */ /* 0x080fe8000783e014 */
[-C--:B------:R-:W-:Y:S02]  /*65d0*/  IADD3.X R5, RZ, R3.reuse, R15, P1, P0 ;  /* 0x00000003ff057210 */ /* 0x080fe40000fe040f */
[----:B------:R-:W-:Y:S11]  /*65e0*/  ISETP.NE.U32.AND P0, PT, R14, RZ, PT ;  /* 0x000000ff0e00720c */ /* 0x000ff60003f05070 */
[----:B------:R-:W-:Y:S02]  /*65f0*/  @!UPT UIADD3 URZ, URZ, URZ, URZ ;  /* 0x0000003f3f3ff290 */ /* 0x000fe4000fffe03f */
[----:B------:R2:W-:Y:S02]  /*6600*/  LDGSTS.E.BYPASS.LTC128B.128.ZFILL [R13+0x5000], [R4.64], P0 ;  /* 0x05000000040d7fae */ /* 0x0005e40008141d50 */
[----:B--2---:R-:W-:Y:S04]  /*6610*/  IADD3 R4, -R12, 0x10, RZ ;  /* 0x000000100c047810 */ /* 0x004fe80007ffe1ff */
[----:B------:R-:W-:Y:S04]  /*6620*/  LOP3.LUT R4, R4, 0xf, RZ, 0xc0, !PT ;  /* 0x0000000f04047812 */ /* 0x000fe800078ec0ff */
[----:B------:R-:W-:Y:S04]  /*6630*/  IADD3 R4, P1, P0, R4, R0, R6 ;  /* 0x0000000004047210 */ /* 0x000fe8000783e006 */
[----:B------:R-:W-:Y:S02]  /*6640*/  IADD3.X R5, RZ, R3, R7, P1, P0 ;  /* 0x00000003ff057210 */ /* 0x000fe40000fe0407 */
[----:B------:R-:W-:Y:S02]  /*6650*/  ISETP.NE.U32.AND P0, PT, R12, RZ, PT ;  /* 0x000000ff0c00720c */ /* 0x000fe40003f05070 */
[----:B------:R-:W-:Y:S11]  /*6660*/  LOP3.LUT P1, RZ, R132, 0x20, RZ, 0xc0, !PT ;  /* 0x0000002084ff7812 */ /* 0x000ff6000782c0ff */
[----:B------:R1:W-:Y:S02]  /*6670*/  LDGSTS.E.BYPASS.LTC128B.128.ZFILL [R13+0x7000], [R4.64], P0 ;  /* 0x07000000040d7fae */ /* 0x0003e40008141d50 */
.L_x_613:
[C---:B-12---:R-:W-:Y:S01]  /*6680*/  HMMA.16816.F32.BF16 R4, R168.reuse, R8, RZ ;  /* 0x00000008a804723c */ /* 0x046fe200000418ff */
[----:B------:R-:W2:Y:S01]  /*6690*/  LDL R3, [R1+0x28] ;  /* 0x0000280001037983 */ /* 0x000ea20000100800 */
[----:B------:R-:W-:Y:S03]  /*66a0*/  UISETP.GE.AND UP0, UPT, UR10, 0x1, UPT ;  /* 0x000000010a00788c */ /* 0x000fe6000bf06270 */
[----:B------:R-:W0:Y:S03]  /*66b0*/  LDGDEPBAR ;  /* 0x00000000000079af */ /* 0x000e260000000000 */
[C---:B------:R-:W-:Y:S01]  /*66c0*/  HMMA.16816.F32.BF16 R8, R168.reuse, R10, RZ ;  /* 0x0000000aa808723c */ /* 0x040fe200000418ff */
[----:B------:R-:W-:Y:S04]  /*66d0*/  PLOP3.LUT P0, PT, PT, PT, UP0, 0x40, 0x0 ;  /* 0x000000000000781c */ /* 0x000fe80003f0e808 */
[----:B----4-:R-:W4:Y:S03]  /*66e0*/  LDL R0, [R1+0x24] ;  /* 0x0000240001007983 */ /* 0x010f260000100800 */
[C---:B------:R-:W-:Y:S08]  /*66f0*/  HMMA.16816.F32.BF16 R12, R168.reuse, R16, RZ ;  /* 0x00000010a80c723c */ /* 0x040ff000000418ff */
        /* <DEDUP_REMOVED lines=8> */
[C---:B---3--:R-:W-:Y:S08]  /*6780*/  HMMA.16816.F32.BF16 R12, R172.reuse, R180, R12 ;  /* 0x000000b4ac0c723c */ /* 0x048ff0000004180c */
[C---:B------:R-:W-:Y:S01]  /*6790*/  HMMA.16816.F32.BF16 R16, R172.reuse, R182, R16 ;  /* 0x000000b6ac10723c */ /* 0x040fe20000041810 */
[----:B------:R-:W3:Y:S07]  /*67a0*/  LDSM.16.M88.4 R180, [R252+0x10900] ;  /* 0x01090000fcb4783b */ /* 0x000eee0000000200 */
[C---:B------:R-:W-:Y:S08]  /*67b0*/  HMMA.16816.F32.BF16 R20, R172.reuse, R184, R20 ;  /* 0x000000b8ac14723c */ /* 0x040ff00000041814 */
[C---:B------:R-:W-:Y:S01]  /*67c0*/  HMMA.16816.F32.BF16 R24, R172.reuse, R186, R24 ;  /* 0x000000baac18723c */ /* 0x040fe20000041818 */
[----:B------:R-:W-:Y:S07]  /*67d0*/  LDSM.16.M88.4 R184, [R252+0x11900] ;  /* 0x01190000fcb8783b */ /* 0x000fee0000000200 */
[C---:B------:R-:W-:Y:S01]  /*67e0*/  HMMA.16816.F32.BF16 R28, R172.reuse, R188, R28 ;  /* 0x000000bcac1c723c */ /* 0x040fe2000004181c */
[----:B------:R-:W4:Y:S04]  /*67f0*/  LDL R188, [R1+0x30] ;  /* 0x0000300001bc7983 */ /* 0x000f280000100800 */
[----:B------:R-:W4:Y:S03]  /*6800*/  LDL R189, [R1+0x2c] ;  /* 0x00002c0001bd7983 */ /* 0x000f260000100800 */
        /* <DEDUP_REMOVED lines=12> */
[----:B------:R-:W1:Y:S07]  /*68d0*/  LDSM.16.M88.4 R184, [R249+0x1000] ;  /* 0x00100000f9b8783b */ /* 0x000e6e0000000200 */
[C---:B---3--:R-:W-:Y:S08]  /*68e0*/  HMMA.16816.F32.BF16 R4, R196.reuse, R180, R4 ;  /* 0x000000b4c404723c */ /* 0x048ff00000041804 */
[C---:B------:R-:W-:Y:S01]  /*68f0*/  HMMA.16816.F32.BF16 R8, R196.reuse, R182, R8 ;  /* 0x000000b6c408723c */ /* 0x040fe20000041808 */
[----:B------:R-:W3:Y:S07]  /*6900*/  LDSM.16.M88.4 R180, [R249+0x1800] ;  /* 0x00180000f9b4783b */ /* 0x000eee0000000200 */
[C---:B-1----:R-:W-:Y:S08]  /*6910*/  HMMA.16816.F32.BF16 R12, R196.reuse, R176, R12 ;  /* 0x000000b0c40c723c */ /* 0x042ff0000004180c */
[C---:B------:R-:W-:Y:S01]  /*6920*/  HMMA.16816.F32.BF16 R16, R196.reuse, R178, R16 ;  /* 0x000000b2c410723c */ /* 0x040fe20000041810 */
[----:B------:R-:W1:Y:S07]  /*6930*/  LDSM.16.M88.4 R176, [R134+0x12100] ;  /* 0x0121000086b0783b */ /* 0x000e6e0000000200 */
[C---:B------:R-:W-:Y:S08]  /*6940*/  HMMA.16816.F32.BF16 R20, R196.reuse, R184, R20 ;  /* 0x000000b8c414723c */ /* 0x040ff00000041814 */
[C---:B------:R-:W-:Y:S01]  /*6950*/  HMMA.16816.F32.BF16 R24, R196.reuse, R186, R24 ;  /* 0x000000bac418723c */ /* 0x040fe20000041818 */
[----:B------:R-:W2:Y:S07]  /*6960*/  LDSM.16.M88.4 R184, [R134+0x12900] ;  /* 0x0129000086b8783b */ /* 0x000eae0000000200 */
[C---:B---3--:R-:W-:Y:S08]  /*6970*/  HMMA.16816.F32.BF16 R28, R196.reuse, R180, R28 ;  /* 0x000000b4c41c723c */ /* 0x048ff0000004181c */
[----:B------:R-:W-:Y:S01]  /*6980*/  HMMA.16816.F32.BF16 R32, R196, R182, R32 ;  /* 0x000000b6c420723c */ /* 0x000fe20000041820 */
[----:B------:R-:W3:Y:S07]  /*6990*/  LDSM.16.M88.4 R180, [R134+0x13100] ;  /* 0x0131000086b4783b */ /* 0x000eee0000000200 */
[C---:B-1----:R-:W-:Y:S08]  /*69a0*/  HMMA.16816.F32.BF16 R4, R200.reuse, R176, R4 ;  /* 0x000000b0c804723c */ /* 0x042ff00000041804 */
[C---:B------:R-:W-:Y:S01]  /*69b0*/  HMMA.16816.F32.BF16 R8, R200.reuse, R178, R8 ;  /* 0x000000b2c808723c */ /* 0x040fe20000041808 */
[----:B------:R-:W1:Y:S07]  /*69c0*/  LDSM.16.M88.4 R176, [R134+0x13900] ;  /* 0x0139000086b0783b */ /* 0x000e6e0000000200 */
[C---:B--2---:R-:W-:Y:S08]  /*69d0*/  HMMA.16816.F32.BF16 R12, R200.reuse, R184, R12 ;  /* 0x000000b8c80c723c */ /* 0x044ff0000004180c */
[C---:B------:R-:W-:Y:S08]  /*69e0*/  HMMA.16816.F32.BF16 R16, R200.reuse, R186, R16 ;  /* 0x000000bac810723c */ /* 0x040ff00000041810 */
[C---:B---3--:R-:W-:Y:S08]  /*69f0*/  HMMA.16816.F32.BF16 R20, R200.reuse, R180, R20 ;  /* 0x000000b4c814723c */ /* 0x048ff00000041814 */
[C---:B------:R-:W-:Y:S08]  /*6a00*/  HMMA.16816.F32.BF16 R24, R200.reuse, R182, R24 ;  /* 0x000000b6c818723c */ /* 0x040ff00000041818 */
[C---:B-1----:R-:W-:Y:S08]  /*6a10*/  HMMA.16816.F32.BF16 R28, R200.reuse, R176, R28 ;  /* 0x000000b0c81c723c */ /* 0x042ff0000004181c */
[----:B------:R-:W-:Y:S01]  /*6a20*/  HMMA.16816.F32.BF16 R32, R200, R178, R32 ;  /* 0x000000b2c820723c */ /* 0x000fe20000041820 */
[----:B------:R1:W-:Y:S08]  /*6a30*/  LDSM.16.M88.4 R176, [R3] ;  /* 0x0000000003b0783b */ /* 0x0003f00000000200 */
[----:B-1----:R-:W2:Y:S04]  /*6a40*/  LDL R3, [R1+0x18] ;  /* 0x0000180001037983 */ /* 0x002ea80000100800 */
[----:B----4-:R1:W3:Y:S08]  /*6a50*/  LDSM.16.M88.4 R184, [R188] ;  /* 0x00000000bcb8783b */ /* 0x0102f00000000200 */
[----:B------:R4:W3:Y:S08]  /*6a60*/  LDSM.16.M88.4 R180, [R189] ;  /* 0x00000000bdb4783b */ /* 0x0008f00000000200 */
[----:B-1----:R-:W2:Y:S04]  /*6a70*/  LDL R188, [R1+0x1c] ;  /* 0x00001c0001bc7983 */ /* 0x002ea80000100800 */
[----:B----4-:R-:W4:Y:S01]  /*6a80*/  LDL R189, [R1+0x20] ;  /* 0x0000200001bd7983 */ /* 0x010f220000100800 */
[C---:B---3--:R-:W-:Y:S08]  /*6a90*/  HMMA.16816.F32.BF16 R4, R204.reuse, R184, R4 ;  /* 0x000000b8cc04723c */ /* 0x048ff00000041804 */
[C---:B------:R-:W-:Y:S01]  /*6aa0*/  HMMA.16816.F32.BF16 R8, R204.reuse, R186, R8 ;  /* 0x000000bacc08723c */ /* 0x040fe20000041808 */
[----:B------:R1:W3:Y:S07]  /*6ab0*/  LDSM.16.M88.4 R184, [R0] ;  /* 0x0000000000b8783b */ /* 0x0002ee0000000200 */
[C---:B------:R-:W-:Y:S08]  /*6ac0*/  HMMA.16816.F32.BF16 R12, R204.reuse, R180, R12 ;  /* 0x000000b4cc0c723c */ /* 0x040ff0000004180c */
[C---:B------:R-:W-:Y:S01]  /*6ad0*/  HMMA.16816.F32.BF16 R16, R204.reuse, R182, R16 ;  /* 0x000000b6cc10723c */ /* 0x040fe20000041810 */
[----:B------:R-:W3:Y:S07]  /*6ae0*/  LDSM.16.M88.4 R180, [R252+0x12100] ;  /* 0x01210000fcb4783b */ /* 0x000eee0000000200 */
[C---:B------:R-:W-:Y:S01]  /*6af0*/  HMMA.16816.F32.BF16 R20, R204.reuse, R176, R20 ;  /* 0x000000b0cc14723c */ /* 0x040fe20000041814 */
[----:B-1----:R-:W4:Y:S07]  /*6b00*/  LDL R0, [R1+0x14] ;  /* 0x0000140001007983 */ /* 0x002f2e0000100800 */
[C---:B------:R-:W-:Y:S01]  /*6b10*/  HMMA.16816.F32.BF16 R24, R204.reuse, R178, R24 ;  /* 0x000000b2cc18723c */ /* 0x040fe20000041818 */
[----:B------:R-:W1:Y:S07]  /*6b20*/  LDSM.16.M88.4 R176, [R252+0x12900] ;  /* 0x01290000fcb0783b */ /* 0x000e6e0000000200 */
[C---:B---3--:R-:W-:Y:S08]  /*6b30*/  HMMA.16816.F32.BF16 R28, R204.reuse, R184, R28 ;  /* 0x000000b8cc1c723c */ /* 0x048ff0000004181c */
[----:B------:R-:W-:Y:S01]  /*6b40*/  HMMA.16816.F32.BF16 R32, R204, R186, R32 ;  /* 0x000000bacc20723c */ /* 0x000fe20000041820 */
[----:B------:R-:W3:Y:S07]  /*6b50*/  LDSM.16.M88.4 R184, [R252+0x13100] ;  /* 0x01310000fcb8783b */ /* 0x000eee0000000200 */
[C---:B------:R-:W-:Y:S08]  /*6b60*/  HMMA.16816.F32.BF16 R4, R208.reuse, R180, R4 ;  /* 0x000000b4d004723c */ /* 0x040ff00000041804 */
[C---:B------:R-:W-:Y:S01]  /*6b70*/  HMMA.16816.F32.BF16 R8, R208.reuse, R182, R8 ;  /* 0x000000b6d008723c */ /* 0x040fe20000041808 */
[----:B------:R-:W3:Y:S07]  /*6b80*/  LDSM.16.M88.4 R180, [R252+0x13900] ;  /* 0x01390000fcb4783b */ /* 0x000eee0000000200 */
[C---:B-1----:R-:W-:Y:S08]  /*6b90*/  HMMA.16816.F32.BF16 R12, R208.reuse, R176, R12 ;  /* 0x000000b0d00c723c */ /* 0x042ff0000004180c */
[C---:B------:R-:W-:Y:S01]  /*6ba0*/  HMMA.16816.F32.BF16 R16, R208.reuse, R178, R16 ;  /* 0x000000b2d010723c */ /* 0x040fe20000041810 */
[----:B------:R-:W1:Y:S07]  /*6bb0*/  LDSM.16.M88.4 R176, [R249+0x2000] ;  /* 0x00200000f9b0783b */ /* 0x000e6e0000000200 */
[C---:B---3--:R-:W-:Y:S08]  /*6bc0*/  HMMA.16816.F32.BF16 R20, R208.reuse, R184, R20 ;  /* 0x000000b8d014723c */ /* 0x048ff00000041814 */
[C---:B------:R-:W-:Y:S01]  /*6bd0*/  HMMA.16816.F32.BF16 R24, R208.reuse, R186, R24 ;  /* 0x000000bad018723c */ /* 0x040fe20000041818 */
[----:B------:R-:W3:Y:S07]  /*6be0*/  LDSM.16.M88.4 R184, [R249+0x2800] ;  /* 0x00280000f9b8783b */ /* 0x000eee0000000200 */
[C---:B------:R-:W-:Y:S08]  /*6bf0*/  HMMA.16816.F32.BF16 R28, R208.reuse, R180, R28 ;  /* 0x000000b4d01c723c */ /* 0x040ff0000004181c */
[----:B------:R-:W-:Y:S01]  /*6c00*/  HMMA.16816.F32.BF16 R32, R208, R182, R32 ;  /* 0x000000b6d020723c */ /* 0x000fe20000041820 */
        /* <DEDUP_REMOVED lines=8> */
[C---:B------:R-:W-:Y:S01]  /*6c90*/  HMMA.16816.F32.BF16 R24, R212.reuse, R182, R24 ;  /* 0x000000b6d418723c */ /* 0x040fe20000041818 */
[----:B------:R-:W3:Y:S07]  /*6ca0*/  LDSM.16.M88.4 R180, [R134+0x14900] ;  /* 0x0149000086b4783b */ /* 0x000eee0000000200 */
[C---:B-1----:R-:W-:Y:S08]  /*6cb0*/  HMMA.16816.F32.BF16 R28, R212.reuse, R176, R28 ;  /* 0x000000b0d41c723c */ /* 0x042ff0000004181c */
[----:B------:R-:W-:Y:S01]  /*6cc0*/  HMMA.16816.F32.BF16 R32, R212, R178, R32 ;  /* 0x000000b2d420723c */ /* 0x000fe20000041820 */
[----:B------:R-:W1:Y:S07]  /*6cd0*/  LDSM.16.M88.4 R176, [R134+0x15100] ;  /* 0x0151000086b0783b */ /* 0x000e6e0000000200 */
[C---:B---3--:R-:W-:Y:S08]  /*6ce0*/  HMMA.16816.F32.BF16 R4, R216.reuse, R184, R4 ;  /* 0x000000b8d804723c */ /* 0x048ff00000041804 */
[C---:B------:R-:W-:Y:S01]  /*6cf0*/  HMMA.16816.F32.BF16 R8, R216.reuse, R186, R8 ;  /* 0x000000bad808723c */ /* 0x040fe20000041808 */
[----:B------:R-:W3:Y:S07]  /*6d00*/  LDSM.16.M88.4 R184, [R134+0x15900] ;  /* 0x0159000086b8783b */ /* 0x000eee0000000200 */
[C---:B------:R-:W-:Y:S08]  /*6d10*/  HMMA.16816.F32.BF16 R12, R216.reuse, R180, R12 ;  /* 0x000000b4d80c723c */ /* 0x040ff0000004180c */
[C---:B------:R-:W-:Y:S08]  /*6d20*/  HMMA.16816.F32.BF16 R16, R216.reuse, R182, R16 ;  /* 0x000000b6d810723c */ /* 0x040ff00000041810 */
[C---:B-1----:R-:W-:Y:S08]  /*6d30*/  HMMA.16816.F32.BF16 R20, R216.reuse, R176, R20 ;  /* 0x000000b0d814723c */ /* 0x042ff00000041814 */
[C---:B------:R-:W-:Y:S08]  /*6d40*/  HMMA.16816.F32.BF16 R24, R216.reuse, R178, R24 ;  /* 0x000000b2d818723c */ /* 0x040ff00000041818 */
[C---:B---3--:R-:W-:Y:S08]  /*6d50*/  HMMA.16816.F32.BF16 R28, R216.reuse, R184, R28 ;  /* 0x000000b8d81c723c */ /* 0x048ff0000004181c */
[----:B------:R-:W-:Y:S01]  /*6d60*/  HMMA.16816.F32.BF16 R32, R216, R186, R32 ;  /* 0x000000bad820723c */ /* 0x000fe20000041820 */
[----:B--2---:R1:W-:Y:S08]  /*6d70*/  LDSM.16.M88.4 R184, [R3] ;  /* 0x0000000003b8783b */ /* 0x0043f00000000200 */
[----:B-1----:R-:W2:Y:S04]  /*6d80*/  LDL R3, [R1+0x8] ;  /* 0x0000080001037983 */ /* 0x002ea80000100800 */
[----:B------:R1:W-:Y:S08]  /*6d90*/  LDSM.16.M88.4 R176, [R188] ;  /* 0x00000000bcb0783b */ /* 0x0003f00000000200 */
[----:B----4-:R3:W4:Y:S08]  /*6da0*/  LDSM.16.M88.4 R180, [R189] ;  /* 0x00000000bdb4783b */ /* 0x0107300000000200 */
[----:B-1----:R-:W2:Y:S04]  /*6db0*/  LDL R188, [R1+0xc] ;  /* 0x00000c0001bc7983 */ /* 0x002ea80000100800 */
[----:B---3--:R-:W3:Y:S01]  /*6dc0*/  LDL R189, [R1+0x10] ;  /* 0x0000100001bd7983 */ /* 0x008ee20000100800 */
[C---:B----4-:R-:W-:Y:S08]  /*6dd0*/  HMMA.16816.F32.BF16 R4, R220.reuse, R180, R4 ;  /* 0x000000b4dc04723c */ /* 0x050ff00000041804 */
[C---:B------:R-:W-:Y:S01]  /*6de0*/  HMMA.16816.F32.BF16 R8, R220.reuse, R182, R8 ;  /* 0x000000b6dc08723c */ /* 0x040fe20000041808 */
[----:B------:R1:W4:Y:S07]  /*6df0*/  LDSM.16.M88.4 R180, [R0] ;  /* 0x0000000000b4783b */ /* 0x00032e0000000200 */
[C---:B------:R-:W-:Y:S08]  /*6e00*/  HMMA.16816.F32.BF16 R12, R220.reuse, R176, R12 ;  /* 0x000000b0dc0c723c */ /* 0x040ff0000004180c */
[C---:B------:R-:W-:Y:S01]  /*6e10*/  HMMA.16816.F32.BF16 R16, R220.reuse, R178, R16 ;  /* 0x000000b2dc10723c */ /* 0x040fe20000041810 */
[----:B------:R-:W4:Y:S07]  /*6e20*/  LDSM.16.M88.4 R176, [R252+0x14100] ;  /* 0x01410000fcb0783b */ /* 0x000f2e0000000200 */
[C---:B------:R-:W-:Y:S01]  /*6e30*/  HMMA.16816.F32.BF16 R20, R220.reuse, R184, R20 ;  /* 0x000000b8dc14723c */ /* 0x040fe20000041814 */
[----:B-1----:R-:W3:Y:S07]  /*6e40*/  LDL R0, [R1+0x4] ;  /* 0x0000040001007983 */ /* 0x002eee0000100800 */
[C---:B------:R-:W-:Y:S01]  /*6e50*/  HMMA.16816.F32.BF16 R24, R220.reuse, R186, R24 ;  /* 0x000000badc18723c */ /* 0x040fe20000041818 */
[----:B------:R-:W1:Y:S07]  /*6e60*/  LDSM.16.M88.4 R184, [R252+0x14900] ;  /* 0x01490000fcb8783b */ /* 0x000e6e0000000200 */
[C---:B----4-:R-:W-:Y:S08]  /*6e70*/  HMMA.16816.F32.BF16 R28, R220.reuse, R180, R28 ;  /* 0x000000b4dc1c723c */ /* 0x050ff0000004181c */
[----:B------:R-:W-:Y:S01]  /*6e80*/  HMMA.16816.F32.BF16 R32, R220, R182, R32 ;  /* 0x000000b6dc20723c */ /* 0x000fe20000041820 */
[----:B------:R-:W4:Y:S07]  /*6e90*/  LDSM.16.M88.4 R180, [R252+0x15100] ;  /* 0x01510000fcb4783b */ /* 0x000f2e0000000200 */
[C---:B------:R-:W-:Y:S08]  /*6ea0*/  HMMA.16816.F32.BF16 R4, R224.reuse, R176, R4 ;  /* 0x000000b0e004723c */ /* 0x040ff00000041804 */
[C---:B------:R-:W-:Y:S01]  /*6eb0*/  HMMA.16816.F32.BF16 R8, R224.reuse, R178, R8 ;  /* 0x000000b2e008723c */ /* 0x040fe20000041808 */
[----:B------:R-:W4:Y:S07]  /*6ec0*/  LDSM.16.M88.4 R176, [R252+0x15900] ;  /* 0x01590000fcb0783b */ /* 0x000f2e0000000200 */
[C---:B-1----:R-:W-:Y:S08]  /*6ed0*/  HMMA.16816.F32.BF16 R12, R224.reuse, R184, R12 ;  /* 0x000000b8e00c723c */ /* 0x042ff0000004180c */
[C---:B------:R-:W-:Y:S01]  /*6ee0*/  HMMA.16816.F32.BF16 R16, R224.reuse, R186, R16 ;  /* 0x000000bae010723c */ /* 0x040fe20000041810 */
[----:B------:R-:W1:Y:S07]  /*6ef0*/  LDSM.16.M88.4 R184, [R249+0x4000] ;  /* 0x00400000f9b8783b */ /* 0x000e6e0000000200 */
[C---:B----4-:R-:W-:Y:S08]  /*6f00*/  HMMA.16816.F32.BF16 R20, R224.reuse, R180, R20 ;  /* 0x000000b4e014723c */ /* 0x050ff00000041814 */
[C---:B------:R-:W-:Y:S01]  /*6f10*/  HMMA.16816.F32.BF16 R24, R224.reuse, R182, R24 ;  /* 0x000000b6e018723c */ /* 0x040fe20000041818 */
[----:B------:R-:W4:Y:S07]  /*6f20*/  LDSM.16.M88.4 R180, [R249+0x4800] ;  /* 0x00480000f9b4783b */ /* 0x000f2e0000000200 */
[C---:B------:R-:W-:Y:S08]  /*6f30*/  HMMA.16816.F32.BF16 R28, R224.reuse, R176, R28 ;  /* 0x000000b0e01c723c */ /* 0x040ff0000004181c */
[----:B------:R-:W-:Y:S01]  /*6f40*/  HMMA.16816.F32.BF16 R32, R224, R178, R32 ;  /* 0x000000b2e020723c */ /* 0x000fe20000041820 */
        /* <DEDUP_REMOVED lines=8> */
[C---:B------:R-:W-:Y:S01]  /*6fd0*/  HMMA.16816.F32.BF16 R24, R228.reuse, R178, R24 ;  /* 0x000000b2e418723c */ /* 0x040fe20000041818 */
[----:B------:R-:W4:Y:S07]  /*6fe0*/  LDSM.16.M88.4 R176, [R134+0x16900] ;  /* 0x0169000086b0783b */ /* 0x000f2e0000000200 */
[C---:B-1----:R-:W-:Y:S08]  /*6ff0*/  HMMA.16816.F32.BF16 R28, R228.reuse, R184, R28 ;  /* 0x000000b8e41c723c */ /* 0x042ff0000004181c */
[----:B------:R-:W-:Y:S01]  /*7000*/  HMMA.16816.F32.BF16 R32, R228, R186, R32 ;  /* 0x000000bae420723c */ /* 0x000fe20000041820 */
[----:B------:R-:W1:Y:S07]  /*7010*/  LDSM.16.M88.4 R184, [R134+0x17100] ;  /* 0x0171000086b8783b */ /* 0x000e6e0000000200 */
[C---:B----4-:R-:W-:Y:S08]  /*7020*/  HMMA.16816.F32.BF16 R4, R232.reuse, R180, R4 ;  /* 0x000000b4e804723c */ /* 0x050ff00000041804 */
[C---:B------:R-:W-:Y:S01]  /*7030*/  HMMA.16816.F32.BF16 R8, R232.reuse, R182, R8 ;  /* 0x000000b6e808723c */ /* 0x040fe20000041808 */
[----:B------:R-:W4:Y:S07]  /*7040*/  LDSM.16.M88.4 R180, [R134+0x17900] ;  /* 0x0179000086b4783b */ /* 0x000f2e0000000200 */
[C---:B------:R-:W-:Y:S08]  /*7050*/  HMMA.16816.F32.BF16 R12, R232.reuse, R176, R12 ;  /* 0x000000b0e80c723c */ /* 0x040ff0000004180c */
[C---:B------:R-:W-:Y:S08]  /*7060*/  HMMA.16816.F32.BF16 R16, R232.reuse, R178, R16 ;  /* 0x000000b2e810723c */ /* 0x040ff00000041810 */
[C---:B-1----:R-:W-:Y:S08]  /*7070*/  HMMA.16816.F32.BF16 R20, R232.reuse, R184, R20 ;  /* 0x000000b8e814723c */ /* 0x042ff00000041814 */
[C---:B------:R-:W-:Y:S08]  /*7080*/  HMMA.16816.F32.BF16 R24, R232.reuse, R186, R24 ;  /* 0x000000bae818723c */ /* 0x040ff00000041818 */
[C---:B----4-:R-:W-:Y:S08]  /*7090*/  HMMA.16816.F32.BF16 R28, R232.reuse, R180, R28 ;  /* 0x000000b4e81c723c */ /* 0x050ff0000004181c */
[----:B------:R-:W-:Y:S01]  /*70a0*/  HMMA.16816.F32.BF16 R32, R232, R182, R32 ;  /* 0x000000b6e820723c */ /* 0x000fe20000041820 */
[----:B--2---:R-:W-:Y:S08]  /*70b0*/  LDSM.16.M88.4 R180, [R3] ;  /* 0x0000000003b4783b */ /* 0x004ff00000000200 */
[----:B------:R-:W-:Y:S08]  /*70c0*/  LDSM.16.M88.4 R184, [R188] ;  /* 0x00000000bcb8783b */ /* 0x000ff00000000200 */
[----:B---3--:R-:W1:Y:S02]  /*70d0*/  LDSM.16.M88.4 R176, [R189] ;  /* 0x00000000bdb0783b */ /* 0x008e640000000200 */
[C---:B-1----:R-:W-:Y:S08]  /*70e0*/  HMMA.16816.F32.BF16 R4, R236.reuse, R176, R4 ;  /* 0x000000b0ec04723c */ /* 0x042ff00000041804 */
[C---:B------:R-:W-:Y:S01]  /*70f0*/  HMMA.16816.F32.BF16 R8, R236.reuse, R178, R8 ;  /* 0x000000b2ec08723c */ /* 0x040fe20000041808 */
[----:B------:R-:W1:Y:S07]  /*7100*/  LDSM.16.M88.4 R176, [R0] ;  /* 0x0000000000b0783b */ /* 0x000e6e0000000200 */
[C---:B------:R-:W-:Y:S08]  /*7110*/  HMMA.16816.F32.BF16 R12, R236.reuse, R184, R12 ;  /* 0x000000b8ec0c723c */ /* 0x040ff0000004180c */
[C---:B------:R-:W-:Y:S01]  /*7120*/  HMMA.16816.F32.BF16 R16, R236.reuse, R186, R16 ;  /* 0x000000baec10723c */ /* 0x040fe20000041810 */
[----:B------:R-:W2:Y:S07]  /*7130*/  LDSM.16.M88.4 R184, [R252+0x16100] ;  /* 0x01610000fcb8783b */ /* 0x000eae0000000200 */
[C---:B------:R-:W-:Y:S08]  /*7140*/  HMMA.16816.F32.BF16 R20, R236.reuse, R180, R20 ;  /* 0x000000b4ec14723c */ /* 0x040ff00000041814 */
[C---:B------:R-:W-:Y:S01]  /*7150*/  HMMA.16816.F32.BF16 R24, R236.reuse, R182, R24 ;  /* 0x000000b6ec18723c */ /* 0x040fe20000041818 */
[----:B------:R-:W3:Y:S07]  /*7160*/  LDSM.16.M88.4 R180, [R252+0x16900] ;  /* 0x01690000fcb4783b */ /* 0x000eee0000000200 */
[C---:B-1----:R-:W-:Y:S08]  /*7170*/  HMMA.16816.F32.BF16 R28, R236.reuse, R176, R28 ;  /* 0x000000b0ec1c723c */ /* 0x042ff0000004181c */
[----:B------:R-:W-:Y:S01]  /*7180*/  HMMA.16816.F32.BF16 R32, R236, R178, R32 ;  /* 0x000000b2ec20723c */ /* 0x000fe20000041820 */
[----:B------:R-:W1:Y:S07]  /*7190*/  LDSM.16.M88.4 R176, [R252+0x17100] ;  /* 0x01710000fcb0783b */ /* 0x000e6e0000000200 */
[C---:B--2---:R-:W-:Y:S08]  /*71a0*/  HMMA.16816.F32.BF16 R4, R240.reuse, R184, R4 ;  /* 0x000000b8f004723c */ /* 0x044ff00000041804 */
[C---:B------:R-:W-:Y:S01]  /*71b0*/  HMMA.16816.F32.BF16 R8, R240.reuse, R186, R8 ;  /* 0x000000baf008723c */ /* 0x040fe20000041808 */
[----:B------:R-:W2:Y:S07]  /*71c0*/  LDSM.16.M88.4 R184, [R252+0x17900] ;  /* 0x01790000fcb8783b */ /* 0x000eae0000000200 */
[C---:B---3--:R-:W-:Y:S08]  /*71d0*/  HMMA.16816.F32.BF16 R12, R240.reuse, R180, R12 ;  /* 0x000000b4f00c723c */ /* 0x048ff0000004180c */
[C---:B------:R-:W-:Y:S01]  /*71e0*/  HMMA.16816.F32.BF16 R16, R240.reuse, R182, R16 ;  /* 0x000000b6f010723c */ /* 0x040fe20000041810 */
[----:B------:R-:W3:Y:S07]  /*71f0*/  LDSM.16.M88.4 R180, [R249+0x6000] ;  /* 0x00600000f9b4783b */ /* 0x000eee0000000200 */
[C---:B-1----:R-:W-:Y:S08]  /*7200*/  HMMA.16816.F32.BF16 R20, R240.reuse, R176, R20 ;  /* 0x000000b0f014723c */ /* 0x042ff00000041814 */
[C---:B------:R-:W-:Y:S01]  /*7210*/  HMMA.16816.F32.BF16 R24, R240.reuse, R178, R24 ;  /* 0x000000b2f018723c */ /* 0x040fe20000041818 */
[----:B------:R-:W1:Y:S07]  /*7220*/  LDSM.16.M88.4 R176, [R249+0x6800] ;  /* 0x00680000f9b0783b */ /* 0x000e6e0000000200 */
[C---:B--2---:R-:W-:Y:S08]  /*7230*/  HMMA.16816.F32.BF16 R28, R240.reuse, R184, R28 ;  /* 0x000000b8f01c723c */ /* 0x044ff0000004181c */
[----:B------:R-:W-:Y:S08]  /*7240*/  HMMA.16816.F32.BF16 R32, R240, R186, R32 ;  /* 0x000000baf020723c */ /* 0x000ff00000041820 */
[C---:B---3--:R-:W-:Y:S08]  /*7250*/  HMMA.16816.F32.BF16 R4, R244.reuse, R180, R4 ;  /* 0x000000b4f404723c */ /* 0x048ff00000041804 */
        /* <DEDUP_REMOVED lines=20> */
[----:B------:R-:W-:Y:S03]  /*73a0*/  FMUL.FTZ R19, R19, c[0x0][0x320] ;  /* 0x0000c80013137a20 */ /* 0x000fe60000410000 */
[----:B------:R3:W-:Y:S01]  /*73b0*/  MUFU.TANH R190, R5 ;  /* 0x0000000500be7308 */ /* 0x0007e20000002400 */
[----:B--2---:R2:W-:Y:S09]  /*73c0*/  STL [R1+0x4c], R0 ;  /* 0x00004c0001007387 */ /* 0x0045f20000100800 */
[----:B------:R-:W-:Y:S10]  /*73d0*/  MUFU.TANH R189, R8 ;  /* 0x0000000800bd7308 */ /* 0x000ff40000002400 */
[----:B------:R-:W-:Y:S01]  /*73e0*/  MUFU.TANH R185, R9 ;  /* 0x0000000900b97308 */ /* 0x000fe20000002400 */
[----:B---3--:R-:W3:Y:S09]  /*73f0*/  LDSM.16.M88.4 R4, [R249+0x7000] ;  /* 0x00700000f904783b */ /* 0x008ef20000000200 */
[----:B-1----:R-:W1:Y:S10]  /*7400*/  MUFU.TANH R3, R10 ;  /* 0x0000000a00037308 */ /* 0x002e740000002400 */
[----:B--2---:R2:W4:Y:S10]  /*7410*/  MUFU.TANH R0, R11 ;  /* 0x0000000b00007308 */ /* 0x0045340000002400 */
[----:B------:R4:W4:Y:S01]  /*7420*/  MUFU.TANH R187, R15 ;  /* 0x0000000f00bb7308 */ /* 0x0009220000002400 */
[----:B-1----:R-:W-:Y:S09]  /*7430*/  STL [R1+0x48], R3 ;  /* 0x0000480301007387 */ /* 0x002ff20000100800 */
[----:B------:R-:W1:Y:S01]  /*7440*/  MUFU.TANH R179, R12 ;  /* 0x0000000c00b37308 */ /* 0x000e620000002400 */
[----:B--2---:R-:W2:Y:S01]  /*7450*/  LDSM.16.M88.4 R8, [R249+0x7800] ;  /* 0x00780000f908783b */ /* 0x004ea20000000200 */
[----:B------:R-:W-:Y:S04]  /*7460*/  DEPBAR.LE SB0, 0x0 ;  /* 0x000080000000791a */ /* 0x000fe80000000000 */
[C---:B---3--:R-:W-:Y:S04]  /*7470*/  HMMA.16816.F32.BF16 R20, R244.reuse, R4, R20 ;  /* 0x00000004f414723c */ /* 0x048fe80000041814 */
[----:B------:R3:W1:Y:S01]  /*7480*/  MUFU.TANH R178, R13 ;  /* 0x0000000d00b27308 */ /* 0x0006620000002400 */
[----:B----4-:R4:W-:Y:S01]  /*7490*/  STL [R1+0x44], R0 ;  /* 0x0000440001007387 */ /* 0x0109e20000100800 */
[----:B-----5:R-:W-:Y:S08]  /*74a0*/  MOV R15, R132 ;  /* 0x00000084000f7202 */ /* 0x020ff00000000f00 */
[----:B------:R1:W1:Y:S01]  /*74b0*/  MUFU.TANH R188, R14 ;  /* 0x0000000e00bc7308 */ /* 0x0002620000002400 */
[----:B------:R-:W-:Y:S01]  /*74c0*/  BAR.SYNC.DEFER_BLOCKING 0x0 ;  /* 0x0000000000007b1d */ /* 0x000fe20000010000 */
[C---:B------:R-:W-:Y:S08]  /*74d0*/  HMMA.16816.F32.BF16 R24, R244.reuse, R6, R24 ;  /* 0x00000006f418723c */ /* 0x040ff00000041818 */
[----:B------:R-:W4:Y:S01]  /*74e0*/  MUFU.TANH R184, R18 ;  /* 0x0000001200b87308 */ /* 0x000f220000002400 */
[----:B------:R-:W-:Y:S03]  /*74f0*/  FMUL.FTZ R21, R21, c[0x0][0x320] ;  /* 0x0000c80015157a20 */ /* 0x000fe60000410000 */
[----:B------:R-:W-:Y:S02]  /*7500*/  FMUL.FTZ R22, R22, c[0x0][0x320] ;  /* 0x0000c80016167a20 */ /* 0x000fe40000410000 */
[----:B------:R-:W-:Y:S04]  /*7510*/  FMUL.FTZ R23, R23, c[0x0][0x320] ;  /* 0x0000c80017177a20 */ /* 0x000fe80000410000 */
[----:B------:R-:W4:Y:S01]  /*7520*/  MUFU.TANH R132, R21 ;  /* 0x0000001500847308 */ /* 0x000f220000002400 */
[----:B---3--:R-:W-:Y:S02]  /*7530*/  FMUL.FTZ R13, R17, c[0x0][0x320] ;  /* 0x0000c800110d7a20 */ /* 0x008fe40000410000 */
[----:B------:R-:W-:Y:S01]  /*7540*/  FMUL.FTZ R12, R20, c[0x0][0x320] ;  /* 0x0000c800140c7a20 */ /* 0x000fe20000410000 */
[C---:B--2---:R-:W-:Y:S03]  /*7550*/  HMMA.16816.F32.BF16 R28, R244.reuse, R8, R28 ;  /* 0x00000008f41c723c */ /* 0x044fe6000004181c */
[----:B-1----:R-:W-:Y:S02]  /*7560*/  FMUL.FTZ R14, R16, c[0x0][0x320] ;  /* 0x0000c800100e7a20 */ /* 0x002fe40000410000 */
[----:B------:R-:W-:Y:S01]  /*7570*/  FMUL.FTZ R24, R24, c[0x0][0x320] ;  /* 0x0000c80018187a20 */ /* 0x000fe20000410000 */
[----:B------:R1:W2:Y:S01]  /*7580*/  MUFU.TANH R177, R22 ;  /* 0x0000001600b17308 */ /* 0x0002a20000002400 */
[----:B------:R-:W-:Y:S01]  /*7590*/  FMUL.FTZ R9, R25, c[0x0][0x320] ;  /* 0x0000c80019097a20 */ /* 0x000fe20000410000 */
[----:B------:R-:W-:Y:S04]  /*75a0*/  HMMA.16816.F32.BF16 R32, R244, R10, R32 ;  /* 0x0000000af420723c */ /* 0x000fe80000041820 */
[----:B------:R-:W-:Y:S02]  /*75b0*/  FMUL.FTZ R25, R26, c[0x0][0x320] ;  /* 0x0000c8001a197a20 */ /* 0x000fe40000410000 */
[----:B------:R-:W-:Y:S02]  /*75c0*/  FMUL.FTZ R27, R27, c[0x0][0x320] ;  /* 0x0000c8001b1b7a20 */ /* 0x000fe40000410000 */
[----:B------:R3:W2:Y:S08]  /*75d0*/  MUFU.TANH R176, R23 ;  /* 0x0000001700b07308 */ /* 0x0006b00000002400 */
[----:B------:R-:W-:Y:S02]  /*75e0*/  FMUL.FTZ R30, R30, c[0x0][0x320] ;  /* 0x0000c8001e1e7a20 */ /* 0x000fe40000410000 */
[----:B------:R-:W2:Y:S01]  /*75f0*/  MUFU.TANH R14, R14 ;  /* 0x0000000e000e7308 */ /* 0x000ea20000002400 */
[----:B------:R-:W-:Y:S02]  /*7600*/  FMUL.FTZ R31, R31, c[0x0][0x320] ;  /* 0x0000c8001f1f7a20 */ /* 0x000fe40000410000 */
[----:B-1----:R-:W-:Y:S03]  /*7610*/  FMUL.FTZ R22, R29, c[0x0][0x320] ;  /* 0x0000c8001d167a20 */ /* 0x002fe60000410000 */
[----:B------:R-:W-:Y:S02]  /*7620*/  FMUL.FTZ R21, R32, c[0x0][0x320] ;  /* 0x0000c80020157a20 */ /* 0x000fe40000410000 */
[----:B------:R-:W-:Y:S02]  /*7630*/  FMUL.FTZ R20, R33, c[0x0][0x320] ;  /* 0x0000c80021147a20 */ /* 0x000fe40000410000 */
[----:B------:R-:W1:Y:S01]  /*7640*/  MUFU.TANH R13, R13 ;  /* 0x0000000d000d7308 */ /* 0x000e620000002400 */
[----:B------:R-:W-:Y:S02]  /*7650*/  FMUL.FTZ R35, R35, c[0x0][0x320] ;  /* 0x0000c80023237a20 */ /* 0x000fe40000410000 */
[----:B------:R-:W-:Y:S02]  /*7660*/  FMUL.FTZ R34, R34, c[0x0][0x320] ;  /* 0x0000c80022227a20 */ /* 0x000fe40000410000 */
[----:B---3--:R-:W-:Y:S05]  /*7670*/  FMUL.FTZ R23, R28, c[0x0][0x320] ;  /* 0x0000c8001c177a20 */ /* 0x008fea0000410000 */
[----:B------:R3:W1:Y:S10]  /*7680*/  MUFU.TANH R183, R19 ;  /* 0x0000001300b77308 */ /* 0x0006740000002400 */
[----:B------:R-:W1:Y:S10]  /*7690*/  MUFU.TANH R12, R12 ;  /* 0x0000000c000c7308 */ /* 0x000e740000002400 */
[----:B------:R-:W1:Y:S10]  /*76a0*/  MUFU.TANH R24, R24 ;  /* 0x0000001800187308 */ /* 0x000e740000002400 */
[----:B------:R-:W1:Y:S10]  /*76b0*/  MUFU.TANH R9, R9 ;  /* 0x0000000900097308 */ /* 0x000e740000002400 */
[----:B------:R-:W1:Y:S10]  /*76c0*/  MUFU.TANH R25, R25 ;  /* 0x0000001900197308 */ /* 0x000e740000002400 */
[----:B------:R3:W1:Y:S10]  /*76d0*/  MUFU.TANH R186, R27 ;  /* 0x0000001b00ba7308 */ /* 0x0006740000002400 */
[----:B------:R-:W1:Y:S10]  /*76e0*/  MUFU.TANH R23, R23 ;  /* 0x0000001700177308 */ /* 0x000e740000002400 */
[----:B------:R-:W1:Y:S10]  /*76f0*/  MUFU.TANH R22, R22 ;  /* 0x0000001600167308 */ /* 0x000e740000002400 */
[----:B------:R3:W1:Y:S10]  /*7700*/  MUFU.TANH R182, R30 ;  /* 0x0000001e00b67308 */ /* 0x0006740000002400 */
[----:B------:R3:W1:Y:S10]  /*7710*/  MUFU.TANH R181, R31 ;  /* 0x0000001f00b57308 */ /* 0x0006740000002400 */
[----:B------:R-:W1:Y:S10]  /*7720*/  MUFU.TANH R21, R21 ;  /* 0x0000001500157308 */ /* 0x000e740000002400 */
[----:B------:R-:W1:Y:S10]  /*7730*/  MUFU.TANH R20, R20 ;  /* 0x0000001400147308 */ /* 0x000e740000002400 */
[----:B------:R3:W1:Y:S10]  /*7740*/  MUFU.TANH R180, R34 ;  /* 0x0000002200b47308 */ /* 0x0006740000002400 */
[----:B------:R-:W1:Y:S01]  /*7750*/  MUFU.TANH R35, R35 ;  /* 0x0000002300237308 */ /* 0x000e620000002400 */
[----:B------:R-:W-:-:S05]  /*7760*/  @P0 BRA `(.L_x_614) ;  /* 0x000005c000000947 */ /* 0x000fca0003800000 */
[----:B--2-4-:R-:W2:Y:S01]  /*7770*/  LDL R0, [R1+0xa0] ;  /* 0x0000a00001007983 */ /* 0x014ea20000100800 */
[----:B------:R-:W-:Y:S01]  /*7780*/  ULEA UR6, UR10, UR12, 0x6 ;  /* 0x0000000c0a067291 */ /* 0x000fe2000f8e303f */
[----:B------:R-:W-:Y:S01]  /*7790*/  IMAD.MOV.U32 R7, RZ, RZ, RZ ;  /* 0x000000ffff077224 */ /* 0x000fe200078e00ff */
[----:B------:R-:W-:Y:S01]  /*77a0*/  LOP3.LUT R15, R15, 0xffffffdf, RZ, 0xc0, !PT ;  /* 0xffffffdf0f0f7812 */ /* 0x000fe200078ec0ff */
[----:B------:R-:W4:Y:S03]  /*77b0*/  LDL R29, [R1+0xd8] ;  /* 0x0000d800011d7983 */ /* 0x000f260000100800 */
[----:B------:R-:W-:Y:S01]  /*77c0*/  IMAD.U32 R3, RZ, RZ, UR6 ;  /* 0x00000006ff037e24 */ /* 0x000fe2000f8e00ff */
[----:B------:R-:W5:Y:S01]  /*77d0*/  LDL R11, [R1+0x94] ;  /* 0x00009400010b7983 */ /* 0x000f620000100800 */
[----:B------:R-:W-:Y:S03]  /*77e0*/  @P2 LOP3.LUT R15, R15, 0x20, RZ, 0xfc, !PT ;  /* 0x000000200f0f2812 */ /* 0x000fe600078efcff */
[----:B---3--:R-:W3:Y:S01]  /*77f0*/  LDL R10, [R1+0x54] ;  /* 0x00005400010a7983 */ /* 0x008ee20000100800 */
[----:B------:R-:W-:Y:S03]  /*7800*/  LOP3.LUT R15, R15, 0xffffffbf, RZ, 0xc0, !PT ;  /* 0xffffffbf0f0f7812 */ /* 0x000fe600078ec0ff */
[----:B------:R-:W3:Y:S01]  /*7810*/  LDL R28, [R1+0x8c] ;  /* 0x00008c00011c7983 */ /* 0x000ee20000100800 */
[----:B------:R-:W-:Y:S03]  /*7820*/  @P1 LOP3.LUT R15, R15, 0x40, RZ, 0xfc, !PT ;  /* 0x000000400f0f1812 */ /* 0x000fe600078efcff */
[----:B------:R-:W3:Y:S01]  /*7830*/  LDL R27, [R1+0x90] ;  /* 0x00009000011b7983 */ /* 0x000ee20000100800 */
[----:B------:R-:W-:Y:S03]  /*7840*/  LOP3.LUT R15, R15, 0xffffff7f, RZ, 0xc0, !PT ;  /* 0xffffff7f0f0f7812 */ /* 0x000fe600078ec0ff */
[----:B------:R-:W3:Y:S01]  /*7850*/  LDL R19, [R1+0x84] ;  /* 0x0000840001137983 */ /* 0x000ee20000100800 */
[----:B------:R-:W-:Y:S03]  /*7860*/  @P5 LOP3.LUT R15, R15, 0x80, RZ, 0xfc, !PT ;  /* 0x000000800f0f5812 */ /* 0x000fe600078efcff */
[----:B------:R-:W3:Y:S04]  /*7870*/  LDL R18, [R1+0x88] ;  /* 0x0000880001127983 */ /* 0x000ee80000100800 */
[----:B------:R-:W3:Y:S01]  /*7880*/  LDL R30, [R1+0x64] ;  /* 0x00006400011e7983 */ /* 0x000ee20000100800 */
[----:B--2---:R-:W-:Y:S05]  /*7890*/  IADD3 R3, R3, -0x40, R0 ;  /* 0xffffffc003037810 */ /* 0x004fea0007ffe000 */
[----:B------:R-:W-:Y:S04]  /*78a0*/  @P2 IMAD.HI.U32 R4, R3, c[0x0][0x2bc], RZ ;  /* 0x0000af0003042a27 */ /* 0x000fe800078e00ff */
[--C-:B------:R-:W-:Y:S01]  /*78b0*/  IMAD.MOV.U32 R0, RZ, RZ, R3.reuse ;  /* 0x000000ffff007224 */ /* 0x100fe200078e0003 */
        /* <DEDUP_REMOVED lines=10> */
[----:B------:R-:W-:Y:S02]  /*7960*/  IMAD R0, R0, c[0x0][0x1e0], RZ ;  /* 0x0000780000007a24 */ /* 0x000fe400078e02ff */
[----:B------:R-:W3:Y:S02]  /*7970*/  LDL R31, [R1+0xb0] ;  /* 0x0000b000011f7983 */ /* 0x000ee40000100800 */
[C---:B------:R-:W-:Y:S02]  /*7980*/  IMAD R0, R8.reuse, c[0x0][0x1e4], R0 ;  /* 0x0000790008007a24 */ /* 0x040fe400078e0200 */
[----:B-1----:R-:W-:Y:S04]  /*7990*/  IMAD.WIDE.U32 R4, R8, c[0x0][0x1e0], RZ ;  /* 0x0000780008047a25 */ /* 0x002fe800078e00ff */
[----:B------:R-:W-:Y:S01]  /*79a0*/  IMAD.IADD R5, R5, 0x1, R0 ;  /* 0x0000000105057824 */ /* 0x000fe200078e0200 */
[----:B--2---:R-:W-:Y:S01]  /*79b0*/  STL [R1+0x58], R7 ;  /* 0x0000580701007387 */ /* 0x004fe20000100800 */
[----:B------:R-:W-:Y:S02]  /*79c0*/  SHF.R.S32.HI R3, RZ, 0x1f, R7 ;  /* 0x0000001fff037819 */ /* 0x000fe40000011407 */
[----:B------:R-:W-:Y:S01]  /*79d0*/  IMAD.WIDE.U32 R4, R7, c[0x0][0x1f0], R4 ;  /* 0x00007c0007047a25 */ /* 0x000fe200078e0004 */
[----:B------:R-:W2:Y:S03]  /*79e0*/  LDL R26, [R1+0xac] ;  /* 0x0000ac00011a7983 */ /* 0x000ea60000100800 */
[----:B------:R-:W-:Y:S01]  /*79f0*/  IMAD R3, R3, c[0x0][0x1f0], RZ ;  /* 0x00007c0003037a24 */ /* 0x000fe200078e02ff */
[----:B------:R-:W-:Y:S01]  /*7a00*/  IADD3 R0, P0, R4, UR22, RZ ;  /* 0x0000001604007c10 */ /* 0x000fe2000ff1e0ff */
[----:B------:R-:W2:Y:S02]  /*7a10*/  LDL R16, [R1+0xb4] ;  /* 0x0000b40001107983 */ /* 0x000ea40000100800 */
[----:B------:R-:W-:Y:S02]  /*7a20*/  IMAD R3, R7, c[0x0][0x1f4], R3 ;  /* 0x00007d0007037a24 */ /* 0x000fe400078e0203 */
[----:B------:R-:W2:Y:S03]  /*7a30*/  LDL R17, [R1+0xa8] ;  /* 0x0000a80001117983 */ /* 0x000ea60000100800 */
[----:B------:R-:W-:Y:S01]  /*7a40*/  IADD3.X R3, R5, UR20, R3, P0, !PT ;  /* 0x0000001405037c10 */ /* 0x000fe200087fe403 */
[----:B------:R-:W-:Y:S01]  /*7a50*/  STL [R1+0x40], R15 ;  /* 0x0000400f01007387 */ /* 0x000fe20000100800 */
[C---:B------:R-:W-:Y:S04]  /*7a60*/  LEA R8, P0, R0.reuse, c[0x0][0x1c8], 0x1 ;  /* 0x0000720000087a11 */ /* 0x040fe800078008ff */
[----:B------:R-:W-:Y:S01]  /*7a70*/  LEA.HI.X R3, R0, c[0x0][0x1cc], R3, 0x1, P0 ;  /* 0x0000730000037a11 */ /* 0x000fe200000f0c03 */
[----:B------:R-:W4:Y:S04]  /*7a80*/  SHFL.IDX PT, R4, R8, RZ, 0x181f ;  /* 0x00181fff08047589 */ /* 0x000f2800000e0000 */
[----:B------:R-:W5:Y:S04]  /*7a90*/  SHFL.IDX PT, R5, R3, RZ, 0x181f ;  /* 0x00181fff03057589 */ /* 0x000f6800000e0000 */
[----:B------:R3:W1:Y:S04]  /*7aa0*/  SHFL.IDX PT, R0, R8, 0x1, 0x181f ;  /* 0x00381f0008007f89 */ /* 0x00066800000e0000 */
[----:B------:R-:W1:Y:S01]  /*7ab0*/  SHFL.IDX PT, R3, R3, 0x1, 0x181f ;  /* 0x00381f0003037f89 */ /* 0x000e6200000e0000 */
[----:B----4-:R-:W-:Y:S05]  /*7ac0*/  IADD3 R6, P0, R4, R29, RZ ;  /* 0x0000001d04067210 */ /* 0x010fea0007f1e0ff */
[C---:B-----5:R-:W-:Y:S01]  /*7ad0*/  IMAD.X R7, R5.reuse, 0x1, R11, P0 ;  /* 0x0000000105077824 */ /* 0x060fe200000e060b */
[----:B---3--:R-:W-:Y:S04]  /*7ae0*/  SHF.L.U64.HI R8, R30, 0x1, R31 ;  /* 0x000000011e087819 */ /* 0x008fe8000001021f */
[----:B------:R3:W-:Y:S02]  /*7af0*/  LDGSTS.E.BYPASS.LTC128B.128 [R10+0x10100], [R6.64], !P6 ;  /* 0x10100000060a7fae */ /* 0x0007e4000f101d50 */
[C---:B---3--:R-:W-:Y:S05]  /*7b00*/  IADD3 R6, P0, R4.reuse, R28, RZ ;  /* 0x0000001c04067210 */ /* 0x048fea0007f1e0ff */
[C---:B------:R-:W-:Y:S05]  /*7b10*/  IMAD.X R7, R5.reuse, 0x1, R27, P0 ;  /* 0x0000000105077824 */ /* 0x040fea00000e061b */
[----:B------:R3:W-:Y:S02]  /*7b20*/  LDGSTS.E.BYPASS.LTC128B.128 [R10+0x12100], [R6.64], !P5 ;  /* 0x12100000060a7fae */ /* 0x0007e4000e901d50 */
[----:B---3--:R-:W-:Y:S05]  /*7b30*/  IADD3 R6, P0, R4, R19, RZ ;  /* 0x0000001304067210 */ /* 0x008fea0007f1e0ff */
[C---:B------:R-:W-:Y:S05]  /*7b40*/  IMAD.X R7, R5.reuse, 0x1, R18, P0 ;  /* 0x0000000105077824 */ /* 0x040fea00000e0612 */
[----:B------:R3:W-:Y:S02]  /*7b50*/  LDGSTS.E.BYPASS.LTC128B.128 [R10+0x14100], [R6.64], !P4 ;  /* 0x14100000060a7fae */ /* 0x0007e4000e101d50 */
[----:B---3--:R-:W-:Y:S05]  /*7b60*/  IMAD.SHL.U32 R7, R30, 0x2, RZ ;  /* 0x000000021e077824 */ /* 0x008fea00078e00ff */
[----:B------:R-:W-:Y:S05]  /*7b70*/  IADD3 R4, P0, R4, R7, RZ ;  /* 0x0000000704047210 */ /* 0x000fea0007f1e0ff */
[----:B------:R-:W-:Y:S05]  /*7b80*/  IMAD.X R5, R5, 0x1, R8, P0 ;  /* 0x0000000105057824 */ /* 0x000fea00000e0608 */
[----:B------:R1:W-:Y:S02]  /*7b90*/  LDGSTS.E.BYPASS.LTC128B.128 [R10+0x16100], [R4.64], !P3 ;  /* 0x16100000040a7fae */ /* 0x0003e4000d901d50 */
[----:B-1----:R-:W-:Y:S05]  /*7ba0*/  IADD3 R4, P0, R0, R29, RZ ;  /* 0x0000001d00047210 */ /* 0x002fea0007f1e0ff */
[----:B------:R-:W-:Y:S05]  /*7bb0*/  IMAD.X R5, R3, 0x1, R11, P0 ;  /* 0x0000000103057824 */ /* 0x000fea00000e060b */
[----:B------:R2:W-:Y:S02]  /*7bc0*/  LDGSTS.E.BYPASS.LTC128B.128 [R10+0x11100], [R4.64], !P6 ;  /* 0x11100000040a7fae */ /* 0x0005e4000f101d50 */
[----:B--2---:R-:W-:Y:S04]  /*7bd0*/  IADD3 R4, -R26, 0x10, RZ ;  /* 0x000000101a047810 */ /* 0x004fe80007ffe1ff */
[----:B------:R-:W-:Y:S04]  /*7be0*/  LOP3.LUT R4, R4, 0xf, RZ, 0xc0, !PT ;  /* 0x0000000f04047812 */ /* 0x000fe800078ec0ff */
[-C--:B------:R-:W-:Y:S02]  /*7bf0*/  IADD3 R4, P2, P0, R4, R0.reuse, R28 ;  /* 0x0000000004047210 */ /* 0x080fe4000785e01c */
[C---:B------:R-:W-:Y:S02]  /*7c00*/  IADD3 R6, -R17.reuse, 0x10, RZ ;  /* 0x0000001011067810 */ /* 0x040fe40007ffe1ff */
[-C--:B------:R-:W-:Y:S02]  /*7c10*/  IADD3.X R5, RZ, R3.reuse, R27, P2, P0 ;  /* 0x00000003ff057210 */ /* 0x080fe400017e041b */
[----:B------:R-:W-:Y:S02]  /*7c20*/  ISETP.NE.U32.AND P0, PT, R26, RZ, PT ;  /* 0x000000ff1a00720c */ /* 0x000fe40003f05070 */
[----:B------:R-:W-:Y:S04]  /*7c30*/  LOP3.LUT R6, R6, 0xf, RZ, 0xc0, !PT ;  /* 0x0000000f06067812 */ /* 0x000fe800078ec0ff */
[-C--:B------:R-:W-:Y:S07]  /*7c40*/  IADD3 R6, P2, P1, R6, R0.reuse, R19 ;  /* 0x0000000006067210 */ /* 0x080fee000795e013 */
[----:B------:R1:W-:Y:S02]  /*7c50*/  LDGSTS.E.BYPASS.LTC128B.128.ZFILL [R10+0x13100], [R4.64], P0 ;  /* 0x13100000040a7fae */ /* 0x0003e40008141d50 */
[----:B-1----:R-:W-:Y:S04]  /*7c60*/  IADD3 R4, -R16, 0x10, RZ ;  /* 0x0000001010047810 */ /* 0x002fe80007ffe1ff */
[----:B------:R-:W-:Y:S04]  /*7c70*/  LOP3.LUT R4, R4, 0xf, RZ, 0xc0, !PT ;  /* 0x0000000f04047812 */ /* 0x000fe800078ec0ff */
[----:B------:R-:W-:Y:S02]  /*7c80*/  IADD3 R4, P5, P0, R4, R0, R7 ;  /* 0x0000000004047210 */ /* 0x000fe400078be007 */
[-C--:B------:R-:W-:Y:S02]  /*7c90*/  IADD3.X R7, RZ, R3.reuse, R18, P2, P1 ;  /* 0x00000003ff077210 */ /* 0x080fe400017e2412 */
[----:B------:R-:W-:Y:S02]  /*7ca0*/  IADD3.X R5, RZ, R3, R8, P5, P0 ;  /* 0x00000003ff057210 */ /* 0x000fe40002fe0408 */
[----:B------:R-:W-:Y:S02]  /*7cb0*/  ISETP.NE.U32.AND P0, PT, R17, RZ, PT ;  /* 0x000000ff1100720c */ /* 0x000fe40003f05070 */
[C---:B------:R-:W-:Y:S02]  /*7cc0*/  LOP3.LUT P5, RZ, R15.reuse, 0x80, RZ, 0xc0, !PT ;  /* 0x000000800fff7812 */ /* 0x040fe400078ac0ff */
[C---:B------:R-:W-:Y:S02]  /*7cd0*/  LOP3.LUT P1, RZ, R15.reuse, 0x40, RZ, 0xc0, !PT ;  /* 0x000000400fff7812 */ /* 0x040fe4000782c0ff */
[----:B------:R-:W-:Y:S07]  /*7ce0*/  LOP3.LUT P2, RZ, R15, 0x20, RZ, 0xc0, !PT ;  /* 0x000000200fff7812 */ /* 0x000fee000784c0ff */
[----:B------:R1:W-:Y:S01]  /*7cf0*/  LDGSTS.E.BYPASS.LTC128B.128.ZFILL [R10+0x15100], [R6.64], P0 ;  /* 0x15100000060a7fae */ /* 0x0003e20008141d50 */
[----:B------:R-:W-:Y:S11]  /*7d00*/  ISETP.NE.U32.AND P0, PT, R16, RZ, PT ;  /* 0x000000ff1000720c */ /* 0x000ff60003f05070 */
[----:B------:R-:W-:Y:S02]  /*7d10*/  @!UPT UIADD3 URZ, URZ, URZ, URZ ;  /* 0x0000003f3f3ff290 */ /* 0x000fe4000fffe03f */
[----:B------:R1:W-:Y:S02]  /*7d20*/  LDGSTS.E.BYPASS.LTC128B.128.ZFILL [R10+0x17100], [R4.64], P0 ;  /* 0x17100000040a7fae */ /* 0x0003e40008141d50 */
.L_x_614:
[----:B-12-4-:R-:W2:Y:S01]  /*7d30*/  LDL R4, [R1+0xb8] ;  /* 0x0000b80001047983 */ /* 0x016ea20000100800 */
[----:B------:R-:W-:Y:S01]  /*7d40*/  MOV R26, R15 ;  /* 0x0000000f001a7202 */ /* 0x000fe20000000f00 */
[----:B------:R-:W-:Y:S01]  /*7d50*/  UIMAD UR6, UR10, -0x40, UR5 ;  /* 0xffffffc00a0678a4 */ /* 0x000fe2000f8e0205 */
[----:B------:R-:W-:Y:S01]  /*7d60*/  PLOP3.LUT P0, PT, PT, PT, UP1, 0x80, 0x0 ;  /* 0x000000000000781c */ /* 0x000fe20003f0f018 */
[----:B------:R1:W2:Y:S01]  /*7d70*/  LDL R0, [R1+0xbc] ;  /* 0x0000bc0001007983 */ /* 0x0002a20000100800 */
[----:B------:R-:W-:Y:S01]  /*7d80*/  LOP3.LUT R26, R26, 0xffffff7f, RZ, 0xc0, !PT ;  /* 0xffffff7f1a1a7812 */ /* 0x000fe200078ec0ff */
[----:B------:R-:W-:Y:S02]  /*7d90*/  UISETP.GT.AND UP0, UPT, UR10, UR4, UPT ;  /* 0x000000040a00728c */ /* 0x000fe4000bf04270 */
[----:B------:R-:W4:Y:S01]  /*7da0*/  LDL R3, [R1+0xcc] ;  /* 0x0000cc0001037983 */ /* 0x000f220000100800 */
[----:B------:R-:W-:Y:S01]  /*7db0*/  @P3 LOP3.LUT R26, R26, 0x80, RZ, 0xfc, !PT ;  /* 0x000000801a1a3812 */ /* 0x000fe200078efcff */
[----:B------:R-:W-:Y:S02]  /*7dc0*/  UIADD3 UR10, UR10, -0x1, URZ ;  /* 0xffffffff0a0a7890 */ /* 0x000fe4000fffe03f */
[----:B------:R-:W0:Y:S01]  /*7dd0*/  LDGDEPBAR ;  /* 0x00000000000079af */ /* 0x000e220000000000 */
[----:B------:R-:W-:Y:S04]  /*7de0*/  LOP3.LUT R26, R26, 0xffffffbf, RZ, 0xc0, !PT ;  /* 0xffffffbf1a1a7812 */ /* 0x000fe800078ec0ff */
[----:B------:R-:W-:Y:S04]  /*7df0*/  @P2 LOP3.LUT R26, R26, 0x40, RZ, 0xfc, !PT ;  /* 0x000000401a1a2812 */ /* 0x000fe800078efcff */
[----:B------:R-:W-:Y:S04]  /*7e00*/  LOP3.LUT R26, R26, 0xffffffdf, RZ, 0xc0, !PT ;  /* 0xffffffdf1a1a7812 */ /* 0x000fe800078ec0ff */
[----:B------:R-:W-:Y:S05]  /*7e10*/  @P1 LOP3.LUT R26, R26, 0x20, RZ, 0xfc, !PT ;  /* 0x000000201a1a1812 */ /* 0x000fea00078efcff */
[----:B------:R-:W-:Y:S04]  /*7e20*/  STL [R1+0x40], R26 ;  /* 0x0000401a01007387 */ /* 0x000fe80000100800 */
[----:B---3--:R-:W3:Y:S04]  /*7e30*/  LDL.LU R30, [R1+0x50] ;  /* 0x00005000011e7983 */ /* 0x008ee80000300800 */
[----:B------:R-:W5:Y:S04]  /*7e40*/  LDL.LU R29, [R1+0x4c] ;  /* 0x00004c00011d7983 */ /* 0x000f680000300800 */
[----:B------:R-:W3:Y:S04]  /*7e50*/  LDL.LU R28, [R1+0x48] ;  /* 0x00004800011c7983 */ /* 0x000ee80000300800 */
[----:B------:R-:W3:Y:S01]  /*7e60*/  LDL.LU R27, [R1+0x44] ;  /* 0x00004400011b7983 */ /* 0x000ee20000300800 */
[----:B--2---:R-:W-:Y:S05]  /*7e70*/  @P0 MOV R0, R4 ;  /* 0x0000000400000202 */ /* 0x004fea0000000f00 */
[----:B------:R-:W2:Y:S08]  /*7e80*/  SHFL.IDX PT, R5, R0, RZ, 0x1c1f ;  /* 0x001c1fff00057589 */ /* 0x000eb000000e0000 */
[----:B------:R1:W2:Y:S02]  /*7e90*/  SHFL.IDX PT, R4, R0, 0x1, 0x1c1f ;  /* 0x003c1f0000047f89 */ /* 0x0002a400000e0000 */
[----:B-1----:R-:W-:Y:S04]  /*7ea0*/  MOV R0, UR7 ;  /* 0x0000000700007c02 */ /* 0x002fe80008000f00 */
[----:B----4-:R-:W-:Y:S04]  /*7eb0*/  IADD3 R0, R0, UR6, -R3 ;  /* 0x0000000600007c10 */ /* 0x010fe8000fffe803 */
[----:B------:R-:W-:Y:S04]  /*7ec0*/  IADD3 R3, R0, -UR13, RZ ;  /* 0x8000000d00037c10 */ /* 0x000fe8000fffe0ff */
[C---:B--2---:R-:W-:Y:S02]  /*7ed0*/  IADD3 R0, R3.reuse, R5, RZ ;  /* 0x0000000503007210 */ /* 0x044fe40007ffe0ff */
[----:B------:R-:W-:Y:S02]  /*7ee0*/  IADD3 R3, R3, R4, RZ ;  /* 0x0000000403037210 */ /* 0x000fe40007ffe0ff */
[C---:B------:R-:W-:Y:S02]  /*7ef0*/  ISETP.GT.AND P0, PT, R0.reuse, RZ, PT ;  /* 0x000000ff0000720c */ /* 0x040fe40003f04270 */
[----:B------:R-:W-:Y:S02]  /*7f00*/  ISETP.GT.AND P2, PT, R3, 0x30, PT ;  /* 0x000000300300780c */ /* 0x000fe40003f44270 */
[----:B------:R-:W-:Y:S02]  /*7f10*/  FSEL R4, R191, -INF , P0 ;  /* 0xff800000bf047808 */ /* 0x000fe40000000000 */
[----:B------:R-:W-:Y:S02]  /*7f20*/  ISETP.GT.AND P0, PT, R0, 0x1, PT ;  /* 0x000000010000780c */ /* 0x000fe40003f04270 */
[----:B------:R-:W-:Y:S02]  /*7f30*/  MOV R191, R26 ;  /* 0x0000001a00bf7202 */ /* 0x000fe40000000f00 */
[----:B------:R-:W-:Y:S02]  /*7f40*/  FSEL R19, R190, -INF , P0 ;  /* 0xff800000be137808 */ /* 0x000fe40000000000 */
[C---:B------:R-:W-:Y:S02]  /*7f50*/  ISETP.GT.AND P0, PT, R0.reuse, 0x8, PT ;  /* 0x000000080000780c */ /* 0x040fe40003f04270 */
[----:B------:R-:W-:Y:S02]  /*7f60*/  ISETP.GT.AND P1, PT, R3, 0x31, PT ;  /* 0x000000310300780c */ /* 0x000fe40003f24270 */
[----:B------:R-:W-:Y:S02]  /*7f70*/  FSEL R18, R189, -INF , P0 ;  /* 0xff800000bd127808 */ /* 0x000fe40000000000 */
[C---:B------:R-:W-:Y:S02]  /*7f80*/  ISETP.GT.AND P0, PT, R0.reuse, 0x9, PT ;  /* 0x000000090000780c */ /* 0x040fe40003f04270 */
[----:B------:R-:W-:Y:S02]  /*7f90*/  ISETP.GT.AND P3, PT, R3, 0x29, PT ;  /* 0x000000290300780c */ /* 0x000fe40003f64270 */
[----:B------:R-:W-:Y:S02]  /*7fa0*/  FSEL R17, R185, -INF , P0 ;  /* 0xff800000b9117808 */ /* 0x000fe40000000000 */
[C---:B------:R-:W-:Y:S04]  /*7fb0*/  ISETP.GT.AND P0, PT, R0.reuse, 0x10, PT ;  /* 0x000000100000780c */ /* 0x040fe80003f04270 */
[----:B------:R-:W-:Y:S02]  /*7fc0*/  FSEL R16, R179, -INF , P0 ;  /* 0xff800000b3107808 */ /* 0x000fe40000000000 */
[----:B------:R-:W2:Y:S01]  /*7fd0*/  LDL.LU R179, [R1+0xa4] ;  /* 0x0000a40001b37983 */ /* 0x000ea20000300800 */
[----:B------:R-:W-:Y:S04]  /*7fe0*/  ISETP.GT.AND P0, PT, R0, 0x11, PT ;  /* 0x000000110000780c */ /* 0x000fe80003f04270 */
[----:B------:R-:W-:Y:S02]  /*7ff0*/  FSEL R15, R178, -INF , P0 ;  /* 0xff800000b20f7808 */ /* 0x000fe40000000000 */
[----:B------:R-:W-:Y:S04]  /*8000*/  ISETP.GT.AND P0, PT, R0, 0x18, PT ;  /* 0x000000180000780c */ /* 0x000fe80003f04270 */
[----:B------:R-:W-:Y:S02]  /*8010*/  FSEL R14, R14, -INF , P0 ;  /* 0xff8000000e0e7808 */ /* 0x000fe40000000000 */
[C---:B------:R-:W-:Y:S04]  /*8020*/  ISETP.GT.AND P0, PT, R0.reuse, 0x19, PT ;  /* 0x000000190000780c */ /* 0x040fe80003f04270 */
[----:B------:R-:W-:Y:S02]  /*8030*/  FSEL R13, R13, -INF , P0 ;  /* 0xff8000000d0d7808 */ /* 0x000fe40000000000 */
[----:B------:R-:W-:Y:S04]  /*8040*/  ISETP.GT.AND P0, PT, R0, 0x20, PT ;  /* 0x000000200000780c */ /* 0x000fe80003f04270 */
[----:B------:R-:W-:Y:S02]  /*8050*/  FSEL R12, R12, -INF , P0 ;  /* 0xff8000000c0c7808 */ /* 0x000fe40000000000 */
[----:B------:R-:W-:Y:S04]  /*8060*/  ISETP.GT.AND P0, PT, R0, 0x21, PT ;  /* 0x000000210000780c */ /* 0x000fe80003f04270 */
[----:B------:R-:W-:Y:S02]  /*8070*/  FSEL R11, R132, -INF , P0 ;  /* 0xff800000840b7808 */ /* 0x000fe40000000000 */
[----:B------:R-:W-:Y:S04]  /*8080*/  ISETP.GT.AND P0, PT, R0, 0x28, PT ;  /* 0x000000280000780c */ /* 0x000fe80003f04270 */
[----:B------:R-:W-:Y:S02]  /*8090*/  FSEL R10, R24, -INF , P0 ;  /* 0xff800000180a7808 */ /* 0x000fe40000000000 */
[----:B------:R-:W-:Y:S02]  /*80a0*/  ISETP.GT.AND P0, PT, R0, 0x29, PT ;  /* 0x000000290000780c */ /* 0x000fe40003f04270 */
[----:B------:R-:W-:Y:S02]  /*80b0*/  FSEL R24, R186, -INF , P3 ;  /* 0xff800000ba187808 */ /* 0x000fe40001800000 */
[----:B------:R-:W-:Y:S02]  /*80c0*/  FSEL R9, R9, -INF , P0 ;  /* 0xff80000009097808 */ /* 0x000fe40000000000 */
[C---:B------:R-:W-:Y:S02]  /*80d0*/  ISETP.GT.AND P0, PT, R0.reuse, 0x30, PT ;  /* 0x000000300000780c */ /* 0x040fe40003f04270 */
[----:B------:R-:W-:Y:S02]  /*80e0*/  LOP3.LUT P3, RZ, R191, 0x80, RZ, 0xc0, !PT ;  /* 0x00000080bfff7812 */ /* 0x000fe4000786c0ff */
[----:B------:R-:W-:Y:S02]  /*80f0*/  FSEL R8, R23, -INF , P0 ;  /* 0xff80000017087808 */ /* 0x000fe40000000000 */
[----:B------:R-:W-:Y:S02]  /*8100*/  ISETP.GT.AND P0, PT, R0, 0x31, PT ;  /* 0x000000310000780c */ /* 0x000fe40003f04270 */
[----:B------:R-:W-:Y:S02]  /*8110*/  FSEL R23, R182, -INF , P2 ;  /* 0xff800000b6177808 */ /* 0x000fe40001000000 */
[----:B------:R-:W-:Y:S02]  /*8120*/  FSEL R7, R22, -INF , P0 ;  /* 0xff80000016077808 */ /* 0x000fe40000000000 */
[C---:B------:R-:W-:Y:S02]  /*8130*/  ISETP.GT.AND P0, PT, R0.reuse, 0x38, PT ;  /* 0x000000380000780c */ /* 0x040fe40003f04270 */
[----:B------:R-:W-:Y:S02]  /*8140*/  FSEL R22, R181, -INF , P1 ;  /* 0xff800000b5167808 */ /* 0x000fe40000800000 */
[----:B------:R-:W-:Y:S02]  /*8150*/  FSEL R6, R21, -INF , P0 ;  /* 0xff80000015067808 */ /* 0x000fe40000000000 */
[----:B------:R-:W-:Y:S02]  /*8160*/  ISETP.GT.AND P0, PT, R0, 0x39, PT ;  /* 0x000000390000780c */ /* 0x000fe40003f04270 */
[----:B------:R-:W-:Y:S02]  /*8170*/  FMNMX.FTZ R0, R4, R2, !PT ;  /* 0x0000000204007209 */ /* 0x000fe40007810000 */
[----:B------:R-:W-:Y:S02]  /*8180*/  FSEL R5, R20, -INF , P0 ;  /* 0xff80000014057808 */ /* 0x000fe40000000000 */
[----:B------:R-:W-:Y:S02]  /*8190*/  FMNMX.FTZ R0, R19, R0, !PT ;  /* 0x0000000013007209 */ /* 0x000fe40007810000 */
[----:B------:R-:W-:Y:S02]  /*81a0*/  ISETP.GT.AND P0, PT, R3, RZ, PT ;  /* 0x000000ff0300720c */ /* 0x000fe40003f04270 */
[----:B------:R-:W-:Y:S02]  /*81b0*/  FMNMX.FTZ R0, R18, R0, !PT ;  /* 0x0000000012007209 */ /* 0x000fe40007810000 */
[----:B---3--:R-:W-:Y:S02]  /*81c0*/  FSEL R20, R30, -INF , P0 ;  /* 0xff8000001e147808 */ /* 0x008fe40000000000 */
[----:B------:R-:W-:Y:S02]  /*81d0*/  FMNMX.FTZ R0, R17, R0, !PT ;  /* 0x0000000011007209 */ /* 0x000fe40007810000 */
[----:B------:R-:W-:Y:S02]  /*81e0*/  ISETP.GT.AND P0, PT, R3, 0x1, PT ;  /* 0x000000010300780c */ /* 0x000fe40003f04270 */
[----:B------:R-:W-:Y:S02]  /*81f0*/  FMNMX.FTZ R0, R16, R0, !PT ;  /* 0x0000000010007209 */ /* 0x000fe40007810000 */
[----:B-----5:R-:W-:Y:S02]  /*8200*/  FSEL R34, R29, -INF , P0 ;  /* 0xff8000001d227808 */ /* 0x020fe40000000000 */
[----:B------:R-:W-:Y:S02]  /*8210*/  FMNMX.FTZ R0, R15, R0, !PT ;  /* 0x000000000f007209 */ /* 0x000fe40007810000 */
[----:B------:R-:W-:Y:S02]  /*8220*/  ISETP.GT.AND P0, PT, R3, 0x8, PT ;  /* 0x000000080300780c */ /* 0x000fe40003f04270 */
[----:B------:R-:W-:Y:S02]  /*8230*/  FMNMX.FTZ R0, R14, R0, !PT ;  /* 0x000000000e007209 */ /* 0x000fe40007810000 */
[----:B------:R-:W-:Y:S02]  /*8240*/  FSEL R33, R28, -INF , P0 ;  /* 0xff8000001c217808 */ /* 0x000fe40000000000 */
        /* <DEDUP_REMOVED lines=18> */
[----:B------:R-:W-:Y:S01]  /*8370*/  LOP3.LUT P2, RZ, R191, 0x40, RZ, 0xc0, !PT ;  /* 0x00000040bfff7812 */ /* 0x000fe2000784c0ff */
[----:B------:R-:W1:Y:S01]  /*8380*/  SHFL.BFLY PT, R21, R0, 0x2, 0x1f ;  /* 0x0c401f0000157f89 */ /* 0x000e6200000e0000 */
[----:B------:R-:W-:Y:S02]  /*8390*/  FSEL R28, R183, -INF , P0 ;  /* 0xff800000b71c7808 */ /* 0x000fe40000000000 */
[----:B------:R-:W-:Y:S02]  /*83a0*/  ISETP.GT.AND P0, PT, R3, 0x20, PT ;  /* 0x000000200300780c */ /* 0x000fe40003f04270 */
[----:B------:R-:W-:Y:S02]  /*83b0*/  LOP3.LUT P1, RZ, R191, 0x20, RZ, 0xc0, !PT ;  /* 0x00000020bfff7812 */ /* 0x000fe4000782c0ff */
[----:B------:R-:W-:Y:S02]  /*83c0*/  FSEL R27, R177, -INF , P0 ;  /* 0xff800000b11b7808 */ /* 0x000fe40000000000 */
[C---:B------:R-:W-:Y:S04]  /*83d0*/  ISETP.GT.AND P0, PT, R3.reuse, 0x21, PT ;  /* 0x000000210300780c */ /* 0x040fe80003f04270 */
[----:B------:R-:W-:Y:S02]  /*83e0*/  FSEL R26, R176, -INF , P0 ;  /* 0xff800000b01a7808 */ /* 0x000fe40000000000 */
[----:B------:R-:W-:Y:S04]  /*83f0*/  ISETP.GT.AND P0, PT, R3, 0x28, PT ;  /* 0x000000280300780c */ /* 0x000fe80003f04270 */
[----:B------:R-:W-:Y:S02]  /*8400*/  FSEL R25, R25, -INF , P0 ;  /* 0xff80000019197808 */ /* 0x000fe40000000000 */
[----:B-1----:R-:W-:Y:S05]  /*8410*/  FMNMX.FTZ R0, R21, R0, !PT ;  /* 0x0000000015007209 */ /* 0x002fea0007810000 */
[----:B------:R-:W1:Y:S02]  /*8420*/  SHFL.BFLY PT, R132, R0, 0x1, 0x1f ;  /* 0x0c201f0000847f89 */ /* 0x000e6400000e0000 */
[----:B-1----:R-:W-:Y:S04]  /*8430*/  FMNMX.FTZ R132, R0, R132, !PT ;  /* 0x0000008400847209 */ /* 0x002fe80007810000 */
[C---:B------:R-:W-:Y:S04]  /*8440*/  FSETP.NEU.FTZ.AND P0, PT, R132.reuse, -INF , PT ;  /* 0xff8000008400780b */ /* 0x040fe80003f1d000 */
[----:B------:R-:W-:Y:S05]  /*8450*/  FSEL R0, R132, RZ, P0 ;  /* 0x000000ff84007208 */ /* 0x000fea0000000000 */
[----:B------:R-:W-:Y:S02]  /*8460*/  FADD.FTZ R0, -R0, R2 ;  /* 0x0000000200007221 */ /* 0x000fe40000010100 */
[----:B------:R-:W-:Y:S02]  /*8470*/  FMUL.FTZ R2, R132, c[0x0][0x2d0] ;  /* 0x0000b40084027a20 */ /* 0x000fe40000410000 */
[----:B------:R-:W-:Y:S03]  /*8480*/  FMUL.FTZ R0, R0, c[0x0][0x2d0] ;  /* 0x0000b40000007a20 */ /* 0x000fe60000410000 */
[----:B------:R-:W-:Y:S02]  /*8490*/  FSEL R2, R2, RZ, P0 ;  /* 0x000000ff02027208 */ /* 0x000fe40000000000 */
[C---:B------:R-:W-:Y:S03]  /*84a0*/  ISETP.GT.AND P0, PT, R3.reuse, 0x38, PT ;  /* 0x000000380300780c */ /* 0x040fe60003f04270 */
[--C-:B------:R-:W-:Y:S01]  /*84b0*/  FFMA.FTZ R4, R4, c[0x0][0x2d0], -R2.reuse ;  /* 0x0000b40004047a23 */ /* 0x100fe20000010802 */
[----:B------:R-:W-:Y:S01]  /*84c0*/  FSEL R21, R180, -INF , P0 ;  /* 0xff800000b4157808 */ /* 0x000fe20000000000 */
[--C-:B------:R-:W-:Y:S01]  /*84d0*/  FFMA.FTZ R6, R6, c[0x0][0x2d0], -R2.reuse ;  /* 0x0000b40006067a23 */ /* 0x100fe20000010802 */
[----:B------:R-:W-:Y:S01]  /*84e0*/  ISETP.GT.AND P0, PT, R3, 0x39, PT ;  /* 0x000000390300780c */ /* 0x000fe20003f04270 */
        /* <DEDUP_REMOVED lines=16> */
[----:B------:R-:W-:Y:S07]  /*85f0*/  FFMA.FTZ R183, R5, c[0x0][0x2d0], -R2 ;  /* 0x0000b40005b77a23 */ /* 0x000fee0000010802 */
[----:B------:R-:W1:Y:S02]  /*8600*/  MUFU.EX2 R2, R0 ;  /* 0x0000000000027308 */ /* 0x000e640000000800 */
[C---:B-1----:R-:W-:Y:S02]  /*8610*/  FMUL.FTZ R9, R2.reuse, R161 ;  /* 0x000000a102097220 */ /* 0x042fe40000410000 */
        /* <DEDUP_REMOVED lines=16> */
[C---:B--2---:R-:W-:Y:S02]  /*8720*/  FFMA.FTZ R0, R2.reuse, R179, R4 ;  /* 0x000000b302007223 */ /* 0x044fe40000010004 */
[----:B------:R-:W-:Y:S02]  /*8730*/  FMUL.FTZ R64, R2, R64 ;  /* 0x0000004002407220 */ /* 0x000fe40000410000 */
[C---:B------:R-:W-:Y:S01]  /*8740*/  FADD.FTZ R5, R176.reuse, R0 ;  /* 0x00000000b0057221 */ /* 0x040fe20000010000 */
[----:B------:R-:W-:Y:S01]  /*8750*/  F2FP.BF16.PACK_AB R176, R176, R4 ;  /* 0x00000004b0b0723e */ /* 0x000fe200000010ff */
[----:B------:R-:W1:Y:S01]  /*8760*/  MUFU.EX2 R0, R17 ;  /* 0x0000001100007308 */ /* 0x000e620000000800 */
[----:B------:R-:W-:Y:S02]  /*8770*/  FMUL.FTZ R65, R2, R65 ;  /* 0x0000004102417220 */ /* 0x000fe40000410000 */
[----:B------:R-:W-:Y:S02]  /*8780*/  FADD.FTZ R4, R178, R5 ;  /* 0x00000005b2047221 */ /* 0x000fe40000010000 */
        /* <DEDUP_REMOVED lines=10> */
[C---:B-1----:R-:W-:Y:S01]  /*8830*/  F2FP.BF16.PACK_AB R178, R0.reuse, R178 ;  /* 0x000000b200b2723e */ /* 0x042fe200000010ff */
[----:B------:R-:W-:Y:S01]  /*8840*/  FADD.FTZ R181, R0, R4 ;  /* 0x0000000400b57221 */ /* 0x000fe20000010000 */
[----:B------:R-:W-:Y:S01]  /*8850*/  FMNMX.FTZ R0, R20, R133, !PT ;  /* 0x0000008514007209 */ /* 0x000fe20007810000 */
[C---:B------:R-:W-:Y:S01]  /*8860*/  FMUL.FTZ R17, R2.reuse, R153 ;  /* 0x0000009902117220 */ /* 0x040fe20000410000 */
[----:B------:R-:W-:Y:S01]  /*8870*/  FSEL R4, R35, -INF , P0 ;  /* 0xff80000023047808 */ /* 0x000fe20000000000 */
[----:B------:R-:W-:Y:S01]  /*8880*/  FMUL.FTZ R88, R2, R88 ;  /* 0x0000005802587220 */ /* 0x000fe20000410000 */
[----:B------:R-:W-:Y:S01]  /*8890*/  FMNMX.FTZ R0, R34, R0, !PT ;  /* 0x0000000022007209 */ /* 0x000fe20007810000 */
[C---:B------:R-:W-:Y:S01]  /*88a0*/  FMUL.FTZ R89, R2.reuse, R89 ;  /* 0x0000005902597220 */ /* 0x040fe20000410000 */
[----:B------:R-:W-:Y:S01]  /*88b0*/  MOV R35, R12 ;  /* 0x0000000c00237202 */ /* 0x000fe20000000f00 */
[C---:B------:R-:W-:Y:S01]  /*88c0*/  FMUL.FTZ R12, R2.reuse, R156 ;  /* 0x0000009c020c7220 */ /* 0x040fe20000410000 */
[----:B------:R-:W-:Y:S01]  /*88d0*/  FMNMX.FTZ R0, R33, R0, !PT ;  /* 0x0000000021007209 */ /* 0x000fe20007810000 */
[C---:B------:R-:W-:Y:S02]  /*88e0*/  FMUL.FTZ R92, R2.reuse, R92 ;  /* 0x0000005c025c7220 */ /* 0x040fe40000410000 */
[----:B------:R-:W-:Y:S01]  /*88f0*/  FMUL.FTZ R93, R2, R93 ;  /* 0x0000005d025d7220 */ /* 0x000fe20000410000 */
[----:B------:R-:W-:Y:S01]  /*8900*/  FMNMX.FTZ R0, R32, R0, !PT ;  /* 0x0000000020007209 */ /* 0x000fe20007810000 */
[C---:B------:R-:W-:Y:S02]  /*8910*/  FMUL.FTZ R96, R2.reuse, R96 ;  /* 0x0000006002607220 */ /* 0x040fe40000410000 */
        /* <DEDUP_REMOVED lines=24> */
[----:B------:R-:W-:Y:S01]  /*8aa0*/  FMUL.FTZ R129, R2, R129 ;  /* 0x0000008102817220 */ /* 0x000fe20000410000 */
        /* <DEDUP_REMOVED lines=13> */
[----:B------:R-:W-:Y:S02]  /*8b80*/  FADD.FTZ R0, -R0, R133 ;  /* 0x0000008500007221 */ /* 0x000fe40000010100 */
[--C-:B------:R-:W-:Y:S01]  /*8b90*/  FFMA.FTZ R191, R27, c[0x0][0x2d0], -R5.reuse ;  /* 0x0000b4001bbf7a23 */ /* 0x100fe20000010805 */
[----:B------:R-:W-:Y:S01]  /*8ba0*/  MOV R27, R6 ;  /* 0x00000006001b7202 */ /* 0x000fe20000000f00 */
[----:B------:R-:W-:Y:S01]  /*8bb0*/  FMUL.FTZ R0, R0, c[0x0][0x2d0] ;  /* 0x0000b40000007a20 */ /* 0x000fe20000410000 */
[----:B------:R-:W2:Y:S01]  /*8bc0*/  LDL.LU R6, [R1+0x9c] ;  /* 0x00009c0001067983 */ /* 0x000ea20000300800 */
[--C-:B------:R-:W-:Y:S02]  /*8bd0*/  FFMA.FTZ R34, R34, c[0x0][0x2d0], -R5.reuse ;  /* 0x0000b40022227a23 */ /* 0x100fe40000010805 */
[--C-:B------:R-:W-:Y:S02]  /*8be0*/  FFMA.FTZ R179, R33, c[0x0][0x2d0], -R5.reuse ;  /* 0x0000b40021b37a23 */ /* 0x100fe40000010805 */
[----:B------:R-:W-:Y:S01]  /*8bf0*/  FMUL.FTZ R33, R2, R137 ;  /* 0x0000008902217220 */ /* 0x000fe20000410000 */
[----:B------:R-:W-:Y:S01]  /*8c00*/  MUFU.EX2 R0, R0 ;  /* 0x0000000000007308 */ /* 0x000fe20000000800 */
[--C-:B------:R-:W-:Y:S02]  /*8c10*/  FFMA.FTZ R180, R32, c[0x0][0x2d0], -R5.reuse ;  /* 0x0000b40020b47a23 */ /* 0x100fe40000010805 */
[----:B------:R-:W-:Y:S02]  /*8c20*/  FMUL.FTZ R32, R2, R136 ;  /* 0x0000008802207220 */ /* 0x000fe40000410000 */
[--C-:B------:R-:W-:Y:S02]  /*8c30*/  FFMA.FTZ R184, R28, c[0x0][0x2d0], -R5.reuse ;  /* 0x0000b4001cb87a23 */ /* 0x100fe40000010805 */
[C---:B------:R-:W-:Y:S02]  /*8c40*/  FMUL.FTZ R28, R2.reuse, R140 ;  /* 0x0000008c021c7220 */ /* 0x040fe40000410000 */
[--C-:B------:R-:W-:Y:S01]  /*8c50*/  FFMA.FTZ R14, R25, c[0x0][0x2d0], -R5.reuse ;  /* 0x0000b400190e7a23 */ /* 0x100fe20000010805 */
[----:B------:R-:W-:Y:S01]  /*8c60*/  MUFU.EX2 R153, R179 ;  /* 0x000000b300997308 */ /* 0x000fe20000000800 */
[----:B------:R-:W-:Y:S02]  /*8c70*/  FMUL.FTZ R25, R2, R145 ;  /* 0x0000009102197220 */ /* 0x000fe40000410000 */
[--C-:B------:R-:W-:Y:S02]  /*8c80*/  FFMA.FTZ R23, R23, c[0x0][0x2d0], -R5.reuse ;  /* 0x0000b40017177a23 */ /* 0x100fe40000010805 */
[--C-:B------:R-:W-:Y:S02]  /*8c90*/  FFMA.FTZ R22, R22, c[0x0][0x2d0], -R5.reuse ;  /* 0x0000b40016167a23 */ /* 0x100fe40000010805 */
[--C-:B------:R-:W-:Y:S01]  /*8ca0*/  FFMA.FTZ R177, R20, c[0x0][0x2d0], -R5.reuse ;  /* 0x0000b40014b17a23 */ /* 0x100fe20000010805 */
[----:B------:R-:W-:Y:S01]  /*8cb0*/  MOV R161, R23 ;  /* 0x0000001700a17202 */ /* 0x000fe20000000f00 */
[C---:B------:R-:W-:Y:S01]  /*8cc0*/  FMUL.FTZ R20, R2.reuse, R148 ;  /* 0x0000009402147220 */ /* 0x040fe20000410000 */
[----:B------:R-:W1:Y:S01]  /*8cd0*/  MUFU.EX2 R156, R180 ;  /* 0x000000b4009c7308 */ /* 0x000e620000000800 */
[--C-:B------:R-:W-:Y:S01]  /*8ce0*/  FFMA.FTZ R185, R31, c[0x0][0x2d0], -R5.reuse ;  /* 0x0000b4001fb97a23 */ /* 0x100fe20000010805 */
[----:B------:R-:W-:Y:S01]  /*8cf0*/  MOV R148, R18 ;  /* 0x0000001200947202 */ /* 0x000fe20000000f00 */
[--C-:B------:R-:W-:Y:S02]  /*8d00*/  FFMA.FTZ R31, R21, c[0x0][0x2d0], -R5.reuse ;  /* 0x0000b400151f7a23 */ /* 0x100fe40000010805 */
[----:B------:R-:W-:Y:S02]  /*8d10*/  FMUL.FTZ R21, R2, R149 ;  /* 0x0000009502157220 */ /* 0x000fe40000410000 */
[--C-:B------:R-:W-:Y:S01]  /*8d20*/  FFMA.FTZ R186, R30, c[0x0][0x2d0], -R5.reuse ;  /* 0x0000b4001eba7a23 */ /* 0x100fe20000010805 */
[----:B------:R-:W-:Y:S01]  /*8d30*/  MOV R30, R183 ;  /* 0x000000b7001e7202 */ /* 0x000fe20000000f00 */
[--C-:B------:R-:W-:Y:S01]  /*8d40*/  FFMA.FTZ R183, R29, c[0x0][0x2d0], -R5.reuse ;  /* 0x0000b4001db77a23 */ /* 0x100fe20000010805 */
[----:B------:R-:W2:Y:S01]  /*8d50*/  MUFU.EX2 R177, R177 ;  /* 0x000000b100b17308 */ /* 0x000ea20000000800 */
[----:B------:R-:W-:Y:S01]  /*8d60*/  FMUL.FTZ R29, R2, R141 ;  /* 0x0000008d021d7220 */ /* 0x000fe20000410000 */
[----:B------:R-:W-:Y:S01]  /*8d70*/  MOV R157, R30 ;  /* 0x0000001e009d7202 */ /* 0x000fe20000000f00 */
[--C-:B------:R-:W-:Y:S01]  /*8d80*/  FFMA.FTZ R190, R26, c[0x0][0x2d0], -R5.reuse ;  /* 0x0000b4001abe7a23 */ /* 0x100fe20000010805 */
[----:B------:R-:W-:Y:S01]  /*8d90*/  MOV R26, R7 ;  /* 0x00000007001a7202 */ /* 0x000fe20000000f00 */
[--C-:B------:R-:W-:Y:S01]  /*8da0*/  FFMA.FTZ R11, R24, c[0x0][0x2d0], -R5.reuse ;  /* 0x0000b400180b7a23 */ /* 0x100fe20000010805 */
[----:B------:R-:W-:Y:S01]  /*8db0*/  MOV R7, R8 ;  /* 0x0000000800077202 */ /* 0x000fe20000000f00 */
[C---:B------:R-:W-:Y:S01]  /*8dc0*/  FMUL.FTZ R8, R2.reuse, R160 ;  /* 0x000000a002087220 */ /* 0x040fe20000410000 */
[----:B------:R-:W-:Y:S01]  /*8dd0*/  MOV R160, R22 ;  /* 0x0000001600a07202 */ /* 0x000fe20000000f00 */
[----:B------:R-:W-:Y:S01]  /*8de0*/  FMUL.FTZ R24, R2, R144 ;  /* 0x0000009002187220 */ /* 0x000fe20000410000 */
[----:B------:R-:W-:Y:S01]  /*8df0*/  MOV R152, R7 ;  /* 0x0000000700987202 */ /* 0x000fe20000000f00 */
[----:B------:R-:W-:Y:S01]  /*8e00*/  FFMA.FTZ R10, R4, c[0x0][0x2d0], -R5 ;  /* 0x0000b400040a7a23 */ /* 0x000fe20000010805 */
[----:B------:R-:W-:Y:S01]  /*8e10*/  MUFU.EX2 R144, R187 ;  /* 0x000000bb00907308 */ /* 0x000fe20000000800 */
[----:B------:R-:W-:Y:S01]  /*8e20*/  FMUL.FTZ R4, R2, R164 ;  /* 0x000000a402047220 */ /* 0x000fe20000410000 */
[----:B-1----:R-:W-:Y:S01]  /*8e30*/  F2FP.BF16.PACK_AB R179, R156, R153 ;  /* 0x000000999cb3723e */ /* 0x002fe200000010ff */
[----:B------:R-:W-:Y:S01]  /*8e40*/  FMUL.FTZ R5, R2, R165 ;  /* 0x000000a502057220 */ /* 0x000fe20000410000 */
[----:B------:R-:W-:Y:S01]  /*8e50*/  MOV R164, R10 ;  /* 0x0000000a00a47202 */ /* 0x000fe20000000f00 */
[C---:B------:R-:W-:Y:S01]  /*8e60*/  FMUL.FTZ R10, R0.reuse, R162 ;  /* 0x000000a2000a7220 */ /* 0x040fe20000410000 */
[----:B------:R-:W-:Y:S01]  /*8e70*/  MOV R162, R11 ;  /* 0x0000000b00a27202 */ /* 0x000fe20000000f00 */
[C---:B------:R-:W-:Y:S01]  /*8e80*/  FMUL.FTZ R11, R0.reuse, R163 ;  /* 0x000000a3000b7220 */ /* 0x040fe20000410000 */
[----:B------:R-:W-:Y:S01]  /*8e90*/  MOV R163, R14 ;  /* 0x0000000e00a37202 */ /* 0x000fe20000000f00 */
[C---:B------:R-:W-:Y:S01]  /*8ea0*/  FMUL.FTZ R14, R0.reuse, R158 ;  /* 0x0000009e000e7220 */ /* 0x040fe20000410000 */
[----:B------:R1:W3:Y:S01]  /*8eb0*/  MUFU.EX2 R2, R34 ;  /* 0x0000002200027308 */ /* 0x0002e20000000800 */
        /* <DEDUP_REMOVED lines=18> */
[----:B------:R-:W-:Y:S01]  /*8fe0*/  LDSM.16.MT88.4 R140, [R135+0x900] ;  /* 0x00090000878c783b */ /* 0x000fe20000004200 */
[C---:B-1----:R-:W-:Y:S02]  /*8ff0*/  FMUL.FTZ R34, R0.reuse, R138 ;  /* 0x0000008a00227220 */ /* 0x042fe40000410000 */
[C---:B------:R-:W-:Y:S02]  /*9000*/  FMUL.FTZ R39, R0.reuse, R39 ;  /* 0x0000002700277220 */ /* 0x040fe40000410000 */
[C---:B------:R-:W-:Y:S02]  /*9010*/  FMUL.FTZ R42, R0.reuse, R42 ;  /* 0x0000002a002a7220 */ /* 0x040fe40000410000 */
[C---:B------:R-:W-:Y:S01]  /*9020*/  FMUL.FTZ R43, R0.reuse, R43 ;  /* 0x0000002b002b7220 */ /* 0x040fe20000410000 */
[----:B------:R-:W1:Y:S01]  /*9030*/  LDSM.16.MT88.4 R136, [R135+0x100] ;  /* 0x000100008788783b */ /* 0x000e620000004200 */
        /* <DEDUP_REMOVED lines=50> */
[----:B---3--:R-:W-:Y:S01]  /*9360*/  F2FP.BF16.PACK_AB R177, R2, R177 ;  /* 0x000000b102b1723e */ /* 0x008fe200000010ff */
[C---:B------:R-:W-:Y:S01]  /*9370*/  FMUL.FTZ R6, R0.reuse, R166 ;  /* 0x000000a600067220 */ /* 0x040fe20000410000 */
[----:B------:R-:W-:Y:S01]  /*9380*/  MOV R166, R27 ;  /* 0x0000001b00a67202 */ /* 0x000fe20000000f00 */
[----:B------:R-:W-:Y:S02]  /*9390*/  FMUL.FTZ R27, R0, R147 ;  /* 0x00000093001b7220 */ /* 0x000fe40000410000 */
[----:B------:R-:W-:Y:S01]  /*93a0*/  FADD.FTZ R154, R2, R133 ;  /* 0x00000085029a7221 */ /* 0x000fe20000010000 */
[----:B------:R-:W-:Y:S02]  /*93b0*/  MUFU.EX2 R0, R188 ;  /* 0x000000bc00007308 */ /* 0x000fe40000000800 */
[C---:B-1----:R-:W-:Y:S08]  /*93c0*/  HMMA.16816.F32.BF16 R4, R176.reuse, R136, R4 ;  /* 0x00000088b004723c */ /* 0x042ff00000041804 */
[C---:B------:R-:W-:Y:S01]  /*93d0*/  HMMA.16816.F32.BF16 R8, R176.reuse, R138, R8 ;  /* 0x0000008ab008723c */ /* 0x040fe20000041808 */
[----:B------:R-:W1:Y:S01]  /*93e0*/  LDSM.16.MT88.4 R136, [R248+0x100] ;  /* 0x00010000f888783b */ /* 0x000e620000004200 */
[----:B------:R-:W-:Y:S10]  /*93f0*/  MUFU.EX2 R188, R160 ;  /* 0x000000a000bc7308 */ /* 0x000ff40000000800 */
[----:B------:R-:W2:Y:S10]  /*9400*/  MUFU.EX2 R2, R189 ;  /* 0x000000bd00027308 */ /* 0x000eb40000000800 */
[----:B------:R-:W-:Y:S10]  /*9410*/  MUFU.EX2 R189, R161 ;  /* 0x000000a100bd7308 */ /* 0x000ff40000000800 */
[----:B------:R-:W3:Y:S01]  /*9420*/  MUFU.EX2 R133, R182 ;  /* 0x000000b600857308 */ /* 0x000ee20000000800 */
[C---:B-1----:R-:W-:Y:S09]  /*9430*/  HMMA.16816.F32.BF16 R12, R176.reuse, R136, R12 ;  /* 0x00000088b00c723c */ /* 0x042ff2000004180c */
[----:B------:R-:W-:Y:S01]  /*9440*/  MUFU.EX2 R182, R190 ;  /* 0x000000be00b67308 */ /* 0x000fe20000000800 */
[C---:B------:R-:W-:Y:S01]  /*9450*/  HMMA.16816.F32.BF16 R16, R176.reuse, R138, R16 ;  /* 0x0000008ab010723c */ /* 0x040fe20000041810 */
[----:B------:R-:W1:Y:S08]  /*9460*/  LDSM.16.MT88.4 R136, [R251+0x100] ;  /* 0x00010000fb88783b */ /* 0x000e700000004200 */
[----:B------:R4:W-:Y:S03]  /*9470*/  MUFU.EX2 R190, R162 ;  /* 0x000000a200be7308 */ /* 0x0009e60000000800 */
[----:B----4-:R-:W-:Y:S01]  /*9480*/  MOV R162, R152 ;  /* 0x0000009800a27202 */ /* 0x010fe20000000f00 */
        /* <DEDUP_REMOVED lines=40> */
[----:B--2---:R-:W-:Y:S01]  /*9710*/  FADD.FTZ R136, R2, R181 ;  /* 0x000000b502887221 */ /* 0x004fe20000010000 */
[----:B------:R-:W-:Y:S01]  /*9720*/  HMMA.16816.F32.BF16 R128, R176, R138, R128 ;  /* 0x0000008ab080723c */ /* 0x000fe20000041880 */
[----:B------:R-:W-:Y:S03]  /*9730*/  MUFU.EX2 R181, R191 ;  /* 0x000000bf00b57308 */ /* 0x000fe60000000800 */
[----:B------:R-:W-:Y:S03]  /*9740*/  FADD.FTZ R136, R0, R136 ;  /* 0x0000008800887221 */ /* 0x000fe60000010000 */
[C---:B---3--:R-:W-:Y:S01]  /*9750*/  F2FP.BF16.PACK_AB R138, R133.reuse, R144 ;  /* 0x00000090858a723e */ /* 0x048fe200000010ff */
[----:B------:R-:W-:Y:S01]  /*9760*/  FADD.FTZ R137, R144, R136 ;  /* 0x0000008890897221 */ /* 0x000fe20000010000 */
[----:B------:R-:W-:Y:S01]  /*9770*/  F2FP.BF16.PACK_AB R136, R0, R2 ;  /* 0x000000020088723e */ /* 0x000fe200000010ff */
[----:B------:R-:W1:Y:S01]  /*9780*/  LDSM.16.MT88.4 R144, [R248+0x900] ;  /* 0x00090000f890783b */ /* 0x000e620000004200 */
[----:B------:R-:W2:Y:S01]  /*9790*/  MUFU.EX2 R2, R155 ;  /* 0x0000009b00027308 */ /* 0x000ea20000000800 */
[----:B------:R-:W-:Y:S01]  /*97a0*/  FADD.FTZ R149, R133, R137 ;  /* 0x0000008985957221 */ /* 0x000fe20000010000 */
[----:B------:R-:W-:Y:S02]  /*97b0*/  F2FP.BF16.PACK_AB R137, R186, R185 ;  /* 0x000000b9ba89723e */ /* 0x000fe400000010ff */
[----:B------:R-:W-:Y:S02]  /*97c0*/  F2FP.BF16.PACK_AB R139, R184, R183 ;  /* 0x000000b7b88b723e */ /* 0x000fe400000010ff */
[----:B------:R-:W-:Y:S04]  /*97d0*/  F2FP.BF16.PACK_AB R177, R188, R189 ;  /* 0x000000bdbcb1723e */ /* 0x000fe800000010ff */
[----:B------:R-:W-:Y:S01]  /*97e0*/  MUFU.EX2 R0, R159 ;  /* 0x0000009f00007308 */ /* 0x000fe20000000800 */
[C---:B------:R-:W-:Y:S08]  /*97f0*/  HMMA.16816.F32.BF16 R4, R136.reuse, R140, R4 ;  /* 0x0000008c8804723c */ /* 0x040ff00000041804 */
[C---:B------:R-:W-:Y:S01]  /*9800*/  HMMA.16816.F32.BF16 R8, R136.reuse, R142, R8 ;  /* 0x0000008e8808723c */ /* 0x040fe20000041808 */
[----:B------:R-:W3:Y:S01]  /*9810*/  LDSM.16.MT88.4 R140, [R251+0x900] ;  /* 0x00090000fb8c783b */ /* 0x000ee20000004200 */
[----:B------:R-:W4:Y:S10]  /*9820*/  MUFU.EX2 R133, R158 ;  /* 0x0000009e00857308 */ /* 0x000f340000000800 */
[----:B------:R-:W-:Y:S01]  /*9830*/  MUFU.EX2 R176, R167 ;  /* 0x000000a700b07308 */ /* 0x000fe20000000800 */
[C---:B-1----:R-:W-:Y:S09]  /*9840*/  HMMA.16816.F32.BF16 R12, R136.reuse, R144, R12 ;  /* 0x00000090880c723c */ /* 0x042ff2000004180c */
[----:B------:R-:W-:Y:S01]  /*9850*/  MUFU.EX2 R178, R157 ;  /* 0x0000009d00b27308 */ /* 0x000fe20000000800 */
        /* <DEDUP_REMOVED lines=42> */
[----:B------:R-:W-:Y:S01]  /*9b00*/  HMMA.16816.F32.BF16 R128, R136, R146, R128 ;  /* 0x000000928880723c */ /* 0x000fe20000041880 */
[----:B------:R-:W1:Y:S06]  /*9b10*/  LDSM.16.MT88.4 R144, [R248+0x1100] ;  /* 0x00110000f890783b */ /* 0x000e6c0000004200 */
[----:B--2---:R-:W-:Y:S01]  /*9b20*/  FADD.FTZ R136, R2, R149 ;  /* 0x0000009502887221 */ /* 0x004fe20000010000 */
[C---:B----4-:R-:W-:Y:S04]  /*9b30*/  F2FP.BF16.PACK_AB R138, R133.reuse, R148 ;  /* 0x00000094858a723e */ /* 0x050fe800000010ff */
[----:B------:R-:W-:Y:S01]  /*9b40*/  FADD.FTZ R136, R0, R136 ;  /* 0x0000008800887221 */ /* 0x000fe20000010000 */
[----:B------:R-:W-:Y:S03]  /*9b50*/  F2FP.BF16.PACK_AB R139, R190, R180 ;  /* 0x000000b4be8b723e */ /* 0x000fe600000010ff */
[----:B------:R-:W-:Y:S01]  /*9b60*/  FADD.FTZ R137, R148, R136 ;  /* 0x0000008894897221 */ /* 0x000fe20000010000 */
[----:B------:R-:W-:Y:S01]  /*9b70*/  F2FP.BF16.PACK_AB R136, R0, R2 ;  /* 0x000000020088723e */ /* 0x000fe200000010ff */
[----:B------:R-:W2:Y:S01]  /*9b80*/  LDSM.16.MT88.4 R148, [R251+0x1100] ;  /* 0x00110000fb94783b */ /* 0x000ea20000004200 */
[----:B------:R-:W4:Y:S01]  /*9b90*/  MUFU.EX2 R0, R162 ;  /* 0x000000a200007308 */ /* 0x000f220000000800 */
[----:B------:R-:W-:Y:S01]  /*9ba0*/  FADD.FTZ R152, R133, R137 ;  /* 0x0000008985987221 */ /* 0x000fe20000010000 */
[----:B------:R-:W-:Y:S07]  /*9bb0*/  F2FP.BF16.PACK_AB R137, R182, R181 ;  /* 0x000000b5b689723e */ /* 0x000fee00000010ff */
[C---:B---3--:R-:W-:Y:S01]  /*9bc0*/  HMMA.16816.F32.BF16 R4, R136.reuse, R140, R4 ;  /* 0x0000008c8804723c */ /* 0x048fe20000041804 */
[----:B------:R-:W3:Y:S07]  /*9bd0*/  MUFU.EX2 R2, R166 ;  /* 0x000000a600027308 */ /* 0x000eee0000000800 */
[C---:B------:R-:W-:Y:S01]  /*9be0*/  HMMA.16816.F32.BF16 R8, R136.reuse, R142, R8 ;  /* 0x0000008e8808723c */ /* 0x040fe20000041808 */
[----:B------:R-:W5:Y:S03]  /*9bf0*/  LDSM.16.MT88.4 R140, [R250+0x1100] ;  /* 0x00110000fa8c783b */ /* 0x000f660000004200 */
[----:B----4-:R-:W-:Y:S04]  /*9c00*/  FADD.FTZ R133, R0, R152 ;  /* 0x0000009800857221 */ /* 0x010fe80000010000 */
[C---:B-1----:R-:W-:Y:S01]  /*9c10*/  HMMA.16816.F32.BF16 R12, R136.reuse, R144, R12 ;  /* 0x00000090880c723c */ /* 0x042fe2000004180c */
[----:B------:R-:W-:Y:S03]  /*9c20*/  LDSM.16.MT88.4 R160, [R135+0x1900] ;  /* 0x0019000087a0783b */ /* 0x000fe60000004200 */
[C---:B------:R-:W-:Y:S01]  /*9c30*/  FADD.FTZ R133, R176.reuse, R133 ;  /* 0x00000085b0857221 */ /* 0x040fe20000010000 */
[----:B------:R-:W-:Y:S03]  /*9c40*/  F2FP.BF16.PACK_AB R176, R176, R0 ;  /* 0x00000000b0b0723e */ /* 0x000fe600000010ff */
[C---:B------:R-:W-:Y:S01]  /*9c50*/  HMMA.16816.F32.BF16 R16, R136.reuse, R146, R16 ;  /* 0x000000928810723c */ /* 0x040fe20000041810 */
[----:B------:R-:W1:Y:S03]  /*9c60*/  LDSM.16.MT88.4 R144, [R135+0x3100] ;  /* 0x003100008790783b */ /* 0x000e660000004200 */
[----:B---3--:R-:W-:Y:S01]  /*9c70*/  FADD.FTZ R0, R2, R133 ;  /* 0x0000008502007221 */ /* 0x008fe20000010000 */
[----:B------:R-:W-:Y:S03]  /*9c80*/  MOV R133, R3 ;  /* 0x0000000300857202 */ /* 0x000fe60000000f00 */
[C---:B--2---:R-:W-:Y:S04]  /*9c90*/  HMMA.16816.F32.BF16 R20, R136.reuse, R148, R20 ;  /* 0x000000948814723c */ /* 0x044fe80000041814 */
[C---:B------:R-:W-:Y:S01]  /*9ca0*/  FADD.FTZ R0, R178.reuse, R0 ;  /* 0x00000000b2007221 */ /* 0x040fe20000010000 */
[----:B------:R-:W-:Y:S02]  /*9cb0*/  F2FP.BF16.PACK_AB R178, R178, R2 ;  /* 0x00000002b2b2723e */ /* 0x000fe400000010ff */
[----:B------:R-:W2:Y:S01]  /*9cc0*/  MUFU.EX2 R2, R164 ;  /* 0x000000a400027308 */ /* 0x000ea20000000800 */
[C---:B------:R-:W-:Y:S01]  /*9cd0*/  HMMA.16816.F32.BF16 R24, R136.reuse, R150, R24 ;  /* 0x000000968818723c */ /* 0x040fe20000041818 */
[----:B------:R-:W3:Y:S07]  /*9ce0*/  LDSM.16.MT88.4 R148, [R248+0x3100] ;  /* 0x00310000f894783b */ /* 0x000eee0000004200 */
[C---:B-----5:R-:W-:Y:S01]  /*9cf0*/  HMMA.16816.F32.BF16 R28, R136.reuse, R140, R28 ;  /* 0x0000008c881c723c */ /* 0x060fe2000004181c */
[----:B------:R-:W-:Y:S07]  /*9d00*/  STL [R1+0xa4], R0 ;  /* 0x0000a40001007387 */ /* 0x000fee0000100800 */
[C---:B------:R-:W-:Y:S01]  /*9d10*/  HMMA.16816.F32.BF16 R32, R136.reuse, R142, R32 ;  /* 0x0000008e8820723c */ /* 0x040fe20000041820 */
[----:B------:R-:W4:Y:S03]  /*9d20*/  LDSM.16.MT88.4 R140, [R251+0x3100] ;  /* 0x00310000fb8c783b */ /* 0x000f260000004200 */
[----:B--2---:R-:W-:Y:S04]  /*9d30*/  F2FP.BF16.PACK_AB R179, R2, R187 ;  /* 0x000000bb02b3723e */ /* 0x004fe800000010ff */
[C---:B-1----:R-:W-:Y:S08]  /*9d40*/  HMMA.16816.F32.BF16 R36, R136.reuse, R144, R36 ;  /* 0x000000908824723c */ /* 0x042ff00000041824 */
[C---:B------:R-:W-:Y:S01]  /*9d50*/  HMMA.16816.F32.BF16 R40, R136.reuse, R146, R40 ;  /* 0x000000928828723c */ /* 0x040fe20000041828 */
[----:B------:R-:W1:Y:S07]  /*9d60*/  LDSM.16.MT88.4 R144, [R250+0x3100] ;  /* 0x00310000fa90783b */ /* 0x000e6e0000004200 */
[C---:B---3--:R-:W-:Y:S08]  /*9d70*/  HMMA.16816.F32.BF16 R44, R136.reuse, R148, R44 ;  /* 0x00000094882c723c */ /* 0x048ff0000004182c */
[C---:B------:R-:W-:Y:S01]  /*9d80*/  HMMA.16816.F32.BF16 R48, R136.reuse, R150, R48 ;  /* 0x000000968830723c */ /* 0x040fe20000041830 */
[----:B------:R-:W2:Y:S07]  /*9d90*/  LDSM.16.MT88.4 R148, [R135+0x5100] ;  /* 0x005100008794783b */ /* 0x000eae0000004200 */
[C---:B----4-:R-:W-:Y:S08]  /*9da0*/  HMMA.16816.F32.BF16 R52, R136.reuse, R140, R52 ;  /* 0x0000008c8834723c */ /* 0x050ff00000041834 */
        /* <DEDUP_REMOVED lines=20> */
[C---:B-1----:R-:W-:Y:S07]  /*9ef0*/  HMMA.16816.F32.BF16 R108, R136.reuse, R144, R108 ;  /* 0x00000090886c723c */ /* 0x042fee000004186c */
[----:B------:R-:W-:Y:S01]  /*9f00*/  FADD.FTZ R144, R153, R154 ;  /* 0x0000009a99907221 */ /* 0x000fe20000010000 */
[C---:B------:R-:W-:Y:S01]  /*9f10*/  HMMA.16816.F32.BF16 R112, R136.reuse, R146, R112 ;  /* 0x000000928870723c */ /* 0x040fe20000041870 */
[----:B------:R-:W1:Y:S03]  /*9f20*/  LDSM.16.MT88.4 R152, [R248+0x1900] ;  /* 0x00190000f898783b */ /* 0x000e660000004200 */
[----:B------:R-:W-:Y:S04]  /*9f30*/  FADD.FTZ R0, R156, R144 ;  /* 0x000000909c007221 */ /* 0x000fe80000010000 */
[C---:B--2---:R-:W-:Y:S01]  /*9f40*/  HMMA.16816.F32.BF16 R116, R136.reuse, R148, R116 ;  /* 0x000000948874723c */ /* 0x044fe20000041874 */
[----:B------:R-:W2:Y:S03]  /*9f50*/  LDSM.16.MT88.4 R144, [R251+0x1900] ;  /* 0x00190000fb90783b */ /* 0x000ea60000004200 */
[----:B------:R-:W-:Y:S04]  /*9f60*/  FADD.FTZ R0, R185, R0 ;  /* 0x00000000b9007221 */ /* 0x000fe80000010000 */
[C---:B------:R-:W-:Y:S04]  /*9f70*/  HMMA.16816.F32.BF16 R120, R136.reuse, R150, R120 ;  /* 0x000000968878723c */ /* 0x040fe80000041878 */
[----:B------:R-:W-:Y:S04]  /*9f80*/  FADD.FTZ R0, R186, R0 ;  /* 0x00000000ba007221 */ /* 0x000fe80000010000 */
[----:B------:R-:W-:Y:S01]  /*9f90*/  FADD.FTZ R0, R183, R0 ;  /* 0x00000000b7007221 */ /* 0x000fe20000010000 */
[C---:B---3--:R-:W-:Y:S03]  /*9fa0*/  HMMA.16816.F32.BF16 R124, R136.reuse, R140, R124 ;  /* 0x0000008c887c723c */ /* 0x048fe6000004187c */
[----:B------:R-:W-:Y:S04]  /*9fb0*/  FADD.FTZ R0, R184, R0 ;  /* 0x00000000b8007221 */ /* 0x000fe80000010000 */
[----:B------:R-:W-:Y:S01]  /*9fc0*/  FADD.FTZ R0, R181, R0 ;  /* 0x00000000b5007221 */ /* 0x000fe20000010000 */
[----:B------:R-:W-:Y:S01]  /*9fd0*/  HMMA.16816.F32.BF16 R128, R136, R142, R128 ;  /* 0x0000008e8880723c */ /* 0x000fe20000041880 */
[----:B------:R-:W3:Y:S03]  /*9fe0*/  LDSM.16.MT88.4 R136, [R250+0x1900] ;  /* 0x00190000fa88783b */ /* 0x000ee60000004200 */
[----:B------:R-:W-:Y:S04]  /*9ff0*/  FADD.FTZ R0, R182, R0 ;  /* 0x00000000b6007221 */ /* 0x000fe80000010000 */
[C---:B------:R-:W-:Y:S01]  /*a000*/  HMMA.16816.F32.BF16 R164, R176.reuse, R160, R4 ;  /* 0x000000a0b0a4723c */ /* 0x040fe20000041804 */
[----:B------:R-:W4:Y:S04]  /*a010*/  LDSM.16.MT88.4 R4, [R135+0x3900] ;  /* 0x003900008704783b */ /* 0x000f280000004200 */
[----:B------:R-:W-:Y:S03]  /*a020*/  FADD.FTZ R0, R180, R0 ;  /* 0x00000000b4007221 */ /* 0x000fe60000010000 */
[C---:B------:R-:W-:Y:S01]  /*a030*/  HMMA.16816.F32.BF16 R160, R176.reuse, R162, R8 ;  /* 0x000000a2b0a0723c */ /* 0x040fe20000041808 */
[----:B------:R-:W5:Y:S03]  /*a040*/  LDSM.16.MT88.4 R8, [R248+0x3900] ;  /* 0x00390000f808783b */ /* 0x000f660000004200 */
[----:B------:R-:W-:Y:S04]  /*a050*/  FADD.FTZ R0, R190, R0 ;  /* 0x00000000be007221 */ /* 0x000fe80000010000 */
[C---:B-1----:R-:W-:Y:S01]  /*a060*/  HMMA.16816.F32.BF16 R156, R176.reuse, R152, R12 ;  /* 0x00000098b09c723c */ /* 0x042fe2000004180c */
[----:B------:R-:W1:Y:S03]  /*a070*/  LDSM.16.MT88.4 R12, [R251+0x3900] ;  /* 0x00390000fb0c783b */ /* 0x000e660000004200 */
[----:B------:R-:W-:Y:S04]  /*a080*/  FADD.FTZ R0, R189, R0 ;  /* 0x00000000bd007221 */ /* 0x000fe80000010000 */
[C---:B------:R-:W-:Y:S01]  /*a090*/  HMMA.16816.F32.BF16 R152, R176.reuse, R154, R16 ;  /* 0x0000009ab098723c */ /* 0x040fe20000041810 */
[----:B------:R-:W1:Y:S03]  /*a0a0*/  LDSM.16.MT88.4 R16, [R250+0x3900] ;  /* 0x00390000fa10783b */ /* 0x000e660000004200 */
[----:B------:R-:W-:Y:S04]  /*a0b0*/  FADD.FTZ R0, R188, R0 ;  /* 0x00000000bc007221 */ /* 0x000fe80000010000 */
[C---:B--2---:R-:W-:Y:S04]  /*a0c0*/  HMMA.16816.F32.BF16 R148, R176.reuse, R144, R20 ;  /* 0x00000090b094723c */ /* 0x044fe80000041814 */
[----:B------:R-:W-:Y:S04]  /*a0d0*/  FADD.FTZ R0, R187, R0 ;  /* 0x00000000bb007221 */ /* 0x000fe80000010000 */
[C---:B------:R-:W-:Y:S04]  /*a0e0*/  HMMA.16816.F32.BF16 R144, R176.reuse, R146, R24 ;  /* 0x00000092b090723c */ /* 0x040fe80000041818 */
[----:B------:R-:W-:Y:S01]  /*a0f0*/  FADD.FTZ R0, R2, R0 ;  /* 0x0000000002007221 */ /* 0x000fe20000010000 */
[----:B------:R-:W-:Y:S03]  /*a100*/  MOV R2, R132 ;  /* 0x0000008400027202 */ /* 0x000fe60000000f00 */
[C---:B---3--:R-:W-:Y:S01]  /*a110*/  HMMA.16816.F32.BF16 R140, R176.reuse, R136, R28 ;  /* 0x00000088b08c723c */ /* 0x048fe2000004181c */
[----:B------:R-:W-:Y:S07]  /*a120*/  STL [R1+0x9c], R0 ;  /* 0x00009c0001007387 */ /* 0x000fee0000100800 */
[C---:B------:R-:W-:Y:S08]  /*a130*/  HMMA.16816.F32.BF16 R136, R176.reuse, R138, R32 ;  /* 0x0000008ab088723c */ /* 0x040ff00000041820 */
[C---:B----4-:R-:W-:Y:S08]  /*a140*/  HMMA.16816.F32.BF16 R36, R176.reuse, R4, R36 ;  /* 0x00000004b024723c */ /* 0x050ff00000041824 */
[C---:B------:R-:W-:Y:S01]  /*a150*/  HMMA.16816.F32.BF16 R40, R176.reuse, R6, R40 ;  /* 0x00000006b028723c */ /* 0x040fe20000041828 */
[----:B------:R-:W2:Y:S07]  /*a160*/  LDSM.16.MT88.4 R4, [R135+0x5900] ;  /* 0x005900008704783b */ /* 0x000eae0000004200 */
[C---:B-----5:R-:W-:Y:S08]  /*a170*/  HMMA.16816.F32.BF16 R44, R176.reuse, R8, R44 ;  /* 0x00000008b02c723c */ /* 0x060ff0000004182c */
[C---:B------:R-:W-:Y:S01]  /*a180*/  HMMA.16816.F32.BF16 R48, R176.reuse, R10, R48 ;  /* 0x0000000ab030723c */ /* 0x040fe20000041830 */
[----:B------:R-:W3:Y:S07]  /*a190*/  LDSM.16.MT88.4 R8, [R248+0x5900] ;  /* 0x00590000f808783b */ /* 0x000eee0000004200 */
[C---:B-1----:R-:W-:Y:S08]  /*a1a0*/  HMMA.16816.F32.BF16 R52, R176.reuse, R12, R52 ;  /* 0x0000000cb034723c */ /* 0x042ff00000041834 */
[C---:B------:R-:W-:Y:S01]  /*a1b0*/  HMMA.16816.F32.BF16 R56, R176.reuse, R14, R56 ;  /* 0x0000000eb038723c */ /* 0x040fe20000041838 */
[----:B------:R-:W1:Y:S07]  /*a1c0*/  LDSM.16.MT88.4 R12, [R251+0x5900] ;  /* 0x00590000fb0c783b */ /* 0x000e6e0000004200 */
[C---:B------:R-:W-:Y:S08]  /*a1d0*/  HMMA.16816.F32.BF16 R60, R176.reuse, R16, R60 ;  /* 0x00000010b03c723c */ /* 0x040ff0000004183c */
[C---:B------:R-:W-:Y:S01]  /*a1e0*/  HMMA.16816.F32.BF16 R64, R176.reuse, R18, R64 ;  /* 0x00000012b040723c */ /* 0x040fe20000041840 */
[----:B------:R-:W4:Y:S07]  /*a1f0*/  LDSM.16.MT88.4 R16, [R250+0x5900] ;  /* 0x00590000fa10783b */ /* 0x000f2e0000004200 */
        /* <DEDUP_REMOVED lines=18> */
[C---:B----4-:R-:W-:Y:S08]  /*a320*/  HMMA.16816.F32.BF16 R124, R176.reuse, R16, R124 ;  /* 0x00000010b07c723c */ /* 0x050ff0000004187c */
[----:B------:R-:W-:Y:S01]  /*a330*/  HMMA.16816.F32.BF16 R128, R176, R18, R128 ;  /* 0x00000012b080723c */ /* 0x000fe20000041880 */
[----:B------:R-:W-:-:S07]  /*a340*/  @P0 BRA `(.L_x_615) ;  /* 0xffffbd7000000947 */ /* 0x000fce000383ffff */
.L_x_612:
[----:B------:R-:W-:-:S13]  /*a350*/  ISETP.LE.AND P0, PT, RZ, UR10, PT ;  /* 0x0000000aff007c0c */ /* 0x000fda000bf03270 */
[----:B------:R-:W-:Y:S05]  /*a360*/  @!P0 BRA `(.L_x_616) ;  /* 0x00003be000008947 */ /* 0x000fea0003800000 */
[----:B------:R-:W2:Y:S04]  /*a370*/  LDL.LU R4, [R1+0xe4] ;  /* 0x0000e40001047983 */ /* 0x000ea80000300800 */
[----:B------:R-:W2:Y:S01]  /*a380*/  LDL.LU R0, [R1+0x98] ;  /* 0x0000980001007983 */ /* 0x000ea20000300800 */
[----:B------:R-:W-:Y:S01]  /*a390*/  IMAD.MOV.U32 R133, RZ, RZ, R3 ;  /* 0x000000ffff857224 */ /* 0x000fe200078e0003 */
[C---:B--2---:R-:W-:Y:S01]  /*a3a0*/  SHF.L.U64.HI R2, R0.reuse, 0x1, R4 ;  /* 0x0000000100027819 */ /* 0x044fe20000010204 */
[----:B------:R-:W-:-:S04]  /*a3b0*/  IMAD.SHL.U32 R0, R0, 0x2, RZ ;  /* 0x0000000200007824 */ /* 0x000fc800078e00ff */
[----:B------:R1:W-:Y:S04]  /*a3c0*/  STL [R1+0x84], R2 ;  /* 0x0000840201007387 */ /* 0x0003e80000100800 */
[----:B------:R2:W-:Y:S04]  /*a3d0*/  STL [R1+0x80], R0 ;  /* 0x0000800001007387 */ /* 0x0005e80000100800 */
[----:B------:R-:W3:Y:S04]  /*a3e0*/  LDL.LU R8, [R1+0xdc] ;  /* 0x0000dc0001087983 */ /* 0x000ee80000300800 */
[----:B------:R-:W3:Y:S04]  /*a3f0*/  LDL.LU R7, [R1+0xd0] ;  /* 0x0000d00001077983 */ /* 0x000ee80000300800 */
[----:B------:R-:W4:Y:S04]  /*a400*/  LDL.LU R6, [R1+0xe0] ;  /* 0x0000e00001067983 */ /* 0x000f280000300800 */
[----:B------:R-:W4:Y:S04]  /*a410*/  LDL.LU R5, [R1+0xd4] ;  /* 0x0000d40001057983 */ /* 0x000f280000300800 */
[----:B------:R-:W5:Y:S01]  /*a420*/  LDL.LU R4, [R1+0xb0] ;  /* 0x0000b00001047983 */ /* 0x000f620000300800 */
[----:B-1----:R-:W-:-:S03]  /*a430*/  IMAD.MOV.U32 R2, RZ, RZ, R132 ;  /* 0x000000ffff027224 */ /* 0x002fc600078e0084 */
[----:B--2---:R-:W5:Y:S01]  /*a440*/  LDL.LU R0, [R1+0x64] ;  /* 0x0000640001007983 */ /* 0x004f620000300800 */
[C---:B---3--:R-:W-:Y:S02]  /*a450*/  SHF.L.U64.HI R8, R7.reuse, 0x1, R8 ;  /* 0x0000000107087819 */ /* 0x048fe40000010208 */
[----:B------:R-:W-:-:S03]  /*a460*/  SHF.L.U32 R3, R7, 0x1, RZ ;  /* 0x0000000107037819 */ /* 0x000fc600000006ff */
[----:B------:R-:W-:Y:S01]  /*a470*/  STL [R1+0x7c], R8 ;  /* 0x00007c0801007387 */ /* 0x000fe20000100800 */
[----:B----4-:R-:W-:-:S03]  /*a480*/  SHF.L.U64.HI R6, R5, 0x1, R6 ;  /* 0x0000000105067819 */ /* 0x010fc60000010206 */
[----:B------:R5:W-:Y:S01]  /*a490*/  STL [R1+0x78], R3 ;  /* 0x0000780301007387 */ /* 0x000be20000100800 */
[----:B------:R-:W-:-:S03]  /*a4a0*/  IMAD.SHL.U32 R5, R5, 0x2, RZ ;  /* 0x0000000205057824 */ /* 0x000fc600078e00ff */
[----:B------:R1:W-:Y:S04]  /*a4b0*/  STL [R1+0x74], R6 ;  /* 0x0000740601007387 */ /* 0x0003e80000100800 */
[----:B------:R1:W-:Y:S01]  /*a4c0*/  STL [R1+0x70], R5 ;  /* 0x0000700501007387 */ /* 0x0003e20000100800 */
[C---:B-----5:R-:W-:Y:S02]  /*a4d0*/  SHF.L.U64.HI R3, R0.reuse, 0x1, R4 ;  /* 0x0000000100037819 */ /* 0x060fe40000010204 */
[----:B------:R-:W-:-:S05]  /*a4e0*/  SHF.L.U32 R0, R0, 0x1, RZ ;  /* 0x0000000100007819 */ /* 0x000fca00000006ff */
[----:B------:R1:W-:Y:S04]  /*a4f0*/  STL [R1+0x68], R0 ;  /* 0x0000680001007387 */ /* 0x0003e80000100800 */
[----:B------:R1:W-:Y:S01]  /*a500*/  STL [R1+0x6c], R3 ;  /* 0x00006c0301007387 */ /* 0x0003e20000100800 */
[----:B------:R-:W-:Y:S05]  /*a510*/  BRA `(.L_x_617) ;  /* 0x0000043000007947 */ /* 0x000fea0003800000 */
.L_x_619:
[----:B------:R-:W2:Y:S01]  /*a520*/  LDL R12, [R1+0xa0] ;  /* 0x0000a000010c7983 */ /* 0x000ea20000100800 */
[----:B------:R-:W-:Y:S01]  /*a530*/  ULEA UR4, UR10, UR12, 0x6 ;  /* 0x0000000c0a047291 */ /* 0x000fe2000f8e303f */
[----:B------:R-:W-:Y:S02]  /*a540*/  IMAD.MOV.U32 R9, RZ, RZ, RZ ;  /* 0x000000ffff097224 */ /* 0x000fe400078e00ff */
[----:B------:R-:W3:Y:S03]  /*a550*/  LDL R31, [R1+0x80] ;  /* 0x00008000011f7983 */ /* 0x000ee60000100800 */
[----:B------:R-:W-:Y:S01]  /*a560*/  IMAD.U32 R5, RZ, RZ, UR4 ;  /* 0x00000004ff057e24 */ /* 0x000fe2000f8e00ff */
[----:B------:R-:W4:Y:S04]  /*a570*/  LDL R30, [R1+0x84] ;  /* 0x00008400011e7983 */ /* 0x000f280000100800 */
        /* <DEDUP_REMOVED lines=18> */
[----:B------:R2:W3:Y:S02]  /*a6a0*/  @!P1 LDG.E R9, [R6.64] ;  /* 0x0000001006099981 */ /* 0x0004e4000c1e1900 */
[----:B------:R-:W-:Y:S04]  /*a6b0*/  IMAD R0, R0, c[0x0][0x1e0], RZ ;  /* 0x0000780000007a24 */ /* 0x000fe800078e02ff */
[C---:B------:R-:W-:Y:S02]  /*a6c0*/  IMAD R0, R10.reuse, c[0x0][0x1e4], R0 ;  /* 0x000079000a007a24 */ /* 0x040fe400078e0200 */
[----:B--2---:R-:W-:Y:S04]  /*a6d0*/  IMAD.WIDE.U32 R6, R10, c[0x0][0x1e0], RZ ;  /* 0x000078000a067a25 */ /* 0x004fe800078e00ff */
[----:B------:R-:W-:Y:S01]  /*a6e0*/  IMAD.IADD R7, R7, 0x1, R0 ;  /* 0x0000000107077824 */ /* 0x000fe200078e0200 */
[----:B---3--:R-:W-:Y:S01]  /*a6f0*/  STL [R1+0x58], R9 ;  /* 0x0000580901007387 */ /* 0x008fe20000100800 */
[----:B-1----:R-:W-:Y:S02]  /*a700*/  SHF.R.S32.HI R10, RZ, 0x1f, R9 ;  /* 0x0000001fff0a7819 */ /* 0x002fe40000011409 */
[C---:B------:R-:W-:Y:S04]  /*a710*/  IMAD.WIDE.U32 R6, R9.reuse, c[0x0][0x1f0], R6 ;  /* 0x00007c0009067a25 */ /* 0x040fe800078e0006 */
[----:B------:R-:W-:Y:S01]  /*a720*/  IMAD R10, R10, c[0x0][0x1f0], RZ ;  /* 0x00007c000a0a7a24 */ /* 0x000fe200078e02ff */
[----:B------:R-:W-:Y:S03]  /*a730*/  IADD3 R0, P0, R6, UR22, RZ ;  /* 0x0000001606007c10 */ /* 0x000fe6000ff1e0ff */
[----:B------:R-:W-:Y:S05]  /*a740*/  IMAD R10, R9, c[0x0][0x1f4], R10 ;  /* 0x00007d00090a7a24 */ /* 0x000fea00078e020a */
[----:B------:R-:W-:Y:S02]  /*a750*/  IADD3.X R10, R7, UR20, R10, P0, !PT ;  /* 0x00000014070a7c10 */ /* 0x000fe400087fe40a */
[C---:B------:R-:W-:Y:S04]  /*a760*/  LEA R5, P0, R0.reuse, c[0x0][0x1c8], 0x1 ;  /* 0x0000720000057a11 */ /* 0x040fe800078008ff */
[----:B------:R-:W-:Y:S01]  /*a770*/  LEA.HI.X R10, R0, c[0x0][0x1cc], R10, 0x1, P0 ;  /* 0x00007300000a7a11 */ /* 0x000fe200000f0c0a */
[----:B------:R-:W1:Y:S04]  /*a780*/  SHFL.IDX PT, R6, R5, RZ, 0x181f ;  /* 0x00181fff05067589 */ /* 0x000e6800000e0000 */
[----:B------:R-:W4:Y:S04]  /*a790*/  SHFL.IDX PT, R7, R10, RZ, 0x181f ;  /* 0x00181fff0a077589 */ /* 0x000f2800000e0000 */
[----:B------:R-:W2:Y:S04]  /*a7a0*/  SHFL.IDX PT, R0, R5, 0x1, 0x181f ;  /* 0x00381f0005007f89 */ /* 0x000ea800000e0000 */
[----:B------:R3:W2:Y:S01]  /*a7b0*/  SHFL.IDX PT, R5, R10, 0x1, 0x181f ;  /* 0x00381f000a057f89 */ /* 0x0006a200000e0000 */
[C---:B-1----:R-:W-:Y:S05]  /*a7c0*/  IADD3 R8, P0, R6.reuse, R31, RZ ;  /* 0x0000001f06087210 */ /* 0x042fea0007f1e0ff */
[C---:B----4-:R-:W-:Y:S05]  /*a7d0*/  IMAD.X R9, R7.reuse, 0x1, R30, P0 ;  /* 0x0000000107097824 */ /* 0x050fea00000e061e */
[----:B-----5:R1:W-:Y:S02]  /*a7e0*/  LDGSTS.E.BYPASS.LTC128B.128 [R24+0x10100], [R8.64], !P6 ;  /* 0x1010000008187fae */ /* 0x0203e4000f101d50 */
[C---:B-1----:R-:W-:Y:S04]  /*a7f0*/  IADD3 R8, P0, R6.reuse, R29, RZ ;  /* 0x0000001d06087210 */ /* 0x042fe80007f1e0ff */
[CC--:B------:R-:W-:Y:S02]  /*a800*/  IADD3.X R9, R7.reuse, R28.reuse, RZ, P0, !PT ;  /* 0x0000001c07097210 */ /* 0x0c0fe400007fe4ff */
[C---:B------:R-:W-:Y:S03]  /*a810*/  IADD3 R12, P0, R6.reuse, R27, RZ ;  /* 0x0000001b060c7210 */ /* 0x040fe60007f1e0ff */
[----:B------:R1:W-:Y:S02]  /*a820*/  LDGSTS.E.BYPASS.LTC128B.128 [R24+0x12100], [R8.64], !P5 ;  /* 0x1210000008187fae */ /* 0x0003e4000e901d50 */
[C---:B------:R-:W-:Y:S01]  /*a830*/  IMAD.X R13, R7.reuse, 0x1, R26, P0 ;  /* 0x00000001070d7824 */ /* 0x040fe200000e061a */
[----:B---3--:R-:W-:Y:S04]  /*a840*/  IADD3 R10, P0, R6, R25, RZ ;  /* 0x00000019060a7210 */ /* 0x008fe80007f1e0ff */
[----:B------:R3:W-:Y:S01]  /*a850*/  LDGSTS.E.BYPASS.LTC128B.128 [R24+0x14100], [R12.64], !P4 ;  /* 0x141000000c187fae */ /* 0x0007e2000e101d50 */
[----:B------:R-:W-:Y:S01]  /*a860*/  IMAD.X R11, R7, 0x1, R132, P0 ;  /* 0x00000001070b7824 */ /* 0x000fe200000e0684 */
[C---:B--2---:R-:W-:Y:S04]  /*a870*/  IADD3 R6, P0, R0.reuse, R31, RZ ;  /* 0x0000001f00067210 */ /* 0x044fe80007f1e0ff */
[----:B------:R3:W-:Y:S01]  /*a880*/  LDGSTS.E.BYPASS.LTC128B.128 [R24+0x16100], [R10.64], !P3 ;  /* 0x161000000a187fae */ /* 0x0007e2000d901d50 */
[C---:B------:R-:W-:Y:S05]  /*a890*/  IMAD.X R7, R5.reuse, 0x1, R30, P0 ;  /* 0x0000000105077824 */ /* 0x040fea00000e061e */
[----:B------:R2:W-:Y:S02]  /*a8a0*/  LDGSTS.E.BYPASS.LTC128B.128 [R24+0x11100], [R6.64], !P6 ;  /* 0x1110000006187fae */ /* 0x0005e4000f101d50 */
[C---:B--2---:R-:W-:Y:S04]  /*a8b0*/  IADD3 R6, P0, R0.reuse, R29, RZ ;  /* 0x0000001d00067210 */ /* 0x044fe80007f1e0ff */
[C---:B------:R-:W-:Y:S02]  /*a8c0*/  IADD3.X R7, R5.reuse, R28, RZ, P0, !PT ;  /* 0x0000001c05077210 */ /* 0x040fe400007fe4ff */
[C---:B-1----:R-:W-:Y:S03]  /*a8d0*/  IADD3 R8, P0, R0.reuse, R27, RZ ;  /* 0x0000001b00087210 */ /* 0x042fe60007f1e0ff */
[----:B------:R1:W-:Y:S02]  /*a8e0*/  LDGSTS.E.BYPASS.LTC128B.128 [R24+0x13100], [R6.64], !P5 ;  /* 0x1310000006187fae */ /* 0x0003e4000e901d50 */
[C---:B------:R-:W-:Y:S05]  /*a8f0*/  IMAD.X R9, R5.reuse, 0x1, R26, P0 ;  /* 0x0000000105097824 */ /* 0x040fea00000e061a */
[----:B------:R3:W-:Y:S01]  /*a900*/  LDGSTS.E.BYPASS.LTC128B.128 [R24+0x15100], [R8.64], !P4 ;  /* 0x1510000008187fae */ /* 0x0007e2000e101d50 */
[----:B-1----:R-:W-:Y:S05]  /*a910*/  IADD3 R6, P0, R0, R25, RZ ;  /* 0x0000001900067210 */ /* 0x002fea0007f1e0ff */
[----:B------:R-:W-:Y:S05]  /*a920*/  IMAD.X R7, R5, 0x1, R132, P0 ;  /* 0x0000000105077824 */ /* 0x000fea00000e0684 */
[----:B------:R3:W-:Y:S01]  /*a930*/  LDGSTS.E.BYPASS.LTC128B.128 [R24+0x17100], [R6.64], !P3 ;  /* 0x1710000006187fae */ /* 0x0007e2000d901d50 */
[----:B------:R-:W-:-:S05]  /*a940*/  BRA `(.L_x_618) ;  /* 0x0000162000007947 */ /* 0x000fca0003800000 */
.L_x_617:
[----:B-1----:R-:W2:Y:S01]  /*a950*/  LDL R3, [R1+0x5c] ;  /* 0x00005c0001037983 */ /* 0x002ea20000100800 */
[----:B------:R-:W-:Y:S04]  /*a960*/  DEPBAR.LE SB0, 0x0 ;  /* 0x000080000000791a */ /* 0x000fe80000000000 */
[----:B------:R-:W3:Y:S01]  /*a970*/  LDL R7, [R1+0x58] ;  /* 0x0000580001077983 */ /* 0x000ee20000100800 */
[----:B------:R-:W-:Y:S04]  /*a980*/  UISETP.GE.AND UP0, UPT, UR10, 0x1, UPT ;  /* 0x000000010a00788c */ /* 0x000fe8000bf06270 */
[----:B------:R1:W-:Y:S05]  /*a990*/  STL [R1+0x104], R41 ;  /* 0x0001042901007387 */ /* 0x0003ea0000100800 */
[----:B------:R-:W-:Y:S05]  /*a9a0*/  STL [R1+0x100], R40 ;  /* 0x0001002801007387 */ /* 0x000fea0000100800 */
[----:B------:R4:W-:Y:S05]  /*a9b0*/  STL.64 [R1+0xf8], R38 ;  /* 0x0000f82601007387 */ /* 0x0009ea0000100a00 */
[----:B------:R1:W-:Y:S05]  /*a9c0*/  STL [R1+0xf0], R37 ;  /* 0x0000f02501007387 */ /* 0x0003ea0000100800 */
[----:B------:R4:W-:Y:S05]  /*a9d0*/  STL [R1+0xec], R36 ;  /* 0x0000ec2401007387 */ /* 0x0009ea0000100800 */
[----:B------:R4:W-:Y:S05]  /*a9e0*/  STL [R1+0xe8], R2 ;  /* 0x0000e80201007387 */ /* 0x0009ea0000100800 */
[----:B------:R-:W3:Y:S05]  /*a9f0*/  LDL R22, [R1+0x80] ;  /* 0x0000800001167983 */ /* 0x000eea0000100800 */
[----:B------:R-:W3:Y:S05]  /*aa00*/  LDL R6, [R1] ;  /* 0x0000000001067983 */ /* 0x000eea0000100800 */
[----:B-1----:R-:W3:Y:S05]  /*aa10*/  LDL R41, [R1+0x84] ;  /* 0x0000840001297983 */ /* 0x002eea0000100800 */
[----:B----4-:R-:W4:Y:S05]  /*aa20*/  LDL R38, [R1+0x3c] ;  /* 0x00003c0001267983 */ /* 0x010f2a0000100800 */
[----:B------:R-:W4:Y:S05]  /*aa30*/  LDL R31, [R1+0x38] ;  /* 0x00003800011f7983 */ /* 0x000f2a0000100800 */
        /* <DEDUP_REMOVED lines=11> */
[----:B------:R-:W-:Y:S05]  /*aaf0*/  LDSM.16.M88.4 R32, [R134+0x11900] ;  /* 0x011900008620783b */ /* 0x000fea0000000200 */
[----:B------:R-:W4:Y:S05]  /*ab00*/  LDL R23, [R1+0xc8] ;  /* 0x0000c80001177983 */ /* 0x000f2a0000100800 */
[----:B------:R-:W4:Y:S01]  /*ab10*/  LDL R132, [R1+0x6c] ;  /* 0x00006c0001847983 */ /* 0x000f220000100800 */
[----:B--2---:R-:W-:Y:S01]  /*ab20*/  SHF.R.S32.HI R0, RZ, 0x1f, R3 ;  /* 0x0000001fff007819 */ /* 0x004fe20000011403 */
[C---:B------:R-:W-:Y:S04]  /*ab30*/  IMAD.WIDE.U32 R4, R3.reuse, c[0x0][0x208], RZ ;  /* 0x0000820003047a25 */ /* 0x040fe800078e00ff */
        /* <DEDUP_REMOVED lines=12> */
[----:B------:R-:W2:Y:S05]  /*ac00*/  SHFL.IDX PT, R3, R28, RZ, 0x181f ;  /* 0x00181fff1c037589 */ /* 0x000eaa00000e0000 */
[----:B------:R3:W-:Y:S05]  /*ac10*/  LDSM.16.M88.4 R176, [R6] ;  /* 0x0000000006b0783b */ /* 0x0007ea0000000200 */
[----:B------:R-:W4:Y:S05]  /*ac20*/  SHFL.IDX PT, R20, R20, 0x1, 0x181f ;  /* 0x00381f0014147f89 */ /* 0x000f2a00000e0000 */
[----:B----4-:R-:W-:Y:S01]  /*ac30*/  LDSM.16.M88.4 R180, [R38] ;  /* 0x0000000026b4783b */ /* 0x010fe20000000200 */
[C---:B-1----:R-:W-:Y:S04]  /*ac40*/  IADD3 R12, P0, R0.reuse, R22, RZ ;  /* 0x00000016000c7210 */ /* 0x042fe80007f1e0ff */
[----:B------:R-:W-:Y:S01]  /*ac50*/  LDSM.16.M88.4 R184, [R31] ;  /* 0x000000001fb8783b */ /* 0x000fe20000000200 */
[C---:B--2---:R-:W-:Y:S04]  /*ac60*/  IADD3.X R13, R3.reuse, R41, RZ, P0, !PT ;  /* 0x00000029030d7210 */ /* 0x044fe800007fe4ff */
[----:B------:R1:W-:Y:S01]  /*ac70*/  LDSM.16.M88.4 R188, [R30] ;  /* 0x000000001ebc783b */ /* 0x0003e20000000200 */
[C---:B---3--:R-:W-:Y:S04]  /*ac80*/  HMMA.16816.F32.BF16 R4, R168.reuse, R8, RZ ;  /* 0x00000008a804723c */ /* 0x048fe800000418ff */
[----:B------:R-:W-:Y:S01]  /*ac90*/  @!PT LDS RZ, [RZ] ;  /* 0x00000000fffff984 */ /* 0x000fe20000000800 */
[----:B------:R-:W-:Y:S01]  /*aca0*/  @!PT LDS RZ, [RZ] ;  /* 0x00000000fffff984 */ /* 0x000fe20000000800 */
[----:B------:R-:W-:Y:S01]  /*acb0*/  @!PT LDS RZ, [RZ] ;  /* 0x00000000fffff984 */ /* 0x000fe20000000800 */
[----:B------:R2:W-:Y:S01]  /*acc0*/  LDGSTS.E.BYPASS.LTC128B.128 [R29], [R12.64], !P6 ;  /* 0x000000000c1d7fae */ /* 0x0005e2000f101d50 */
[C---:B------:R-:W-:Y:S04]  /*acd0*/  IADD3 R14, P0, R0.reuse, R40, RZ ;  /* 0x00000028000e7210 */ /* 0x040fe80007f1e0ff */
[----:B------:R-:W3:Y:S01]  /*ace0*/  SHFL.IDX PT, R28, R28, 0x1, 0x181f ;  /* 0x00381f001c1c7f89 */ /* 0x000ee200000e0000 */
[C---:B------:R-:W-:Y:S02]  /*acf0*/  HMMA.16816.F32.BF16 R8, R168.reuse, R10, RZ ;  /* 0x0000000aa808723c */ /* 0x040fe400000418ff */
[C---:B------:R-:W-:Y:S02]  /*ad00*/  IADD3.X R15, R3.reuse, R37, RZ, P0, !PT ;  /* 0x00000025030f7210 */ /* 0x040fe400007fe4ff */
[C---:B-1----:R-:W-:Y:S04]  /*ad10*/  IADD3 R30, P0, R0.reuse, R36, RZ ;  /* 0x00000024001e7210 */ /* 0x042fe80007f1e0ff */
[C---:B------:R-:W-:Y:S04]  /*ad20*/  IADD3.X R31, R3.reuse, R2, RZ, P0, !PT ;  /* 0x00000002031f7210 */ /* 0x040fe800007fe4ff */
[----:B------:R-:W-:Y:S02]  /*ad30*/  IADD3 R38, P0, R0, R21, RZ ;  /* 0x0000001500267210 */ /* 0x000fe40007f1e0ff */
[----:B------:R-:W4:Y:S05]  /*ad40*/  LDL R0, [R1+0xc0] ;  /* 0x0000c00001007983 */ /* 0x000f2a0000100800 */
[----:B--2---:R-:W2:Y:S05]  /*ad50*/  LDL R13, [R1+0xc4] ;  /* 0x0000c400010d7983 */ /* 0x004eaa0000100800 */
[----:B------:R3:W-:Y:S01]  /*ad60*/  LDGSTS.E.BYPASS.LTC128B.128 [R23], [R14.64], !P5 ;  /* 0x000000000e177fae */ /* 0x0007e2000e901d50 */
[----:B------:R-:W-:Y:S02]  /*ad70*/  IADD3.X R39, R3, R132, RZ, P0, !PT ;  /* 0x0000008403277210 */ /* 0x000fe400007fe4ff */
[----:B------:R-:W-:Y:S04]  /*ad80*/  IADD3 R22, P0, R20, R22, RZ ;  /* 0x0000001614167210 */ /* 0x000fe80007f1e0ff */
[----:B---3--:R-:W-:Y:S02]  /*ad90*/  IADD3.X R23, R28, R41, RZ, P0, !PT ;  /* 0x000000291c177210 */ /* 0x008fe400007fe4ff */
[----:B------:R1:W5:Y:S05]  /*ada0*/  LDL.LU R41, [R1+0x104] ;  /* 0x0001040001297983 */ /* 0x00036a0000300800 */
[----:B--2---:R2:W-:Y:S05]  /*adb0*/  LDGSTS.E.BYPASS.LTC128B.128 [R13], [R30.64], !P4 ;  /* 0x000000001e0d7fae */ /* 0x0045ea000e101d50 */
[----:B----4-:R3:W-:Y:S05]  /*adc0*/  LDGSTS.E.BYPASS.LTC128B.128 [R0], [R38.64], !P3 ;  /* 0x0000000026007fae */ /* 0x0107ea000d901d50 */
[----:B------:R4:W-:Y:S01]  /*add0*/  LDGSTS.E.BYPASS.LTC128B.128 [R29+0x1000], [R22.64], !P6 ;  /* 0x01000000161d7fae */ /* 0x0009e2000f101d50 */
[C---:B--2---:R-:W-:Y:S01]  /*ade0*/  HMMA.16816.F32.BF16 R12, R168.reuse, R16, RZ ;  /* 0x00000010a80c723c */ /* 0x044fe200000418ff */
[----:B------:R-:W-:Y:S03]  /*adf0*/  IADD3 R30, P0, R20, R40, RZ ;  /* 0x00000028141e7210 */ /* 0x000fe60007f1e0ff */
[----:B------:R1:W5:Y:S01]  /*ae00*/  LDL.LU R40, [R1+0x100] ;  /* 0x0001000001287983 */ /* 0x0003620000300800 */
[----:B------:R-:W-:Y:S03]  /*ae10*/  IADD3.X R31, R28, R37, RZ, P0, !PT ;  /* 0x000000251c1f7210 */ /* 0x000fe600007fe4ff */
[C---:B------:R-:W-:Y:S01]  /*ae20*/  HMMA.16816.F32.BF16 R16, R168.reuse, R18, RZ ;  /* 0x00000012a810723c */ /* 0x040fe200000418ff */
[----:B---3--:R1:W5:Y:S03]  /*ae30*/  LDL.LU.64 R38, [R1+0xf8] ;  /* 0x0000f80001267983 */ /* 0x0083660000300a00 */
[----:B----4-:R-:W-:Y:S02]  /*ae40*/  IADD3 R22, P0, R20, R36, RZ ;  /* 0x0000002414167210 */ /* 0x010fe40007f1e0ff */
[----:B------:R2:W-:Y:S02]  /*ae50*/  LDGSTS.E.BYPASS.LTC128B.128 [R29+0x3000], [R30.64], !P5 ;  /* 0x030000001e1d7fae */ /* 0x0005e4000e901d50 */
[----:B------:R-:W-:Y:S03]  /*ae60*/  IADD3.X R23, R28, R2, RZ, P0, !PT ;  /* 0x000000021c177210 */ /* 0x000fe600007fe4ff */
[----:B------:R1:W5:Y:S05]  /*ae70*/  LDL.LU R37, [R1+0xf0] ;  /* 0x0000f00001257983 */ /* 0x00036a0000300800 */
[----:B------:R3:W-:Y:S05]  /*ae80*/  LDGSTS.E.BYPASS.LTC128B.128 [R29+0x5000], [R22.64], !P4 ;  /* 0x05000000161d7fae */ /* 0x0007ea000e101d50 */
[----:B------:R1:W5:Y:S05]  /*ae90*/  LDL.LU R36, [R1+0xec] ;  /* 0x0000ec0001247983 */ /* 0x00036a0000300800 */
[----:B------:R1:W5:Y:S05]  /*aea0*/  LDL.LU R2, [R1+0xe8] ;  /* 0x0000e80001027983 */ /* 0x00036a0000300800 */
[----:B------:R-:W4:Y:S01]  /*aeb0*/  LDL R3, [R1+0x28] ;  /* 0x0000280001037983 */ /* 0x000f220000100800 */
[----:B--2---:R-:W-:Y:S04]  /*aec0*/  IADD3 R30, P0, R20, R21, RZ ;  /* 0x00000015141e7210 */ /* 0x004fe80007f1e0ff */
[----:B------:R-:W2:Y:S01]  /*aed0*/  LDL R0, [R1+0x24] ;  /* 0x0000240001007983 */ /* 0x000ea20000100800 */
[----:B------:R-:W-:Y:S02]  /*aee0*/  IADD3.X R31, R28, R132, RZ, P0, !PT ;  /* 0x000000841c1f7210 */ /* 0x000fe400007fe4ff */
[----:B------:R-:W-:Y:S03]  /*aef0*/  PLOP3.LUT P0, PT, PT, PT, UP0, 0x80, 0x0 ;  /* 0x000000000000781c */ /* 0x000fe60003f0f008 */
[----:B------:R1:W-:Y:S01]  /*af00*/  LDGSTS.E.BYPASS.LTC128B.128 [R29+0x7000], [R30.64], !P3 ;  /* 0x070000001e1d7fae */ /* 0x0003e2000d901d50 */
[C---:B---3--:R-:W-:Y:S04]  /*af10*/  HMMA.16816.F32.BF16 R20, R168.reuse, R24, RZ ;  /* 0x00000018a814723c */ /* 0x048fe800000418ff */
[----:B------:R-:W0:Y:S04]  /*af20*/  LDGDEPBAR ;  /* 0x00000000000079af */ /* 0x000e280000000000 */
[C---:B------:R-:W-:Y:S08]  /*af30*/  HMMA.16816.F32.BF16 R24, R168.reuse, R26, RZ ;  /* 0x0000001aa818723c */ /* 0x040ff000000418ff */
[C---:B-1----:R-:W-:Y:S08]  /*af40*/  HMMA.16816.F32.BF16 R28, R168.reuse, R32, RZ ;  /* 0x00000020a81c723c */ /* 0x042ff000000418ff */
[----:B------:R-:W-:Y:S08]  /*af50*/  HMMA.16816.F32.BF16 R32, R168, R34, RZ ;  /* 0x00000022a820723c */ /* 0x000ff000000418ff */
[C---:B------:R-:W-:Y:S08]  /*af60*/  HMMA.16816.F32.BF16 R4, R172.reuse, R176, R4 ;  /* 0x000000b0ac04723c */ /* 0x040ff00000041804 */
[C---:B------:R-:W-:Y:S01]  /*af70*/  HMMA.16816.F32.BF16 R8, R172.reuse, R178, R8 ;  /* 0x000000b2ac08723c */ /* 0x040fe20000041808 */
[----:B------:R-:W1:Y:S07]  /*af80*/  LDSM.16.M88.4 R176, [R252+0x10100] ;  /* 0x01010000fcb0783b */ /* 0x000e6e0000000200 */
[C---:B------:R-:W-:Y:S08]  /*af90*/  HMMA.16816.F32.BF16 R12, R172.reuse, R180, R12 ;  /* 0x000000b4ac0c723c */ /* 0x040ff0000004180c */
[C---:B------:R-:W-:Y:S01]  /*afa0*/  HMMA.16816.F32.BF16 R16, R172.reuse, R182, R16 ;  /* 0x000000b6ac10723c */ /* 0x040fe20000041810 */
[----:B------:R-:W3:Y:S07]  /*afb0*/  LDSM.16.M88.4 R180, [R252+0x10900] ;  /* 0x01090000fcb4783b */ /* 0x000eee0000000200 */
[C---:B------:R-:W-:Y:S08]  /*afc0*/  HMMA.16816.F32.BF16 R20, R172.reuse, R184, R20 ;  /* 0x000000b8ac14723c */ /* 0x040ff00000041814 */
[C---:B------:R-:W-:Y:S01]  /*afd0*/  HMMA.16816.F32.BF16 R24, R172.reuse, R186, R24 ;  /* 0x000000baac18723c */ /* 0x040fe20000041818 */
[----:B------:R-:W-:Y:S07]  /*afe0*/  LDSM.16.M88.4 R184, [R252+0x11900] ;  /* 0x01190000fcb8783b */ /* 0x000fee0000000200 */
[C---:B------:R-:W-:Y:S01]  /*aff0*/  HMMA.16816.F32.BF16 R28, R172.reuse, R188, R28 ;  /* 0x000000bcac1c723c */ /* 0x040fe2000004181c */
[----:B------:R-:W2:Y:S05]  /*b000*/  LDL R188, [R1+0x30] ;  /* 0x0000300001bc7983 */ /* 0x000eaa0000100800 */
[----:B------:R-:W2:Y:S02]  /*b010*/  LDL R189, [R1+0x2c] ;  /* 0x00002c0001bd7983 */ /* 0x000ea40000100800 */
        /* <DEDUP_REMOVED lines=21> */
[----:B------:R-:W1:Y:S07]  /*b170*/  LDSM.16.M88.4 R184, [R134+0x12900] ;  /* 0x0129000086b8783b */ /* 0x000e6e0000000200 */
[C---:B---3--:R-:W-:Y:S08]  /*b180*/  HMMA.16816.F32.BF16 R28, R196.reuse, R180, R28 ;  /* 0x000000b4c41c723c */ /* 0x048ff0000004181c */
[----:B------:R-:W-:Y:S01]  /*b190*/  HMMA.16816.F32.BF16 R32, R196, R182, R32 ;  /* 0x000000b6c420723c */ /* 0x000fe20000041820 */
[----:B------:R-:W3:Y:S07]  /*b1a0*/  LDSM.16.M88.4 R180, [R134+0x13100] ;  /* 0x0131000086b4783b */ /* 0x000eee0000000200 */
[C---:B-1----:R-:W-:Y:S08]  /*b1b0*/  HMMA.16816.F32.BF16 R4, R200.reuse, R176, R4 ;  /* 0x000000b0c804723c */ /* 0x042ff00000041804 */
[C---:B------:R-:W-:Y:S01]  /*b1c0*/  HMMA.16816.F32.BF16 R8, R200.reuse, R178, R8 ;  /* 0x000000b2c808723c */ /* 0x040fe20000041808 */
[----:B------:R-:W1:Y:S07]  /*b1d0*/  LDSM.16.M88.4 R176, [R134+0x13900] ;  /* 0x0139000086b0783b */ /* 0x000e6e0000000200 */
[C---:B------:R-:W-:Y:S08]  /*b1e0*/  HMMA.16816.F32.BF16 R12, R200.reuse, R184, R12 ;  /* 0x000000b8c80c723c */ /* 0x040ff0000004180c */
[C---:B------:R-:W-:Y:S08]  /*b1f0*/  HMMA.16816.F32.BF16 R16, R200.reuse, R186, R16 ;  /* 0x000000bac810723c */ /* 0x040ff00000041810 */
[C---:B---3--:R-:W-:Y:S08]  /*b200*/  HMMA.16816.F32.BF16 R20, R200.reuse, R180, R20 ;  /* 0x000000b4c814723c */ /* 0x048ff00000041814 */
[C---:B------:R-:W-:Y:S08]  /*b210*/  HMMA.16816.F32.BF16 R24, R200.reuse, R182, R24 ;  /* 0x000000b6c818723c */ /* 0x040ff00000041818 */
[C---:B-1----:R-:W-:Y:S08]  /*b220*/  HMMA.16816.F32.BF16 R28, R200.reuse, R176, R28 ;  /* 0x000000b0c81c723c */ /* 0x042ff0000004181c */
[----:B------:R-:W-:Y:S01]  /*b230*/  HMMA.16816.F32.BF16 R32, R200, R178, R32 ;  /* 0x000000b2c820723c */ /* 0x000fe20000041820 */
[----:B----4-:R1:W-:Y:S05]  /*b240*/  LDSM.16.M88.4 R176, [R3] ;  /* 0x0000000003b0783b */ /* 0x0103ea0000000200 */
[----:B-1----:R-:W3:Y:S05]  /*b250*/  LDL R3, [R1+0x18] ;  /* 0x0000180001037983 */ /* 0x002eea0000100800 */
[----:B--2---:R1:W2:Y:S05]  /*b260*/  LDSM.16.M88.4 R184, [R188] ;  /* 0x00000000bcb8783b */ /* 0x0042aa0000000200 */
[----:B------:R4:W2:Y:S05]  /*b270*/  LDSM.16.M88.4 R180, [R189] ;  /* 0x00000000bdb4783b */ /* 0x0008aa0000000200 */
[----:B-1----:R-:W3:Y:S05]  /*b280*/  LDL R188, [R1+0x1c] ;  /* 0x00001c0001bc7983 */ /* 0x002eea0000100800 */
[----:B----4-:R-:W4:Y:S01]  /*b290*/  LDL R189, [R1+0x20] ;  /* 0x0000200001bd7983 */ /* 0x010f220000100800 */
[C---:B--2---:R-:W-:Y:S08]  /*b2a0*/  HMMA.16816.F32.BF16 R4, R204.reuse, R184, R4 ;  /* 0x000000b8cc04723c */ /* 0x044ff00000041804 */
[C---:B------:R-:W-:Y:S01]  /*b2b0*/  HMMA.16816.F32.BF16 R8, R204.reuse, R186, R8 ;  /* 0x000000bacc08723c */ /* 0x040fe20000041808 */
[----:B------:R1:W2:Y:S07]  /*b2c0*/  LDSM.16.M88.4 R184, [R0] ;  /* 0x0000000000b8783b */ /* 0x0002ae0000000200 */
[C---:B------:R-:W-:Y:S08]  /*b2d0*/  HMMA.16816.F32.BF16 R12, R204.reuse, R180, R12 ;  /* 0x000000b4cc0c723c */ /* 0x040ff0000004180c */
[C---:B------:R-:W-:Y:S01]  /*b2e0*/  HMMA.16816.F32.BF16 R16, R204.reuse, R182, R16 ;  /* 0x000000b6cc10723c */ /* 0x040fe20000041810 */
[----:B------:R-:W2:Y:S07]  /*b2f0*/  LDSM.16.M88.4 R180, [R252+0x12100] ;  /* 0x01210000fcb4783b */ /* 0x000eae0000000200 */
[C---:B------:R-:W-:Y:S01]  /*b300*/  HMMA.16816.F32.BF16 R20, R204.reuse, R176, R20 ;  /* 0x000000b0cc14723c */ /* 0x040fe20000041814 */
[----:B-1----:R-:W4:Y:S07]  /*b310*/  LDL R0, [R1+0x14] ;  /* 0x0000140001007983 */ /* 0x002f2e0000100800 */
[C---:B------:R-:W-:Y:S01]  /*b320*/  HMMA.16816.F32.BF16 R24, R204.reuse, R178, R24 ;  /* 0x000000b2cc18723c */ /* 0x040fe20000041818 */
[----:B------:R-:W1:Y:S07]  /*b330*/  LDSM.16.M88.4 R176, [R252+0x12900] ;  /* 0x01290000fcb0783b */ /* 0x000e6e0000000200 */
[C---:B--2---:R-:W-:Y:S08]  /*b340*/  HMMA.16816.F32.BF16 R28, R204.reuse, R184, R28 ;  /* 0x000000b8cc1c723c */ /* 0x044ff0000004181c */
[----:B------:R-:W-:Y:S01]  /*b350*/  HMMA.16816.F32.BF16 R32, R204, R186, R32 ;  /* 0x000000bacc20723c */ /* 0x000fe20000041820 */
[----:B------:R-:W2:Y:S07]  /*b360*/  LDSM.16.M88.4 R184, [R252+0x13100] ;  /* 0x01310000fcb8783b */ /* 0x000eae0000000200 */
[C---:B------:R-:W-:Y:S08]  /*b370*/  HMMA.16816.F32.BF16 R4, R208.reuse, R180, R4 ;  /* 0x000000b4d004723c */ /* 0x040ff00000041804 */
[C---:B------:R-:W-:Y:S01]  /*b380*/  HMMA.16816.F32.BF16 R8, R208.reuse, R182, R8 ;  /* 0x000000b6d008723c */ /* 0x040fe20000041808 */
[----:B------:R-:W2:Y:S07]  /*b390*/  LDSM.16.M88.4 R180, [R252+0x13900] ;  /* 0x01390000fcb4783b */ /* 0x000eae0000000200 */
[C---:B-1----:R-:W-:Y:S08]  /*b3a0*/  HMMA.16816.F32.BF16 R12, R208.reuse, R176, R12 ;  /* 0x000000b0d00c723c */ /* 0x042ff0000004180c */
[C---:B------:R-:W-:Y:S01]  /*b3b0*/  HMMA.16816.F32.BF16 R16, R208.reuse, R178, R16 ;  /* 0x000000b2d010723c */ /* 0x040fe20000041810 */
[----:B------:R-:W1:Y:S07]  /*b3c0*/  LDSM.16.M88.4 R176, [R249+0x2000] ;  /* 0x00200000f9b0783b */ /* 0x000e6e0000000200 */
[C---:B--2---:R-:W-:Y:S08]  /*b3d0*/  HMMA.16816.F32.BF16 R20, R208.reuse, R184, R20 ;  /* 0x000000b8d014723c */ /* 0x044ff00000041814 */
[C---:B------:R-:W-:Y:S01]  /*b3e0*/  HMMA.16816.F32.BF16 R24, R208.reuse, R186, R24 ;  /* 0x000000bad018723c */ /* 0x040fe20000041818 */
[----:B------:R-:W2:Y:S07]  /*b3f0*/  LDSM.16.M88.4 R184, [R249+0x2800] ;  /* 0x00280000f9b8783b */ /* 0x000eae0000000200 */
[C---:B------:R-:W-:Y:S08]  /*b400*/  HMMA.16816.F32.BF16 R28, R208.reuse, R180, R28 ;  /* 0x000000b4d01c723c */ /* 0x040ff0000004181c */
        /* <DEDUP_REMOVED lines=17> */
[C---:B------:R-:W-:Y:S08]  /*b520*/  HMMA.16816.F32.BF16 R12, R216.reuse, R180, R12 ;  /* 0x000000b4d80c723c */ /* 0x040ff0000004180c */
[C---:B------:R-:W-:Y:S08]  /*b530*/  HMMA.16816.F32.BF16 R16, R216.reuse, R182, R16 ;  /* 0x000000b6d810723c */ /* 0x040ff00000041810 */
[C---:B-1----:R-:W-:Y:S08]  /*b540*/  HMMA.16816.F32.BF16 R20, R216.reuse, R176, R20 ;  /* 0x000000b0d814723c */ /* 0x042ff00000041814 */
[C---:B------:R-:W-:Y:S08]  /*b550*/  HMMA.16816.F32.BF16 R24, R216.reuse, R178, R24 ;  /* 0x000000b2d818723c */ /* 0x040ff00000041818 */
[C---:B--2---:R-:W-:Y:S08]  /*b560*/  HMMA.16816.F32.BF16 R28, R216.reuse, R184, R28 ;  /* 0x000000b8d81c723c */ /* 0x044ff0000004181c */
[----:B------:R-:W-:Y:S01]  /*b570*/  HMMA.16816.F32.BF16 R32, R216, R186, R32 ;  /* 0x000000bad820723c */ /* 0x000fe20000041820 */
[----:B---3--:R1:W-:Y:S05]  /*b580*/  LDSM.16.M88.4 R184, [R3] ;  /* 0x0000000003b8783b */ /* 0x0083ea0000000200 */
[----:B-1----:R-:W2:Y:S05]  /*b590*/  LDL R3, [R1+0x8] ;  /* 0x0000080001037983 */ /* 0x002eaa0000100800 */
[----:B------:R1:W-:Y:S05]  /*b5a0*/  LDSM.16.M88.4 R176, [R188] ;  /* 0x00000000bcb0783b */ /* 0x0003ea0000000200 */
[----:B----4-:R3:W4:Y:S05]  /*b5b0*/  LDSM.16.M88.4 R180, [R189] ;  /* 0x00000000bdb4783b */ /* 0x01072a0000000200 */
[----:B-1----:R-:W2:Y:S05]  /*b5c0*/  LDL R188, [R1+0xc] ;  /* 0x00000c0001bc7983 */ /* 0x002eaa0000100800 */
        /* <DEDUP_REMOVED lines=47> */
[----:B--2---:R-:W-:Y:S05]  /*b8c0*/  LDSM.16.M88.4 R180, [R3] ;  /* 0x0000000003b4783b */ /* 0x004fea0000000200 */
[----:B------:R-:W-:Y:S05]  /*b8d0*/  LDSM.16.M88.4 R184, [R188] ;  /* 0x00000000bcb8783b */ /* 0x000fea0000000200 */
        /* <DEDUP_REMOVED lines=52> */
[----:B---3--:R-:W3:Y:S09]  /*bc20*/  LDSM.16.M88.4 R4, [R249+0x7000] ;  /* 0x00700000f904783b */ /* 0x008ef20000000200 */
[----:B-1----:R-:W1:Y:S10]  /*bc30*/  MUFU.TANH R3, R10 ;  /* 0x0000000a00037308 */ /* 0x002e740000002400 */
[----:B--2---:R2:W4:Y:S10]  /*bc40*/  MUFU.TANH R0, R11 ;  /* 0x0000000b00007308 */ /* 0x0045340000002400 */
[----:B------:R-:W3:Y:S01]  /*bc50*/  MUFU.TANH R191, R14 ;  /* 0x0000000e00bf7308 */ /* 0x000ee20000002400 */
[----:B-1----:R-:W-:Y:S09]  /*bc60*/  STL [R1+0x48], R3 ;  /* 0x0000480301007387 */ /* 0x002ff20000100800 */
[----:B------:R-:W1:Y:S01]  /*bc70*/  MUFU.TANH R190, R15 ;  /* 0x0000000f00be7308 */ /* 0x000e620000002400 */
[----:B--2---:R-:W2:Y:S01]  /*bc80*/  LDSM.16.M88.4 R8, [R249+0x7800] ;  /* 0x00780000f908783b */ /* 0x004ea20000000200 */
[----:B------:R-:W-:Y:S04]  /*bc90*/  DEPBAR.LE SB0, 0x0 ;  /* 0x000080000000791a */ /* 0x000fe80000000000 */
[----:B----4-:R4:W-:Y:S04]  /*bca0*/  STL [R1+0x40], R0 ;  /* 0x0000400001007387 */ /* 0x0109e80000100800 */
[----:B------:R-:W1:Y:S01]  /*bcb0*/  MUFU.TANH R181, R16 ;  /* 0x0000001000b57308 */ /* 0x000e620000002400 */
[C---:B---3--:R-:W-:Y:S01]  /*bcc0*/  HMMA.16816.F32.BF16 R20, R244.reuse, R4, R20 ;  /* 0x00000004f414723c */ /* 0x048fe20000041814 */
[----:B------:R-:W-:Y:S07]  /*bcd0*/  BAR.SYNC.DEFER_BLOCKING 0x0 ;  /* 0x0000000000007b1d */ /* 0x000fee0000010000 */
[C---:B------:R-:W-:Y:S01]  /*bce0*/  HMMA.16816.F32.BF16 R24, R244.reuse, R6, R24 ;  /* 0x00000006f418723c */ /* 0x040fe20000041818 */
[----:B------:R-:W3:Y:S10]  /*bcf0*/  MUFU.TANH R178, R17 ;  /* 0x0000001100b27308 */ /* 0x000ef40000002400 */
[----:B------:R1:W1:Y:S05]  /*bd00*/  MUFU.TANH R189, R18 ;  /* 0x0000001200bd7308 */ /* 0x00026a0000002400 */
[----:B------:R-:W-:Y:S02]  /*bd10*/  FMUL.FTZ R20, R20, c[0x0][0x320] ;  /* 0x0000c80014147a20 */ /* 0x000fe40000410000 */
[----:B------:R-:W-:Y:S02]  /*bd20*/  FMUL.FTZ R21, R21, c[0x0][0x320] ;  /* 0x0000c80015157a20 */ /* 0x000fe40000410000 */
[----:B------:R-:W-:Y:S01]  /*bd30*/  FMUL.FTZ R22, R22, c[0x0][0x320] ;  /* 0x0000c80016167a20 */ /* 0x000fe20000410000 */
[----:B------:R3:W3:Y:S01]  /*bd40*/  MUFU.TANH R188, R19 ;  /* 0x0000001300bc7308 */ /* 0x0006e20000002400 */
[----:B------:R-:W-:Y:S01]  /*bd50*/  FMUL.FTZ R23, R23, c[0x0][0x320] ;  /* 0x0000c80017177a20 */ /* 0x000fe20000410000 */
[C---:B--2---:R-:W-:Y:S08]  /*bd60*/  HMMA.16816.F32.BF16 R28, R244.reuse, R8, R28 ;  /* 0x00000008f41c723c */ /* 0x044ff0000004181c */
[----:B------:R2:W2:Y:S01]  /*bd70*/  MUFU.TANH R177, R20 ;  /* 0x0000001400b17308 */ /* 0x0004a20000002400 */
[----:B------:R-:W-:Y:S03]  /*bd80*/  HMMA.16816.F32.BF16 R32, R244, R10, R32 ;  /* 0x0000000af420723c */ /* 0x000fe60000041820 */
[----:B-1----:R-:W-:Y:S06]  /*bd90*/  FMUL.FTZ R18, R25, c[0x0][0x320] ;  /* 0x0000c80019127a20 */ /* 0x002fec0000410000 */
[----:B------:R1:W1:Y:S06]  /*bda0*/  MUFU.TANH R176, R21 ;  /* 0x0000001500b07308 */ /* 0x00026c0000002400 */
[----:B------:R-:W-:Y:S04]  /*bdb0*/  FMUL.FTZ R17, R28, c[0x0][0x320] ;  /* 0x0000c8001c117a20 */ /* 0x000fe80000410000 */
[----:B------:R1:W1:Y:S01]  /*bdc0*/  MUFU.TANH R180, R22 ;  /* 0x0000001600b47308 */ /* 0x0002620000002400 */
[----:B------:R-:W-:Y:S02]  /*bdd0*/  FMUL.FTZ R16, R29, c[0x0][0x320] ;  /* 0x0000c8001d107a20 */ /* 0x000fe40000410000 */
[----:B---3--:R-:W-:Y:S02]  /*bde0*/  FMUL.FTZ R19, R31, c[0x0][0x320] ;  /* 0x0000c8001f137a20 */ /* 0x008fe40000410000 */
[----:B--2---:R-:W-:Y:S02]  /*bdf0*/  FMUL.FTZ R20, R24, c[0x0][0x320] ;  /* 0x0000c80018147a20 */ /* 0x004fe40000410000 */
[----:B------:R-:W-:Y:S02]  /*be00*/  FMUL.FTZ R15, R32, c[0x0][0x320] ;  /* 0x0000c800200f7a20 */ /* 0x000fe40000410000 */
[----:B------:R-:W-:Y:S01]  /*be10*/  FMUL.FTZ R14, R33, c[0x0][0x320] ;  /* 0x0000c800210e7a20 */ /* 0x000fe20000410000 */
[----:B------:R2:W3:Y:S01]  /*be20*/  MUFU.TANH R179, R23 ;  /* 0x0000001700b37308 */ /* 0x0004e20000002400 */
[----:B------:R-:W-:Y:S02]  /*be30*/  FMUL.FTZ R4, R34, c[0x0][0x320] ;  /* 0x0000c80022047a20 */ /* 0x000fe40000410000 */
[----:B----4-:R-:W-:Y:S02]  /*be40*/  FMUL.FTZ R0, R35, c[0x0][0x320] ;  /* 0x0000c80023007a20 */ /* 0x010fe40000410000 */
[----:B-1----:R-:W-:Y:S05]  /*be50*/  FMUL.FTZ R21, R30, c[0x0][0x320] ;  /* 0x0000c8001e157a20 */ /* 0x002fea0000410000 */
[----:B------:R1:W4:Y:S01]  /*be60*/  MUFU.TANH R183, R12 ;  /* 0x0000000c00b77308 */ /* 0x0003220000002400 */
[----:B------:R-:W-:Y:S09]  /*be70*/  FMUL.FTZ R22, R27, c[0x0][0x320] ;  /* 0x0000c8001b167a20 */ /* 0x000ff20000410000 */
[----:B------:R1:W1:Y:S01]  /*be80*/  MUFU.TANH R182, R13 ;  /* 0x0000000d00b67308 */ /* 0x0002620000002400 */
        /* <DEDUP_REMOVED lines=14> */
.L_x_618:
[----:B---3--:R-:W2:Y:S01]  /*bf70*/  LDL.LU R9, [R1+0xa4] ;  /* 0x0000a40001097983 */ /* 0x008ea20000300800 */
        /* <DEDUP_REMOVED lines=9> */
[----:B------:R-:W4:Y:S01]  /*c010*/  LDL.LU R10, [R1+0x40] ;  /* 0x00004000010a7983 */ /* 0x000f220000300800 */
        /* <DEDUP_REMOVED lines=42> */
[C---:B------:R-:W-:Y:S02]  /*c2c0*/  FMUL.FTZ R28, R6.reuse, R140 ;  /* 0x0000008c061c7220 */ /* 0x040fe40000410000 */
[C---:B------:R-:W-:Y:S02]  /*c2d0*/  FMUL.FTZ R29, R6.reuse, R141 ;  /* 0x0000008d061d7220 */ /* 0x040fe40000410000 */
[C---:B------:R-:W-:Y:S01]  /*c2e0*/  FMUL.FTZ R16, R6.reuse, R152 ;  /* 0x0000009806107220 */ /* 0x040fe20000410000 */
[----:B------:R-:W-:Y:S01]  /*c2f0*/  MOV R152, R25 ;  /* 0x0000001900987202 */ /* 0x000fe20000000f00 */
        /* <DEDUP_REMOVED lines=87> */
[--C-:B------:R-:W-:Y:S02]  /*c870*/  FFMA.FTZ R7, R13, c[0x0][0x2d0], -R5.reuse ;  /* 0x0000b4000d077a23 */ /* 0x100fe40000010805 */
[----:B------:R-:W1:Y:S01]  /*c880*/  MUFU.EX2 R0, R0 ;  /* 0x0000000000007308 */ /* 0x000e620000000800 */
[----:B------:R-:W-:Y:S01]  /*c890*/  FMUL.FTZ R13, R6, R157 ;  /* 0x0000009d060d7220 */ /* 0x000fe20000410000 */
[----:B------:R-:W-:Y:S01]  /*c8a0*/  MOV R157, R35 ;  /* 0x00000023009d7202 */ /* 0x000fe20000000f00 */
[--C-:B------:R-:W-:Y:S02]  /*c8b0*/  FFMA.FTZ R133, R12, c[0x0][0x2d0], -R5.reuse ;  /* 0x0000b4000c857a23 */ /* 0x100fe40000010805 */
[----:B------:R-:W-:Y:S01]  /*c8c0*/  FMUL.FTZ R12, R6, R156 ;  /* 0x0000009c060c7220 */ /* 0x000fe20000410000 */
[----:B------:R-:W-:Y:S01]  /*c8d0*/  MOV R156, R34 ;  /* 0x00000022009c7202 */ /* 0x000fe20000000f00 */
[--C-:B------:R-:W-:Y:S02]  /*c8e0*/  FFMA.FTZ R18, R4, c[0x0][0x2d0], -R5.reuse ;  /* 0x0000b40004127a23 */ /* 0x100fe40000010805 */
[--C-:B------:R-:W-:Y:S01]  /*c8f0*/  FFMA.FTZ R185, R180, c[0x0][0x2d0], -R5.reuse ;  /* 0x0000b400b4b97a23 */ /* 0x100fe20000010805 */
[----:B------:R-:W-:Y:S01]  /*c900*/  MUFU.EX2 R8, R8 ;  /* 0x0000000800087308 */ /* 0x000fe20000000800 */
[--C-:B------:R-:W-:Y:S01]  /*c910*/  FFMA.FTZ R180, R179, c[0x0][0x2d0], -R5.reuse ;  /* 0x0000b400b3b47a23 */ /* 0x100fe20000010805 */
[----:B------:R-:W-:Y:S01]  /*c920*/  MOV R179, R24 ;  /* 0x0000001800b37202 */ /* 0x000fe20000000f00 */
[--C-:B------:R-:W-:Y:S02]  /*c930*/  FFMA.FTZ R181, R10, c[0x0][0x2d0], -R5.reuse ;  /* 0x0000b4000ab57a23 */ /* 0x100fe40000010805 */
[--C-:B------:R-:W-:Y:S02]  /*c940*/  FFMA.FTZ R14, R23, c[0x0][0x2d0], -R5.reuse ;  /* 0x0000b400170e7a23 */ /* 0x100fe40000010805 */
[--C-:B------:R-:W-:Y:S02]  /*c950*/  FFMA.FTZ R10, R22, c[0x0][0x2d0], -R5.reuse ;  /* 0x0000b400160a7a23 */ /* 0x100fe40000010805 */
[--C-:B------:R-:W-:Y:S01]  /*c960*/  FFMA.FTZ R31, R21, c[0x0][0x2d0], -R5.reuse ;  /* 0x0000b400151f7a23 */ /* 0x100fe20000010805 */
[----:B------:R-:W3:Y:S01]  /*c970*/  MUFU.EX2 R7, R7 ;  /* 0x0000000700077308 */ /* 0x000ee20000000800 */
[--C-:B------:R-:W-:Y:S02]  /*c980*/  FFMA.FTZ R19, R19, c[0x0][0x2d0], -R5.reuse ;  /* 0x0000b40013137a23 */ /* 0x100fe40000010805 */
[----:B------:R-:W-:Y:S02]  /*c990*/  FMUL.FTZ R4, R6, R164 ;  /* 0x000000a406047220 */ /* 0x000fe40000410000 */
[C---:B-1----:R-:W-:Y:S02]  /*c9a0*/  FMUL.FTZ R34, R0.reuse, R138 ;  /* 0x0000008a00227220 */ /* 0x042fe40000410000 */
[----:B------:R-:W-:Y:S02]  /*c9b0*/  FMUL.FTZ R35, R0, R139 ;  /* 0x0000008b00237220 */ /* 0x000fe40000410000 */
[----:B------:R-:W1:Y:S01]  /*c9c0*/  LDSM.16.MT88.4 R136, [R135+0x100] ;  /* 0x000100008788783b */ /* 0x000e620000004200 */
[C---:B------:R-:W-:Y:S01]  /*c9d0*/  FMUL.FTZ R21, R6.reuse, R149 ;  /* 0x0000009506157220 */ /* 0x040fe20000410000 */
[----:B------:R-:W-:Y:S01]  /*c9e0*/  MOV R149, R11 ;  /* 0x0000000b00957202 */ /* 0x000fe20000000f00 */
[----:B------:R-:W-:Y:S01]  /*c9f0*/  FMUL.FTZ R24, R6, R144 ;  /* 0x0000009006187220 */ /* 0x000fe20000410000 */
[----:B------:R-:W-:Y:S01]  /*ca00*/  MUFU.EX2 R185, R185 ;  /* 0x000000b900b97308 */ /* 0x000fe20000000800 */
[--C-:B------:R-:W-:Y:S02]  /*ca10*/  FFMA.FTZ R191, R191, c[0x0][0x2d0], -R5.reuse ;  /* 0x0000b400bfbf7a23 */ /* 0x100fe40000010805 */
[--C-:B------:R-:W-:Y:S02]  /*ca20*/  FFMA.FTZ R190, R190, c[0x0][0x2d0], -R5.reuse ;  /* 0x0000b400bebe7a23 */ /* 0x100fe40000010805 */
[--C-:B------:R-:W-:Y:S02]  /*ca30*/  FFMA.FTZ R189, R189, c[0x0][0x2d0], -R5.reuse ;  /* 0x0000b400bdbd7a23 */ /* 0x100fe40000010805 */
[--C-:B------:R-:W-:Y:S02]  /*ca40*/  FFMA.FTZ R188, R188, c[0x0][0x2d0], -R5.reuse ;  /* 0x0000b400bcbc7a23 */ /* 0x100fe40000010805 */
[----:B------:R-:W-:Y:S01]  /*ca50*/  FFMA.FTZ R15, R3, c[0x0][0x2d0], -R5 ;  /* 0x0000b400030f7a23 */ /* 0x000fe20000010805 */
[----:B------:R-:W-:Y:S01]  /*ca60*/  MUFU.EX2 R144, R182 ;  /* 0x000000b600907308 */ /* 0x000fe20000000800 */
[C---:B---3--:R-:W-:Y:S01]  /*ca70*/  F2FP.BF16.PACK_AB R177, R7.reuse, R8 ;  /* 0x0000000807b1723e */ /* 0x048fe200000010ff */
[----:B------:R-:W-:Y:S01]  /*ca80*/  FMUL.FTZ R5, R6, R165 ;  /* 0x000000a506057220 */ /* 0x000fe20000410000 */
[----:B------:R-:W-:Y:S01]  /*ca90*/  MOV R165, R18 ;  /* 0x0000001200a57202 */ /* 0x000fe20000000f00 */
[C---:B------:R-:W-:Y:S01]  /*caa0*/  FMUL.FTZ R18, R0.reuse, R154 ;  /* 0x0000009a00127220 */ /* 0x040fe20000410000 */
[----:B------:R-:W-:Y:S01]  /*cab0*/  MOV R164, R15 ;  /* 0x0000000f00a47202 */ /* 0x000fe20000000f00 */
[C---:B------:R-:W-:Y:S01]  /*cac0*/  FMUL.FTZ R11, R0.reuse, R163 ;  /* 0x000000a3000b7220 */ /* 0x040fe20000410000 */
[----:B------:R-:W-:Y:S01]  /*cad0*/  MOV R163, R27 ;  /* 0x0000001b00a37202 */ /* 0x000fe20000000f00 */
[C---:B------:R-:W-:Y:S02]  /*cae0*/  FMUL.FTZ R15, R0.reuse, R159 ;  /* 0x0000009f000f7220 */ /* 0x040fe40000410000 */
        /* <DEDUP_REMOVED lines=60> */
[----:B------:R-:W-:Y:S01]  /*ceb0*/  FMUL.FTZ R9, R6, R161 ;  /* 0x000000a106097220 */ /* 0x000fe20000410000 */
[----:B------:R-:W-:Y:S01]  /*cec0*/  MOV R161, R31 ;  /* 0x0000001f00a17202 */ /* 0x000fe20000000f00 */
[C---:B------:R-:W-:Y:S01]  /*ced0*/  FMUL.FTZ R6, R0.reuse, R166 ;  /* 0x000000a600067220 */ /* 0x040fe20000410000 */
[----:B------:R-:W-:Y:S01]  /*cee0*/  MOV R166, R179 ;  /* 0x000000b300a67202 */ /* 0x000fe20000000f00 */
[----:B------:R-:W-:Y:S01]  /*cef0*/  FADD.FTZ R3, R7, R3 ;  /* 0x0000000307037221 */ /* 0x000fe20000010000 */
[----:B------:R-:W2:Y:S01]  /*cf00*/  MUFU.EX2 R179, R133 ;  /* 0x0000008500b37308 */ /* 0x000ea20000000800 */
        /* <DEDUP_REMOVED lines=8> */
[----:B------:R-:W-:Y:S01]  /*cf90*/  MUFU.EX2 R183, R162 ;  /* 0x000000a200b77308 */ /* 0x000fe20000000800 */
[C---:B------:R-:W-:Y:S02]  /*cfa0*/  FMUL.FTZ R31, R0.reuse, R143 ;  /* 0x0000008f001f7220 */ /* 0x040fe40000410000 */
[----:B------:R-:W-:Y:S01]  /*cfb0*/  LDSM.16.MT88.4 R140, [R135+0x900] ;  /* 0x00090000878c783b */ /* 0x000fe20000004200 */
[----:B------:R-:W-:Y:S06]  /*cfc0*/  FMUL.FTZ R131, R0, R131 ;  /* 0x0000008300837220 */ /* 0x000fec0000410000 */
[----:B------:R-:W-:Y:S01]  /*cfd0*/  MUFU.EX2 R181, R161 ;  /* 0x000000a100b57308 */ /* 0x000fe20000000800 */
[----:B--2---:R-:W-:Y:S01]  /*cfe0*/  FADD.FTZ R153, R179, R3 ;  /* 0x00000003b3997221 */ /* 0x004fe20000010000 */
[----:B------:R-:W-:Y:S08]  /*cff0*/  F2FP.BF16.PACK_AB R179, R154, R179 ;  /* 0x000000b39ab3723e */ /* 0x000ff000000010ff */
[----:B------:R-:W-:Y:S01]  /*d000*/  MUFU.EX2 R3, R186 ;  /* 0x000000ba00037308 */ /* 0x000fe20000000800 */
[C---:B-1----:R-:W-:Y:S08]  /*d010*/  HMMA.16816.F32.BF16 R4, R176.reuse, R136, R4 ;  /* 0x00000088b004723c */ /* 0x042ff00000041804 */
[C---:B------:R-:W-:Y:S01]  /*d020*/  HMMA.16816.F32.BF16 R8, R176.reuse, R138, R8 ;  /* 0x0000008ab008723c */ /* 0x040fe20000041808 */
[----:B------:R-:W1:Y:S01]  /*d030*/  LDSM.16.MT88.4 R136, [R248+0x100] ;  /* 0x00010000f888783b */ /* 0x000e620000004200 */
[----:B------:R-:W-:Y:S10]  /*d040*/  MUFU.EX2 R182, R167 ;  /* 0x000000a700b67308 */ /* 0x000ff40000000800 */
[----:B------:R-:W2:Y:S02]  /*d050*/  MUFU.EX2 R133, R187 ;  /* 0x000000bb00857308 */ /* 0x000ea40000000800 */
[----:B--2---:R-:W-:Y:S08]  /*d060*/  FADD.FTZ R0, R133, R184 ;  /* 0x000000b885007221 */ /* 0x004ff00000010000 */
[----:B------:R-:W-:Y:S01]  /*d070*/  MUFU.EX2 R184, R180 ;  /* 0x000000b400b87308 */ /* 0x000fe20000000800 */
[----:B------:R-:W-:Y:S01]  /*d080*/  FADD.FTZ R0, R3, R0 ;  /* 0x0000000003007221 */ /* 0x000fe20000010000 */
[C---:B-1----:R-:W-:Y:S03]  /*d090*/  HMMA.16816.F32.BF16 R12, R176.reuse, R136, R12 ;  /* 0x00000088b00c723c */ /* 0x042fe6000004180c */
[----:B------:R-:W-:Y:S04]  /*d0a0*/  FADD.FTZ R0, R145, R0 ;  /* 0x0000000091007221 */ /* 0x000fe80000010000 */
[----:B------:R-:W-:Y:S01]  /*d0b0*/  FADD.FTZ R0, R144, R0 ;  /* 0x0000000090007221 */ /* 0x000fe20000010000 */
[C---:B------:R-:W-:Y:S01]  /*d0c0*/  HMMA.16816.F32.BF16 R16, R176.reuse, R138, R16 ;  /* 0x0000008ab010723c */ /* 0x040fe20000041810 */
[----:B------:R-:W1:Y:S01]  /*d0d0*/  LDSM.16.MT88.4 R136, [R251+0x100] ;  /* 0x00010000fb88783b */ /* 0x000e620000004200 */
[----:B------:R-:W2:Y:S06]  /*d0e0*/  MUFU.EX2 R180, R160 ;  /* 0x000000a000b47308 */ /* 0x000eac0000000800 */
        /* <DEDUP_REMOVED lines=42> */
[----:B------:R1:W-:Y:S03]  /*d390*/  MUFU.EX2 R3, R163 ;  /* 0x000000a300037308 */ /* 0x0003e60000000800 */
[----:B------:R-:W-:Y:S03]  /*d3a0*/  F2FP.BF16.PACK_AB R137, R190, R191 ;  /* 0x000000bfbe89723e */ /* 0x000fe600000010ff */
[----:B------:R-:W-:Y:S02]  /*d3b0*/  F2FP.BF16.PACK_AB R138, R144, R145 ;  /* 0x00000091908a723e */ /* 0x000fe400000010ff */
[----:B------:R-:W3:Y:S02]  /*d3c0*/  LDSM.16.MT88.4 R144, [R248+0x900] ;  /* 0x00090000f890783b */ /* 0x000ee40000004200 */
[----:B------:R-:W4:Y:S01]  /*d3d0*/  MUFU.EX2 R133, R158 ;  /* 0x0000009e00857308 */ /* 0x000f220000000800 */
[----:B------:R-:W-:Y:S02]  /*d3e0*/  F2FP.BF16.PACK_AB R139, R188, R189 ;  /* 0x000000bdbc8b723e */ /* 0x000fe400000010ff */
[----:B--2---:R-:W-:Y:S05]  /*d3f0*/  F2FP.BF16.PACK_AB R177, R180, R181 ;  /* 0x000000b5b4b1723e */ /* 0x004fea00000010ff */
[C---:B------:R-:W-:Y:S02]  /*d400*/  HMMA.16816.F32.BF16 R4, R136.reuse, R140, R4 ;  /* 0x0000008c8804723c */ /* 0x040fe40000041804 */
[----:B------:R-:W2:Y:S01]  /*d410*/  MUFU.EX2 R176, R166 ;  /* 0x000000a600b07308 */ /* 0x000ea20000000800 */
[----:B-1----:R-:W-:Y:S05]  /*d420*/  LDSM.16.MT88.4 R160, [R135+0x1900] ;  /* 0x0019000087a0783b */ /* 0x002fea0000004200 */
[C---:B------:R-:W-:Y:S04]  /*d430*/  HMMA.16816.F32.BF16 R8, R136.reuse, R142, R8 ;  /* 0x0000008e8808723c */ /* 0x040fe80000041808 */
[----:B------:R-:W-:Y:S01]  /*d440*/  MUFU.EX2 R178, R156 ;  /* 0x0000009c00b27308 */ /* 0x000fe20000000800 */
[----:B------:R-:W1:Y:S01]  /*d450*/  LDSM.16.MT88.4 R140, [R251+0x900] ;  /* 0x00090000fb8c783b */ /* 0x000e620000004200 */
[----:B----4-:R-:W-:Y:S06]  /*d460*/  FADD.FTZ R0, R133, R0 ;  /* 0x0000000085007221 */ /* 0x010fec0000010000 */
[----:B------:R-:W-:Y:S04]  /*d470*/  FADD.FTZ R0, R3, R0 ;  /* 0x0000000003007221 */ /* 0x000fe80000010000 */
[----:B------:R-:W-:Y:S04]  /*d480*/  FADD.FTZ R0, R149, R0 ;  /* 0x0000000095007221 */ /* 0x000fe80000010000 */
[----:B------:R-:W-:Y:S01]  /*d490*/  FADD.FTZ R0, R148, R0 ;  /* 0x0000000094007221 */ /* 0x000fe20000010000 */
[C---:B---3--:R-:W-:Y:S03]  /*d4a0*/  HMMA.16816.F32.BF16 R12, R136.reuse, R144, R12 ;  /* 0x00000090880c723c */ /* 0x048fe6000004180c */
[----:B------:R-:W-:Y:S04]  /*d4b0*/  FADD.FTZ R0, R152, R0 ;  /* 0x0000000098007221 */ /* 0x000fe80000010000 */
[C---:B--2---:R-:W-:Y:S01]  /*d4c0*/  FADD.FTZ R0, R176.reuse, R0 ;  /* 0x00000000b0007221 */ /* 0x044fe20000010000 */
[C---:B------:R-:W-:Y:S01]  /*d4d0*/  HMMA.16816.F32.BF16 R16, R136.reuse, R146, R16 ;  /* 0x000000928810723c */ /* 0x040fe20000041810 */
[----:B------:R-:W2:Y:S03]  /*d4e0*/  LDSM.16.MT88.4 R144, [R250+0x900] ;  /* 0x00090000fa90783b */ /* 0x000ea60000004200 */
[----:B------:R-:W-:Y:S04]  /*d4f0*/  F2FP.BF16.PACK_AB R176, R176, R152 ;  /* 0x00000098b0b0723e */ /* 0x000fe800000010ff */
        /* <DEDUP_REMOVED lines=43> */
[----:B------:R-:W3:Y:S03]  /*d7b0*/  LDSM.16.MT88.4 R148, [R251+0x1100] ;  /* 0x00110000fb94783b */ /* 0x000ee60000004200 */
[----:B------:R-:W-:Y:S02]  /*d7c0*/  F2FP.BF16.PACK_AB R136, R3, R133 ;  /* 0x000000850388723e */ /* 0x000fe400000010ff */
[----:B------:R-:W-:Y:S01]  /*d7d0*/  F2FP.BF16.PACK_AB R137, R184, R185 ;  /* 0x000000b9b889723e */ /* 0x000fe200000010ff */
[----:B------:R-:W4:Y:S01]  /*d7e0*/  MUFU.EX2 R133, R157 ;  /* 0x0000009d00857308 */ /* 0x000f220000000800 */
[----:B------:R-:W-:Y:S07]  /*d7f0*/  F2FP.BF16.PACK_AB R139, R182, R183 ;  /* 0x000000b7b68b723e */ /* 0x000fee00000010ff */
[C---:B-1----:R-:W-:Y:S08]  /*d800*/  HMMA.16816.F32.BF16 R4, R136.reuse, R140, R4 ;  /* 0x0000008c8804723c */ /* 0x042ff00000041804 */
[C---:B------:R-:W-:Y:S01]  /*d810*/  HMMA.16816.F32.BF16 R8, R136.reuse, R142, R8 ;  /* 0x0000008e8808723c */ /* 0x040fe20000041808 */
[----:B------:R-:W1:Y:S03]  /*d820*/  LDSM.16.MT88.4 R140, [R250+0x1100] ;  /* 0x00110000fa8c783b */ /* 0x000e660000004200 */
[----:B----4-:R-:W-:Y:S04]  /*d830*/  FADD.FTZ R3, R133, R0 ;  /* 0x0000000085037221 */ /* 0x010fe80000010000 */
[C---:B--2---:R-:W-:Y:S04]  /*d840*/  HMMA.16816.F32.BF16 R12, R136.reuse, R144, R12 ;  /* 0x00000090880c723c */ /* 0x044fe8000004180c */
[C---:B------:R-:W-:Y:S01]  /*d850*/  FADD.FTZ R3, R178.reuse, R3 ;  /* 0x00000003b2037221 */ /* 0x040fe20000010000 */
[----:B------:R-:W-:Y:S01]  /*d860*/  F2FP.BF16.PACK_AB R178, R178, R133 ;  /* 0x00000085b2b2723e */ /* 0x000fe200000010ff */
[----:B------:R-:W-:Y:S01]  /*d870*/  FADD.FTZ R0, R154, R153 ;  /* 0x000000999a007221 */ /* 0x000fe20000010000 */
[----:B------:R-:W-:Y:S01]  /*d880*/  MUFU.EX2 R133, R165 ;  /* 0x000000a500857308 */ /* 0x000fe20000000800 */
[----:B------:R-:W-:Y:S01]  /*d890*/  LDSM.16.MT88.4 R152, [R248+0x1900] ;  /* 0x00190000f898783b */ /* 0x000fe20000004200 */
[C---:B------:R-:W-:Y:S03]  /*d8a0*/  HMMA.16816.F32.BF16 R16, R136.reuse, R146, R16 ;  /* 0x000000928810723c */ /* 0x040fe60000041810 */
[----:B------:R-:W-:Y:S04]  /*d8b0*/  FADD.FTZ R0, R191, R0 ;  /* 0x00000000bf007221 */ /* 0x000fe80000010000 */
[----:B------:R-:W2:Y:S01]  /*d8c0*/  LDSM.16.MT88.4 R144, [R135+0x3100] ;  /* 0x003100008790783b */ /* 0x000ea20000004200 */
[C---:B---3--:R-:W-:Y:S04]  /*d8d0*/  HMMA.16816.F32.BF16 R20, R136.reuse, R148, R20 ;  /* 0x000000948814723c */ /* 0x048fe80000041814 */
        /* <DEDUP_REMOVED lines=22> */
[-C--:B------:R-:W-:Y:S02]  /*da40*/  MOV R133, R2.reuse ;  /* 0x0000000200857202 */ /* 0x080fe40000000f00 */
[C---:B------:R-:W-:Y:S01]  /*da50*/  HMMA.16816.F32.BF16 R48, R136.reuse, R150, R48 ;  /* 0x000000968830723c */ /* 0x040fe20000041830 */
[----:B------:R-:W3:Y:S03]  /*da60*/  LDSM.16.MT88.4 R148, [R135+0x5100] ;  /* 0x005100008794783b */ /* 0x000ee60000004200 */
[----:B------:R-:W-:Y:S01]  /*da70*/  FADD.FTZ R0, R3, R0 ;  /* 0x0000000003007221 */ /* 0x000fe20000010000 */
[----:B------:R-:W-:Y:S02]  /*da80*/  MOV R3, R2 ;  /* 0x0000000200037202 */ /* 0x000fe40000000f00 */
[----:B------:R-:W-:Y:S01]  /*da90*/  MOV R2, R132 ;  /* 0x0000008400027202 */ /* 0x000fe20000000f00 */
        /* <DEDUP_REMOVED lines=75> */
.L_x_616:
[----:B------:R-:W2:Y:S04]  /*df50*/  LDL.LU R6, [R1+0xa4] ;  /* 0x0000a40001067983 */ /* 0x000ea80000300800 */
[----:B------:R-:W3:Y:S01]  /*df60*/  LDL.LU R5, [R1+0x9c] ;  /* 0x00009c0001057983 */ /* 0x000ee20000300800 */
[----:B------:R-:W-:-:S02]  /*df70*/  MOV R2, RZ ;  /* 0x000000ff00027202 */ /* 0x000fc40000000f00 */
[----:B------:R-:W-:Y:S01]  /*df80*/  PLOP3.LUT P2, PT, PT, PT, PT, 0x8, 0x0 ;  /* 0x000000000000781c */ /* 0x000fe20003f4e170 */
[----:B--2---:R-:W1:Y:S04]  /*df90*/  SHFL.BFLY PT, R0, R6, 0x2, 0x1f ;  /* 0x0c401f0006007f89 */ /* 0x004e6800000e0000 */
[----:B---3--:R-:W2:Y:S01]  /*dfa0*/  SHFL.BFLY PT, R4, R5, 0x2, 0x1f ;  /* 0x0c401f0005047f89 */ /* 0x008ea200000e0000 */
[----:B-1----:R-:W-:Y:S02]  /*dfb0*/  FADD.FTZ R0, R0, R6 ;  /* 0x0000000600007221 */ /* 0x002fe40000010000 */
[----:B--2---:R-:W-:-:S03]  /*dfc0*/  FADD.FTZ R4, R4, R5 ;  /* 0x0000000504047221 */ /* 0x004fc60000010000 */
[----:B------:R-:W1:Y:S04]  /*dfd0*/  SHFL.BFLY PT, R6, R0, 0x1, 0x1f ;  /* 0x0c201f0000067f89 */ /* 0x000e6800000e0000 */
        /* <DEDUP_REMOVED lines=148> */
.L_x_610:
        /* <DEDUP_REMOVED lines=108> */
[----:B------:R-:W-:Y:S01]  /*efe0*/  F2FP.BF16.PACK_AB R13, R13, R118 ;  /* 0x000000760d0d723e */ /* 0x000fe200000010ff */
        /* <DEDUP_REMOVED lines=88> */
.L_x_621:
        /* <DEDUP_REMOVED lines=9> */
[----:B------:R-:W-:Y:S01]  /*f600*/  USHF.R.S32.HI UR11, URZ, 0x1f, UR14 ;  /* 0x0000001f3f0b7899 */ /* 0x000fe2000801140e */
[----:B------:R-:W-:Y:S01]  /*f610*/  LEA.HI R6, R47, R57, RZ, 0x3 ;  /* 0x000000392f067211 */ /* 0x000fe200078f18ff */
[----:B------:R-:W-:Y:S01]  /*f620*/  ULDC.64 UR4, c[0x0][0x3a0] ;  /* 0x0000e80000047ab9 */ /* 0x000fe20000000a00 */
[----:B------:R-:W-:Y:S01]  /*f630*/  SHF.R.S32.HI R2, RZ, 0x1f, R3 ;  /* 0x0000001fff027819 */ /* 0x000fe20000011403 */
[----:B------:R-:W-:Y:S01]  /*f640*/  IMAD.IADD R4, R40, 0x1, -R0 ;  /* 0x0000000128047824 */ /* 0x000fe200078e0a00 */
[----:B------:R-:W-:Y:S01]  /*f650*/  LEA.HI R0, R22, R22, RZ, 0x1 ;  /* 0x0000001616007211 */ /* 0x000fe200078f08ff */
[----:B------:R-:W-:Y:S01]  /*f660*/  UIMAD UR10, UR8, UR6, URZ ;  /* 0x00000006080a72a4 */ /* 0x000fe2000f8e023f */
[----:B------:R-:W-:Y:S01]  /*f670*/  LEA.HI R2, R2, R3, RZ, 0x2 ;  /* 0x0000000302027211 */ /* 0x000fe200078f10ff */
[----:B------:R-:W-:Y:S01]  /*f680*/  UMOV UR12, UR20 ;  /* 0x00000014000c7c82 */ /* 0x000fe20008000000 */
[----:B------:R-:W-:Y:S01]  /*f690*/  LOP3.LUT R0, R0, 0x1ffffffe, RZ, 0xc0, !PT ;  /* 0x1ffffffe00007812 */ /* 0x000fe200078ec0ff */
[----:B------:R-:W-:Y:S01]  /*f6a0*/  UMOV UR13, UR21 ;  /* 0x00000015000d7c82 */ /* 0x000fe20008000000 */
[----:B------:R-:W-:Y:S01]  /*f6b0*/  SHF.R.S32.HI R2, RZ, 0x2, R2 ;  /* 0x00000002ff027819 */ /* 0x000fe20000011402 */
[----:B------:R-:W-:Y:S01]  /*f6c0*/  UIMAD UR15, UR21, UR4, URZ ;  /* 0x00000004150f72a4 */ /* 0x000fe2000f8e023f */
[----:B------:R-:W-:Y:S01]  /*f6d0*/  LOP3.LUT P2, RZ, R3, 0x3, RZ, 0xc0, !PT ;  /* 0x0000000303ff7812 */ /* 0x000fe2000784c0ff */
[----:B------:R-:W-:Y:S01]  /*f6e0*/  IMAD.IADD R0, R22, 0x1, -R0 ;  /* 0x0000000116007824 */ /* 0x000fe200078e0a00 */
[----:B------:R-:W-:Y:S01]  /*f6f0*/  USEL UR11, UR11, URZ, !UP1 ;  /* 0x0000003f0b0b7287 */ /* 0x000fe2000c800000 */
[----:B------:R-:W-:Y:S01]  /*f700*/  IMAD R15, R4, 0x10, R2 ;  /* 0x00000010040f7824 */ /* 0x000fe200078e0202 */
[----:B------:R-:W-:Y:S01]  /*f710*/  UIMAD.WIDE.U32 UR12, UR9, UR6, UR12 ;  /* 0x00000006090c72a5 */ /* 0x000fe2000f8e000c */
[----:B------:R-:W-:Y:S01]  /*f720*/  LOP3.LUT R4, R6, 0xfffffff8, RZ, 0xc0, !PT ;  /* 0xfffffff806047812 */ /* 0x000fe200078ec0ff */
[----:B------:R-:W-:Y:S01]  /*f730*/  UIMAD UR10, UR9, UR7, UR10 ;  /* 0x00000007090a72a4 */ /* 0x000fe2000f8e020a */
[----:B------:R-:W-:Y:S01]  /*f740*/  IMAD R0, R0, 0x8, R15 ;  /* 0x0000000800007824 */ /* 0x000fe200078e020f */
[----:B------:R-:W-:Y:S01]  /*f750*/  UIMAD.WIDE.U32 UR18, UR20, UR4, URZ ;  /* 0x00000004141272a5 */ /* 0x000fe2000f8e003f */
[----:B------:R-:W-:Y:S01]  /*f760*/  SHF.R.S32.HI R14, RZ, 0x3, R6 ;  /* 0x00000003ff0e7819 */ /* 0x000fe20000011406 */
[----:B------:R-:W-:Y:S01]  /*f770*/  ULDC.64 UR6, c[0x0][0x498] ;  /* 0x0001260000067ab9 */ /* 0x000fe20000000a00 */
[----:B------:R-:W-:Y:S01]  /*f780*/  IMAD.IADD R7, R57, 0x1, -R4 ;  /* 0x0000000139077824 */ /* 0x000fe200078e0a04 */
[----:B-1----:R-:W-:Y:S01]  /*f790*/  LEA R0, R28, R0, 0x7 ;  /* 0x000000001c007211 */ /* 0x002fe200078e38ff */
[----:B------:R-:W-:Y:S01]  /*f7a0*/  UIMAD UR15, UR20, UR5, UR15 ;  /* 0x00000005140f72a4 */ /* 0x000fe2000f8e020f */
        /* <DEDUP_REMOVED lines=63> */
[----:B------:R-:W-:Y:S01]  /*fba0*/  IMAD R28, R28, 0x80, R14 ;  /* 0x000000801c1c7824 */ /* 0x000fe200078e020e */
[C---:B------:R-:W-:Y:S01]  /*fbb0*/  IADD3 R8, R5.reuse, 0x8, RZ ;  /* 0x0000000805087810 */ /* 0x040fe20007ffe0ff */
[----:B------:R-:W-:Y:S01]  /*fbc0*/  IMAD R7, R6, c[0x0][0x3dc], R4 ;  /* 0x0000f70006077a24 */ /* 0x000fe200078e0204 */
[-C--:B------:R-:W-:Y:S01]  /*fbd0*/  ISETP.GE.OR P0, PT, R5, R29.reuse, P2 ;  /* 0x0000001d0500720c */ /* 0x080fe20001706670 */
[----:B------:R-:W-:Y:S01]  /*fbe0*/  IMAD.SHL.U32 R5, R18, 0x8, RZ ;  /* 0x0000000812057824 */ /* 0x000fe200078e00ff */
[----:B------:R-:W-:-:S04]  /*fbf0*/  ISETP.GE.OR P2, PT, R8, R29, P2 ;  /* 0x0000001d0800720c */ /* 0x000fc80001746670 */
[----:B------:R-:W-:Y:S01]  /*fc00*/  LOP3.LUT R8, R17, 0x7ffffe00, R5, 0xf8, !PT ;  /* 0x7ffffe0011087812 */ /* 0x000fe200078ef805 */
[----:B------:R-:W-:-:S04]  /*fc10*/  IMAD.WIDE.U32 R4, R6, c[0x0][0x3d8], R2 ;  /* 0x0000f60006047a25 */ /* 0x000fc800078e0002 */
[----:B------:R-:W-:Y:S02]  /*fc20*/  IMAD.SHL.U32 R2, R8, 0x2, RZ ;  /* 0x0000000208027824 */ /* 0x000fe400078e00ff */
[----:B--2---:R1:W-:Y:S01]  /*fc30*/  @!P0 ST.E [R12.64], R52 ;  /* 0x000000340c008985 */ /* 0x0043e2000c101910 */
[----:B------:R-:W-:Y:S01]  /*fc40*/  IMAD.IADD R3, R5, 0x1, R7 ;  /* 0x0000000105037824 */ /* 0x000fe200078e0207 */
[C---:B------:R-:W-:Y:S02]  /*fc50*/  LEA R31, P0, R4.reuse, c[0x0][0x380], 0x1 ;  /* 0x0000e000041f7a11 */ /* 0x040fe400078008ff */
[----:B----4-:R1:W-:Y:S02]  /*fc60*/  @!P2 ST.E [R10.64], R53 ;  /* 0x000000350a00a985 */ /* 0x0103e4000c101910 */
[----:B------:R-:W-:Y:S02]  /*fc70*/  LEA.HI.X R30, R4, c[0x0][0x384], R3, 0x1, P0 ;  /* 0x0000e100041e7a11 */ /* 0x000fe400000f0c03 */
[----:B------:R1:W2:Y:S01]  /*fc80*/  LDS.128 R44, [R2+0x1080] ;  /* 0x00108000022c7984 */ /* 0x0002a20000000c00 */
[----:B------:R-:W-:-:S03]  /*fc90*/  ISETP.GE.AND P0, PT, R28, R29, PT ;  /* 0x0000001d1c00720c */ /* 0x000fc60003f06270 */
        /* <DEDUP_REMOVED lines=42> */
.L_x_623:
[----:B--234-:R-:W-:Y:S05]  /*ff40*/  BSYNC B0 ;  /* 0x0000000000007941 */ /* 0x01cfea0003800000 */
.L_x_622:
        /* <DEDUP_REMOVED lines=30> */
.L_x_625:
[----:B------:R-:W-:Y:S05]  /*10130*/  BSYNC B0 ;  /* 0x0000000000007941 */ /* 0x000fea0003800000 */
.L_x_624:
[----:B--2---:R-:W-:Y:S01]  /*10140*/  IADD3 R4, R28, 0x40, RZ ;  /* 0x000000401c047810 */ /* 0x004fe20007ffe0ff */
[----:B------:R2:W4:Y:S01]  /*10150*/  SHFL.IDX PT, R3, R30, 0x2, 0x181f ;  /* 0x00581f001e037f89 */ /* 0x00052200000e0000 */
        /* <DEDUP_REMOVED lines=28> */
.L_x_627:
[----:B------:R-:W-:Y:S05]  /*10320*/  BSYNC B0 ;  /* 0x0000000000007941 */ /* 0x000fea0003800000 */
.L_x_626:
[----:B---3--:R-:W-:Y:S01]  /*10330*/  IADD3 R4, R28, 0x60, RZ ;  /* 0x000000601c047810 */ /* 0x008fe20007ffe0ff */
[----:B----4-:R3:W4:Y:S03]  /*10340*/  SHFL.IDX PT, R3, R30, 0x3, 0x181f ;  /* 0x00781f001e037f89 */ /* 0x01072600000e0000 */
        /* <DEDUP_REMOVED lines=15> */
[----:B------:R1:W-:Y:S01]  /*10440*/  @!P2 ST.E.128 [R8.64], R72 ;  /* 0x000000480800a985 */ /* 0x0003e2000c101d10 */
[----:B------:R-:W-:Y:S01]  /*10450*/  IADD3 R0, R0, 0xc0, RZ ;  /* 0x000000c000007810 */ /* 0x000fe20007ffe0ff */
[----:B------:R-:W-:-:S04]  /*10460*/  @!P1 IMAD.WIDE R6, R5, 0x2, R2 ;  /* 0x0000000205069825 */ /* 0x000fc800078e0202 */
[----:B------:R-:W-:Y:S01]  /*10470*/  @!P0 IMAD.WIDE R4, R4, 0x2, R2 ;  /* 0x0000000204048825 */ /* 0x000fe200078e0202 */
        /* <DEDUP_REMOVED lines=10> */
.L_x_620:
        /* <DEDUP_REMOVED lines=31> */
.L_x_628:
        /* <DEDUP_REMOVED lines=43> */
.L_x_630:
[----:B------:R-:W-:Y:S05]  /*109c0*/  BSYNC B0 ;  /* 0x0000000000007941 */ /* 0x000fea0003800000 */
.L_x_629:
        /* <DEDUP_REMOVED lines=77> */
.L_x_632:
[----:B------:R-:W-:Y:S05]  /*10ea0*/  BSYNC B0 ;  /* 0x0000000000007941 */ /* 0x000fea0003800000 */
.L_x_631:
        /* <DEDUP_REMOVED lines=27> */
.L_x_634:
[----:B------:R-:W-:Y:S05]  /*11060*/  BSYNC B0 ;  /* 0x0000000000007941 */ /* 0x000fea0003800000 */
.L_x_633:
        /* <DEDUP_REMOVED lines=27> */
.L_x_636:
[----:B------:R-:W-:Y:S05]  /*11220*/  BSYNC B0 ;  /* 0x0000000000007941 */ /* 0x000fea0003800000 */
.L_x_635:
        /* <DEDUP_REMOVED lines=28> */
.L_x_637:
        /* <DEDUP_REMOVED lines=9> */
.L_x_1777:


//--------------------- .text._ZN7cutlass13device_kernelIN5flash19enable_sm80_to_sm89INS1_16FlashAttnFwdSm80INS1_25CollectiveMainloopFwdSm80ILi8ELi1ELb0EN4cute5tupleIJNS5_1CILi128EEENS7_ILi32EEENS7_ILi256EEEEEELi256ENS_10bfloat16_tEfNS_4arch4Sm80ELb1ELb0ELb1ELb1ELb1ELb1ELb1ELb0EEENS1_21CollectiveEpilogueFwdINS6_IJS8_SA_S9_EEENS6_IJNS7_ILi1EEESI_SI_EEESC_SE_Li256ELb1ELb1ELb0ELb0EEENS1_19SingleTileSchedulerILb1ELb0ELb1ELi128EEEEEEEEEvNT_6ParamsE --------------------------
	.section	.text._ZN7cutlass13device_kernelIN5flash19enable_sm80_to_sm89INS1_16FlashAttnFwdSm80INS1_25CollectiveMainloopFwdSm80ILi8ELi1ELb0EN4cute5tupleIJNS5_1CILi128EEENS7_ILi32EEENS7_ILi256EEEEEELi256ENS_10bfloat16_tEfNS_4arch4Sm80ELb1ELb0ELb1ELb1ELb1ELb1ELb1ELb0EEENS1_21CollectiveEpilogueFwdINS6_IJS8_SA_S9_EEENS6_IJNS7_ILi1EEESI_SI_EEESC_SE_Li256ELb1ELb1ELb0ELb0EEENS1_19SingleTileSchedulerILb1ELb0ELb1ELi128EEEEEEEEEvNT_6ParamsE,"ax",@progbits
	.sectioninfo	@"SHI_REGISTERS=251"
	.align	128
.text._ZN7cutlass13device_kernelIN5flash19enable_sm80_to_sm89INS1_16FlashAttnFwdSm80INS1_25CollectiveMainloopFwdSm80ILi8ELi1ELb0EN4cute5tupleIJNS5_1CILi128EEENS7_ILi32EEENS7_ILi256EEEEEELi256ENS_10bfloat16_tEfNS_4arch4Sm80ELb1ELb0ELb1ELb1ELb1ELb1ELb1ELb0EEENS1_21CollectiveEpilogueFwdINS6_IJS8_SA_S9_EEENS6_IJNS7_ILi1EEESI_SI_EEESC_SE_Li256ELb1ELb1ELb0ELb0EEENS1_19SingleTileSchedulerILb1ELb0ELb1ELi128EEEEEEEEEvNT_6ParamsE:
        .type           _ZN7cutlass13device_kernelIN5flash19enable_sm80_to_sm89INS1_16FlashAttnFwdSm80INS1_25CollectiveMainloopFwdSm80ILi8ELi1ELb0EN4cute5tupleIJNS5_1CILi128EEENS7_ILi32EEENS7_ILi256EEEEEELi256ENS_10bfloat16_tEfNS_4arch4Sm80ELb1ELb0ELb1ELb1ELb1ELb1ELb1ELb0EEENS1_21CollectiveEpilogueFwdINS6_IJS8_SA_S9_EEENS6_IJNS7_ILi1EEESI_SI_EEESC_SE_Li256ELb1ELb1ELb0ELb0EEENS1_19SingleTileSchedulerILb1ELb0ELb1ELi128EEEEEEEEEvNT_6ParamsE,@function
        .size           _ZN7cutlass13device_kernelIN5flash19enable_sm80_to_sm89INS1_16FlashAttnFwdSm80INS1_25CollectiveMainloopFwdSm80ILi8ELi1ELb0EN4cute5tupleIJNS5_1CILi128EEENS7_ILi32EEENS7_ILi256EEEEEELi256ENS_10bfloat16_tEfNS_4arch4Sm80ELb1ELb0ELb1ELb1ELb1ELb1ELb1ELb0EEENS1_21CollectiveEpilogueFwdINS6_IJS8_SA_S9_EEENS6_IJNS7_ILi1EEESI_SI_EEESC_SE_Li256ELb1ELb1ELb0ELb0EEENS1_19SingleTileSchedulerILb1ELb0ELb1ELi128EEEEEEEEEvNT_6ParamsE,(.L_x_1778 - _ZN7cutlass13device_kernelIN5flash19enable_sm80_to_sm89INS1_16FlashAttnFwdSm80INS1_25CollectiveMainloopFwdSm80ILi8ELi1ELb0EN4cute5tupleIJNS5_1CILi128EEENS7_ILi32EEENS7_ILi256EEEEEELi256ENS_10bfloat16_tEfNS_4arch4Sm80ELb1ELb0ELb1ELb1ELb1ELb1ELb1ELb0EEENS1_21CollectiveEpilogueFwdINS6_IJS8_SA_S9_EEENS6_IJNS7_ILi1EEESI_SI_EEESC_SE_Li256ELb1ELb1ELb0ELb0EEENS1_19SingleTileSchedulerILb1ELb0ELb1ELi128EEEEEEEEEvNT_6ParamsE)
        .other          _ZN7cutlass13device_kernelIN5flash19enable_sm80_to_sm89INS1_16FlashAttnFwdSm80INS1_25CollectiveMainloopFwdSm80ILi8ELi1ELb0EN4cute5tupleIJNS5_1CILi128EEENS7_ILi32EEENS7_ILi256EEEEEELi256ENS_10bfloat16_tEfNS_4arch4Sm80ELb1ELb0ELb1ELb1ELb1ELb1ELb1ELb0EEENS1_21CollectiveEpilogueFwdINS6_IJS8_SA_S9_EEENS6_IJNS7_ILi1EEESI_SI_EEESC_SE_Li256ELb1ELb1ELb0ELb0EEENS1_19SingleTileSchedulerILb1ELb0ELb1ELi128EEEEEEEEEvNT_6ParamsE,@"STO_CUDA_ENTRY STV_DEFAULT"
_ZN7cutlass13device_kernelIN5flash19enable_sm80_to_sm89INS1_16FlashAttnFwdSm80INS1_25CollectiveMainloopFwdSm80ILi8ELi1ELb0EN4cute5tupleIJNS5_1CILi128EEENS7_ILi32EEENS7_ILi256EEEEEELi256ENS_10bfloat16_tEfNS_4arch4Sm80ELb1ELb0ELb1ELb1ELb1ELb1ELb1ELb0EEENS1_21CollectiveEpilogueFwdINS6_IJS8_SA_S9_EEENS6_IJNS7_ILi1EEESI_SI_EEESC_SE_Li256ELb1ELb1ELb0ELb0EEENS1_19SingleTileSchedulerILb1ELb0ELb1ELi128EEEEEEEEEvNT_6ParamsE:
        /* <DEDUP_REMOVED lines=20> */
.L_x_639:
        /* <DEDUP_REMOVED lines=13> */
.L_x_641:
[----:B------:R-:W-:Y:S02]  /*0210*/  ULDC UR5, c[0x0][0x54c] ;  /* 0x0001530000057ab9 */ /* 0x000fe40000000800 */
.L_x_640:
[----:B------:R-:W-:Y:S02]  /*0220*/  ULDC UR4, c[0x0][0x548] ;  /* 0x0001520000047ab9 */ /* 0x000fe40000000800 */
[----:B------:R-:W-:-:S02]  /*0230*/  USHF.L.U32 UR15, UR14, 0x7, URZ ;  /* 0x000000070e0f7899 */ /* 0x000fc4000800063f */
[----:B------:R-:W-:-:S04]  /*0240*/  UIMAD UR4, UR5, UR4, URZ ;  /* 0x00000004050472a4 */ /* 0x000fc8000f8e023f */
[----:B------:R-:W-:-:S04]  /*0250*/  UISETP.GE.AND UP0, UPT, UR15, UR4, UPT ;  /* 0x000000040f00728c */ /* 0x000fc8000bf06270 */
[----:B------:R-:W-:Y:S01]  /*0260*/  USEL UR21, UR21, 0xffffffff, !UP0 ;  /* 0xffffffff15157887 */ /* 0x000fe2000c000000 */
[----:B------:R-:W-:Y:S05]  /*0270*/  BRA `(.L_x_642) ;  /* 0x000001b000007947 */ /* 0x000fea0003800000 */
.L_x_638:
        /* <DEDUP_REMOVED lines=8> */
.L_x_643:
        /* <DEDUP_REMOVED lines=13> */
.L_x_645:
[----:B------:R-:W-:Y:S02]  /*03d0*/  ULDC UR5, c[0x0][0x54c] ;  /* 0x0001530000057ab9 */ /* 0x000fe40000000800 */
.L_x_644:
[----:B------:R-:W-:Y:S02]  /*03e0*/  ULDC UR4, c[0x0][0x548] ;  /* 0x0001520000047ab9 */ /* 0x000fe40000000800 */
[----:B------:R-:W-:-:S02]  /*03f0*/  USHF.L.U32 UR15, UR14, 0x7, URZ ;  /* 0x000000070e0f7899 */ /* 0x000fc4000800063f */
[----:B------:R-:W-:-:S04]  /*0400*/  UIMAD UR4, UR5, UR4, URZ ;  /* 0x00000004050472a4 */ /* 0x000fc8000f8e023f */
[----:B------:R-:W-:-:S04]  /*0410*/  UISETP.GE.AND UP0, UPT, UR15, UR4, UPT ;  /* 0x000000040f00728c */ /* 0x000fc8000bf06270 */
[----:B------:R-:W-:-:S06]  /*0420*/  USEL UR21, UR21, 0xffffffff, !UP0 ;  /* 0xffffffff15157887 */ /* 0x000fcc000c000000 */
.L_x_642:
        /* <DEDUP_REMOVED lines=64> */
.L_x_646:
        /* <DEDUP_REMOVED lines=10> */
.L_x_647:
[----:B------:R-:W-:Y:S05]  /*08d0*/  @!P4 BRA `(.L_x_648) ;  /* 0x000000500000c947 */ /* 0x000fea0003800000 */
[----:B-1--4-:R-:W4:Y:S04]  /*08e0*/  LDG.E R0, [R8.64] ;  /* 0x0000001808007981 */ /* 0x012f28000c1e1900 */
[----:B---3--:R-:W3:Y:S01]  /*08f0*/  LDG.E R3, [R8.64+0x4] ;  /* 0x0000041808037981 */ /* 0x008ee2000c1e1900 */
[----:B----4-:R-:W1:Y:S08]  /*0900*/  R2UR UR19, R0 ;  /* 0x00000000001373c2 */ /* 0x010e7000000e0000 */
[----:B---3--:R-:W1:Y:S02]  /*0910*/  R2UR UR4, R3 ;  /* 0x00000000030473c2 */ /* 0x008e6400000e0000 */
[----:B-1----:R-:W-:-:S06]  /*0920*/  UIADD3 UR19, -UR19, UR4, URZ ;  /* 0x0000000413137290 */ /* 0x002fcc000fffe13f */
.L_x_648:
        /* <DEDUP_REMOVED lines=12> */
[----:B------:R-:W-:Y:S02]  /*09f0*/  ULDC UR7, c[0x0][0x2c4] ;  /* 0x0000b10000077ab9 */ /* 0x000fe40000000800 */
[----:B------:R-:W-:Y:S02]  /*0a00*/  UISETP.NE.AND UP2, UPT, UR7, 0x1, UPT ;  /* 0x000000010700788c */ /* 0x000fe4000bf45270 */
[----:B------:R-:W-:-:S09]  /*0a10*/  UIADD3 UR7, -UR16, UR19, URZ ;  /* 0x0000001310077290 */ /* 0x000fd2000fffe13f */
[----:B------:R-:W-:Y:S01]  /*0a20*/  @UP2 UIADD3 UR22, UR15, 0x7f, URZ ;  /* 0x0000007f0f162890 */ /* 0x000fe2000fffe03f */
[----:B----4-:R-:W4:Y:S08]  /*0a30*/  @P0 R2UR UR4, R0 ;  /* 0x00000000000403c2 */ /* 0x010f3000000e0000 */
[----:B---3--:R-:W4:Y:S02]  /*0a40*/  @P0 R2UR UR5, R3 ;  /* 0x00000000030503c2 */ /* 0x008f2400000e0000 */
[----:B----4-:R-:W-:-:S03]  /*0a50*/  @UP3 UIADD3 UR18, -UR4, UR5, URZ ;  /* 0x0000000504123290 */ /* 0x010fc6000fffe13f */
[----:B------:R-:W-:Y:S02]  /*0a60*/  ULDC.64 UR4, c[0x0][0x2c8] ;  /* 0x0000b20000047ab9 */ /* 0x000fe40000000a00 */
[----:B------:R-:W-:Y:S02]  /*0a70*/  UIMAD.WIDE.U32 UR22, UR22, UR4, URZ ;  /* 0x00000004161672a5 */ /* 0x000fe4000f8e003f */
[----:B------:R-:W-:Y:S02]  /*0a80*/  UIADD3 UR11, UR7, UR18, URZ ;  /* 0x00000012070b7290 */ /* 0x000fe4000fffe03f */
[----:B------:R-:W-:Y:S02]  /*0a90*/  UIADD3 UR4, UR15, 0x7f, URZ ;  /* 0x0000007f0f047890 */ /* 0x000fe4000fffe03f */
[----:B--2---:R-:W-:Y:S02]  /*0aa0*/  UIADD3 UR9, UR11, 0x20, -UR20 ;  /* 0x000000200b097890 */ /* 0x004fe4000fffe814 */
[----:B------:R-:W-:-:S02]  /*0ab0*/  @UP2 USHF.R.U32.HI UR4, URZ, UR5, UR23 ;  /* 0x000000053f042299 */ /* 0x000fc40008011617 */
[----:B------:R-:W-:Y:S02]  /*0ac0*/  UIADD3 UR10, UR11, 0x1f, URZ ;  /* 0x0000001f0b0a7890 */ /* 0x000fe4000fffe03f */
[----:B------:R-:W-:Y:S02]  /*0ad0*/  UIADD3 UR5, UR9, UR4, URZ ;  /* 0x0000000409057290 */ /* 0x000fe4000fffe03f */
[----:B------:R-:W-:Y:S02]  /*0ae0*/  USHF.R.S32.HI UR8, URZ, 0x1f, UR10 ;  /* 0x0000001f3f087899 */ /* 0x000fe4000801140a */
[----:B------:R-:W-:Y:S02]  /*0af0*/  USHF.R.S32.HI UR4, URZ, 0x1f, UR5 ;  /* 0x0000001f3f047899 */ /* 0x000fe40008011405 */
[----:B------:R-:W-:Y:S02]  /*0b00*/  ULEA.HI UR10, UR8, UR10, URZ, 0x5 ;  /* 0x0000000a080a7291 */ /* 0x000fe4000f8f283f */
[----:B------:R-:W-:-:S02]  /*0b10*/  ULEA.HI UR4, UR4, UR5, URZ, 0x5 ;  /* 0x0000000504047291 */ /* 0x000fc4000f8f283f */
[----:B------:R-:W-:Y:S02]  /*0b20*/  USHF.R.S32.HI UR10, URZ, 0x5, UR10 ;  /* 0x000000053f0a7899 */ /* 0x000fe4000801140a */
[----:B------:R-:W-:-:S04]  /*0b30*/  USHF.R.S32.HI UR4, URZ, 0x5, UR4 ;  /* 0x000000053f047899 */ /* 0x000fc80008011404 */
[----:B------:R-:W-:-:S04]  /*0b40*/  UISETP.LT.AND UP0, UPT, UR10, UR4, UPT ;  /* 0x000000040a00728c */ /* 0x000fc8000bf01270 */
[----:B------:R-:W-:Y:S02]  /*0b50*/  USEL UR5, UR10, UR4, UP0 ;  /* 0x000000040a057287 */ /* 0x000fe40008000000 */
[----:B------:R-:W-:Y:S02]  /*0b60*/  UIADD3 UR4, -UR7, URZ, URZ ;  /* 0x0000003f07047290 */ /* 0x000fe4000fffe13f */
[----:B------:R-:W-:Y:S02]  /*0b70*/  ULEA UR7, UR5, -UR7, 0x5 ;  /* 0x8000000705077291 */ /* 0x000fe4000f8e283f */
[----:B------:R-:W-:Y:S02]  /*0b80*/  UISETP.LT.AND UP1, UPT, URZ, UR4, UPT ;  /* 0x000000043f00728c */ /* 0x000fe4000bf21270 */
[----:B------:R-:W-:Y:S02]  /*0b90*/  UISETP.LT.AND UP0, UPT, UR7, UR18, UPT ;  /* 0x000000120700728c */ /* 0x000fe4000bf01270 */
[----:B------:R-:W-:-:S02]  /*0ba0*/  USEL UR4, URZ, UR4, !UP1 ;  /* 0x000000043f047287 */ /* 0x000fc4000c800000 */
[----:B------:R-:W-:Y:S02]  /*0bb0*/  USEL UR5, UR7, UR18, UP0 ;  /* 0x0000001207057287 */ /* 0x000fe40008000000 */
[----:B------:R-:W-:Y:S02]  /*0bc0*/  USHF.R.U32.HI UR8, URZ, 0x5, UR4 ;  /* 0x000000053f087899 */ /* 0x000fe40008011604 */
[----:B------:R-:W-:-:S05]  /*0bd0*/  UISETP.GT.AND UP0, UPT, UR5, UR4, UPT ;  /* 0x000000040500728c */ /* 0x000fca000bf04270 */
[----:B------:R-:W-:-:S06]  /*0be0*/  UMOV UR7, UR8 ;  /* 0x0000000800077c82 */ /* 0x000fcc0008000000 */
        /* <DEDUP_REMOVED lines=18> */
[----:B------:R1:W2:Y:S01]  /*0d10*/  @P1 LDG.E R4, [R8.64] ;  /* 0x0000001808041981 */ /* 0x0002a2000c1e1900 */
        /* <DEDUP_REMOVED lines=91> */
.L_x_651:
[----:B------:R-:W-:Y:S05]  /*12d0*/  BSYNC B0 ;  /* 0x0000000000007941 */ /* 0x000fea0003800000 */
.L_x_650:
        /* <DEDUP_REMOVED lines=128> */
.L_x_670:
        /* <DEDUP_REMOVED lines=19> */
[----:B------:R-:W2:Y:S04]  /*1c10*/  @!P0 LDG.E R91, [R4.64] ;  /* 0x00000018045b8981 */ /* 0x000ea8000c1e1900 */
        /* <DEDUP_REMOVED lines=9> */
[C---:B---34-:R-:W-:Y:S04]  /*1cb0*/  LEA R55, P0, R2.reuse, c[0x0][0x1c8], 0x1 ;  /* 0x0000720002377a11 */ /* 0x058fe800078008ff */
        /* <DEDUP_REMOVED lines=55> */
.L_x_656:
[----:B------:R-:W-:Y:S05]  /*2030*/  BSYNC B0 ;  /* 0x0000000000007941 */ /* 0x000fea0003800000 */
.L_x_655:
[----:B------:R2:W3:Y:S04]  /*2040*/  SHFL.IDX PT, R57, R2, RZ, 0x181f ;  /* 0x00181fff02397589 */ /* 0x0004e800000e0000 */
[----:B------:R-:W4:Y:S01]  /*2050*/  SHFL.IDX PT, R55, R55, RZ, 0x181f ;  /* 0x00181fff37377589 */ /* 0x000f2200000e0000 */
[----:B------:R-:W-:-:S05]  /*2060*/  @P2 BRA `(.L_x_657) ;  /* 0x000024d000002947 */ /* 0x000fca0003800000 */
[----:B------:R-:W-:Y:S01]  /*2070*/  ISETP.GE.AND P0, PT, R16, c[0x0][0x1d4], PT ;  /* 0x0000750010007a0c */ /* 0x000fe20003f06270 */
[----:B--2--5:R-:W-:Y:S01]  /*2080*/  IMAD.MOV.U32 R2, RZ, RZ, R26 ;  /* 0x000000ffff027224 */ /* 0x024fe200078e001a */
        /* <DEDUP_REMOVED lines=29> */
[C---:B----4-:R-:W-:Y:S01]  /*2260*/  LEA R62, P1, R16.reuse, R55, 0x1 ;  /* 0x00000037103e7211 */ /* 0x050fe200078208ff */
[----:B------:R-:W-:Y:S02]  /*2270*/  IMAD.MOV.U32 R25, RZ, RZ, R31 ;  /* 0x000000ffff197224 */ /* 0x000fe400078e001f */
[----:B------:R-:W-:Y:S01]  /*2280*/  IMAD.MOV.U32 R39, RZ, RZ, R53 ;  /* 0x000000ffff277224 */ /* 0x000fe200078e0035 */
[----:B---3--:R-:W-:Y:S05]  /*2290*/  LEA.HI.X R63, R16, R57, R17, 0x1, P1 ;  /* 0x00000039103f7211 */ /* 0x008fea00008f0c11 */
        /* <DEDUP_REMOVED lines=49> */
.L_x_659:
[----:B------:R-:W-:Y:S05]  /*25b0*/  BSYNC B0 ;  /* 0x0000000000007941 */ /* 0x000fea0003800000 */
.L_x_658:
[----:B------:R-:W-:Y:S01]  /*25c0*/  ISETP.GE.AND P0, PT, R11, c[0x0][0x1d4], PT ;  /* 0x000075000b007a0c */ /* 0x000fe20003f06270 */
[----:B------:R-:W-:Y:S01]  /*25d0*/  @!UPT UIADD3 URZ, URZ, URZ, URZ ;  /* 0x0000003f3f3ff290 */ /* 0x000fe2000fffe03f */
[----:B------:R-:W-:Y:S11]  /*25e0*/  BSSY B0, `(.L_x_660) ;  /* 0x0000037000007945 */ /* 0x000ff60003800000 */
[----:B------:R-:W-:-:S05]  /*25f0*/  @P0 BRA `(.L_x_661) ;  /* 0x0000035000000947 */ /* 0x000fca0003800000 */
[----:B------:R-:W-:Y:S01]  /*2600*/  ISETP.GE.AND P0, PT, R9, c[0x0][0x27c], PT ;  /* 0x00009f0009007a0c */ /* 0x000fe20003f06270 */
[----:B-1----:R-:W1:Y:S01]  /*2610*/  LDS.128 R20, [R103+0xd080] ;  /* 0x00d0800067147984 */ /* 0x002e620000000c00 */
[C---:B----4-:R-:W-:Y:S04]  /*2620*/  LEA R58, P1, R96.reuse, R55, 0x1 ;  /* 0x00000037603a7211 */ /* 0x050fe800078208ff */
[----:B---3--:R-:W-:Y:S07]  /*2630*/  LEA.HI.X R59, R96, R57, R87, 0x1, P1 ;  /* 0x00000039603b7211 */ /* 0x008fee00008f0c57 */
        /* <DEDUP_REMOVED lines=49> */
.L_x_661:
[----:B------:R-:W-:Y:S05]  /*2950*/  BSYNC B0 ;  /* 0x0000000000007941 */ /* 0x000fea0003800000 */
.L_x_660:
        /* <DEDUP_REMOVED lines=57> */
.L_x_663:
[----:B------:R-:W-:Y:S05]  /*2cf0*/  BSYNC B0 ;  /* 0x0000000000007941 */ /* 0x000fea0003800000 */
.L_x_662:
[----:B------:R-:W-:Y:S11]  /*2d00*/  ISETP.GE.AND P0, PT, R106, c[0x0][0x1d4], PT ;  /* 0x000075006a007a0c */ /* 0x000ff60003f06270 */
[----:B------:R-:W-:Y:S02]  /*2d10*/  @!UPT UIADD3 URZ, URZ, URZ, URZ ;  /* 0x0000003f3f3ff290 */ /* 0x000fe4000fffe03f */
        /* <DEDUP_REMOVED lines=55> */
.L_x_654:
        /* <DEDUP_REMOVED lines=29> */
.L_x_665:
[----:B------:R-:W-:Y:S05]  /*3260*/  BSYNC B0 ;  /* 0x0000000000007941 */ /* 0x000fea0003800000 */
.L_x_664:
        /* <DEDUP_REMOVED lines=8> */
[----:B--2---:R-:W-:Y:S01]  /*32f0*/  IMAD.MOV.U32 R2, RZ, RZ, R24 ;  /* 0x000000ffff027224 */ /* 0x004fe200078e0018 */
        /* <DEDUP_REMOVED lines=120> */
[----:B----4-:R-:W-:Y:S01]  /*3a80*/  IADD3 R134, P2, R126, R82, RZ ;  /* 0x000000527e867210 */ /* 0x010fe20007f5e0ff */
[----:B------:R-:W-:Y:S01]  /*3a90*/  @!P0 FMUL.FTZ R8, R32, R29 ;  /* 0x0000001d20088220 */ /* 0x000fe20000410000 */
[----:B------:R-:W-:Y:S01]  /*3aa0*/  @!P0 F2FP.BF16.PACK_AB R131, R4, R3 ;  /* 0x000000030483823e */ /* 0x000fe200000010ff */
[----:B------:R-:W-:Y:S01]  /*3ab0*/  @!P0 FFMA.FTZ R6, R47, R49, R6 ;  /* 0x000000312f068223 */ /* 0x000fe20000010006 */
[----:B---3--:R-:W-:Y:S01]  /*3ac0*/  IADD3.X R135, R127, R80, RZ, P2, !PT ;  /* 0x000000507f877210 */ /* 0x008fe200017fe4ff */
        /* <DEDUP_REMOVED lines=15> */
.L_x_667:
[----:B------:R-:W-:Y:S05]  /*3bc0*/  BSYNC B0 ;  /* 0x0000000000007941 */ /* 0x000fea0003800000 */
.L_x_666:
        /* <DEDUP_REMOVED lines=124> */
.L_x_653:
[----:B------:R1:W2:Y:S01]  /*4390*/  SHFL.IDX PT, R3, R2, RZ, 0x181f ;  /* 0x00181fff02037589 */ /* 0x0002a200000e0000 */
[----:B------:R-:W-:Y:S03]  /*43a0*/  IADD3 R68, -R72, UR18, RZ ;  /* 0x0000001248447c10 */ /* 0x000fe6000fffe1ff */
[----:B------:R-:W3:Y:S01]  /*43b0*/  SHFL.IDX PT, R55, R55, RZ, 0x181f ;  /* 0x00181fff37377589 */ /* 0x000ee200000e0000 */
[----:B------:R-:W-:Y:S04]  /*43c0*/  IMNMX R68, R68, 0x20, PT ;  /* 0x0000002044447817 */ /* 0x000fe80003800200 */
[----:B------:R-:W-:Y:S11]  /*43d0*/  ISETP.GT.AND P0, PT, R68, R109, PT ;  /* 0x0000006d4400720c */ /* 0x000ff60003f04270 */
[----:B------:R-:W-:Y:S02]  /*43e0*/  @!UPT UIADD3 URZ, URZ, URZ, URZ ;  /* 0x0000003f3f3ff290 */ /* 0x000fe4000fffe03f */
[----:B------:R-:W-:-:S05]  /*43f0*/  @!P0 BRA `(.L_x_657) ;  /* 0x0000014000008947 */ /* 0x000fca0003800000 */
[C---:B------:R-:W-:Y:S02]  /*4400*/  ISETP.GE.AND P0, PT, R16.reuse, c[0x0][0x1d4], PT ;  /* 0x0000750010007a0c */ /* 0x040fe40003f06270 */
[----:B------:R-:W-:Y:S11]  /*4410*/  ISETP.GE.AND P2, PT, R11, c[0x0][0x1d4], PT ;  /* 0x000075000b007a0c */ /* 0x000ff60003f46270 */
[----:B------:R-:W4:Y:S01]  /*4420*/  @!P0 LDS.128 R4, [R103+0xc080] ;  /* 0x00c0800067048984 */ /* 0x000f220000000c00 */
[C---:B---3--:R-:W-:Y:S04]  /*4430*/  @!P0 LEA R30, P1, R16.reuse, R55, 0x1 ;  /* 0x00000037101e8211 */ /* 0x048fe800078208ff */
[----:B--2---:R-:W-:Y:S02]  /*4440*/  @!P0 LEA.HI.X R31, R16, R3, R17, 0x1, P1 ;  /* 0x00000003101f8211 */ /* 0x004fe400008f0c11 */
[----:B------:R-:W-:Y:S03]  /*4450*/  ISETP.GE.AND P1, PT, R108, c[0x0][0x1d4], PT ;  /* 0x000075006c007a0c */ /* 0x000fe60003f26270 */
[----:B----4-:R-:W-:Y:S01]  /*4460*/  @!P0 ST.E.128 [R30.64], R4 ;  /* 0x000000041e008985 */ /* 0x010fe2000c101d18 */
[C---:B------:R-:W-:Y:S03]  /*4470*/  @!P2 LEA R28, P0, R96.reuse, R55, 0x1 ;  /* 0x00000037601ca211 */ /* 0x040fe600078008ff */
[----:B------:R-:W2:Y:S01]  /*4480*/  @!P2 LDS.128 R24, [R103+0xd080] ;  /* 0x00d080006718a984 */ /* 0x000ea20000000c00 */
[----:B------:R-:W-:Y:S02]  /*4490*/  @!P2 LEA.HI.X R29, R96, R3, R87, 0x1, P0 ;  /* 0x00000003601da211 */ /* 0x000fe400000f0c57 */
[----:B------:R-:W-:Y:S03]  /*44a0*/  ISETP.GE.AND P0, PT, R106, c[0x0][0x1d4], PT ;  /* 0x000075006a007a0c */ /* 0x000fe60003f06270 */
[----:B--2---:R-:W-:Y:S01]  /*44b0*/  @!P2 ST.E.128 [R28.64], R24 ;  /* 0x000000181c00a985 */ /* 0x004fe2000c101d18 */
[C---:B------:R-:W-:Y:S03]  /*44c0*/  @!P1 LEA R18, P2, R95.reuse, R55, 0x1 ;  /* 0x000000375f129211 */ /* 0x040fe600078408ff */
[----:B------:R-:W2:Y:S01]  /*44d0*/  @!P1 LDS.128 R20, [R103+0xe080] ;  /* 0x00e0800067149984 */ /* 0x000ea20000000c00 */
[----:B------:R-:W-:Y:S05]  /*44e0*/  @!P1 LEA.HI.X R19, R95, R3, R86, 0x1, P2 ;  /* 0x000000035f139211 */ /* 0x000fea00010f0c56 */
[----:B--2---:R-:W-:Y:S01]  /*44f0*/  @!P1 ST.E.128 [R18.64], R20 ;  /* 0x0000001412009985 */ /* 0x004fe2000c101d18 */
[C---:B-1----:R-:W-:Y:S03]  /*4500*/  @!P0 LEA R2, P1, R94.reuse, R55, 0x1 ;  /* 0x000000375e028211 */ /* 0x042fe600078208ff */
[----:B------:R-:W1:Y:S01]  /*4510*/  @!P0 LDS.128 R4, [R103+0xf080] ;  /* 0x00f0800067048984 */ /* 0x000e620000000c00 */
[----:B------:R-:W-:Y:S05]  /*4520*/  @!P0 LEA.HI.X R3, R94, R3, R85, 0x1, P1 ;  /* 0x000000035e038211 */ /* 0x000fea00008f0c55 */
[----:B-1----:R1:W-:Y:S04]  /*4530*/  @!P0 ST.E.128 [R2.64], R4 ;  /* 0x0000000402008985 */ /* 0x0023e8000c101d18 */
.L_x_657:
[----:B------:R-:W-:Y:S05]  /*4540*/  BSYNC B1 ;  /* 0x0000000000017941 */ /* 0x000fea0003800000 */
.L_x_652:
        /* <DEDUP_REMOVED lines=9> */
[----:B--2---:R-:W-:Y:S05]  /*45e0*/  @P0 IMAD.WIDE.U32 R2, R4, c[0x0][0x258], R78 ;  /* 0x0000960004020a25 */ /* 0x004fea00078e004e */
        /* <DEDUP_REMOVED lines=25> */
[----:B------:R1:W2:Y:S01]  /*4780*/  SHFL.IDX PT, R3, R2, RZ, 0x181f ;  /* 0x00181fff02037589 */ /* 0x0002a200000e0000 */
[----:B------:R-:W-:Y:S03]  /*4790*/  ISETP.GT.AND P0, PT, R68, R109, PT ;  /* 0x0000006d4400720c */ /* 0x000fe60003f04270 */
[----:B------:R-:W4:Y:S01]  /*47a0*/  SHFL.IDX PT, R13, R13, RZ, 0x181f ;  /* 0x00181fff0d0d7589 */ /* 0x000f2200000e0000 */
[----:B------:R-:W-:Y:S04]  /*47b0*/  DEPBAR.LE SB0, 0x0 ;  /* 0x000080000000791a */ /* 0x000fe80000000000 */
[----:B------:R-:W-:Y:S06]  /*47c0*/  BAR.SYNC.DEFER_BLOCKING 0x0 ;  /* 0x0000000000007b1d */ /* 0x000fec0000010000 */
[----:B------:R-:W-:-:S05]  /*47d0*/  @!P0 BRA `(.L_x_669) ;  /* 0x0000014000008947 */ /* 0x000fca0003800000 */
[C---:B-12---:R-:W-:Y:S02]  /*47e0*/  ISETP.GE.AND P0, PT, R16.reuse, c[0x0][0x1d4], PT ;  /* 0x0000750010007a0c */ /* 0x046fe40003f06270 */
        /* <DEDUP_REMOVED lines=19> */
.L_x_669:
[----:B-12---:R-:W-:Y:S05]  /*4920*/  BSYNC B0 ;  /* 0x0000000000007941 */ /* 0x006fea0003800000 */
.L_x_668:
        /* <DEDUP_REMOVED lines=25> */
.L_x_649:
[----:B-1----:R-:W-:Y:S01]  /*4ac0*/  UIADD3 UR6, UR15, 0x7f, URZ ;  /* 0x0000007f0f067890 */ /* 0x002fe2000fffe03f */
[----:B------:R-:W-:Y:S01]  /*4ad0*/  PLOP3.LUT P2, PT, PT, PT, PT, 0x80, 0x0 ;  /* 0x000000000000781c */ /* 0x000fe20003f4f070 */
[----:B------:R-:W-:Y:S01]  /*4ae0*/  ULDC.64 UR4, c[0x0][0x2c8] ;  /* 0x0000b20000047ab9 */ /* 0x000fe20000000a00 */
[----:B------:R-:W-:Y:S01]  /*4af0*/  IMAD.MOV.U32 R3, RZ, RZ, RZ ;  /* 0x000000ffff037224 */ /* 0x000fe200078e00ff */
[----:B------:R-:W-:Y:S01]  /*4b00*/  UIMAD.WIDE.U32 UR18, UR6, UR4, URZ ;  /* 0x00000004061272a5 */ /* 0x000fe2000f8e003f */
[----:B------:R-:W-:Y:S01]  /*4b10*/  IMAD.MOV.U32 R130, RZ, RZ, RZ ;  /* 0x000000ffff827224 */ /* 0x000fe200078e00ff */
[----:B------:R-:W-:Y:S01]  /*4b20*/  CS2R R128, SRZ ;  /* 0x0000000000807805 */ /* 0x000fe2000001ff00 */
[----:B---34-:R-:W-:Y:S01]  /*4b30*/  CS2R R126, SRZ ;  /* 0x00000000007e7805 */ /* 0x018fe2000001ff00 */
[----:B------:R-:W-:Y:S01]  /*4b40*/  @UP2 USHF.R.U32.HI UR6, URZ, UR5, UR19 ;  /* 0x000000053f062299 */ /* 0x000fe20008011613 */
[----:B------:R-:W-:Y:S01]  /*4b50*/  CS2R R124, SRZ ;  /* 0x00000000007c7805 */ /* 0x000fe2000001ff00 */
[----:B------:R-:W-:Y:S01]  /*4b60*/  CS2R R122, SRZ ;  /* 0x00000000007a7805 */ /* 0x000fe2000001ff00 */
[----:B------:R-:W-:Y:S01]  /*4b70*/  CS2R R120, SRZ ;  /* 0x0000000000787805 */ /* 0x000fe2000001ff00 */
[----:B------:R-:W-:Y:S01]  /*4b80*/  UIADD3 UR6, UR9, UR6, URZ ;  /* 0x0000000609067290 */ /* 0x000fe2000fffe03f */
[----:B------:R-:W-:Y:S01]  /*4b90*/  CS2R R118, SRZ ;  /* 0x0000000000767805 */ /* 0x000fe2000001ff00 */
[----:B------:R-:W-:Y:S01]  /*4ba0*/  CS2R R116, SRZ ;  /* 0x0000000000747805 */ /* 0x000fe2000001ff00 */
[----:B------:R-:W-:Y:S01]  /*4bb0*/  CS2R R114, SRZ ;  /* 0x0000000000727805 */ /* 0x000fe2000001ff00 */
[----:B------:R-:W-:Y:S01]  /*4bc0*/  USHF.R.S32.HI UR4, URZ, 0x1f, UR6 ;  /* 0x0000001f3f047899 */ /* 0x000fe20008011406 */
[----:B------:R-:W-:Y:S01]  /*4bd0*/  CS2R R112, SRZ ;  /* 0x0000000000707805 */ /* 0x000fe2000001ff00 */
[----:B------:R-:W-:Y:S01]  /*4be0*/  CS2R R110, SRZ ;  /* 0x00000000006e7805 */ /* 0x000fe2000001ff00 */
[----:B------:R-:W-:Y:S01]  /*4bf0*/  CS2R R108, SRZ ;  /* 0x00000000006c7805 */ /* 0x000fe2000001ff00 */
[----:B------:R-:W-:Y:S01]  /*4c00*/  ULEA.HI UR4, UR4, UR6, URZ, 0x5 ;  /* 0x0000000604047291 */ /* 0x000fe2000f8f283f */
[----:B------:R-:W-:Y:S01]  /*4c10*/  CS2R R106, SRZ ;  /* 0x00000000006a7805 */ /* 0x000fe2000001ff00 */
[----:B------:R-:W-:Y:S01]  /*4c20*/  CS2R R104, SRZ ;  /* 0x0000000000687805 */ /* 0x000fe2000001ff00 */
[----:B------:R-:W-:Y:S01]  /*4c30*/  CS2R R102, SRZ ;  /* 0x0000000000667805 */ /* 0x000fe2000001ff00 */
[----:B------:R-:W-:Y:S01]  /*4c40*/  USHF.R.S32.HI UR4, URZ, 0x5, UR4 ;  /* 0x000000053f047899 */ /* 0x000fe20008011404 */
[----:B------:R-:W-:Y:S01]  /*4c50*/  CS2R R100, SRZ ;  /* 0x0000000000647805 */ /* 0x000fe2000001ff00 */
[----:B------:R-:W-:Y:S01]  /*4c60*/  CS2R R98, SRZ ;  /* 0x0000000000627805 */ /* 0x000fe2000001ff00 */
[----:B------:R-:W-:Y:S01]  /*4c70*/  CS2R R96, SRZ ;  /* 0x0000000000607805 */ /* 0x000fe2000001ff00 */
[----:B------:R-:W-:Y:S01]  /*4c80*/  UISETP.LT.AND UP0, UPT, UR10, UR4, UPT ;  /* 0x000000040a00728c */ /* 0x000fe2000bf01270 */
[----:B------:R-:W-:Y:S01]  /*4c90*/  CS2R R94, SRZ ;  /* 0x00000000005e7805 */ /* 0x000fe2000001ff00 */
[----:B------:R-:W-:Y:S01]  /*4ca0*/  CS2R R92, SRZ ;  /* 0x00000000005c7805 */ /* 0x000fe2000001ff00 */
[----:B------:R-:W-:Y:S01]  /*4cb0*/  CS2R R90, SRZ ;  /* 0x00000000005a7805 */ /* 0x000fe2000001ff00 */
[----:B------:R-:W-:Y:S01]  /*4cc0*/  USEL UR10, UR10, UR4, UP0 ;  /* 0x000000040a0a7287 */ /* 0x000fe20008000000 */
[----:B------:R-:W-:Y:S01]  /*4cd0*/  CS2R R88, SRZ ;  /* 0x0000000000587805 */ /* 0x000fe2000001ff00 */
[----:B------:R-:W-:Y:S01]  /*4ce0*/  CS2R R86, SRZ ;  /* 0x0000000000567805 */ /* 0x000fe2000001ff00 */
[----:B------:R-:W-:Y:S01]  /*4cf0*/  CS2R R84, SRZ ;  /* 0x0000000000547805 */ /* 0x000fe2000001ff00 */
[----:B------:R-:W-:Y:S01]  /*4d00*/  UISETP.GE.AND UP0, UPT, UR10, 0x1, UPT ;  /* 0x000000010a00788c */ /* 0x000fe2000bf06270 */
[----:B------:R-:W-:Y:S01]  /*4d10*/  CS2R R82, SRZ ;  /* 0x0000000000527805 */ /* 0x000fe2000001ff00 */
[----:B------:R-:W-:Y:S01]  /*4d20*/  CS2R R80, SRZ ;  /* 0x0000000000507805 */ /* 0x000fe2000001ff00 */
[----:B------:R-:W-:Y:S01]  /*4d30*/  CS2R R78, SRZ ;  /* 0x00000000004e7805 */ /* 0x000fe2000001ff00 */
[----:B-----5:R-:W-:Y:S01]  /*4d40*/  CS2R R76, SRZ ;  /* 0x00000000004c7805 */ /* 0x020fe2000001ff00 */
[----:B------:R-:W-:Y:S01]  /*4d50*/  CS2R R74, SRZ ;  /* 0x00000000004a7805 */ /* 0x000fe2000001ff00 */
[----:B------:R-:W-:Y:S01]  /*4d60*/  PLOP3.LUT P0, PT, PT, PT, UP0, 0x80, 0x0 ;  /* 0x000000000000781c */ /* 0x000fe20003f0f008 */
        /* <DEDUP_REMOVED lines=51> */
[-C--:B------:R-:W-:Y:S01]  /*50a0*/  LEA.HI R56, R69, R66.reuse, RZ, 0x3 ;  /* 0x0000004245387211 */ /* 0x080fe200078f18ff */
[----:B------:R-:W-:Y:S01]  /*50b0*/  UIMAD UR6, UR6, UR4, URZ ;  /* 0x00000004060672a4 */ /* 0x000fe2000f8e023f */
[----:B------:R-:W-:Y:S01]  /*50c0*/  PLOP3.LUT P1, PT, PT, PT, UP2, 0x80, 0x0 ;  /* 0x000000000000781c */ /* 0x000fe20003f2f028 */
[----:B------:R-:W-:Y:S01]  /*50d0*/  UIMAD.WIDE.U32 UR8, UR17, UR4, URZ ;  /* 0x00000004110872a5 */ /* 0x000fe2000f8e003f */
[----:B------:R-:W-:Y:S01]  /*50e0*/  LOP3.LUT R57, R56, 0xfffffff8, RZ, 0xc0, !PT ;  /* 0xfffffff838397812 */ /* 0x000fe200078ec0ff */
[----:B------:R-:W-:Y:S01]  /*50f0*/  UIMAD UR17, UR17, UR5, UR6 ;  /* 0x00000005111172a4 */ /* 0x000fe2000f8e0206 */
[----:B------:R-:W-:Y:S01]  /*5100*/  SHF.R.S32.HI R56, RZ, 0x3, R56 ;  /* 0x00000003ff387819 */ /* 0x000fe20000011438 */
[----:B------:R-:W-:Y:S01]  /*5110*/  BSSY B0, `(.L_x_672) ;  /* 0x0000064000007945 */ /* 0x000fe20003800000 */
[----:B------:R-:W-:Y:S01]  /*5120*/  ULDC.64 UR6, c[0x0][0x348] ;  /* 0x0000d20000067ab9 */ /* 0x000fe20000000a00 */
[----:B------:R-:W-:Y:S01]  /*5130*/  IMAD.IADD R57, R66, 0x1, -R57 ;  /* 0x0000000142397824 */ /* 0x000fe200078e0a39 */
[----:B------:R-:W-:Y:S01]  /*5140*/  UISETP.NE.U32.AND UP0, UPT, URZ, UR6, UPT ;  /* 0x000000063f00728c */ /* 0x000fe2000bf05070 */
[----:B------:R-:W-:Y:S01]  /*5150*/  PLOP3.LUT P0, PT, PT, PT, UP2, 0x80, 0x0 ;  /* 0x000000000000781c */ /* 0x000fe20003f0f028 */
[----:B------:R-:W-:Y:S01]  /*5160*/  ULDC.64 UR4, c[0x0][0x1b8] ;  /* 0x00006e0000047ab9 */ /* 0x000fe20000000a00 */
[----:B------:R-:W-:Y:S01]  /*5170*/  IMAD R216, R57, 0x20, R56 ;  /* 0x0000002039d87824 */ /* 0x000fe200078e0238 */
[----:B------:R-:W-:Y:S01]  /*5180*/  UISETP.NE.AND.EX UP0, UPT, URZ, UR7, UPT, UP0 ;  /* 0x000000073f00728c */ /* 0x000fe2000bf05300 */
[-C--:B------:R-:W-:Y:S01]  /*5190*/  LEA.HI R61, R69, R66.reuse, RZ, 0x4 ;  /* 0x00000042453d7211 */ /* 0x080fe200078f20ff */
[----:B------:R-:W-:Y:S01]  /*51a0*/  USHF.R.S32.HI UR7, URZ, 0x1f, UR21 ;  /* 0x0000001f3f077899 */ /* 0x000fe20008011415 */
[----:B------:R-:W-:Y:S01]  /*51b0*/  IMAD.SHL.U32 R149, R56, 0x40, RZ ;  /* 0x0000004038957824 */ /* 0x000fe200078e00ff */
[----:B------:R-:W-:Y:S01]  /*51c0*/  UIADD3 UR9, UR9, UR17, URZ ;  /* 0x0000001109097290 */ /* 0x000fe2000fffe03f */
[----:B------:R-:W-:Y:S01]  /*51d0*/  IADD3 R0, R216, UR15, RZ ;  /* 0x0000000fd8007c10 */ /* 0x000fe2000fffe0ff */
[----:B------:R-:W-:Y:S01]  /*51e0*/  UIMAD UR6, UR12, UR4, URZ ;  /* 0x000000040c0672a4 */ /* 0x000fe2000f8e023f */
[----:B------:R-:W-:Y:S01]  /*51f0*/  IMAD.SHL.U32 R68, R57, 0x8, RZ ;  /* 0x0000000839447824 */ /* 0x000fe200078e00ff */
[----:B------:R-:W-:Y:S01]  /*5200*/  USEL UR7, UR7, URZ, !UP0 ;  /* 0x0000003f07077287 */ /* 0x000fe2000c000000 */
[----:B------:R-:W-:Y:S01]  /*5210*/  LEA.HI R147, R69, R66, RZ, 0x6 ;  /* 0x0000004245937211 */ /* 0x000fe200078f30ff */
[----:B------:R-:W-:Y:S01]  /*5220*/  UIMAD UR6, UR13, UR5, UR6 ;  /* 0x000000050d0672a4 */ /* 0x000fe2000f8e0206 */
[----:B-1----:R-:W-:Y:S01]  /*5230*/  @P1 IMAD.HI.U32 R3, R0, c[0x0][0x2c8], RZ ;  /* 0x0000b20000031a27 */ /* 0x002fe200078e00ff */
[----:B------:R-:W-:Y:S01]  /*5240*/  UIMAD.WIDE.U32 UR18, UR13, UR4, UR8 ;  /* 0x000000040d1272a5 */ /* 0x000fe2000f8e0008 */
[----:B------:R-:W-:Y:S01]  /*5250*/  LOP3.LUT R149, R149, 0x1c0, RZ, 0xc0, !PT ;  /* 0x000001c095957812 */ /* 0x000fe200078ec0ff */
[----:B------:R-:W-:Y:S01]  /*5260*/  USEL UR8, UR21, URZ, !UP0 ;  /* 0x0000003f15087287 */ /* 0x000fe2000c000000 */
[----:B------:R-:W-:Y:S01]  /*5270*/  IMAD.MOV.U32 R8, RZ, RZ, R0 ;  /* 0x000000ffff087224 */ /* 0x000fe200078e0000 */
[----:B------:R-:W-:Y:S01]  /*5280*/  ULDC.64 UR4, c[0x0][0x1c0] ;  /* 0x0000700000047ab9 */ /* 0x000fe20000000a00 */
[----:B------:R-:W-:Y:S01]  /*5290*/  @P0 SHF.R.U32.HI R8, RZ, c[0x0][0x2cc], R3 ;  /* 0x0000b300ff080a19 */ /* 0x000fe20000011603 */
[----:B------:R-:W-:Y:S01]  /*52a0*/  UIMAD UR7, UR7, UR4, URZ ;  /* 0x00000004070772a4 */ /* 0x000fe2000f8e023f */
[C---:B------:R-:W-:Y:S01]  /*52b0*/  IADD3 R38, R68.reuse, 0x40, RZ ;  /* 0x0000004044267810 */ /* 0x040fe20007ffe0ff */
[----:B------:R-:W-:Y:S01]  /*52c0*/  UIADD3 UR19, UR19, UR6, URZ ;  /* 0x0000000613137290 */ /* 0x000fe2000fffe03f */
[--C-:B------:R-:W-:Y:S01]  /*52d0*/  SHF.R.S32.HI R5, RZ, 0x1f, R8.reuse ;  /* 0x0000001fff057819 */ /* 0x100fe20000011408 */
[----:B------:R-:W-:Y:S01]  /*52e0*/  UIMAD UR5, UR8, UR5, UR7 ;  /* 0x00000005080572a4 */ /* 0x000fe2000f8e0207 */
[----:B------:R-:W-:Y:S01]  /*52f0*/  IMAD.MOV R3, RZ, RZ, -R8 ;  /* 0x000000ffff037224 */ /* 0x000fe200078e0a08 */
[----:B------:R-:W-:Y:S01]  /*5300*/  UIMAD.WIDE.U32 UR8, UR8, UR4, UR18 ;  /* 0x00000004080872a5 */ /* 0x000fe2000f8e0012 */
[----:B------:R-:W-:Y:S01]  /*5310*/  IADD3 R37, R68, 0x80, RZ ;  /* 0x0000008044257810 */ /* 0x000fe20007ffe0ff */
[----:B------:R-:W-:Y:S01]  /*5320*/  IMAD R5, R5, c[0x0][0x1b0], RZ ;  /* 0x00006c0005057a24 */ /* 0x000fe200078e02ff */
[----:B------:R-:W-:Y:S01]  /*5330*/  ULDC UR7, c[0x0][0x2c4] ;  /* 0x0000b10000077ab9 */ /* 0x000fe20000000800 */
[----:B------:R-:W-:Y:S01]  /*5340*/  IMAD R4, R3, c[0x0][0x2c4], R0 ;  /* 0x0000b10003047a24 */ /* 0x000fe200078e0200 */
[----:B------:R-:W-:Y:S01]  /*5350*/  UIADD3 UR5, UR9, UR5, URZ ;  /* 0x0000000509057290 */ /* 0x000fe2000fffe03f */
[----:B------:R-:W-:Y:S01]  /*5360*/  IMAD.U32 R7, RZ, RZ, UR9 ;  /* 0x00000009ff077e24 */ /* 0x000fe2000f8e00ff */
[----:B------:R-:W-:Y:S01]  /*5370*/  LOP3.LUT R3, R61, 0xfffffff0, RZ, 0xc0, !PT ;  /* 0xfffffff03d037812 */ /* 0x000fe200078ec0ff */
[----:B------:R-:W-:Y:S01]  /*5380*/  IMAD.U32 R6, RZ, RZ, UR8 ;  /* 0x00000008ff067e24 */ /* 0x000fe2000f8e00ff */
[----:B------:R-:W-:Y:S01]  /*5390*/  UIMAD UR7, UR20, UR7, URZ ;  /* 0x00000007140772a4 */ /* 0x000fe2000f8e023f */
[----:B------:R-:W-:Y:S01]  /*53a0*/  IMAD R5, R8, c[0x0][0x1b4], R5 ;  /* 0x00006d0008057a24 */ /* 0x000fe200078e0205 */
[----:B------:R-:W-:Y:S01]  /*53b0*/  IADD3 R36, R68, 0xc0, RZ ;  /* 0x000000c044247810 */ /* 0x000fe20007ffe0ff */
[----:B------:R-:W-:Y:S01]  /*53c0*/  IMAD.U32 R7, RZ, RZ, UR5 ;  /* 0x00000005ff077e24 */ /* 0x000fe2000f8e00ff */
[----:B------:R-:W-:Y:S01]  /*53d0*/  SHF.R.U32.HI R148, RZ, 0x3, R149 ;  /* 0x00000003ff947819 */ /* 0x000fe20000011695 */
[----:B------:R-:W-:Y:S01]  /*53e0*/  IMAD.IADD R3, R66, 0x1, -R3 ;  /* 0x0000000142037824 */ /* 0x000fe200078e0a03 */
[----:B------:R-:W-:Y:S01]  /*53f0*/  ISETP.GE.AND P4, PT, R68, c[0x0][0x198], PT ;  /* 0x0000660044007a0c */ /* 0x000fe20003f86270 */
[----:B------:R-:W-:Y:S01]  /*5400*/  IMAD.WIDE.U32 R8, R8, c[0x0][0x1b0], R6 ;  /* 0x00006c0008087a25 */ /* 0x000fe200078e0006 */
[----:B------:R-:W-:-:S02]  /*5410*/  SHF.R.S32.HI R7, RZ, 0x1f, R4 ;  /* 0x0000001fff077819 */ /* 0x000fc40000011404 */
[----:B------:R-:W-:Y:S01]  /*5420*/  SHF.R.S32.HI R58, RZ, 0x1f, R3 ;  /* 0x0000001fff3a7819 */ /* 0x000fe20000011403 */
[----:B------:R-:W-:Y:S01]  /*5430*/  IMAD.IADD R9, R9, 0x1, R5 ;  /* 0x0000000109097824 */ /* 0x000fe200078e0205 */
[----:B------:R-:W-:Y:S01]  /*5440*/  IADD3 R6, R56, UR15, RZ ;  /* 0x0000000f38067c10 */ /* 0x000fe2000fffe0ff */
[----:B------:R-:W-:Y:S01]  /*5450*/  IMAD R7, R7, c[0x0][0x1a8], RZ ;  /* 0x00006a0007077a24 */ /* 0x000fe200078e02ff */
[----:B------:R-:W-:Y:S01]  /*5460*/  LEA.HI R58, R58, R3, RZ, 0x3 ;  /* 0x000000033a3a7211 */ /* 0x000fe200078f18ff */
[----:B------:R-:W-:Y:S01]  /*5470*/  IMAD.SHL.U32 R147, R147, 0x8, RZ ;  /* 0x0000000893937824 */ /* 0x000fe200078e00ff */
[----:B------:R-:W-:Y:S01]  /*5480*/  ISETP.GE.AND P6, PT, R6, UR7, PT ;  /* 0x0000000706007c0c */ /* 0x000fe2000bfc6270 */
[----:B------:R-:W-:Y:S01]  /*5490*/  IMAD R7, R4, c[0x0][0x1ac], R7 ;  /* 0x00006b0004077a24 */ /* 0x000fe200078e0207 */
[----:B------:R-:W-:Y:S01]  /*54a0*/  LOP3.LUT R0, R58, 0xfffffff8, RZ, 0xc0, !PT ;  /* 0xfffffff83a007812 */ /* 0x000fe200078ec0ff */
[----:B------:R-:W-:Y:S01]  /*54b0*/  IMAD.WIDE.U32 R4, R4, c[0x0][0x1a8], R8 ;  /* 0x00006a0004047a25 */ /* 0x000fe200078e0008 */
[----:B------:R-:W-:-:S02]  /*54c0*/  ISETP.GE.AND P3, PT, R38, c[0x0][0x198], PT ;  /* 0x0000660026007a0c */ /* 0x000fc40003f66270 */
[----:B------:R-:W-:Y:S01]  /*54d0*/  ISETP.GE.AND P5, PT, R36, c[0x0][0x198], PT ;  /* 0x0000660024007a0c */ /* 0x000fe20003fa6270 */
[----:B------:R-:W-:Y:S01]  /*54e0*/  IMAD.IADD R5, R5, 0x1, R7 ;  /* 0x0000000105057824 */ /* 0x000fe200078e0207 */
[C---:B------:R-:W-:Y:S01]  /*54f0*/  LEA R14, P0, R4.reuse, c[0x0][0x160], 0x1 ;  /* 0x00005800040e7a11 */ /* 0x040fe200078008ff */
[----:B------:R-:W-:Y:S01]  /*5500*/  IMAD.IADD R0, R3, 0x1, -R0 ;  /* 0x0000000103007824 */ /* 0x000fe200078e0a00 */
[----:B------:R-:W-:Y:S02]  /*5510*/  LOP3.LUT R3, R149, 0x38, R68, 0xf8, !PT ;  /* 0x0000003895037812 */ /* 0x000fe400078ef844 */
[----:B------:R-:W-:Y:S01]  /*5520*/  LEA.HI.X R5, R4, c[0x0][0x164], R5, 0x1, P0 ;  /* 0x0000590004057a11 */ /* 0x000fe200000f0c05 */
[----:B------:R1:W3:Y:S01]  /*5530*/  SHFL.IDX PT, R12, R14, RZ, 0x181f ;  /* 0x00181fff0e0c7589 */ /* 0x0002e200000e0000 */
[----:B------:R-:W-:Y:S02]  /*5540*/  ISETP.GE.AND P0, PT, R37, c[0x0][0x198], PT ;  /* 0x0000660025007a0c */ /* 0x000fe40003f06270 */
[----:B------:R-:W-:Y:S01]  /*5550*/  LOP3.LUT R4, R3, R148, RZ, 0x3c, !PT ;  /* 0x0000009403047212 */ /* 0x000fe200078e3cff */
[----:B------:R-:W-:Y:S01]  /*5560*/  IMAD.MOV.U32 R3, RZ, RZ, 0x20 ;  /* 0x00000020ff037424 */ /* 0x000fe200078e00ff */
[----:B------:R-:W-:Y:S01]  /*5570*/  LOP3.LUT R147, R147, 0xfffffe00, RZ, 0xc0, !PT ;  /* 0xfffffe0093937812 */ /* 0x000fe200078ec0ff */
[----:B------:R1:W4:Y:S01]  /*5580*/  SHFL.IDX PT, R13, R5, RZ, 0x181f ;  /* 0x00181fff050d7589 */ /* 0x00032200000e0000 */
[----:B------:R-:W-:-:S03]  /*5590*/  P2R R11, PR, RZ, 0x40 ;  /* 0x00000040ff0b7803 */ /* 0x000fc60000000000 */
        /* <DEDUP_REMOVED lines=9> */
[----:B------:R-:W-:Y:S01]  /*5630*/  IMAD.WIDE R16, R68, 0x2, R12 ;  /* 0x0000000244107825 */ /* 0x000fe200078e020c */
        /* <DEDUP_REMOVED lines=17> */
.L_x_673:
[----:B-1-34-:R-:W-:Y:S05]  /*5750*/  BSYNC B0 ;  /* 0x0000000000007941 */ /* 0x01afea0003800000 */
.L_x_672:
        /* <DEDUP_REMOVED lines=26> */
.L_x_675:
[----:B------:R-:W-:Y:S05]  /*5900*/  BSYNC B0 ;  /* 0x0000000000007941 */ /* 0x000fea0003800000 */
.L_x_674:
[----:B------:R-:W-:Y:S01]  /*5910*/  IADD3 R4, R6, 0x40, RZ ;  /* 0x0000004006047810 */ /* 0x000fe20007ffe0ff */
[----:B--2---:R2:W4:Y:S01]  /*5920*/  SHFL.IDX PT, R17, R5, 0x2, 0x181f ;  /* 0x00581f0005117f89 */ /* 0x00452200000e0000 */
[----:B------:R-:W-:Y:S02]  /*5930*/  BSSY B0, `(.L_x_676) ;  /* 0x0000018000007945 */ /* 0x000fe40003800000 */
[----:B------:R-:W-:Y:S01]  /*5940*/  ISETP.GE.AND P1, PT, R4, UR7, PT ;  /* 0x0000000704007c0c */ /* 0x000fe2000bf26270 */
[----:B------:R2:W1:Y:S03]  /*5950*/  SHFL.IDX PT, R16, R14, 0x2, 0x181f ;  /* 0x00581f000e107f89 */ /* 0x00046600000e0000 */
[----:B------:R-:W-:-:S09]  /*5960*/  P2R R4, PR, RZ, 0x2 ;  /* 0x00000002ff047803 */ /* 0x000fd20000000000 */
[----:B------:R-:W-:Y:S05]  /*5970*/  @P1 BRA `(.L_x_677) ;  /* 0x0000013000001947 */ /* 0x000fea0003800000 */
[----:B------:R-:W-:Y:S01]  /*5980*/  SHF.R.S32.HI R13, RZ, 0x1f, R38 ;  /* 0x0000001fff0d7819 */ /* 0x000fe20000011426 */
[----:B---3--:R-:W-:Y:S01]  /*5990*/  IMAD.SHL.U32 R12, R39, 0x2, RZ ;  /* 0x00000002270c7824 */ /* 0x008fe200078e00ff */
[----:B------:R-:W-:Y:S01]  /*59a0*/  SHF.R.S32.HI R8, RZ, 0x1f, R37 ;  /* 0x0000001fff087819 */ /* 0x000fe20000011425 */
[----:B-1--4-:R-:W-:Y:S01]  /*59b0*/  IMAD.WIDE R18, R68, 0x2, R16 ;  /* 0x0000000244127825 */ /* 0x012fe200078e0210 */
        /* <DEDUP_REMOVED lines=15> */
.L_x_677:
[----:B------:R-:W-:Y:S05]  /*5ab0*/  BSYNC B0 ;  /* 0x0000000000007941 */ /* 0x000fea0003800000 */
.L_x_676:
[----:B------:R-:W-:Y:S01]  /*5ac0*/  IADD3 R8, R6, 0x60, RZ ;  /* 0x0000006006087810 */ /* 0x000fe20007ffe0ff */
[----:B-1-3--:R-:W-:Y:S01]  /*5ad0*/  SHFL.IDX PT, R12, R14, 0x3, 0x181f ;  /* 0x00781f000e0c7f89 */ /* 0x00afe200000e0000 */
[----:B------:R-:W-:Y:S01]  /*5ae0*/  IMAD.MOV.U32 R215, RZ, RZ, c[0x0][0x2b8] ;  /* 0x0000ae00ffd77624 */ /* 0x000fe200078e00ff */
[----:B------:R-:W-:Y:S01]  /*5af0*/  LOP3.LUT R7, R7, 0xfffffffe, RZ, 0xc0, !PT ;  /* 0xfffffffe07077812 */ /* 0x000fe200078ec0ff */
[----:B------:R-:W-:Y:S01]  /*5b00*/  USHF.R.S32.HI UR6, URZ, 0x1f, UR17 ;  /* 0x0000001f3f067899 */ /* 0x000fe20008011411 */
[----:B------:R-:W-:Y:S01]  /*5b10*/  ISETP.GE.AND P6, PT, R8, UR7, PT ;  /* 0x0000000708007c0c */ /* 0x000fe2000bfc6270 */
[----:B------:R1:W3:Y:S01]  /*5b20*/  SHFL.IDX PT, R13, R5, 0x3, 0x181f ;  /* 0x00781f00050d7f89 */ /* 0x0002e200000e0000 */
[----:B------:R-:W-:Y:S01]  /*5b30*/  ISETP.NE.AND P1, PT, R215, 0x1, PT ;  /* 0x00000001d700780c */ /* 0x000fe20003f25270 */
[----:B------:R-:W-:Y:S01]  /*5b40*/  ULDC.64 UR4, c[0x0][0x2b0] ;  /* 0x0000ac0000047ab9 */ /* 0x000fe20000000a00 */
[----:B------:R-:W-:Y:S01]  /*5b50*/  IMAD.MOV.U32 R217, RZ, RZ, RZ ;  /* 0x000000ffffd97224 */ /* 0x000fe200078e00ff */
[----:B------:R-:W-:-:S02]  /*5b60*/  UIMAD UR6, UR6, UR4, URZ ;  /* 0x00000004060672a4 */ /* 0x000fc4000f8e023f */
[----:B------:R-:W-:Y:S02]  /*5b70*/  UIMAD.WIDE.U32 UR8, UR17, UR4, URZ ;  /* 0x00000004110872a5 */ /* 0x000fe4000f8e003f */
[----:B------:R-:W-:-:S03]  /*5b80*/  UIMAD UR6, UR17, UR5, UR6 ;  /* 0x00000005110672a4 */ /* 0x000fc6000f8e0206 */
[----:B------:R-:W-:Y:S01]  /*5b90*/  ULDC.64 UR4, c[0x0][0x1e8] ;  /* 0x00007a0000047ab9 */ /* 0x000fe20000000a00 */
[----:B----4-:R-:W-:Y:S01]  /*5ba0*/  @!P6 SHF.R.S32.HI R17, RZ, 0x1f, R38 ;  /* 0x0000001fff11e819 */ /* 0x010fe20000011426 */
[----:B------:R-:W-:Y:S01]  /*5bb0*/  @!P6 IMAD.SHL.U32 R8, R39, 0x2, RZ ;  /* 0x000000022708e824 */ /* 0x000fe200078e00ff */
[----:B------:R-:W-:Y:S01]  /*5bc0*/  @!P6 SHF.R.S32.HI R10, RZ, 0x1f, R37 ;  /* 0x0000001fff0ae819 */ /* 0x000fe20000011425 */
[----:B------:R-:W-:Y:S01]  /*5bd0*/  UIADD3 UR6, UR9, UR6, URZ ;  /* 0x0000000609067290 */ /* 0x000fe2000fffe03f */
[----:B------:R-:W-:Y:S02]  /*5be0*/  @!P6 LEA.HI R17, R17, R38, RZ, 0x3 ;  /* 0x000000261111e211 */ /* 0x000fe400078f18ff */
[----:B------:R-:W-:Y:S02]  /*5bf0*/  @!P6 LEA.HI R15, R10, R37, RZ, 0x3 ;  /* 0x000000250a0fe211 */ /* 0x000fe400078f18ff */
[----:B------:R-:W-:Y:S02]  /*5c00*/  @!P6 LOP3.LUT R17, R17, 0xfffffff8, RZ, 0xc0, !PT ;  /* 0xfffffff81111e812 */ /* 0x000fe400078ec0ff */
[----:B------:R-:W-:Y:S01]  /*5c10*/  @!P6 LOP3.LUT R15, R15, 0xfffffff8, RZ, 0xc0, !PT ;  /* 0xfffffff80f0fe812 */ /* 0x000fe200078ec0ff */
[----:B-12---:R-:W-:Y:S01]  /*5c20*/  IMAD.U32 R5, RZ, RZ, UR10 ;  /* 0x0000000aff057e24 */ /* 0x006fe2000f8e00ff */
[----:B------:R-:W-:Y:S01]  /*5c30*/  @P1 LOP3.LUT R7, R7, 0x1, RZ, 0xfc, !PT ;  /* 0x0000000107071812 */ /* 0x000fe200078efcff */
[----:B---3--:R-:W-:-:S04]  /*5c40*/  @!P6 IMAD.WIDE R18, R68, 0x2, R12 ;  /* 0x000000024412e825 */ /* 0x008fc800078e020c */
[----:B------:R-:W-:Y:S01]  /*5c50*/  IMAD R218, R5, 0x20, R216 ;  /* 0x0000002005da7824 */ /* 0x000fe200078e02d8 */
[----:B------:R-:W-:Y:S01]  /*5c60*/  @!P6 SHF.R.S32.HI R5, RZ, 0x1f, R36 ;  /* 0x0000001fff05e819 */ /* 0x000fe20000011424 */
[--C-:B------:R-:W-:Y:S01]  /*5c70*/  @!P6 IMAD.WIDE R16, R17, 0x2, R12.reuse ;  /* 0x000000021110e825 */ /* 0x100fe200078e020c */
[----:B------:R-:W-:Y:S01]  /*5c80*/  @!PT LDS RZ, [RZ] ;  /* 0x00000000fffff984 */ /* 0x000fe20000000800 */
[----:B------:R1:W-:Y:S02]  /*5c90*/  @!P6 LDGSTS.E.BYPASS.LTC128B.128 [R8+0x13080], [R18.64], !P4 ;  /* 0x130800001208efae */ /* 0x0003e4000e101d58 */
[----:B------:R-:W-:Y:S01]  /*5ca0*/  @!P6 LEA.HI R5, R5, R36, RZ, 0x3 ;  /* 0x000000240505e211 */ /* 0x000fe200078f18ff */
[----:B------:R-:W-:Y:S01]  /*5cb0*/  @!P6 IMAD.WIDE R14, R15, 0x2, R12 ;  /* 0x000000020f0ee825 */ /* 0x000fe200078e020c */
[----:B------:R-:W-:Y:S01]  /*5cc0*/  IADD3 R218, R218, -0x20, RZ ;  /* 0xffffffe0dada7810 */ /* 0x000fe20007ffe0ff */
[----:B------:R1:W-:Y:S01]  /*5cd0*/  @!P6 LDGSTS.E.BYPASS.LTC128B.128 [R8+0x17080], [R16.64], !P3 ;  /* 0x170800001008efae */ /* 0x0003e2000d901d58 */
[----:B------:R-:W-:-:S03]  /*5ce0*/  @!P6 LOP3.LUT R7, R5, 0xfffffff8, RZ, 0xc0, !PT ;  /* 0xfffffff80507e812 */ /* 0x000fc600078ec0ff */
[----:B------:R2:W-:Y:S01]  /*5cf0*/  @!P6 LDGSTS.E.BYPASS.LTC128B.128 [R8+0x1b080], [R14.64], !P0 ;  /* 0x1b0800000e08efae */ /* 0x0005e2000c101d58 */
[C---:B------:R-:W-:Y:S01]  /*5d00*/  ISETP.GE.AND P0, PT, R218.reuse, UR11, PT ;  /* 0x0000000bda007c0c */ /* 0x040fe2000bf06270 */
[----:B------:R-:W-:Y:S01]  /*5d10*/  @!P6 IMAD.WIDE R12, R7, 0x2, R12 ;  /* 0x00000002070ce825 */ /* 0x000fe200078e020c */
[----:B------:R-:W-:Y:S02]  /*5d20*/  IADD3 R218, R218, UR16, RZ ;  /* 0x00000010dada7c10 */ /* 0x000fe4000fffe0ff */
[----:B------:R-:W-:Y:S02]  /*5d30*/  ISETP.GT.OR P0, PT, R216, 0x1f, P0 ;  /* 0x0000001fd800780c */ /* 0x000fe40000704670 */
[----:B------:R3:W-:Y:S01]  /*5d40*/  @!P6 LDGSTS.E.BYPASS.LTC128B.128 [R8+0x1f080], [R12.64], !P5 ;  /* 0x1f0800000c08efae */ /* 0x0007e2000e901d58 */
[----:B------:R-:W-:-:S03]  /*5d50*/  @P1 IMAD.HI.U32 R10, R218, c[0x0][0x2bc], RZ ;  /* 0x0000af00da0a1a27 */ /* 0x000fc600078e00ff */
[----:B------:R-:W0:Y:S01]  /*5d60*/  LDGDEPBAR ;  /* 0x00000000000079af */ /* 0x000e220000000000 */
[----:B------:R-:W-:Y:S01]  /*5d70*/  IMAD.MOV.U32 R5, RZ, RZ, R218 ;  /* 0x000000ffff057224 */ /* 0x000fe200078e00da */
[----:B------:R-:W-:-:S05]  /*5d80*/  @P1 SHF.R.U32.HI R5, RZ, c[0x0][0x2c0], R10 ;  /* 0x0000b000ff051a19 */ /* 0x000fca000001160a */
[----:B------:R-:W-:-:S04]  /*5d90*/  @!P0 IADD3 R10, P1, R5, UR8, RZ ;  /* 0x00000008050a8c10 */ /* 0x000fc8000ff3e0ff */
[----:B------:R-:W-:Y:S02]  /*5da0*/  @!P0 LEA.HI.X.SX32 R7, R5, UR6, 0x1, P1 ;  /* 0x0000000605078c11 */ /* 0x000fe400088f0eff */
[----:B--2---:R-:W-:-:S04]  /*5db0*/  @!P0 LEA R14, P1, R10, c[0x0][0x2a0], 0x2 ;  /* 0x0000a8000a0e8a11 */ /* 0x004fc800078210ff */
[----:B------:R-:W-:Y:S01]  /*5dc0*/  @!P0 LEA.HI.X R15, R10, c[0x0][0x2a4], R7, 0x2, P1 ;  /* 0x0000a9000a0f8a11 */ /* 0x000fe200008f1407 */
        /* <DEDUP_REMOVED lines=9> */
[----:B------:R-:W-:Y:S01]  /*5e60*/  ULEA UR22, UR10, 0xffffffe0, 0x5 ;  /* 0xffffffe00a167891 */ /* 0x000fe2000f8e283f */
[----:B---3--:R-:W-:Y:S01]  /*5e70*/  IMAD.WIDE.U32 R12, R218, c[0x0][0x1e0], RZ ;  /* 0x00007800da0c7a25 */ /* 0x008fe200078e00ff */
[----:B------:R-:W-:Y:S01]  /*5e80*/  SHF.R.S32.HI R60, RZ, 0x1f, R218 ;  /* 0x0000001fff3c7819 */ /* 0x000fe200000114da */
[----:B------:R-:W-:Y:S01]  /*5e90*/  UIADD3 UR17, UR19, UR17, URZ ;  /* 0x0000001113117290 */ /* 0x000fe2000fffe03f */
[----:B------:R-:W-:Y:S01]  /*5ea0*/  ISETP.GE.AND P3, PT, R37, c[0x0][0x1d4], PT ;  /* 0x0000750025007a0c */ /* 0x000fe20003f66270 */
[----:B------:R-:W-:Y:S01]  /*5eb0*/  UIADD3 UR22, UR11, -UR22, URZ ;  /* 0x800000160b167290 */ /* 0x000fe2000fffe03f */
[----:B------:R-:W-:Y:S01]  /*5ec0*/  ISETP.GE.AND P2, PT, R36, c[0x0][0x1d4], PT ;  /* 0x0000750024007a0c */ /* 0x000fe20003f46270 */
[----:B------:R-:W-:Y:S01]  /*5ed0*/  IMAD R5, R60, c[0x0][0x1e0], RZ ;  /* 0x000078003c057a24 */ /* 0x000fe200078e02ff */
[----:B------:R-:W-:Y:S01]  /*5ee0*/  ULDC.64 UR4, c[0x0][0x210] ;  /* 0x0000840000047ab9 */ /* 0x000fe20000000a00 */
[----:B------:R-:W-:Y:S01]  /*5ef0*/  LEA.HI R71, R69, R66, RZ, 0x5 ;  /* 0x0000004245477211 */ /* 0x000fe200078f28ff */
[----:B------:R-:W-:Y:S01]  /*5f00*/  UIMAD UR12, UR12, UR4, URZ ;  /* 0x000000040c0c72a4 */ /* 0x000fe2000f8e023f */
[----:B------:R-:W-:Y:S01]  /*5f10*/  IMAD R5, R218, c[0x0][0x1e4], R5 ;  /* 0x00007900da057a24 */ /* 0x000fe200078e0205 */
[----:B------:R-:W-:Y:S01]  /*5f20*/  IADD3 R10, -R56, UR22, RZ ;  /* 0x00000016380a7c10 */ /* 0x000fe2000fffe1ff */
[----:B------:R-:W-:Y:S01]  /*5f30*/  UIMAD.WIDE.U32 UR26, UR13, UR4, URZ ;  /* 0x000000040d1a72a5 */ /* 0x000fe2000f8e003f */
[----:B------:R-:W-:Y:S01]  /*5f40*/  SHF.R.S32.HI R70, RZ, 0x5, R71 ;  /* 0x00000005ff467819 */ /* 0x000fe20000011447 */
[----:B------:R-:W-:Y:S01]  /*5f50*/  IMAD.IADD R13, R13, 0x1, R5 ;  /* 0x000000010d0d7824 */ /* 0x000fe200078e0205 */
[----:B------:R-:W-:Y:S01]  /*5f60*/  UIMAD UR12, UR13, UR5, UR12 ;  /* 0x000000050d0c72a4 */ /* 0x000fe2000f8e020c */
[----:B------:R-:W-:-:S03]  /*5f70*/  IMAD.U32 R5, RZ, RZ, UR13 ;  /* 0x0000000dff057e24 */ /* 0x000fc6000f8e00ff */
[----:B------:R-:W-:Y:S01]  /*5f80*/  UIADD3 UR12, UR27, UR12, URZ ;  /* 0x0000000c1b0c7290 */ /* 0x000fe2000fffe03f */
[----:B--2---:R-:W-:Y:S01]  /*5f90*/  SHF.R.S32.HI R59, RZ, 0x1f, R217 ;  /* 0x0000001fff3b7819 */ /* 0x004fe200000114d9 */
[----:B------:R-:W-:-:S04]  /*5fa0*/  IMAD.WIDE.U32 R12, R217, c[0x0][0x1f0], R12 ;  /* 0x00007c00d90c7a25 */ /* 0x000fc800078e000c */
[----:B-1----:R-:W-:Y:S02]  /*5fb0*/  IMAD R8, R59, c[0x0][0x1f0], RZ ;  /* 0x00007c003b087a24 */ /* 0x002fe400078e02ff */
[----:B------:R-:W-:Y:S02]  /*5fc0*/  IMAD R5, R5, c[0x0][0x1e8], R12 ;  /* 0x00007a0005057a24 */ /* 0x000fe400078e020c */
[----:B------:R-:W-:Y:S01]  /*5fd0*/  IMAD R7, R217, c[0x0][0x1f4], R8 ;  /* 0x00007d00d9077a24 */ /* 0x000fe200078e0208 */
[----:B------:R-:W-:Y:S02]  /*5fe0*/  IADD3 R8, P0, R12, UR18, RZ ;  /* 0x000000120c087c10 */ /* 0x000fe4000ff1e0ff */
[----:B------:R-:W-:Y:S01]  /*5ff0*/  LEA R14, R5, c[0x0][0x1c8], 0x1 ;  /* 0x00007200050e7a11 */ /* 0x000fe200078e08ff */
[----:B------:R-:W-:Y:S01]  /*6000*/  IMAD.IADD R7, R13, 0x1, R7 ;  /* 0x000000010d077824 */ /* 0x000fe200078e0207 */
[----:B------:R-:W-:-:S03]  /*6010*/  LEA RZ, P1, R8, c[0x0][0x1c8], 0x1 ;  /* 0x0000720008ff7a11 */ /* 0x000fc600078208ff */
[----:B------:R-:W-:Y:S01]  /*6020*/  SHFL.IDX PT, R12, R14, RZ, 0x181f ;  /* 0x00181fff0e0c7589 */ /* 0x000fe200000e0000 */
[----:B------:R-:W-:Y:S02]  /*6030*/  IADD3.X R7, R7, UR17, RZ, P0, !PT ;  /* 0x0000001107077c10 */ /* 0x000fe400087fe4ff */
[----:B------:R-:W-:Y:S02]  /*6040*/  ISETP.GE.AND P0, PT, R10, 0x1, PT ;  /* 0x000000010a00780c */ /* 0x000fe40003f06270 */
[----:B------:R-:W-:Y:S02]  /*6050*/  LEA.HI.X R13, R8, c[0x0][0x1cc], R7, 0x1, P1 ;  /* 0x00007300080d7a11 */ /* 0x000fe400008f0c07 */
[----:B------:R-:W-:-:S04]  /*6060*/  ISETP.GT.AND P1, PT, R216, 0x1f, PT ;  /* 0x0000001fd800780c */ /* 0x000fc80003f24270 */
[----:B------:R-:W1:Y:S05]  /*6070*/  SHFL.IDX PT, R13, R13, RZ, 0x181f ;  /* 0x00181fff0d0d7589 */ /* 0x000e6a00000e0000 */
[----:B------:R-:W-:Y:S02]  /*6080*/  @P0 SHF.R.S32.HI R7, RZ, 0x1f, R38 ;  /* 0x0000001fff070819 */ /* 0x000fe40000011426 */
[----:B------:R-:W-:Y:S02]  /*6090*/  @P0 SHF.R.S32.HI R10, RZ, 0x1f, R37 ;  /* 0x0000001fff0a0819 */ /* 0x000fe40000011425 */
[----:B------:R-:W-:Y:S02]  /*60a0*/  @P0 SHF.R.S32.HI R5, RZ, 0x1f, R36 ;  /* 0x0000001fff050819 */ /* 0x000fe40000011424 */
[----:B------:R-:W-:-:S02]  /*60b0*/  @P0 LEA.HI R8, R7, R38, RZ, 0x3 ;  /* 0x0000002607080211 */ /* 0x000fc400078f18ff */
[----:B------:R-:W-:Y:S01]  /*60c0*/  @P0 LEA.HI R7, R10, R37, RZ, 0x3 ;  /* 0x000000250a070211 */ /* 0x000fe200078f18ff */
[----:B------:R-:W-:Y:S01]  /*60d0*/  @P0 IMAD.SHL.U32 R10, R39, 0x2, RZ ;  /* 0x00000002270a0824 */ /* 0x000fe200078e00ff */
        /* <DEDUP_REMOVED lines=18> */
.L_x_678:
[----:B------:R-:W-:Y:S01]  /*6200*/  ULDC.U8 UR4, c[0x0][0x298] ;  /* 0x0000a60000047ab9 */ /* 0x000fe20000000000 */
[----:B------:R-:W-:Y:S01]  /*6210*/  SHF.R.S32.HI R8, RZ, 0x1f, R67 ;  /* 0x0000001fff087819 */ /* 0x000fe20000011443 */
[----:B-1----:R-:W-:Y:S01]  /*6220*/  IMAD.WIDE.U32 R16, R67, c[0x0][0x280], RZ ;  /* 0x0000a00043107a25 */ /* 0x002fe200078e00ff */
[----:B------:R-:W-:Y:S01]  /*6230*/  ISETP.NE.AND P0, PT, RZ, UR4, PT ;  /* 0x00000004ff007c0c */ /* 0x000fe2000bf05270 */
[----:B------:R-:W-:Y:S01]  /*6240*/  BSSY B2, `(.L_x_679) ;  /* 0x00009a0000027945 */ /* 0x000fe20003800000 */
[----:B------:R-:W-:Y:S01]  /*6250*/  LEA R5, R57, R6, 0x5 ;  /* 0x0000000639057211 */ /* 0x000fe200078e28ff */
[C---:B------:R-:W-:Y:S01]  /*6260*/  IMAD R10, R8.reuse, c[0x0][0x280], RZ ;  /* 0x0000a000080a7a24 */ /* 0x040fe200078e02ff */
        /* <DEDUP_REMOVED lines=9> */
[----:B------:R-:W-:Y:S01]  /*6300*/  IMAD.MOV.U32 R14, RZ, RZ, R12 ;  /* 0x000000ffff0e7224 */ /* 0x000fe200078e000c */
        /* <DEDUP_REMOVED lines=9> */
[----:B------:R-:W-:-:S02]  /*63a0*/  CS2R R132, SRZ ;  /* 0x0000000000847805 */ /* 0x000fc4000001ff00 */
[----:B------:R-:W-:Y:S01]  /*63b0*/  @P0 IMAD.HI.U32 R6, R5, c[0x0][0x2c8], RZ ;  /* 0x0000b20005060a27 */ /* 0x000fe200078e00ff */
[----:B------:R-:W-:-:S13]  /*63c0*/  PLOP3.LUT P0, PT, PT, PT, UP2, 0x80, 0x0 ;  /* 0x000000000000781c */ /* 0x000fda0003f0f028 */
[----:B------:R-:W-:Y:S01]  /*63d0*/  @P0 SHF.R.U32.HI R5, RZ, c[0x0][0x2cc], R6 ;  /* 0x0000b300ff050a19 */ /* 0x000fe20000011606 */
[----:B------:R-:W-:Y:S02]  /*63e0*/  IMAD.MOV.U32 R6, RZ, RZ, R16 ;  /* 0x000000ffff067224 */ /* 0x000fe400078e0010 */
[----:B------:R-:W-:Y:S01]  /*63f0*/  IMAD.SHL.U32 R16, R57, 0x4, RZ ;  /* 0x0000000439107824 */ /* 0x000fe200078e00ff */
[----:B------:R-:W-:Y:S01]  /*6400*/  SHF.R.S32.HI R8, RZ, 0x1f, R5 ;  /* 0x0000001fff087819 */ /* 0x000fe20000011405 */
[----:B------:R-:W-:-:S04]  /*6410*/  IMAD.WIDE.U32 R6, R5, c[0x0][0x280], R6 ;  /* 0x0000a00005067a25 */ /* 0x000fc800078e0006 */
[C---:B------:R-:W-:Y:S02]  /*6420*/  IMAD R10, R8.reuse, c[0x0][0x280], RZ ;  /* 0x0000a000080a7a24 */ /* 0x040fe400078e02ff */
[----:B------:R-:W-:Y:S02]  /*6430*/  IMAD R8, R8, c[0x0][0x290], RZ ;  /* 0x0000a40008087a24 */ /* 0x000fe400078e02ff */
[C---:B------:R-:W-:Y:S02]  /*6440*/  IMAD R10, R5.reuse, c[0x0][0x284], R10 ;  /* 0x0000a100050a7a24 */ /* 0x040fe400078e020a */
[----:B------:R-:W-:-:S03]  /*6450*/  IMAD.WIDE.U32 R14, R5, c[0x0][0x290], R14 ;  /* 0x0000a400050e7a25 */ /* 0x000fc600078e000e */
[----:B------:R-:W-:Y:S01]  /*6460*/  IADD3 R13, R7, R10, RZ ;  /* 0x0000000a070d7210 */ /* 0x000fe20007ffe0ff */
[----:B------:R-:W-:Y:S01]  /*6470*/  IMAD R5, R5, c[0x0][0x294], R8 ;  /* 0x0000a50005057a24 */ /* 0x000fe200078e0208 */
[----:B------:R-:W-:-:S04]  /*6480*/  LEA R10, P0, R6, c[0x0][0x270], 0x1 ;  /* 0x00009c00060a7a11 */ /* 0x000fc800078008ff */
[----:B------:R-:W-:Y:S01]  /*6490*/  LEA.HI.X R13, R6, c[0x0][0x274], R13, 0x1, P0 ;  /* 0x00009d00060d7a11 */ /* 0x000fe200000f0c0d */
[----:B------:R1:W2:Y:S01]  /*64a0*/  SHFL.IDX PT, R18, R10, RZ, 0x181f ;  /* 0x00181fff0a127589 */ /* 0x0002a200000e0000 */
[----:B------:R-:W-:Y:S02]  /*64b0*/  IADD3 R5, R15, R5, RZ ;  /* 0x000000050f057210 */ /* 0x000fe40007ffe0ff */
[C---:B------:R-:W-:Y:S01]  /*64c0*/  LEA R8, P0, R14.reuse, c[0x0][0x288], 0x1 ;  /* 0x0000a2000e087a11 */ /* 0x040fe200078008ff */
[----:B------:R1:W3:Y:S03]  /*64d0*/  SHFL.IDX PT, R19, R13, RZ, 0x181f ;  /* 0x00181fff0d137589 */ /* 0x0002e600000e0000 */
[----:B------:R-:W-:Y:S02]  /*64e0*/  LEA.HI.X R12, R14, c[0x0][0x28c], R5, 0x1, P0 ;  /* 0x0000a3000e0c7a11 */ /* 0x000fe400000f0c05 */
[----:B------:R-:W-:Y:S01]  /*64f0*/  ISETP.NE.AND P0, PT, R11, RZ, PT ;  /* 0x000000ff0b00720c */ /* 0x000fe20003f05270 */
[----:B------:R1:W4:Y:S04]  /*6500*/  SHFL.IDX PT, R14, R8, RZ, 0x181f ;  /* 0x00181fff080e7589 */ /* 0x00032800000e0000 */
[----:B------:R1:W1:Y:S08]  /*6510*/  SHFL.IDX PT, R15, R12, RZ, 0x181f ;  /* 0x00181fff0c0f7589 */ /* 0x00027000000e0000 */
        /* <DEDUP_REMOVED lines=41> */
.L_x_682:
[----:B------:R-:W-:Y:S05]  /*67b0*/  BSYNC B0 ;  /* 0x0000000000007941 */ /* 0x000fea0003800000 */
.L_x_681:
        /* <DEDUP_REMOVED lines=86> */
.L_x_684:
[----:B------:R-:W-:Y:S05]  /*6d20*/  BSYNC B0 ;  /* 0x0000000000007941 */ /* 0x000fea0003800000 */
.L_x_683:
        /* <DEDUP_REMOVED lines=88> */
.L_x_686:
[----:B----4-:R-:W-:Y:S05]  /*72b0*/  BSYNC B0 ;  /* 0x0000000000007941 */ /* 0x010fea0003800000 */
.L_x_685:
        /* <DEDUP_REMOVED lines=85> */
.L_x_688:
[----:B----4-:R-:W-:Y:S05]  /*7810*/  BSYNC B0 ;  /* 0x0000000000007941 */ /* 0x010fea0003800000 */
.L_x_687:
        /* <DEDUP_REMOVED lines=89> */
.L_x_692:
[----:B------:R-:W-:Y:S05]  /*7db0*/  BSYNC B0 ;  /* 0x0000000000007941 */ /* 0x000fea0003800000 */
.L_x_691:
        /* <DEDUP_REMOVED lines=50> */
.L_x_694:
[----:B------:R-:W-:Y:S05]  /*80e0*/  BSYNC B0 ;  /* 0x0000000000007941 */ /* 0x000fea0003800000 */
.L_x_693:
        /* <DEDUP_REMOVED lines=50> */
.L_x_696:
[----:B------:R-:W-:Y:S05]  /*8410*/  BSYNC B0 ;  /* 0x0000000000007941 */ /* 0x000fea0003800000 */
.L_x_695:
        /* <DEDUP_REMOVED lines=49> */
.L_x_690:
[----:B------:R-:W-:Y:S05]  /*8730*/  BSYNC B1 ;  /* 0x0000000000017941 */ /* 0x000fea0003800000 */
.L_x_689:
        /* <DEDUP_REMOVED lines=53> */
.L_x_700:
[----:B------:R-:W-:Y:S05]  /*8a90*/  BSYNC B0 ;  /* 0x0000000000007941 */ /* 0x000fea0003800000 */
.L_x_699:
        /* <DEDUP_REMOVED lines=50> */
.L_x_702:
[----:B------:R-:W-:Y:S05]  /*8dc0*/  BSYNC B0 ;  /* 0x0000000000007941 */ /* 0x000fea0003800000 */
.L_x_701:
        /* <DEDUP_REMOVED lines=50> */
.L_x_704:
[----:B------:R-:W-:Y:S05]  /*90f0*/  BSYNC B0 ;  /* 0x0000000000007941 */ /* 0x000fea0003800000 */
.L_x_703:
        /* <DEDUP_REMOVED lines=27> */
[----:B------:R-:W-:Y:S01]  /*92b0*/  FFMA.FTZ R77, R77, R4, R76 ;  /* 0x000000044d4d7223 */ /* 0x000fe2000001004c */
[C---:B------:R-:W-:Y:S01]  /*92c0*/  SHF.L.U32 R7, R67.reuse, 0x10, RZ ;  /* 0x0000001043077819 */ /* 0x040fe200000006ff */
[----:B------:R-:W-:Y:S01]  /*92d0*/  FMUL.FTZ R5, R78, R55 ;  /* 0x000000374e057220 */ /* 0x000fe20000410000 */
[----:B------:R-:W-:Y:S01]  /*92e0*/  LOP3.LUT R76, R67, 0xffff0000, RZ, 0xc0, !PT ;  /* 0xffff0000434c7812 */ /* 0x000fe200078ec0ff */
[C---:B------:R-:W-:Y:S01]  /*92f0*/  IMAD.U32 R4, R64.reuse, 0x10000, RZ ;  /* 0x0001000040047824 */ /* 0x040fe200078e00ff */
[----:B------:R-:W-:Y:S01]  /*9300*/  LOP3.LUT R64, R64, 0xffff0000, RZ, 0xc0, !PT ;  /* 0xffff000040407812 */ /* 0x000fe200078ec0ff */
[----:B------:R-:W-:-:S02]  /*9310*/  FMUL.FTZ R78, R78, R65 ;  /* 0x000000414e4e7220 */ /* 0x000fc40000410000 */
        /* <DEDUP_REMOVED lines=15> */
.L_x_698:
[----:B------:R-:W-:Y:S05]  /*9410*/  BSYNC B1 ;  /* 0x0000000000017941 */ /* 0x000fea0003800000 */
.L_x_697:
        /* <DEDUP_REMOVED lines=16> */
[----:B------:R-:W-:Y:S01]  /*9520*/  LOP3.LUT R78, R53, 0xffff0000, RZ, 0xc0, !PT ;  /* 0xffff0000354e7812 */ /* 0x000fe200078ec0ff */
        /* <DEDUP_REMOVED lines=11> */
[-C--:B------:R-:W-:Y:S01]  /*95e0*/  FMUL.FTZ R55, R55, R7.reuse ;  /* 0x0000000737377220 */ /* 0x080fe20000410000 */
[----:B------:R-:W-:Y:S01]  /*95f0*/  LOP3.LUT R79, R5, 0xffff0000, RZ, 0xc0, !PT ;  /* 0xffff0000054f7812 */ /* 0x000fe200078ec0ff */
[----:B------:R-:W-:-:S02]  /*9600*/  FFMA.FTZ R53, R64, R7, -R53 ;  /* 0x0000000740357223 */ /* 0x000fc40000010835 */
[CC--:B------:R-:W-:Y:S02]  /*9610*/  FMUL.FTZ R5, R65.reuse, R51.reuse ;  /* 0x0000003341057220 */ /* 0x0c0fe40000410000 */
[----:B------:R-:W-:Y:S01]  /*9620*/  FFMA.FTZ R4, R64, R4, R55 ;  /* 0x0000000440047223 */ /* 0x000fe20000010037 */
[----:B------:R-:W-:Y:S01]  /*9630*/  SHF.L.U32 R55, R54, 0x10, RZ ;  /* 0x0000001036377819 */ /* 0x000fe200000006ff */
[C---:B------:R-:W-:Y:S01]  /*9640*/  IMAD.U32 R7, R52.reuse, 0x10000, RZ ;  /* 0x0001000034077824 */ /* 0x040fe200078e00ff */
[----:B------:R-:W-:Y:S01]  /*9650*/  LOP3.LUT R52, R52, 0xffff0000, RZ, 0xc0, !PT ;  /* 0xffff000034347812 */ /* 0x000fe200078ec0ff */
[-C--:B------:R-:W-:Y:S01]  /*9660*/  FMUL.FTZ R65, R65, R78.reuse ;  /* 0x0000004e41417220 */ /* 0x080fe20000410000 */
[----:B------:R-:W-:Y:S01]  /*9670*/  LOP3.LUT R54, R54, 0xffff0000, RZ, 0xc0, !PT ;  /* 0xffff000036367812 */ /* 0x000fe200078ec0ff */
[C---:B------:R-:W-:Y:S02]  /*9680*/  FFMA.FTZ R5, R6.reuse, R78, -R5 ;  /* 0x0000004e06057223 */ /* 0x040fe40000010805 */
[----:B------:R-:W-:-:S02]  /*9690*/  FFMA.FTZ R64, R6, R51, R65 ;  /* 0x0000003306407223 */ /* 0x000fc40000010041 */
[C---:B------:R-:W-:Y:S02]  /*96a0*/  FMUL.FTZ R6, R76.reuse, R7 ;  /* 0x000000074c067220 */ /* 0x040fe40000410000 */
[C---:B------:R-:W-:Y:S02]  /*96b0*/  FMUL.FTZ R51, R79.reuse, R52 ;  /* 0x000000344f337220 */ /* 0x040fe40000410000 */
[-C--:B------:R-:W-:Y:S02]  /*96c0*/  FMUL.FTZ R76, R76, R55.reuse ;  /* 0x000000374c4c7220 */ /* 0x080fe40000410000 */
[-C--:B------:R-:W-:Y:S02]  /*96d0*/  FMUL.FTZ R79, R79, R54.reuse ;  /* 0x000000364f4f7220 */ /* 0x080fe40000410000 */
[C---:B------:R-:W-:Y:S01]  /*96e0*/  FFMA.FTZ R55, R77.reuse, R55, -R6 ;  /* 0x000000374d377223 */ /* 0x040fe20000010806 */
        /* <DEDUP_REMOVED lines=8> */
.L_x_708:
[----:B------:R-:W-:Y:S05]  /*9770*/  BSYNC B0 ;  /* 0x0000000000007941 */ /* 0x000fea0003800000 */
.L_x_707:
        /* <DEDUP_REMOVED lines=28> */
[C---:B------:R-:W-:Y:S02]  /*9940*/  FMUL.FTZ R5, R53.reuse, R47 ;  /* 0x0000002f35057220 */ /* 0x040fe40000410000 */
        /* <DEDUP_REMOVED lines=8> */
[----:B------:R-:W-:Y:S02]  /*99d0*/  FMUL.FTZ R6, R55, R7 ;  /* 0x0000000737067220 */ /* 0x000fe40000410000 */
[----:B------:R-:W-:Y:S02]  /*99e0*/  FMUL.FTZ R47, R67, R48 ;  /* 0x00000030432f7220 */ /* 0x000fe40000410000 */
[-C--:B------:R-:W-:Y:S02]  /*99f0*/  FMUL.FTZ R55, R55, R51.reuse ;  /* 0x0000003337377220 */ /* 0x080fe40000410000 */
[-C--:B------:R-:W-:Y:S02]  /*9a00*/  FMUL.FTZ R67, R67, R50.reuse ;  /* 0x0000003243437220 */ /* 0x080fe40000410000 */
        /* <DEDUP_REMOVED lines=9> */
.L_x_710:
[----:B------:R-:W-:Y:S05]  /*9aa0*/  BSYNC B0 ;  /* 0x0000000000007941 */ /* 0x000fea0003800000 */
.L_x_709:
        /* <DEDUP_REMOVED lines=50> */
.L_x_712:
[----:B------:R-:W-:Y:S05]  /*9dd0*/  BSYNC B0 ;  /* 0x0000000000007941 */ /* 0x000fea0003800000 */
.L_x_711:
        /* <DEDUP_REMOVED lines=49> */
.L_x_706:
[----:B------:R-:W-:Y:S05]  /*a0f0*/  BSYNC B1 ;  /* 0x0000000000017941 */ /* 0x000fea0003800000 */
.L_x_705:
        /* <DEDUP_REMOVED lines=52> */
.L_x_715:
[----:B------:R-:W-:Y:S05]  /*a440*/  BSYNC B0 ;  /* 0x0000000000007941 */ /* 0x000fea0003800000 */
.L_x_714:
        /* <DEDUP_REMOVED lines=50> */
.L_x_717:
[----:B------:R-:W-:Y:S05]  /*a770*/  BSYNC B0 ;  /* 0x0000000000007941 */ /* 0x000fea0003800000 */
.L_x_716:
        /* <DEDUP_REMOVED lines=50> */
.L_x_719:
[----:B------:R-:W-:Y:S05]  /*aaa0*/  BSYNC B0 ;  /* 0x0000000000007941 */ /* 0x000fea0003800000 */
.L_x_718:
        /* <DEDUP_REMOVED lines=50> */
.L_x_680:
[----:B------:R-:W-:Y:S01]  /*add0*/  PLOP3.LUT P0, PT, PT, PT, UP2, 0x80, 0x0 ;  /* 0x000000000000781c */ /* 0x000fe20003f0f028 */
[----:B------:R-:W-:Y:S01]  /*ade0*/  IMAD.MOV.U32 R17, RZ, RZ, R7 ;  /* 0x000000ffff117224 */ /* 0x000fe200078e0007 */
[----:B------:R-:W-:Y:S01]  /*adf0*/  MOV R13, R15 ;  /* 0x0000000f000d7202 */ /* 0x000fe20000000f00 */
        /* <DEDUP_REMOVED lines=18> */
[C---:B------:R-:W-:Y:S02]  /*af20*/  IMAD R6, R5.reuse, c[0x0][0x284], R6 ;  /* 0x0000a10005067a24 */ /* 0x040fe400078e0206 */
[----:B------:R-:W-:Y:S01]  /*af30*/  IMAD.WIDE.U32 R12, R5, c[0x0][0x290], R12 ;  /* 0x0000a400050c7a25 */ /* 0x000fe200078e000c */
[----:B------:R1:W2:Y:S03]  /*af40*/  SHFL.IDX PT, R14, R7, RZ, 0x181f ;  /* 0x00181fff070e7589 */ /* 0x0002a600000e0000 */
[----:B------:R-:W-:-:S02]  /*af50*/  IMAD.IADD R6, R17, 0x1, R6 ;  /* 0x0000000111067824 */ /* 0x000fc400078e0206 */
[----:B------:R-:W-:-:S03]  /*af60*/  IMAD R5, R5, c[0x0][0x294], R8 ;  /* 0x0000a50005057a24 */ /* 0x000fc600078e0208 */
[----:B------:R-:W-:Y:S01]  /*af70*/  LEA.HI.X R6, R16, c[0x0][0x274], R6, 0x1, P0 ;  /* 0x00009d0010067a11 */ /* 0x000fe200000f0c06 */
[----:B------:R-:W-:Y:S01]  /*af80*/  IMAD.IADD R5, R13, 0x1, R5 ;  /* 0x000000010d057824 */ /* 0x000fe200078e0205 */
[----:B------:R-:W-:-:S03]  /*af90*/  LEA R8, P0, R12, c[0x0][0x288], 0x1 ;  /* 0x0000a2000c087a11 */ /* 0x000fc600078008ff */
[----:B------:R1:W3:Y:S01]  /*afa0*/  SHFL.IDX PT, R15, R6, RZ, 0x181f ;  /* 0x00181fff060f7589 */ /* 0x0002e200000e0000 */
[----:B------:R-:W-:Y:S02]  /*afb0*/  LEA.HI.X R5, R12, c[0x0][0x28c], R5, 0x1, P0 ;  /* 0x0000a3000c057a11 */ /* 0x000fe400000f0c05 */
[----:B------:R-:W-:Y:S01]  /*afc0*/  ISETP.NE.AND P0, PT, R11, RZ, PT ;  /* 0x000000ff0b00720c */ /* 0x000fe20003f05270 */
[----:B------:R1:W4:Y:S04]  /*afd0*/  SHFL.IDX PT, R12, R8, RZ, 0x181f ;  /* 0x00181fff080c7589 */ /* 0x00032800000e0000 */
[----:B------:R1:W1:Y:S08]  /*afe0*/  SHFL.IDX PT, R13, R5, RZ, 0x181f ;  /* 0x00181fff050d7589 */ /* 0x00027000000e0000 */
        /* <DEDUP_REMOVED lines=22> */
.L_x_721:
[----:B--2---:R-:W-:Y:S05]  /*b150*/  BSYNC B0 ;  /* 0x0000000000007941 */ /* 0x004fea0003800000 */
.L_x_720:
[----:B------:R-:W-:Y:S01]  /*b160*/  ISETP.NE.AND P0, PT, R9, RZ, PT ;  /* 0x000000ff0900720c */ /* 0x000fe20003f05270 */
[----:B-----5:R-:W-:Y:S01]  /*b170*/  IMAD.MOV.U32 R9, RZ, RZ, R93 ;  /* 0x000000ffff097224 */ /* 0x020fe200078e005d */
[----:B-1----:R1:W2:Y:S01]  /*b180*/  SHFL.IDX PT, R13, R6, 0x1, 0x181f ;  /* 0x00381f00060d7f89 */ /* 0x0022a200000e0000 */
[----:B----4-:R-:W-:Y:S01]  /*b190*/  IMAD.MOV.U32 R12, RZ, RZ, R94 ;  /* 0x000000ffff0c7224 */ /* 0x010fe200078e005e */
        /* <DEDUP_REMOVED lines=63> */
.L_x_723:
[----:B--2---:R-:W-:Y:S05]  /*b590*/  BSYNC B0 ;  /* 0x0000000000007941 */ /* 0x004fea0003800000 */
.L_x_722:
[----:B------:R-:W-:Y:S01]  /*b5a0*/  ISETP.NE.AND P0, PT, R4, RZ, PT ;  /* 0x000000ff0400720c */ /* 0x000fe20003f05270 */
[----:B-1--45:R-:W-:Y:S01]  /*b5b0*/  IMAD.MOV.U32 R11, RZ, RZ, R54 ;  /* 0x000000ffff0b7224 */ /* 0x032fe200078e0036 */
[----:B------:R1:W2:Y:S01]  /*b5c0*/  SHFL.IDX PT, R15, R6, 0x2, 0x181f ;  /* 0x00581f00060f7f89 */ /* 0x0002a200000e0000 */
        /* <DEDUP_REMOVED lines=27> */
[----:B------:R1:W4:Y:S01]  /*b780*/  SHFL.IDX PT, R14, R7, 0x2, 0x181f ;  /* 0x00581f00070e7f89 */ /* 0x00032200000e0000 */
[----:B------:R-:W-:Y:S01]  /*b790*/  IMAD.MOV.U32 R4, RZ, RZ, R73 ;  /* 0x000000ffff047224 */ /* 0x000fe200078e0049 */
[----:B------:R-:W-:Y:S01]  /*b7a0*/  PRMT R134, R11, 0x7610, R134 ;  /* 0x000076100b867816 */ /* 0x000fe20000000086 */
[----:B------:R-:W-:Y:S01]  /*b7b0*/  CS2R R26, SRZ ;  /* 0x00000000001a7805 */ /* 0x000fe2000001ff00 */
[----:B------:R1:W3:Y:S01]  /*b7c0*/  SHFL.IDX PT, R13, R5, 0x2, 0x181f ;  /* 0x00581f00050d7f89 */ /* 0x0002e200000e0000 */
[----:B------:R-:W-:Y:S01]  /*b7d0*/  PRMT R133, R10, 0x7610, R133 ;  /* 0x000076100a857816 */ /* 0x000fe20000000085 */
[----:B------:R-:W-:Y:S01]  /*b7e0*/  CS2R R34, SRZ ;  /* 0x0000000000227805 */ /* 0x000fe2000001ff00 */
[----:B------:R-:W-:Y:S01]  /*b7f0*/  PRMT R132, R9, 0x7610, R132 ;  /* 0x0000761009847816 */ /* 0x000fe20000000084 */
[----:B---3--:R1:W3:Y:S01]  /*b800*/  SHFL.IDX PT, R12, R8, 0x2, 0x181f ;  /* 0x00581f00080c7f89 */ /* 0x0082e200000e0000 */
        /* <DEDUP_REMOVED lines=14> */
[----:B----4-:R-:W-:-:S04]  /*b8f0*/  @!P0 IMAD.WIDE R16, R68, 0x2, R14 ;  /* 0x0000000244108825 */ /* 0x010fc800078e020e */
[----:B---3--:R-:W-:Y:S01]  /*b900*/  @!P0 IMAD.WIDE R10, R68, 0x2, R12 ;  /* 0x00000002440a8825 */ /* 0x008fe200078e020c */
        /* <DEDUP_REMOVED lines=14> */
.L_x_725:
[----:B--2---:R-:W-:Y:S05]  /*b9f0*/  BSYNC B0 ;  /* 0x0000000000007941 */ /* 0x004fea0003800000 */
.L_x_724:
[----:B-----5:R-:W-:Y:S01]  /*ba00*/  IMAD.MOV.U32 R4, RZ, RZ, R33 ;  /* 0x000000ffff047224 */ /* 0x020fe200078e0021 */
[----:B------:R2:W1:Y:S01]  /*ba10*/  SHFL.IDX PT, R63, R6, 0x3, 0x181f ;  /* 0x00781f00063f7f89 */ /* 0x00046200000e0000 */
        /* <DEDUP_REMOVED lines=20> */
[----:B------:R1:W3:Y:S01]  /*bb60*/  SHFL.IDX PT, R65, R5, 0x3, 0x181f ;  /* 0x00781f0005417f89 */ /* 0x0002e200000e0000 */
[----:B------:R-:W-:Y:S01]  /*bb70*/  IMAD.MOV.U32 R10, RZ, RZ, R31 ;  /* 0x000000ffff0a7224 */ /* 0x000fe200078e001f */
[----:B------:R-:W-:Y:S01]  /*bb80*/  CS2R R24, SRZ ;  /* 0x0000000000187805 */ /* 0x000fe2000001ff00 */
[----:B------:R-:W-:Y:S01]  /*bb90*/  IMAD.MOV.U32 R9, RZ, RZ, R28 ;  /* 0x000000ffff097224 */ /* 0x000fe200078e001c */
[----:B------:R3:W3:Y:S01]  /*bba0*/  SHFL.IDX PT, R64, R8, 0x3, 0x181f ;  /* 0x00781f0008407f89 */ /* 0x0006e200000e0000 */
[----:B-12---:R-:W-:Y:S01]  /*bbb0*/  IMAD.MOV.U32 R6, RZ, RZ, R43 ;  /* 0x000000ffff067224 */ /* 0x006fe200078e002b */
        /* <DEDUP_REMOVED lines=10> */
[----:B----4-:R-:W-:Y:S01]  /*bc60*/  CS2R R14, SRZ ;  /* 0x00000000000e7805 */ /* 0x010fe2000001ff00 */
[----:B---3--:R-:W-:Y:S01]  /*bc70*/  CS2R R12, SRZ ;  /* 0x00000000000c7805 */ /* 0x008fe2000001ff00 */
[----:B------:R-:W-:-:S02]  /*bc80*/  IMAD.MOV.U32 R7, RZ, RZ, R42 ;  /* 0x000000ffff077224 */ /* 0x000fc400078e002a */
        /* <DEDUP_REMOVED lines=25> */
.L_x_727:
[----:B------:R-:W-:Y:S05]  /*be20*/  BSYNC B0 ;  /* 0x0000000000007941 */ /* 0x000fea0003800000 */
.L_x_726:
        /* <DEDUP_REMOVED lines=146> */
.L_x_731:
[----:B------:R-:W-:Y:S05]  /*c750*/  BSYNC B0 ;  /* 0x0000000000007941 */ /* 0x000fea0003800000 */
.L_x_730:
        /* <DEDUP_REMOVED lines=11> */
[-C--:B------:R-:W-:Y:S02]  /*c810*/  LOP3.LUT R8, R9, R148.reuse, RZ, 0x3c, !PT ;  /* 0x0000009409087212 */ /* 0x080fe400078e3cff */
        /* <DEDUP_REMOVED lines=103> */
.L_x_729:
[----:B------:R-:W-:Y:S05]  /*ce90*/  BSYNC B1 ;  /* 0x0000000000017941 */ /* 0x000fea0003800000 */
.L_x_728:
        /* <DEDUP_REMOVED lines=19> */
[----:B------:R-:W-:Y:S01]  /*cfd0*/  LOP3.LUT R6, R11, 0x38, R6, 0xf8, !PT ;  /* 0x000000380b067812 */ /* 0x000fe200078ef806 */
        /* <DEDUP_REMOVED lines=100> */
.L_x_735:
[----:B------:R-:W-:Y:S05]  /*d620*/  BSYNC B0 ;  /* 0x0000000000007941 */ /* 0x000fea0003800000 */
.L_x_734:
[----:B------:R-:W-:-:S13]  /*d630*/  ISETP.GE.AND P0, PT, R38, c[0x0][0x27c], PT ;  /* 0x00009f0026007a0c */ /* 0x000fda0003f06270 */
[----:B------:R-:W-:Y:S05]  /*d640*/  @P0 BRA `(.L_x_733) ;  /* 0x0000078000000947 */ /* 0x000fea0003800000 */
[----:B-1----:R-:W-:Y:S01]  /*d650*/  SHF.R.S32.HI R7, RZ, 0x1f, R38 ;  /* 0x0000001fff077819 */ /* 0x002fe20000011426 */
[----:B------:R-:W-:Y:S01]  /*d660*/  IMAD.MOV.U32 R9, RZ, RZ, c[0x0][0x27c] ;  /* 0x00009f00ff097624 */ /* 0x000fe200078e00ff */
[----:B------:R-:W-:Y:S01]  /*d670*/  SHF.R.S32.HI R5, RZ, 0x1f, R88 ;  /* 0x0000001fff057819 */ /* 0x000fe20000011458 */
[----:B------:R-:W-:Y:S01]  /*d680*/  IMAD.SHL.U32 R10, R88, 0x40, RZ ;  /* 0x00000040580a7824 */ /* 0x000fe200078e00ff */
[----:B------:R-:W-:Y:S02]  /*d690*/  LEA.HI R11, R7, R38, RZ, 0x3 ;  /* 0x00000026070b7211 */ /* 0x000fe400078f18ff */
        /* <DEDUP_REMOVED lines=115> */
.L_x_733:
[----:B------:R-:W-:Y:S05]  /*ddd0*/  BSYNC B1 ;  /* 0x0000000000017941 */ /* 0x000fea0003800000 */
.L_x_732:
        /* <DEDUP_REMOVED lines=120> */
.L_x_739:
[----:B------:R-:W-:Y:S05]  /*e560*/  BSYNC B0 ;  /* 0x0000000000007941 */ /* 0x000fea0003800000 */
.L_x_738:
        /* <DEDUP_REMOVED lines=122> */
.L_x_737:
[----:B------:R-:W-:Y:S05]  /*ed10*/  BSYNC B1 ;  /* 0x0000000000017941 */ /* 0x000fea0003800000 */
.L_x_736:
        /* <DEDUP_REMOVED lines=119> */
.L_x_741:
[----:B------:R-:W-:Y:S05]  /*f490*/  BSYNC B0 ;  /* 0x0000000000007941 */ /* 0x000fea0003800000 */
.L_x_740:
        /* <DEDUP_REMOVED lines=30> */
[--C-:B------:R-:W-:Y:S01]  /*f680*/  SHF.R.U64 R14, R16, 0x10, R17.reuse ;  /* 0x00000010100e7819 */ /* 0x100fe20000001211 */
[----:B------:R-:W-:Y:S01]  /*f690*/  IMAD.SHL.U32 R12, R12, 0x2, RZ ;  /* 0x000000020c0c7824 */ /* 0x000fe200078e00ff */
[----:B------:R-:W-:Y:S02]  /*f6a0*/  SHF.R.U32.HI R17, RZ, 0x10, R17 ;  /* 0x00000010ff117819 */ /* 0x000fe40000011611 */
[----:B------:R-:W1:Y:S01]  /*f6b0*/  LDS.128 R8, [R13+0x10080] ;  /* 0x010080000d087984 */ /* 0x000e620000000c00 */
[--C-:B------:R-:W-:Y:S02]  /*f6c0*/  SHF.R.U64 R16, R18, 0x10, R19.reuse ;  /* 0x0000001012107819 */ /* 0x100fe40000001213 */
[----:B------:R-:W-:Y:S01]  /*f6d0*/  SHF.R.U32.HI R19, RZ, 0x10, R19 ;  /* 0x00000010ff137819 */ /* 0x000fe20000011613 */
[----:B------:R-:W2:Y:S01]  /*f6e0*/  LDS.128 R4, [R12+0x10080] ;  /* 0x010080000c047984 */ /* 0x000ea20000000c00 */
[----:B------:R-:W-:-:S02]  /*f6f0*/  SHF.R.U32.HI R24, RZ, 0x10, R25 ;  /* 0x00000010ff187819 */ /* 0x000fc40000011619 */
[----:B------:R-:W-:Y:S02]  /*f700*/  PRMT R80, R80, 0x5410, R15 ;  /* 0x0000541050507816 */ /* 0x000fe4000000000f */
[----:B------:R-:W-:Y:S02]  /*f710*/  PRMT R63, R63, 0x5410, R14 ;  /* 0x000054103f3f7816 */ /* 0x000fe4000000000e */
[----:B------:R-:W-:Y:S02]  /*f720*/  PRMT R62, R62, 0x5410, R17 ;  /* 0x000054103e3e7816 */ /* 0x000fe40000000011 */
[----:B------:R-:W-:Y:S02]  /*f730*/  SHF.R.U64 R21, R26, 0x10, R27 ;  /* 0x000000101a157819 */ /* 0x000fe4000000121b */
[----:B------:R-:W-:Y:S01]  /*f740*/  PRMT R64, R64, 0x5410, R19 ;  /* 0x0000541040407816 */ /* 0x000fe20000000013 */
[----:B------:R-:W-:Y:S01]  /*f750*/  IMAD.U32 R25, R62, 0x10000, RZ ;  /* 0x000100003e197824 */ /* 0x000fe200078e00ff */
[----:B------:R-:W-:-:S02]  /*f760*/  PRMT R67, R67, 0x5410, R24 ;  /* 0x0000541043437816 */ /* 0x000fc40000000018 */
[----:B------:R-:W-:Y:S01]  /*f770*/  PRMT R82, R82, 0x5410, R21 ;  /* 0x0000541052527816 */ /* 0x000fe20000000015 */
[C---:B------:R-:W-:Y:S01]  /*f780*/  IMAD.U32 R21, R80.reuse, 0x10000, RZ ;  /* 0x0001000050157824 */ /* 0x040fe200078e00ff */
[----:B------:R-:W-:Y:S02]  /*f790*/  LOP3.LUT R80, R80, 0xffff0000, RZ, 0xc0, !PT ;  /* 0xffff000050507812 */ /* 0x000fe400078ec0ff */
[----:B------:R-:W-:Y:S02]  /*f7a0*/  SHF.R.U32.HI R26, RZ, 0x10, R27 ;  /* 0x00000010ff1a7819 */ /* 0x000fe4000001161b */
[----:B------:R-:W-:Y:S02]  /*f7b0*/  PRMT R65, R65, 0x5410, R16 ;  /* 0x0000541041417816 */ /* 0x000fe40000000010 */
[----:B------:R-:W-:Y:S01]  /*f7c0*/  PRMT R81, R81, 0x5410, R26 ;  /* 0x0000541051517816 */ /* 0x000fe2000000001a */
[----:B------:R-:W-:Y:S01]  /*f7d0*/  IMAD.U32 R26, R64, 0x10000, RZ ;  /* 0x00010000401a7824 */ /* 0x000fe200078e00ff */
[----:B------:R-:W-:-:S02]  /*f7e0*/  LOP3.LUT R62, R62, 0xffff0000, RZ, 0xc0, !PT ;  /* 0xffff00003e3e7812 */ /* 0x000fc400078ec0ff */
        /* <DEDUP_REMOVED lines=11> */
[C---:B------:R-:W-:Y:S01]  /*f8a0*/  IMAD.U32 R5, R63.reuse, 0x10000, RZ ;  /* 0x000100003f057824 */ /* 0x040fe200078e00ff */
        /* <DEDUP_REMOVED lines=26> */
[----:B------:R-:W-:Y:S02]  /*fa50*/  FFMA.FTZ R26, R9, R26, R20 ;  /* 0x0000001a091a7223 */ /* 0x000fe40000010014 */
[C---:B------:R-:W-:Y:S01]  /*fa60*/  IMAD.U32 R16, R10.reuse, 0x10000, RZ ;  /* 0x000100000a107824 */ /* 0x040fe200078e00ff */
[----:B------:R-:W-:Y:S01]  /*fa70*/  LOP3.LUT R10, R10, 0xffff0000, RZ, 0xc0, !PT ;  /* 0xffff00000a0a7812 */ /* 0x000fe200078ec0ff */
[----:B------:R-:W-:Y:S02]  /*fa80*/  FMUL.FTZ R4, R24, R62 ;  /* 0x0000003e18047220 */ /* 0x000fe40000410000 */
[C---:B------:R-:W-:Y:S02]  /*fa90*/  FMUL.FTZ R9, R23.reuse, R8 ;  /* 0x0000000817097220 */ /* 0x040fe40000410000 */
[----:B------:R-:W-:-:S02]  /*faa0*/  FMUL.FTZ R23, R23, R25 ;  /* 0x0000001917177220 */ /* 0x000fc40000410000 */
[-C--:B------:R-:W-:Y:S02]  /*fab0*/  FMUL.FTZ R24, R24, R67.reuse ;  /* 0x0000004318187220 */ /* 0x080fe40000410000 */
[----:B------:R-:W-:Y:S01]  /*fac0*/  FFMA.FTZ R20, R17, R67, -R4 ;  /* 0x0000004311147223 */ /* 0x000fe20000010804 */
[----:B------:R-:W-:Y:S01]  /*fad0*/  LOP3.LUT R4, R81, 0xffff0000, RZ, 0xc0, !PT ;  /* 0xffff000051047812 */ /* 0x000fe200078ec0ff */
        /* <DEDUP_REMOVED lines=19> */
[----:B------:R-:W-:Y:S01]  /*fc10*/  F2FP.BF16.PACK_AB R7, R19, R26 ;  /* 0x0000001a1307723e */ /* 0x000fe200000010ff */
[----:B------:R1:W-:Y:S04]  /*fc20*/  STS.128 [R13+0x10080], R8 ;  /* 0x010080080d007388 */ /* 0x0003e80000000c00 */
[----:B------:R1:W-:Y:S02]  /*fc30*/  STS.128 [R12+0x10080], R4 ;  /* 0x010080040c007388 */ /* 0x0003e40000000c00 */
.L_x_713:
[----:B------:R-:W-:Y:S05]  /*fc40*/  BSYNC B2 ;  /* 0x0000000000027941 */ /* 0x000fea0003800000 */
.L_x_679:
        /* <DEDUP_REMOVED lines=16> */
[----:B------:R-:W-:Y:S01]  /*fd50*/  IMAD.SHL.U32 R65, R58, 0x40, RZ ;  /* 0x000000403a417824 */ /* 0x000fe200078e00ff */
[----:B------:R-:W-:Y:S01]  /*fd60*/  LOP3.LUT R0, R0, 0x1c0, RZ, 0xc0, !PT ;  /* 0x000001c000007812 */ /* 0x000fe200078ec0ff */
[----:B------:R-:W-:Y:S01]  /*fd70*/  IMAD.IADD R11, R4, 0x1, -R11 ;  /* 0x00000001040b7824 */ /* 0x000fe200078e0a0b */
[----:B------:R-:W-:Y:S01]  /*fd80*/  UISETP.GE.AND UP0, UPT, UR10, 0x2, UPT ;  /* 0x000000020a00788c */ /* 0x000fe2000bf06270 */
[----:B------:R-:W-:Y:S01]  /*fd90*/  IMAD R4, R59, c[0x0][0x218], RZ ;  /* 0x000086003b047a24 */ /* 0x000fe200078e02ff */
[----:B------:R-:W-:Y:S01]  /*fda0*/  SHF.R.U32.HI R64, RZ, 0x3, R0 ;  /* 0x00000003ff407819 */ /* 0x000fe20000011600 */
[----:B------:R-:W-:Y:S01]  /*fdb0*/  IMAD R213, R11, 0x200, R8 ;  /* 0x000002000bd57824 */ /* 0x000fe200078e0208 */
[----:B------:R-:W-:Y:S01]  /*fdc0*/  LOP3.LUT R65, R65, 0xfffffe00, RZ, 0xc0, !PT ;  /* 0xfffffe0041417812 */ /* 0x000fe200078ec0ff */
[----:B------:R-:W-:-:S04]  /*fdd0*/  IMAD.WIDE.U32 R6, R217, c[0x0][0x218], R6 ;  /* 0x00008600d9067a25 */ /* 0x000fc800078e0006 */
[----:B------:R-:W-:Y:S01]  /*fde0*/  IMAD.SHL.U32 R213, R213, 0x2, RZ ;  /* 0x00000002d5d57824 */ /* 0x000fe200078e00ff */
[----:B------:R-:W-:Y:S01]  /*fdf0*/  BAR.SYNC.DEFER_BLOCKING 0x0 ;  /* 0x0000000000007b1d */ /* 0x000fe20000010000 */
[----:B------:R-:W-:Y:S02]  /*fe00*/  IMAD R4, R217, c[0x0][0x21c], R4 ;  /* 0x00008700d9047a24 */ /* 0x000fe400078e0204 */
[----:B------:R-:W-:Y:S01]  /*fe10*/  IMAD.SHL.U32 R11, R11, 0x8, RZ ;  /* 0x000000080b0b7824 */ /* 0x000fe200078e00ff */
[----:B------:R-:W-:Y:S01]  /*fe20*/  IADD3 R5, R213, 0xc080, RZ ;  /* 0x0000c080d5057810 */ /* 0x000fe20007ffe0ff */
[----:B------:R-:W-:Y:S01]  /*fe30*/  IMAD.SHL.U32 R219, R39, 0x2, RZ ;  /* 0x0000000227db7824 */ /* 0x000fe200078e00ff */
[----:B------:R-:W-:Y:S02]  /*fe40*/  IADD3 R212, R213, 0xc0a0, RZ ;  /* 0x0000c0a0d5d47810 */ /* 0x000fe40007ffe0ff */
[----:B------:R-:W-:Y:S02]  /*fe50*/  @P0 IADD3 R212, R5, -0x20, RZ ;  /* 0xffffffe005d40810 */ /* 0x000fe40007ffe0ff */
[----:B------:R-:W-:-:S02]  /*fe60*/  IADD3 R5, P0, R6, UR26, RZ ;  /* 0x0000001a06057c10 */ /* 0x000fc4000ff1e0ff */
[----:B------:R-:W-:Y:S01]  /*fe70*/  LOP3.LUT R11, R0, 0x8, R11, 0xf8, !PT ;  /* 0x00000008000b7812 */ /* 0x000fe200078ef80b */
[----:B------:R-:W-:Y:S01]  /*fe80*/  IMAD.MOV.U32 R0, RZ, RZ, 0x40 ;  /* 0x00000040ff007424 */ /* 0x000fe200078e00ff */
[----:B------:R-:W-:Y:S01]  /*fe90*/  IADD3.X R4, R7, UR12, R4, P0, !PT ;  /* 0x0000000c07047c10 */ /* 0x000fe200087fe404 */
[----:B------:R-:W-:Y:S01]  /*fea0*/  IMAD R7, R70, 0x400, R65 ;  /* 0x0000040046077824 */ /* 0x000fe200078e0241 */
[----:B------:R-:W-:Y:S02]  /*feb0*/  LEA R6, P0, R5, c[0x0][0x1f8], 0x1 ;  /* 0x00007e0005067a11 */ /* 0x000fe400078008ff */
[----:B------:R-:W-:Y:S02]  /*fec0*/  LOP3.LUT R64, R11, R64, RZ, 0x3c, !PT ;  /* 0x000000400b407212 */ /* 0x000fe400078e3cff */
[----:B------:R-:W-:Y:S02]  /*fed0*/  LEA.HI.X R5, R5, c[0x0][0x1fc], R4, 0x1, P0 ;  /* 0x00007f0005057a11 */ /* 0x000fe400000f0c04 */
[----:B------:R1:W-:Y:S01]  /*fee0*/  SHFL.IDX PT, R4, R6, RZ, 0x181f ;  /* 0x00181fff06047589 */ /* 0x0003e200000e0000 */
[----:B------:R-:W-:Y:S01]  /*fef0*/  IMAD.IADD R214, R64, 0x1, R7 ;  /* 0x0000000140d67824 */ /* 0x000fe200078e0207 */
[----:B------:R-:W-:-:S02]  /*ff00*/  LOP3.LUT P0, RZ, R57, 0x4, RZ, 0xc0, !PT ;  /* 0x0000000439ff7812 */ /* 0x000fc4000780c0ff */
[----:B------:R-:W2:Y:S01]  /*ff10*/  SHFL.IDX PT, R5, R5, RZ, 0x181f ;  /* 0x00181fff05057589 */ /* 0x000ea200000e0000 */
[----:B------:R-:W-:Y:S01]  /*ff20*/  IMAD.SHL.U32 R214, R214, 0x2, RZ ;  /* 0x00000002d6d67824 */ /* 0x000fe200078e00ff */
[----:B------:R-:W-:Y:S02]  /*ff30*/  SEL R0, R0, 0xffffffc0, !P0 ;  /* 0xffffffc000007807 */ /* 0x000fe40004000000 */
[----:B------:R-:W-:Y:S01]  /*ff40*/  LDSM.16.M88.4 R24, [R213+0xc080] ;  /* 0x00c08000d518783b */ /* 0x000fe20000000200 */
[----:B------:R-:W-:Y:S01]  /*ff50*/  ISETP.LT.AND P0, PT, R56, UR22, PT ;  /* 0x0000001638007c0c */ /* 0x000fe2000bf01270 */
[----:B------:R-:W-:Y:S01]  /*ff60*/  IMAD R210, R2, 0x2, R214 ;  /* 0x0000000202d27824 */ /* 0x000fe200078e02d6 */
[----:B------:R-:W-:Y:S01]  /*ff70*/  SHF.R.S32.HI R7, RZ, 0x1f, R38 ;  /* 0x0000001fff077819 */ /* 0x000fe20000011426 */
[----:B------:R-:W-:Y:S01]  /*ff80*/  LDSM.16.M88.4 R20, [R214+0x10080] ;  /* 0x01008000d614783b */ /* 0x000fe20000000200 */
[----:B------:R-:W-:Y:S01]  /*ff90*/  ISETP.GE.OR P6, PT, R68, c[0x0][0x1d4], !P0 ;  /* 0x0000750044007a0c */ /* 0x000fe200047c6670 */
[----:B------:R-:W-:Y:S01]  /*ffa0*/  IMAD R209, R3, 0x2, R214 ;  /* 0x0000000203d17824 */ /* 0x000fe200078e02d6 */
[----:B------:R-:W-:Y:S01]  /*ffb0*/  LEA.HI R224, R7, R38, RZ, 0x3 ;  /* 0x0000002607e07211 */ /* 0x000fe200078f18ff */
[----:B------:R-:W3:Y:S01]  /*ffc0*/  LDSM.16.M88.4 R40, [R213+0xc880] ;  /* 0x00c88000d528783b */ /* 0x000ee20000000200 */
[----:B------:R-:W-:Y:S01]  /*ffd0*/  SHF.R.S32.HI R7, RZ, 0x1f, R36 ;  /* 0x0000001fff077819 */ /* 0x000fe20000011424 */
[----:B------:R-:W-:Y:S01]  /*ffe0*/  IMAD.IADD R208, R213, 0x1, R0 ;  /* 0x00000001d5d07824 */ /* 0x000fe200078e0200 */
[----:B------:R-:W-:Y:S01]  /*fff0*/  LOP3.LUT R224, R224, 0xfffffff8, RZ, 0xc0, !PT ;  /* 0xfffffff8e0e07812 */ /* 0x000fe200078ec0ff */
[----:B------:R-:W-:Y:S01]  /*10000*/  LDSM.16.M88.4 R16, [R212] ;  /* 0x00000000d410783b */ /* 0x000fe20000000200 */
[----:B------:R-:W-:Y:S01]  /*10010*/  LEA.HI R222, R7, R36, RZ, 0x3 ;  /* 0x0000002407de7211 */ /* 0x000fe200078f18ff */
[----:B------:R-:W-:Y:S01]  /*10020*/  IMAD R207, R3, 0x2, R210 ;  /* 0x0000000203cf7824 */ /* 0x000fe200078e02d2 */
[----:B-1----:R-:W-:Y:S01]  /*10030*/  SHF.R.S32.HI R6, RZ, 0x1f, R37 ;  /* 0x0000001fff067819 */ /* 0x002fe20000011425 */
[----:B------:R-:W-:Y:S01]  /*10040*/  LDSM.16.M88.4 R44, [R212+0x800] ;  /* 0x00080000d42c783b */ /* 0x000fe20000000200 */
[----:B------:R-:W-:Y:S01]  /*10050*/  LOP3.LUT R222, R222, 0xfffffff8, RZ, 0xc0, !PT ;  /* 0xfffffff8dede7812 */ /* 0x000fe200078ec0ff */
[----:B------:R-:W-:Y:S01]  /*10060*/  IMAD.IADD R202, R0, 0x1, R212 ;  /* 0x0000000100ca7824 */ /* 0x000fe200078e02d4 */
[----:B------:R-:W-:Y:S01]  /*10070*/  LEA.HI R223, R6, R37, RZ, 0x3 ;  /* 0x0000002506df7211 */ /* 0x000fe200078f18ff */
[----:B--2---:R-:W-:Y:S01]  /*10080*/  IMAD.WIDE R14, R68, 0x2, R4 ;  /* 0x00000002440e7825 */ /* 0x004fe200078e0204 */
[----:B------:R-:W1:Y:S01]  /*10090*/  LDSM.16.M88.4 R8, [R210+0x10080] ;  /* 0x01008000d208783b */ /* 0x000e620000000200 */
[----:B------:R-:W-:-:S02]  /*100a0*/  SHF.R.S32.HI R225, RZ, 0x1f, R222 ;  /* 0x0000001fffe17819 */ /* 0x000fc400000114de */
        /* <DEDUP_REMOVED lines=11> */
[----:B------:R-:W-:-:S02]  /*10160*/  IADD3 R200, R212, 0x1800, RZ ;  /* 0x00001800d4c87810 */ /* 0x000fc40007ffe0ff */
[C---:B------:R-:W-:Y:S02]  /*10170*/  IADD3 R199, R212.reuse, 0x2000, RZ ;  /* 0x00002000d4c77810 */ /* 0x040fe40007ffe0ff */
[----:B------:R-:W-:Y:S01]  /*10180*/  IADD3 R198, R212, 0x2800, RZ ;  /* 0x00002800d4c67810 */ /* 0x000fe20007ffe0ff */
[----:B------:R2:W-:Y:S01]  /*10190*/  LDGSTS.E.BYPASS.LTC128B.128 [R219+0x9080], [R12.64], !P6 ;  /* 0x090800000cdb7fae */ /* 0x0005e2000f101d58 */
[----:B------:R-:W-:Y:S02]  /*101a0*/  ISETP.GE.OR P6, PT, R37, c[0x0][0x1d4], !P0 ;  /* 0x0000750025007a0c */ /* 0x000fe400047c6670 */
[----:B------:R-:W-:Y:S02]  /*101b0*/  ISETP.GE.OR P0, PT, R36, c[0x0][0x1d4], !P0 ;  /* 0x0000750024007a0c */ /* 0x000fe40004706670 */
[C---:B------:R-:W-:Y:S02]  /*101c0*/  IADD3 R197, R212.reuse, 0x3000, RZ ;  /* 0x00003000d4c57810 */ /* 0x040fe40007ffe0ff */
[----:B------:R-:W-:Y:S01]  /*101d0*/  IADD3 R196, R212, 0x3800, RZ ;  /* 0x00003800d4c47810 */ /* 0x000fe20007ffe0ff */
[----:B---3--:R-:W-:Y:S06]  /*101e0*/  HMMA.16816.F32.BF16 R36, R20, R40, RZ ;  /* 0x000000281424723c */ /* 0x008fec00000418ff */
[----:B------:R3:W-:Y:S04]  /*101f0*/  LDGSTS.E.BYPASS.LTC128B.128 [R219+0xa080], [R28.64], !P6 ;  /* 0x0a0800001cdb7fae */ /* 0x0007e8000f101d58 */
[----:B------:R4:W-:Y:S01]  /*10200*/  LDGSTS.E.BYPASS.LTC128B.128 [R219+0xb080], [R52.64], !P0 ;  /* 0x0b08000034db7fae */ /* 0x0009e2000c101d58 */
[----:B------:R-:W-:-:S03]  /*10210*/  PLOP3.LUT P0, PT, PT, PT, UP0, 0x40, 0x0 ;  /* 0x000000000000781c */ /* 0x000fc60003f0e808 */
[----:B------:R-:W-:Y:S04]  /*10220*/  LDSM.16.M88.4 R48, [R209+0x10080] ;  /* 0x01008000d130783b */ /* 0x000fe80000000200 */
[----:B------:R-:W5:Y:S01]  /*10230*/  LDSM.16.M88.4 R4, [R208+0xc080] ;  /* 0x00c08000d004783b */ /* 0x000f620000000200 */
[C---:B--2---:R-:W-:Y:S03]  /*10240*/  HMMA.16816.F32.BF16 R12, R20.reuse, R24, RZ ;  /* 0x00000018140c723c */ /* 0x044fe600000418ff */
[----:B------:R-:W2:Y:S04]  /*10250*/  LDSM.16.M88.4 R60, [R208+0xc880] ;  /* 0x00c88000d03c783b */ /* 0x000ea80000000200 */
[----:B------:R-:W-:Y:S01]  /*10260*/  LDSM.16.M88.4 R32, [R207+0x10080] ;  /* 0x01008000cf20783b */ /* 0x000fe20000000200 */
[C---:B------:R-:W-:Y:S03]  /*10270*/  HMMA.16816.F32.BF16 R24, R20.reuse, R26, RZ ;  /* 0x0000001a1418723c */ /* 0x040fe600000418ff */
[----:B------:R-:W-:Y:S04]  /*10280*/  LDSM.16.M88.4 R56, [R213+0xd080] ;  /* 0x00d08000d538783b */ /* 0x000fe80000000200 */
[----:B---3--:R-:W3:Y:S01]  /*10290*/  LDSM.16.M88.4 R28, [R202] ;  /* 0x00000000ca1c783b */ /* 0x008ee20000000200 */
[----:B------:R-:W-:Y:S03]  /*102a0*/  HMMA.16816.F32.BF16 R20, R20, R42, RZ ;  /* 0x0000002a1414723c */ /* 0x000fe600000418ff */
[----:B----4-:R-:W4:Y:S04]  /*102b0*/  LDSM.16.M88.4 R52, [R202+0x800] ;  /* 0x00080000ca34783b */ /* 0x010f280000000200 */
[----:B------:R-:W-:Y:S01]  /*102c0*/  LDSM.16.M88.4 R40, [R212+0x1000] ;  /* 0x00100000d428783b */ /* 0x000fe20000000200 */
[C---:B-1----:R-:W-:Y:S03]  /*102d0*/  HMMA.16816.F32.BF16 R12, R8.reuse, R16, R12 ;  /* 0x00000010080c723c */ /* 0x042fe6000004180c */
[----:B------:R-:W0:Y:S05]  /*102e0*/  LDGDEPBAR ;  /* 0x00000000000079af */ /* 0x000e2a0000000000 */
[C---:B------:R-:W-:Y:S01]  /*102f0*/  HMMA.16816.F32.BF16 R24, R8.reuse, R18, R24 ;  /* 0x000000120818723c */ /* 0x040fe20000041818 */
[----:B------:R-:W1:Y:S07]  /*10300*/  LDSM.16.M88.4 R16, [R214+0x14080] ;  /* 0x01408000d610783b */ /* 0x000e6e0000000200 */
[----:B------:R-:W-:Y:S08]  /*10310*/  HMMA.16816.F32.BF16 R36, R8, R44, R36 ;  /* 0x0000002c0824723c */ /* 0x000ff00000041824 */
[C---:B-----5:R-:W-:Y:S08]  /*10320*/  HMMA.16816.F32.BF16 R12, R48.reuse, R4, R12 ;  /* 0x00000004300c723c */ /* 0x060ff0000004180c */
[----:B------:R-:W-:Y:S01]  /*10330*/  HMMA.16816.F32.BF16 R24, R48, R6, R24 ;  /* 0x000000063018723c */ /* 0x000fe20000041818 */
[----:B------:R-:W-:Y:S07]  /*10340*/  LDSM.16.M88.4 R4, [R210+0x14080] ;  /* 0x01408000d204783b */ /* 0x000fee0000000200 */
[----:B------:R-:W-:Y:S01]  /*10350*/  HMMA.16816.F32.BF16 R8, R8, R46, R20 ;  /* 0x0000002e0808723c */ /* 0x000fe20000041814 */
[----:B------:R-:W5:Y:S04]  /*10360*/  LDSM.16.M88.4 R44, [R213+0xd880] ;  /* 0x00d88000d52c783b */ /* 0x000f680000000200 */
[----:B------:R-:W-:Y:S03]  /*10370*/  LDSM.16.M88.4 R20, [R209+0x14080] ;  /* 0x01408000d114783b */ /* 0x000fe60000000200 */
[----:B--2---:R-:W-:Y:S08]  /*10380*/  HMMA.16816.F32.BF16 R36, R48, R60, R36 ;  /* 0x0000003c3024723c */ /* 0x004ff00000041824 */
[C---:B---3--:R-:W-:Y:S08]  /*10390*/  HMMA.16816.F32.BF16 R12, R32.reuse, R28, R12 ;  /* 0x0000001c200c723c */ /* 0x048ff0000004180c */
[----:B------:R-:W-:Y:S01]  /*103a0*/  HMMA.16816.F32.BF16 R24, R32, R30, R24 ;  /* 0x0000001e2018723c */ /* 0x000fe20000041818 */
[----:B------:R-:W-:Y:S07]  /*103b0*/  LDSM.16.M88.4 R28, [R208+0xd080] ;  /* 0x00d08000d01c783b */ /* 0x000fee0000000200 */
[----:B------:R-:W-:Y:S01]  /*103c0*/  HMMA.16816.F32.BF16 R48, R48, R62, R8 ;  /* 0x0000003e3030723c */ /* 0x000fe20000041808 */
[----:B------:R-:W2:Y:S04]  /*103d0*/  LDSM.16.M88.4 R60, [R212+0x1800] ;  /* 0x00180000d43c783b */ /* 0x000ea80000000200 */
[----:B------:R-:W-:Y:S03]  /*103e0*/  LDSM.16.M88.4 R8, [R207+0x14080] ;  /* 0x01408000cf08783b */ /* 0x000fe60000000200 */
[----:B----4-:R-:W-:Y:S08]  /*103f0*/  HMMA.16816.F32.BF16 R36, R32, R52, R36 ;  /* 0x000000342024723c */ /* 0x010ff00000041824 */
[C---:B-1----:R-:W-:Y:S08]  /*10400*/  HMMA.16816.F32.BF16 R12, R16.reuse, R56, R12 ;  /* 0x00000038100c723c */ /* 0x042ff0000004180c */
[----:B------:R-:W-:Y:S01]  /*10410*/  HMMA.16816.F32.BF16 R24, R16, R58, R24 ;  /* 0x0000003a1018723c */ /* 0x000fe20000041818 */
[----:B------:R-:W-:Y:S07]  /*10420*/  LDSM.16.M88.4 R56, [R202+0x1000] ;  /* 0x00100000ca38783b */ /* 0x000fee0000000200 */
[----:B------:R-:W-:Y:S01]  /*10430*/  HMMA.16816.F32.BF16 R48, R32, R54, R48 ;  /* 0x000000362030723c */ /* 0x000fe20000041830 */
[----:B------:R-:W1:Y:S04]  /*10440*/  LDSM.16.M88.4 R52, [R208+0xd880] ;  /* 0x00d88000d034783b */ /* 0x000e680000000200 */
[----:B------:R-:W-:Y:S03]  /*10450*/  LDSM.16.M88.4 R32, [R214+0x18080] ;  /* 0x01808000d620783b */ /* 0x000fe60000000200 */
[----:B-----5:R-:W-:Y:S08]  /*10460*/  HMMA.16816.F32.BF16 R36, R16, R44, R36 ;  /* 0x0000002c1024723c */ /* 0x020ff00000041824 */
[C---:B------:R-:W-:Y:S08]  /*10470*/  HMMA.16816.F32.BF16 R12, R4.reuse, R40, R12 ;  /* 0x00000028040c723c */ /* 0x040ff0000004180c */
[----:B------:R-:W-:Y:S01]  /*10480*/  HMMA.16816.F32.BF16 R24, R4, R42, R24 ;  /* 0x0000002a0418723c */ /* 0x000fe20000041818 */
[----:B------:R-:W-:Y:S07]  /*10490*/  LDSM.16.M88.4 R40, [R213+0xe080] ;  /* 0x00e08000d528783b */ /* 0x000fee0000000200 */
[----:B------:R-:W-:Y:S01]  /*104a0*/  HMMA.16816.F32.BF16 R48, R16, R46, R48 ;  /* 0x0000002e1030723c */ /* 0x000fe20000041830 */
[----:B------:R-:W3:Y:S04]  /*104b0*/  LDSM.16.M88.4 R44, [R202+0x1800] ;  /* 0x00180000ca2c783b */ /* 0x000ee80000000200 */
        /* <DEDUP_REMOVED lines=15> */
[----:B---3--:R-:W-:Y:S08]  /*105b0*/  HMMA.16816.F32.BF16 R36, R8, R44, R36 ;  /* 0x0000002c0824723c */ /* 0x008ff00000041824 */
[C---:B------:R-:W-:Y:S08]  /*105c0*/  HMMA.16816.F32.BF16 R12, R32.reuse, R40, R12 ;  /* 0x00000028200c723c */ /* 0x040ff0000004180c */
[----:B------:R-:W-:Y:S01]  /*105d0*/  HMMA.16816.F32.BF16 R24, R32, R42, R24 ;  /* 0x0000002a2018723c */ /* 0x000fe20000041818 */
[----:B------:R-:W1:Y:S07]  /*105e0*/  LDSM.16.M88.4 R40, [R212+0x2800] ;  /* 0x00280000d428783b */ /* 0x000e6e0000000200 */
[----:B------:R-:W-:Y:S01]  /*105f0*/  HMMA.16816.F32.BF16 R48, R8, R46, R48 ;  /* 0x0000002e0830723c */ /* 0x000fe20000041830 */
[----:B------:R-:W-:Y:S04]  /*10600*/  LDSM.16.M88.4 R44, [R214+0x1c080] ;  /* 0x01c08000d62c783b */ /* 0x000fe80000000200 */
[----:B------:R-:W-:Y:S03]  /*10610*/  LDSM.16.M88.4 R8, [R213+0xf080] ;  /* 0x00f08000d508783b */ /* 0x000fe60000000200 */
[----:B--2---:R-:W-:Y:S08]  /*10620*/  HMMA.16816.F32.BF16 R36, R32, R60, R36 ;  /* 0x0000003c2024723c */ /* 0x004ff00000041824 */
        /* <DEDUP_REMOVED lines=42> */
[----:B------:R-:W-:Y:S01]  /*108d0*/  FMUL.FTZ R4, R13, c[0x0][0x320] ;  /* 0x0000c8000d047a20 */ /* 0x000fe20000410000 */
[----:B------:R-:W-:Y:S01]  /*108e0*/  SHF.R.S32.HI R13, RZ, 0x1f, R224 ;  /* 0x0000001fff0d7819 */ /* 0x000fe200000114e0 */
        /* <DEDUP_REMOVED lines=8> */
[----:B------:R-:W-:-:S02]  /*10970*/  FMUL.FTZ R12, R25, c[0x0][0x320] ;  /* 0x0000c800190c7a20 */ /* 0x000fc40000410000 */
[----:B------:R-:W-:Y:S02]  /*10980*/  FMUL.FTZ R8, R27, c[0x0][0x320] ;  /* 0x0000c8001b087a20 */ /* 0x000fe40000410000 */
        /* <DEDUP_REMOVED lines=54> */
.L_x_742:
[----:B--234-:R-:W-:Y:S01]  /*10cf0*/  LOP3.LUT R11, R71, 0xffffffe0, RZ, 0xc0, !PT ;  /* 0xffffffe0470b7812 */ /* 0x01cfe200078ec0ff */
[----:B------:R-:W-:Y:S01]  /*10d00*/  UMOV UR4, 0xffffffe0 ;  /* 0xffffffe000047882 */ /* 0x000fe20000000000 */
[----:B------:R-:W-:Y:S01]  /*10d10*/  LEA.HI R13, R69, R66, RZ, 0x2 ;  /* 0x00000042450d7211 */ /* 0x000fe200078f10ff */
[----:B------:R-:W-:Y:S01]  /*10d20*/  UIMAD UR4, UR10, UR4, 0x21 ;  /* 0x000000210a0474a4 */ /* 0x000fe2000f8e0204 */
[----:B------:R-:W-:Y:S01]  /*10d30*/  SHF.R.S32.HI R15, RZ, 0x1f, R70 ;  /* 0x0000001fff0f7819 */ /* 0x000fe20000011446 */
[----:B------:R-:W-:Y:S01]  /*10d40*/  IMAD.IADD R11, R66, 0x1, -R11 ;  /* 0x00000001420b7824 */ /* 0x000fe200078e0a0b */
[----:B------:R-:W-:Y:S01]  /*10d50*/  LOP3.LUT R13, R13, 0xfffffffc, RZ, 0xc0, !PT ;  /* 0xfffffffc0d0d7812 */ /* 0x000fe200078ec0ff */
[----:B------:R-:W-:Y:S01]  /*10d60*/  FMUL.FTZ R19, R48, c[0x0][0x320] ;  /* 0x0000c80030137a20 */ /* 0x000fe20000410000 */
[----:B------:R-:W-:Y:S01]  /*10d70*/  LEA.HI R15, R15, R70, RZ, 0x3 ;  /* 0x000000460f0f7211 */ /* 0x000fe200078f18ff */
[----:B------:R-:W-:Y:S01]  /*10d80*/  FMUL.FTZ R21, R49, c[0x0][0x320] ;  /* 0x0000c80031157a20 */ /* 0x000fe20000410000 */
[----:B------:R-:W-:Y:S01]  /*10d90*/  SHF.R.S32.HI R14, RZ, 0x1f, R11 ;  /* 0x0000001fff0e7819 */ /* 0x000fe2000001140b */
[----:B------:R-:W-:Y:S01]  /*10da0*/  IMAD.IADD R66, R66, 0x1, -R13 ;  /* 0x0000000142427824 */ /* 0x000fe200078e0a0d */
[----:B------:R-:W-:Y:S01]  /*10db0*/  LOP3.LUT R15, R15, 0xffffff8, RZ, 0xc0, !PT ;  /* 0x0ffffff80f0f7812 */ /* 0x000fe200078ec0ff */
[----:B------:R-:W-:Y:S01]  /*10dc0*/  MUFU.TANH R19, R19 ;  /* 0x0000001300137308 */ /* 0x000fe20000002400 */
[----:B------:R-:W-:Y:S01]  /*10dd0*/  LEA.HI R13, R14, R11, RZ, 0x2 ;  /* 0x0000000b0e0d7211 */ /* 0x000fe200078f10ff */
[----:B------:R-:W-:Y:S01]  /*10de0*/  IMAD.IADD R211, R65, 0x1, R64 ;  /* 0x0000000141d37824 */ /* 0x000fe200078e0240 */
[----:B------:R-:W-:Y:S01]  /*10df0*/  LEA.HI R14, R66, R66, RZ, 0x1 ;  /* 0x00000042420e7211 */ /* 0x000fe200078f08ff */
[----:B------:R-:W-:Y:S01]  /*10e00*/  IMAD.IADD R70, R70, 0x1, -R15 ;  /* 0x0000000146467824 */ /* 0x000fe200078e0a0f */
[----:B------:R-:W-:Y:S01]  /*10e10*/  PLOP3.LUT P0, PT, PT, PT, UP2, 0x80, 0x0 ;  /* 0x000000000000781c */ /* 0x000fe20003f0f028 */
[----:B------:R-:W-:Y:S01]  /*10e20*/  IMAD.SHL.U32 R211, R211, 0x2, RZ ;  /* 0x00000002d3d37824 */ /* 0x000fe200078e00ff */
[C---:B------:R-:W-:Y:S01]  /*10e30*/  LEA.HI.SX32 R15, R13.reuse, UR15, 0x1e ;  /* 0x0000000f0d0f7c11 */ /* 0x040fe2000f8ff2ff */
[----:B------:R-:W-:Y:S01]  /*10e40*/  MUFU.TANH R21, R21 ;  /* 0x0000001500157308 */ /* 0x000fe20000002400 */
[----:B------:R-:W-:Y:S01]  /*10e50*/  LOP3.LUT R17, R14, 0x1ffffffe, RZ, 0xc0, !PT ;  /* 0x1ffffffe0e117812 */ /* 0x000fe200078ec0ff */
[----:B------:R-:W-:Y:S01]  /*10e60*/  IMAD R206, R2, 0x2, R211 ;  /* 0x0000000202ce7824 */ /* 0x000fe200078e02d3 */
[----:B------:R-:W-:Y:S01]  /*10e70*/  LOP3.LUT R16, R13, 0x7ffffffc, RZ, 0xc0, !PT ;  /* 0x7ffffffc0d107812 */ /* 0x000fe200078ec0ff */
[----:B------:R-:W-:Y:S01]  /*10e80*/  IMAD R15, R70, 0x10, R15 ;  /* 0x00000010460f7824 */ /* 0x000fe200078e020f */
[----:B------:R-:W-:Y:S01]  /*10e90*/  LDSM.16.MT88.4 R140, [R211+0x8080] ;  /* 0x00808000d38c783b */ /* 0x000fe20000004200 */
[----:B------:R-:W-:Y:S01]  /*10ea0*/  IMAD.IADD R226, R66, 0x1, -R17 ;  /* 0x0000000142e27824 */ /* 0x000fe200078e0a11 */
[----:B------:R-:W-:Y:S01]  /*10eb0*/  @UP2 USHF.L.U32 UR14, UR14, 0x7, URZ ;  /* 0x000000070e0e2899 */ /* 0x000fe2000800063f */
[----:B------:R-:W-:Y:S01]  /*10ec0*/  IMAD.IADD R227, R11, 0x1, -R16 ;  /* 0x000000010be37824 */ /* 0x000fe200078e0a10 */
[----:B------:R-:W-:Y:S01]  /*10ed0*/  LDSM.16.MT88.4 R132, [R206+0x8080] ;  /* 0x00808000ce84783b */ /* 0x000fe20000004200 */
[----:B------:R-:W-:-:S02]  /*10ee0*/  IMAD R226, R226, 0x8, R15 ;  /* 0x00000008e2e27824 */ /* 0x000fc400078e020f */
[----:B------:R-:W-:Y:S01]  /*10ef0*/  IMAD.U32 R16, RZ, RZ, UR4 ;  /* 0x00000004ff107e24 */ /* 0x000fe2000f8e00ff */
[----:B------:R-:W-:Y:S01]  /*10f00*/  LDSM.16.MT88.4 R40, [R211+0x9080] ;  /* 0x00908000d328783b */ /* 0x000fe20000004200 */
[----:B------:R-:W-:Y:S01]  /*10f10*/  @P0 IMAD.HI.U32 R14, R226, c[0x0][0x2c8], RZ ;  /* 0x0000b200e20e0a27 */ /* 0x000fe200078e00ff */
[----:B------:R-:W-:Y:S01]  /*10f20*/  PLOP3.LUT P0, PT, PT, PT, UP2, 0x80, 0x0 ;  /* 0x000000000000781c */ /* 0x000fe20003f0f028 */
[----:B------:R-:W-:Y:S01]  /*10f30*/  ULDC.64 UR4, c[0x0][0x2c8] ;  /* 0x0000b20000047ab9 */ /* 0x000fe20000000a00 */
[----:B------:R-:W-:Y:S01]  /*10f40*/  LDSM.16.MT88.4 R72, [R211+0xa080] ;  /* 0x00a08000d348783b */ /* 0x000fe20000004200 */
[----:B------:R-:W-:Y:S02]  /*10f50*/  IMAD.MOV.U32 R22, RZ, RZ, R226 ;  /* 0x000000ffff167224 */ /* 0x000fe400078e00e2 */
[----:B------:R-:W-:Y:S01]  /*10f60*/  IMAD.SHL.U32 R227, R227, 0x2, RZ ;  /* 0x00000002e3e37824 */ /* 0x000fe200078e00ff */
[----:B------:R-:W-:Y:S01]  /*10f70*/  LDSM.16.MT88.4 R80, [R206+0xa080] ;  /* 0x00a08000ce50783b */ /* 0x000fe20000004200 */
[----:B------:R-:W-:-:S02]  /*10f80*/  FMUL.FTZ R17, R37, c[0x0][0x320] ;  /* 0x0000c80025117a20 */ /* 0x000fc40000410000 */
[----:B------:R-:W-:Y:S01]  /*10f90*/  IMAD R205, R3, 0x2, R211 ;  /* 0x0000000203cd7824 */ /* 0x000fe200078e02d3 */
[----:B------:R-:W-:Y:S01]  /*10fa0*/  IADD3 R15, -R227, UR11, R16 ;  /* 0x0000000be30f7c10 */ /* 0x000fe2000fffe110 */
[----:B------:R-:W-:Y:S01]  /*10fb0*/  IMAD R204, R3, 0x2, R206 ;  /* 0x0000000203cc7824 */ /* 0x000fe200078e02ce */
[----:B------:R-:W-:Y:S01]  /*10fc0*/  IADD3 R11, -R227, UR22, RZ ;  /* 0x00000016e30b7c10 */ /* 0x000fe2000fffe1ff */
[----:B------:R-:W2:Y:S01]  /*10fd0*/  MUFU.TANH R17, R17 ;  /* 0x0000001100117308 */ /* 0x000ea20000002400 */
[----:B------:R-:W-:Y:S01]  /*10fe0*/  @P0 SHF.R.U32.HI R22, RZ, c[0x0][0x2cc], R14 ;  /* 0x0000b300ff160a19 */ /* 0x000fe2000001160e */
[----:B------:R-:W-:Y:S01]  /*10ff0*/  LDSM.16.MT88.4 R56, [R205+0x9080] ;  /* 0x00908000cd38783b */ /* 0x000fe20000004200 */
[----:B------:R-:W-:Y:S01]  /*11000*/  IADD3 R15, R15, -UR20, RZ ;  /* 0x800000140f0f7c10 */ /* 0x000fe2000fffe0ff */
[----:B------:R-:W-:Y:S02]  /*11010*/  UIMAD.WIDE.U32 UR22, UR14, UR4, URZ ;  /* 0x000000040e1672a5 */ /* 0x000fe4000f8e003f */
[----:B------:R-:W3:Y:S04]  /*11020*/  SHFL.IDX PT, R14, R22, RZ, 0x1c1f ;  /* 0x001c1fff160e7589 */ /* 0x000ee800000e0000 */
[----:B------:R-:W-:Y:S01]  /*11030*/  LDSM.16.MT88.4 R32, [R204+0x8080] ;  /* 0x00808000cc20783b */ /* 0x000fe20000004200 */
[----:B------:R-:W-:-:S02]  /*11040*/  @UP2 UMOV UR7, UR23 ;  /* 0x0000001700072c82 */ /* 0x000fc40008000000 */
[----:B------:R-:W-:Y:S01]  /*11050*/  @UP2 USHF.R.U32.HI UR15, URZ, UR5, UR7 ;  /* 0x000000053f0f2299 */ /* 0x000fe20008011607 */
[----:B------:R-:W-:Y:S01]  /*11060*/  LDSM.16.MT88.4 R64, [R204+0x9080] ;  /* 0x00908000cc40783b */ /* 0x000fe20000004200 */
[----:B------:R-:W-:Y:S02]  /*11070*/  UIADD3 UR7, UR10, -0x2, URZ ;  /* 0xfffffffe0a077890 */ /* 0x000fe4000fffe03f */
[----:B------:R-:W-:Y:S01]  /*11080*/  UIADD3 UR15, UR15, UR11, -UR20 ;  /* 0x0000000b0f0f7290 */ /* 0x000fe2000fffe814 */
[----:B------:R-:W-:Y:S03]  /*11090*/  LDSM.16.MT88.4 R88, [R205+0xa080] ;  /* 0x00a08000cd58783b */ /* 0x000fe60000004200 */
[----:B------:R-:W-:Y:S01]  /*110a0*/  USHF.R.S32.HI UR4, URZ, 0x1f, UR15 ;  /* 0x0000001f3f047899 */ /* 0x000fe2000801140f */
[----:B------:R-:W-:Y:S03]  /*110b0*/  LDSM.16.MT88.4 R96, [R204+0xa080] ;  /* 0x00a08000cc60783b */ /* 0x000fe60000004200 */
[----:B------:R-:W-:Y:S01]  /*110c0*/  ULEA.HI UR4, UR4, UR15, URZ, 0x5 ;  /* 0x0000000f04047291 */ /* 0x000fe2000f8f283f */
[----:B------:R-:W-:Y:S03]  /*110d0*/  LDSM.16.MT88.4 R104, [R211+0xb080] ;  /* 0x00b08000d368783b */ /* 0x000fe60000004200 */
[----:B------:R-:W-:Y:S01]  /*110e0*/  USHF.R.S32.HI UR4, URZ, 0x5, UR4 ;  /* 0x000000053f047899 */ /* 0x000fe20008011404 */
[----:B---3--:R-:W-:Y:S01]  /*110f0*/  IMAD.IADD R14, R15, 0x1, R14 ;  /* 0x000000010f0e7824 */ /* 0x008fe200078e020e */
[----:B------:R-:W-:Y:S04]  /*11100*/  LDSM.16.MT88.4 R112, [R206+0xb080] ;  /* 0x00b08000ce70783b */ /* 0x000fe80000004200 */
[----:B------:R-:W-:Y:S01]  /*11110*/  IMNMX R13, R11, R14, PT ;  /* 0x0000000e0b0d7217 */ /* 0x000fe20003800200 */
[----:B------:R-:W-:Y:S01]  /*11120*/  LDSM.16.MT88.4 R120, [R205+0xb080] ;  /* 0x00b08000cd78783b */ /* 0x000fe20000004200 */
[----:B------:R-:W-:-:S02]  /*11130*/  IMNMX R235, RZ, UR4, !PT ;  /* 0x00000004ffeb7c17 */ /* 0x000fc4000f800200 */
[C---:B------:R-:W-:Y:S01]  /*11140*/  ISETP.GT.AND P0, PT, R13.reuse, RZ, PT ;  /* 0x000000ff0d00720c */ /* 0x040fe20003f04270 */
[----:B------:R-:W-:Y:S03]  /*11150*/  LDSM.16.MT88.4 R188, [R205+0x8880] ;  /* 0x00888000cdbc783b */ /* 0x000fe60000004200 */
[----:B-1----:R-:W-:Y:S01]  /*11160*/  FSEL R16, R0, -INF , P0 ;  /* 0xff80000000107808 */ /* 0x002fe20000000000 */
[----:B------:R-:W-:Y:S01]  /*11170*/  LDSM.16.MT88.4 R184, [R204+0x8880] ;  /* 0x00888000ccb8783b */ /* 0x000fe20000004200 */
[----:B------:R-:W-:-:S03]  /*11180*/  ISETP.GT.AND P0, PT, R13, 0x1, PT ;  /* 0x000000010d00780c */ /* 0x000fc60003f04270 */
[----:B------:R-:W1:Y:S01]  /*11190*/  SHFL.IDX PT, R0, R22, 0x1, 0x1c1f ;  /* 0x003c1f0016007f89 */ /* 0x000e6200000e0000 */
[----:B------:R-:W-:Y:S02]  /*111a0*/  FSEL R20, R4, -INF , P0 ;  /* 0xff80000004147808 */ /* 0x000fe40000000000 */
[C---:B------:R-:W-:Y:S01]  /*111b0*/  ISETP.GT.AND P0, PT, R13.reuse, 0x8, PT ;  /* 0x000000080d00780c */ /* 0x040fe20003f04270 */
[----:B------:R-:W-:Y:S03]  /*111c0*/  LDSM.16.MT88.4 R180, [R206+0x9880] ;  /* 0x00988000ceb4783b */ /* 0x000fe60000004200 */
[----:B------:R-:W-:Y:S01]  /*111d0*/  FSEL R14, R6, -INF , P0 ;  /* 0xff800000060e7808 */ /* 0x000fe20000000000 */
[----:B------:R-:W-:Y:S01]  /*111e0*/  LDSM.16.MT88.4 R176, [R205+0x9880] ;  /* 0x00988000cdb0783b */ /* 0x000fe20000004200 */
[----:B------:R-:W-:-:S03]  /*111f0*/  ISETP.GT.AND P0, PT, R13, 0x9, PT ;  /* 0x000000090d00780c */ /* 0x000fc60003f04270 */
[----:B------:R-:W-:Y:S01]  /*11200*/  LDSM.16.MT88.4 R172, [R204+0x9880] ;  /* 0x00988000ccac783b */ /* 0x000fe20000004200 */
[----:B------:R-:W-:Y:S02]  /*11210*/  FSEL R18, R12, -INF , P0 ;  /* 0xff8000000c127808 */ /* 0x000fe40000000000 */
[C---:B------:R-:W-:Y:S01]  /*11220*/  ISETP.GT.AND P0, PT, R13.reuse, 0x10, PT ;  /* 0x000000100d00780c */ /* 0x040fe20003f04270 */
[----:B------:R-:W-:Y:S03]  /*11230*/  LDSM.16.MT88.4 R168, [R211+0xa880] ;  /* 0x00a88000d3a8783b */ /* 0x000fe60000004200 */
[----:B------:R-:W-:Y:S01]  /*11240*/  FSEL R6, R10, -INF , P0 ;  /* 0xff8000000a067808 */ /* 0x000fe20000000000 */
[----:B------:R-:W-:Y:S01]  /*11250*/  LDSM.16.MT88.4 R164, [R206+0xa880] ;  /* 0x00a88000cea4783b */ /* 0x000fe20000004200 */
[----:B------:R-:W-:Y:S01]  /*11260*/  ISETP.GT.AND P0, PT, R13, 0x11, PT ;  /* 0x000000110d00780c */ /* 0x000fe20003f04270 */
[----:B-1----:R-:W-:-:S03]  /*11270*/  IMAD.IADD R0, R15, 0x1, R0 ;  /* 0x000000010f007824 */ /* 0x002fc600078e0200 */
[----:B--2---:R-:W-:Y:S01]  /*11280*/  FSEL R4, R17, -INF , P0 ;  /* 0xff80000011047808 */ /* 0x004fe20000000000 */
[----:B------:R-:W-:Y:S01]  /*11290*/  FMUL.FTZ R15, R38, c[0x0][0x320] ;  /* 0x0000c800260f7a20 */ /* 0x000fe20000410000 */
[----:B------:R-:W-:Y:S01]  /*112a0*/  ISETP.GT.AND P0, PT, R13, 0x18, PT ;  /* 0x000000180d00780c */ /* 0x000fe20003f04270 */
[----:B------:R-:W-:Y:S01]  /*112b0*/  LDSM.16.MT88.4 R160, [R205+0xa880] ;  /* 0x00a88000cda0783b */ /* 0x000fe20000004200 */
[----:B------:R-:W-:Y:S01]  /*112c0*/  IMNMX R0, R11, R0, PT ;  /* 0x000000000b007217 */ /* 0x000fe20003800200 */
[----:B------:R-:W-:Y:S01]  /*112d0*/  FMUL.FTZ R11, R50, c[0x0][0x320] ;  /* 0x0000c800320b7a20 */ /* 0x000fe20000410000 */
[----:B------:R-:W-:Y:S01]  /*112e0*/  FSEL R12, R19, -INF , P0 ;  /* 0xff800000130c7808 */ /* 0x000fe20000000000 */
[----:B------:R-:W1:Y:S01]  /*112f0*/  MUFU.TANH R15, R15 ;  /* 0x0000000f000f7308 */ /* 0x000e620000002400 */
[----:B------:R-:W-:Y:S01]  /*11300*/  ISETP.GT.AND P0, PT, R13, 0x19, PT ;  /* 0x000000190d00780c */ /* 0x000fe20003f04270 */
[----:B------:R-:W-:Y:S01]  /*11310*/  FMUL.FTZ R13, R39, c[0x0][0x320] ;  /* 0x0000c800270d7a20 */ /* 0x000fe20000410000 */
[----:B------:R-:W-:Y:S01]  /*11320*/  FMNMX.FTZ R17, R16, R20, !PT ;  /* 0x0000001410117209 */ /* 0x000fe20007810000 */
[----:B------:R-:W-:Y:S01]  /*11330*/  LDSM.16.MT88.4 R156, [R204+0xa880] ;  /* 0x00a88000cc9c783b */ /* 0x000fe20000004200 */
[----:B------:R-:W-:-:S02]  /*11340*/  FSEL R10, R21, -INF , P0 ;  /* 0xff800000150a7808 */ /* 0x000fc40000000000 */
[----:B------:R-:W-:Y:S01]  /*11350*/  ISETP.GT.AND P0, PT, R0, RZ, PT ;  /* 0x000000ff0000720c */ /* 0x000fe20003f04270 */
[----:B------:R-:W2:Y:S01]  /*11360*/  MUFU.TANH R13, R13 ;  /* 0x0000000d000d7308 */ /* 0x000ea20000002400 */
[----:B------:R-:W-:Y:S01]  /*11370*/  FMNMX.FTZ R17, R14, R17, !PT ;  /* 0x000000110e117209 */ /* 0x000fe20007810000 */
[----:B------:R-:W-:Y:S01]  /*11380*/  LDSM.16.MT88.4 R152, [R211+0xb880] ;  /* 0x00b88000d398783b */ /* 0x000fe20000004200 */
[----:B------:R-:W-:Y:S02]  /*11390*/  FSEL R21, R5, -INF , P0 ;  /* 0xff80000005157808 */ /* 0x000fe40000000000 */
[----:B------:R-:W-:Y:S01]  /*113a0*/  ISETP.GT.AND P0, PT, R0, 0x1, PT ;  /* 0x000000010000780c */ /* 0x000fe20003f04270 */
[----:B------:R-:W0:Y:S01]  /*113b0*/  LDGDEPBAR ;  /* 0x00000000000079af */ /* 0x000e220000000000 */
[----:B------:R-:W-:Y:S01]  /*113c0*/  FMNMX.FTZ R17, R18, R17, !PT ;  /* 0x0000001112117209 */ /* 0x000fe20007810000 */
[----:B------:R-:W3:Y:S01]  /*113d0*/  MUFU.TANH R11, R11 ;  /* 0x0000000b000b7308 */ /* 0x000ee20000002400 */
[----:B------:R-:W-:-:S02]  /*113e0*/  FSEL R19, R7, -INF , P0 ;  /* 0xff80000007137808 */ /* 0x000fc40000000000 */
[C---:B------:R-:W-:Y:S02]  /*113f0*/  ISETP.GT.AND P0, PT, R0.reuse, 0x8, PT ;  /* 0x000000080000780c */ /* 0x040fe40003f04270 */
[----:B------:R-:W-:Y:S02]  /*11400*/  FMNMX.FTZ R22, R21, R19, !PT ;  /* 0x0000001315167209 */ /* 0x000fe40007810000 */
[----:B------:R-:W-:Y:S01]  /*11410*/  FSEL R7, R9, -INF , P0 ;  /* 0xff80000009077808 */ /* 0x000fe20000000000 */
[----:B------:R-:W-:Y:S01]  /*11420*/  FMUL.FTZ R9, R51, c[0x0][0x320] ;  /* 0x0000c80033097a20 */ /* 0x000fe20000410000 */
[----:B------:R-:W-:Y:S01]  /*11430*/  ISETP.GT.AND P0, PT, R0, 0x9, PT ;  /* 0x000000090000780c */ /* 0x000fe20003f04270 */
[----:B------:R-:W-:Y:S01]  /*11440*/  LDSM.16.MT88.4 R48, [R206+0x9080] ;  /* 0x00908000ce30783b */ /* 0x000fe20000004200 */
[----:B------:R-:W-:Y:S02]  /*11450*/  FMNMX.FTZ R22, R7, R22, !PT ;  /* 0x0000001607167209 */ /* 0x000fe40007810000 */
[----:B------:R-:W-:Y:S01]  /*11460*/  FSEL R5, R8, -INF , P0 ;  /* 0xff80000008057808 */ /* 0x000fe20000000000 */
[----:B------:R-:W4:Y:S01]  /*11470*/  MUFU.TANH R9, R9 ;  /* 0x0000000900097308 */ /* 0x000f220000002400 */
[----:B------:R-:W-:-:S02]  /*11480*/  ISETP.GT.AND P0, PT, R0, 0x10, PT ;  /* 0x000000100000780c */ /* 0x000fc40003f04270 */
[----:B------:R-:W-:Y:S02]  /*11490*/  FMNMX.FTZ R17, R6, R17, !PT ;  /* 0x0000001106117209 */ /* 0x000fe40007810000 */
[----:B-1----:R-:W-:Y:S02]  /*114a0*/  FSEL R15, R15, -INF , P0 ;  /* 0xff8000000f0f7808 */ /* 0x002fe40000000000 */
[----:B------:R-:W-:Y:S02]  /*114b0*/  ISETP.GT.AND P0, PT, R0, 0x11, PT ;  /* 0x000000110000780c */ /* 0x000fe40003f04270 */
[----:B------:R-:W-:Y:S02]  /*114c0*/  FMNMX.FTZ R22, R5, R22, !PT ;  /* 0x0000001605167209 */ /* 0x000fe40007810000 */
[----:B--2---:R-:W-:Y:S02]  /*114d0*/  FSEL R13, R13, -INF , P0 ;  /* 0xff8000000d0d7808 */ /* 0x004fe40000000000 */
[----:B------:R-:W-:-:S02]  /*114e0*/  FMNMX.FTZ R17, R4, R17, !PT ;  /* 0x0000001104117209 */ /* 0x000fc40007810000 */
[----:B------:R-:W-:Y:S02]  /*114f0*/  ISETP.GT.AND P0, PT, R0, 0x18, PT ;  /* 0x000000180000780c */ /* 0x000fe40003f04270 */
[----:B------:R-:W-:Y:S02]  /*11500*/  FMNMX.FTZ R22, R15, R22, !PT ;  /* 0x000000160f167209 */ /* 0x000fe40007810000 */
[----:B------:R-:W-:Y:S02]  /*11510*/  FMNMX.FTZ R17, R12, R17, !PT ;  /* 0x000000110c117209 */ /* 0x000fe40007810000 */
[----:B---3--:R-:W-:Y:S02]  /*11520*/  FSEL R11, R11, -INF , P0 ;  /* 0xff8000000b0b7808 */ /* 0x008fe40000000000 */
[----:B------:R-:W-:Y:S02]  /*11530*/  ISETP.GT.AND P0, PT, R0, 0x19, PT ;  /* 0x000000190000780c */ /* 0x000fe40003f04270 */
[----:B------:R-:W-:-:S02]  /*11540*/  FMNMX.FTZ R22, R13, R22, !PT ;  /* 0x000000160d167209 */ /* 0x000fc40007810000 */
[----:B------:R-:W-:Y:S02]  /*11550*/  FMNMX.FTZ R8, R10, R17, !PT ;  /* 0x000000110a087209 */ /* 0x000fe40007810000 */
[----:B----4-:R-:W-:Y:S02]  /*11560*/  FSEL R9, R9, -INF , P0 ;  /* 0xff80000009097808 */ /* 0x010fe40000000000 */
        /* <DEDUP_REMOVED lines=8> */
[----:B-1----:R-:W-:-:S03]  /*115f0*/  FMNMX.FTZ R0, R25, R0, !PT ;  /* 0x0000000019007209 */ /* 0x002fc60007810000 */
[----:B------:R-:W1:Y:S01]  /*11600*/  LDSM.16.MT88.4 R24, [R205+0x8080] ;  /* 0x00808000cd18783b */ /* 0x000e620000004200 */
        /* <DEDUP_REMOVED lines=9> */
[--C-:B------:R-:W-:Y:S01]  /*116a0*/  FFMA.FTZ R150, R14, c[0x0][0x2d0], -R17.reuse ;  /* 0x0000b4000e967a23 */ /* 0x100fe20000010811 */
[----:B------:R-:W-:Y:S01]  /*116b0*/  ISETP.LE.AND P0, PT, R235, UR7, PT ;  /* 0x00000007eb007c0c */ /* 0x000fe2000bf03270 */
[----:B------:R-:W-:Y:S01]  /*116c0*/  FFMA.FTZ R149, R18, c[0x0][0x2d0], -R17 ;  /* 0x0000b40012957a23 */ /* 0x000fe20000010811 */
[----:B------:R-:W-:Y:S01]  /*116d0*/  MUFU.EX2 R192, R192 ;  /* 0x000000c000c07308 */ /* 0x000fe20000000800 */
[----:B------:R-:W-:-:S02]  /*116e0*/  FFMA.FTZ R193, R21, c[0x0][0x2d0], -R8 ;  /* 0x0000b40015c17a23 */ /* 0x000fc40000010808 */
[--C-:B------:R-:W-:Y:S02]  /*116f0*/  FFMA.FTZ R194, R19, c[0x0][0x2d0], -R8.reuse ;  /* 0x0000b40013c27a23 */ /* 0x100fe40000010808 */
[--C-:B------:R-:W-:Y:S02]  /*11700*/  FFMA.FTZ R195, R7, c[0x0][0x2d0], -R8.reuse ;  /* 0x0000b40007c37a23 */ /* 0x100fe40000010808 */
[----:B------:R-:W-:Y:S01]  /*11710*/  FFMA.FTZ R2, R5, c[0x0][0x2d0], -R8 ;  /* 0x0000b40005027a23 */ /* 0x000fe20000010808 */
[----:B------:R-:W2:Y:S01]  /*11720*/  MUFU.EX2 R151, R151 ;  /* 0x0000009700977308 */ /* 0x000ea20000000800 */
[--C-:B------:R-:W-:Y:S02]  /*11730*/  FFMA.FTZ R3, R6, c[0x0][0x2d0], -R17.reuse ;  /* 0x0000b40006037a23 */ /* 0x100fe40000010811 */
[--C-:B------:R-:W-:Y:S02]  /*11740*/  FFMA.FTZ R220, R4, c[0x0][0x2d0], -R17.reuse ;  /* 0x0000b40004dc7a23 */ /* 0x100fe40000010811 */
[----:B------:R-:W3:Y:S01]  /*11750*/  LDSM.16.MT88.4 R4, [R204+0xb080] ;  /* 0x00b08000cc04783b */ /* 0x000ee20000004200 */
[----:B------:R-:W-:-:S02]  /*11760*/  FFMA.FTZ R221, R12, c[0x0][0x2d0], -R17 ;  /* 0x0000b4000cdd7a23 */ /* 0x000fc40000010811 */
[----:B------:R-:W-:Y:S01]  /*11770*/  MUFU.EX2 R150, R150 ;  /* 0x0000009600967308 */ /* 0x000fe20000000800 */
[----:B------:R-:W-:Y:S02]  /*11780*/  FFMA.FTZ R228, R10, c[0x0][0x2d0], -R17 ;  /* 0x0000b4000ae47a23 */ /* 0x000fe40000010811 */
[--C-:B------:R-:W-:Y:S01]  /*11790*/  FFMA.FTZ R229, R15, c[0x0][0x2d0], -R8.reuse ;  /* 0x0000b4000fe57a23 */ /* 0x100fe20000010808 */
[----:B------:R-:W4:Y:S01]  /*117a0*/  LDSM.16.MT88.4 R16, [R211+0x8880] ;  /* 0x00888000d310783b */ /* 0x000f220000004200 */
[--C-:B------:R-:W-:Y:S02]  /*117b0*/  FFMA.FTZ R230, R13, c[0x0][0x2d0], -R8.reuse ;  /* 0x0000b4000de67a23 */ /* 0x100fe40000010808 */
[--C-:B------:R-:W-:Y:S01]  /*117c0*/  FFMA.FTZ R231, R11, c[0x0][0x2d0], -R8.reuse ;  /* 0x0000b4000be77a23 */ /* 0x100fe20000010808 */
[----:B------:R-:W5:Y:S01]  /*117d0*/  MUFU.EX2 R149, R149 ;  /* 0x0000009500957308 */ /* 0x000f620000000800 */
[----:B------:R-:W-:Y:S01]  /*117e0*/  FFMA.FTZ R232, R9, c[0x0][0x2d0], -R8 ;  /* 0x0000b40009e87a23 */ /* 0x000fe20000010808 */
[----:B------:R-:W1:Y:S01]  /*117f0*/  LDSM.16.MT88.4 R12, [R206+0x8880] ;  /* 0x00888000ce0c783b */ /* 0x000e620000004200 */
[----:B--2---:R-:W-:Y:S01]  /*11800*/  F2FP.BF16.PACK_AB R128, R151, R192 ;  /* 0x000000c09780723e */ /* 0x004fe200000010ff */
[----:B------:R-:W-:-:S02]  /*11810*/  FADD.FTZ R151, R192, R151 ;  /* 0x00000097c0977221 */ /* 0x000fc40000010000 */
[----:B------:R-:W2:Y:S02]  /*11820*/  LDSM.16.MT88.4 R8, [R211+0x9880] ;  /* 0x00988000d308783b */ /* 0x000ea40000004200 */
        /* <DEDUP_REMOVED lines=22> */
[C---:B------:R-:W-:Y:S02]  /*11990*/  HMMA.16816.F32.BF16 R132, R128.reuse, R134, RZ ;  /* 0x000000868084723c */ /* 0x040fe400000418ff */
[----:B------:R-:W-:Y:S06]  /*119a0*/  MUFU.EX2 R231, R231 ;  /* 0x000000e700e77308 */ /* 0x000fec0000000800 */
[C---:B------:R-:W-:Y:S02]  /*119b0*/  HMMA.16816.F32.BF16 R40, R128.reuse, R42, RZ ;  /* 0x0000002a8028723c */ /* 0x040fe400000418ff */
[----:B------:R-:W2:Y:S06]  /*119c0*/  MUFU.EX2 R232, R232 ;  /* 0x000000e800e87308 */ /* 0x000eac0000000800 */
[C---:B-1----:R-:W-:Y:S08]  /*119d0*/  HMMA.16816.F32.BF16 R20, R128.reuse, R24, RZ ;  /* 0x000000188014723c */ /* 0x042ff000000418ff */
        /* <DEDUP_REMOVED lines=32> */
[----:B--2---:R-:W-:Y:S01]  /*11be0*/  F2FP.BF16.PACK_AB R7, R232, R231 ;  /* 0x000000e7e807723e */ /* 0x004fe200000010ff */
        /* <DEDUP_REMOVED lines=11> */
[C---:B------:R-:W-:Y:S01]  /*11ca0*/  HMMA.16816.F32.BF16 R40, R4.reuse, R10, R40 ;  /* 0x0000000a0428723c */ /* 0x040fe20000041828 */
[----:B------:R-:W3:Y:S07]  /*11cb0*/  LDSM.16.MT88.4 R8, [R204+0xb880] ;  /* 0x00b88000cc08783b */ /* 0x000eee0000004200 */
        /* <DEDUP_REMOVED lines=23> */
[C---:B------:R-:W-:Y:S08]  /*11e30*/  HMMA.16816.F32.BF16 R120, R4.reuse, R14, R120 ;  /* 0x0000000e0478723c */ /* 0x040ff00000041878 */
[C---:B---3--:R-:W-:Y:S08]  /*11e40*/  HMMA.16816.F32.BF16 R124, R4.reuse, R8, R124 ;  /* 0x00000008047c723c */ /* 0x048ff0000004187c */
[----:B------:R-:W-:Y:S01]  /*11e50*/  HMMA.16816.F32.BF16 R128, R4, R10, R128 ;  /* 0x0000000a0480723c */ /* 0x000fe20000041880 */
[----:B------:R-:W-:Y:S07]  /*11e60*/  @!P0 BRA `(.L_x_743) ;  /* 0x0000267000008947 */ /* 0x000fee0003800000 */
[----:B------:R-:W1:Y:S01]  /*11e70*/  S2R R2, SR_TID.X ;  /* 0x0000000000027919 */ /* 0x000e620000002100 */
[----:B------:R-:W-:Y:S01]  /*11e80*/  PLOP3.LUT P0, PT, PT, PT, UP2, 0x80, 0x0 ;  /* 0x000000000000781c */ /* 0x000fe20003f0f028 */
[----:B------:R-:W-:Y:S01]  /*11e90*/  IMAD.MOV.U32 R3, RZ, RZ, R0 ;  /* 0x000000ffff037224 */ /* 0x000fe200078e0000 */
[----:B------:R-:W-:Y:S01]  /*11ea0*/  SHF.R.S32.HI R233, RZ, 0x1f, R224 ;  /* 0x0000001fffe97819 */ /* 0x000fe200000114e0 */
[C---:B------:R-:W-:Y:S01]  /*11eb0*/  IMAD.SHL.U32 R232, R224.reuse, 0x2, RZ ;  /* 0x00000002e0e87824 */ /* 0x040fe200078e00ff */
[----:B------:R-:W-:Y:S01]  /*11ec0*/  SHF.R.S32.HI R228, RZ, 0x1f, R223 ;  /* 0x0000001fffe47819 */ /* 0x000fe200000114df */
[C---:B------:R-:W-:Y:S01]  /*11ed0*/  IMAD.SHL.U32 R231, R223.reuse, 0x2, RZ ;  /* 0x00000002dfe77824 */ /* 0x040fe200078e00ff */
[----:B------:R-:W-:Y:S01]  /*11ee0*/  SHF.L.U64.HI R233, R224, 0x1, R233 ;  /* 0x00000001e0e97819 */ /* 0x000fe200000102e9 */
[----:B------:R-:W-:Y:S01]  /*11ef0*/  UMOV UR4, 0x1 ;  /* 0x0000000100047882 */ /* 0x000fe20000000000 */
[----:B------:R-:W-:-:S05]  /*11f00*/  SHF.L.U64.HI R228, R223, 0x1, R228 ;  /* 0x00000001dfe47819 */ /* 0x000fca00000102e4 */
[----:B------:R-:W-:Y:S01]  /*11f10*/  @P0 IMAD.HI.U32 R234, R226, c[0x0][0x2c8], RZ ;  /* 0x0000b200e2ea0a27 */ /* 0x000fe200078e00ff */
[----:B------:R-:W-:Y:S02]  /*11f20*/  PLOP3.LUT P0, PT, PT, PT, UP2, 0x80, 0x0 ;  /* 0x000000000000781c */ /* 0x000fe40003f0f028 */
[----:B-1----:R-:W-:-:S04]  /*11f30*/  SHF.R.S32.HI R229, RZ, 0x1f, R2 ;  /* 0x0000001fffe57819 */ /* 0x002fc80000011402 */
[----:B------:R-:W-:-:S07]  /*11f40*/  LEA.HI R229, R229, R2, RZ, 0x3 ;  /* 0x00000002e5e57211 */ /* 0x000fce00078f18ff */
[----:B------:R-:W-:Y:S02]  /*11f50*/  @P0 SHF.R.U32.HI R234, RZ, c[0x0][0x2cc], R234 ;  /* 0x0000b300ffea0a19 */ /* 0x000fe400000116ea */
[----:B------:R-:W-:-:S05]  /*11f60*/  LOP3.LUT R229, R229, 0xfffffff8, RZ, 0xc0, !PT ;  /* 0xfffffff8e5e57812 */ /* 0x000fca00078ec0ff */
[----:B------:R-:W-:Y:S02]  /*11f70*/  IMAD.IADD R229, R2, 0x1, -R229 ;  /* 0x0000000102e57824 */ /* 0x000fe400078e0ae5 */
[----:B------:R-:W-:Y:S02]  /*11f80*/  IMAD.MOV.U32 R2, RZ, RZ, R148 ;  /* 0x000000ffff027224 */ /* 0x000fe400078e0094 */
[----:B------:R-:W-:-:S05]  /*11f90*/  IMAD.SHL.U32 R229, R229, 0x8, RZ ;  /* 0x00000008e5e57824 */ /* 0x000fca00078e00ff */
[----:B------:R-:W-:-:S04]  /*11fa0*/  SHF.R.S32.HI R230, RZ, 0x1f, R229 ;  /* 0x0000001fffe67819 */ /* 0x000fc800000114e5 */
[C---:B------:R-:W-:Y:S01]  /*11fb0*/  SHF.L.U64.HI R230, R229.reuse, 0x1, R230 ;  /* 0x00000001e5e67819 */ /* 0x040fe200000102e6 */
[----:B------:R-:W-:Y:S02]  /*11fc0*/  IMAD.SHL.U32 R229, R229, 0x2, RZ ;  /* 0x00000002e5e57824 */ /* 0x000fe400078e00ff */
.L_x_746:
[----:B------:R-:W-:Y:S04]  /*11fd0*/  DEPBAR.LE SB0, 0x0 ;  /* 0x000080000000791a */ /* 0x000fe80000000000 */
[----:B------:R-:W-:Y:S01]  /*11fe0*/  BAR.SYNC.DEFER_BLOCKING 0x0 ;  /* 0x0000000000007b1d */ /* 0x000fe20000010000 */
[----:B------:R-:W-:Y:S05]  /*11ff0*/  ISETP.LE.AND P0, PT, RZ, UR7, PT ;  /* 0x00000007ff007c0c */ /* 0x000fea000bf03270 */
[----:B------:R1:W2:Y:S04]  /*12000*/  LDSM.16.M88.4 R148, [R214+0x10080] ;  /* 0x01008000d694783b */ /* 0x0002a80000000200 */
[----:B------:R1:W3:Y:S04]  /*12010*/  LDSM.16.M88.4 R152, [R213+0xc080] ;  /* 0x00c08000d598783b */ /* 0x0002e80000000200 */
[----:B------:R1:W4:Y:S04]  /*12020*/  LDSM.16.M88.4 R156, [R213+0xc880] ;  /* 0x00c88000d59c783b */ /* 0x0003280000000200 */
[----:B------:R1:W1:Y:S04]  /*12030*/  LDSM.16.M88.4 R160, [R210+0x10080] ;  /* 0x01008000d2a0783b */ /* 0x0002680000000200 */
[----:B------:R1:W1:Y:S04]  /*12040*/  LDSM.16.M88.4 R164, [R212] ;  /* 0x00000000d4a4783b */ /* 0x0002680000000200 */
[----:B------:R1:W1:Y:S01]  /*12050*/  LDSM.16.M88.4 R168, [R203] ;  /* 0x00000000cba8783b */ /* 0x0002620000000200 */
[----:B------:R-:W-:-:S05]  /*12060*/  @!P0 BRA `(.L_x_744) ;  /* 0x000001c000008947 */ /* 0x000fca0003800000 */
        /* <DEDUP_REMOVED lines=28> */
.L_x_744:
[C---:B--234-:R-:W-:Y:S01]  /*12230*/  HMMA.16816.F32.BF16 R4, R148.reuse, R152, RZ ;  /* 0x000000989404723c */ /* 0x05cfe200000418ff */
[----:B------:R-:W-:Y:S01]  /*12240*/  LDSM.16.M88.4 R172, [R209+0x10080] ;  /* 0x01008000d1ac783b */ /* 0x000fe20000000200 */
[----:B------:R-:W-:Y:S05]  /*12250*/  UISETP.GE.AND UP0, UPT, UR7, 0x1, UPT ;  /* 0x000000010700788c */ /* 0x000fea000bf06270 */
        /* <DEDUP_REMOVED lines=185> */
.L_x_745:
[----:B--234-:R-:W-:Y:S01]  /*12df0*/  PLOP3.LUT P0, PT, PT, PT, UP2, 0x80, 0x0 ;  /* 0x000000000000781c */ /* 0x01cfe20003f0f028 */
[----:B------:R-:W-:Y:S01]  /*12e00*/  UIMAD UR5, UR7, -0x20, UR4 ;  /* 0xffffffe0070578a4 */ /* 0x000fe2000f8e0204 */
[----:B------:R-:W-:Y:S01]  /*12e10*/  MOV R9, R226 ;  /* 0x000000e200097202 */ /* 0x000fe20000000f00 */
[----:B------:R-:W-:Y:S04]  /*12e20*/  LDSM.16.MT88.4 R156, [R206+0x8080] ;  /* 0x00808000ce9c783b */ /* 0x000fe80000004200 */
[----:B------:R-:W-:Y:S04]  /*12e30*/  MOV R6, UR5 ;  /* 0x0000000500067c02 */ /* 0x000fe80008000f00 */
[----:B------:R-:W-:Y:S01]  /*12e40*/  IADD3 R6, R6, UR11, -R227 ;  /* 0x0000000b06067c10 */ /* 0x000fe2000fffe8e3 */
[----:B------:R-:W-:Y:S01]  /*12e50*/  LDSM.16.MT88.4 R172, [R204+0x9880] ;  /* 0x00988000ccac783b */ /* 0x000fe20000004200 */
[----:B------:R-:W-:Y:S02]  /*12e60*/  @P0 MOV R9, R234 ;  /* 0x000000ea00090202 */ /* 0x000fe40000000f00 */
[----:B------:R-:W-:Y:S05]  /*12e70*/  IADD3 R7, R6, -UR20, RZ ;  /* 0x8000001406077c10 */ /* 0x000fea000fffe0ff */
[----:B------:R-:W2:Y:S08]  /*12e80*/  SHFL.IDX PT, R4, R9, RZ, 0x1c1f ;  /* 0x001c1fff09047589 */ /* 0x000eb000000e0000 */
[----:B------:R-:W3:Y:S08]  /*12e90*/  SHFL.IDX PT, R10, R9, 0x1, 0x1c1f ;  /* 0x003c1f00090a7f89 */ /* 0x000ef000000e0000 */
[----:B------:R-:W-:Y:S08]  /*12ea0*/  LDSM.16.MT88.4 R176, [R211+0xa880] ;  /* 0x00a88000d3b0783b */ /* 0x000ff00000004200 */
[----:B------:R-:W0:Y:S01]  /*12eb0*/  LDGDEPBAR ;  /* 0x00000000000079af */ /* 0x000e220000000000 */
[----:B--2---:R-:W-:Y:S04]  /*12ec0*/  IADD3 R5, R7, R4, RZ ;  /* 0x0000000407057210 */ /* 0x004fe80007ffe0ff */
[C---:B------:R-:W-:Y:S04]  /*12ed0*/  ISETP.GT.AND P0, PT, R5.reuse, RZ, PT ;  /* 0x000000ff0500720c */ /* 0x040fe80003f04270 */
[----:B------:R-:W-:Y:S02]  /*12ee0*/  FSEL R8, R0, -INF , P0 ;  /* 0xff80000000087808 */ /* 0x000fe40000000000 */
[----:B------:R-:W-:Y:S02]  /*12ef0*/  ISETP.GT.AND P0, PT, R5, 0x1, PT ;  /* 0x000000010500780c */ /* 0x000fe40003f04270 */
[----:B---3--:R-:W-:Y:S02]  /*12f00*/  IADD3 R0, R7, R10, RZ ;  /* 0x0000000a07007210 */ /* 0x008fe40007ffe0ff */
[----:B-1----:R-:W-:Y:S02]  /*12f10*/  FSEL R182, R182, -INF , P0 ;  /* 0xff800000b6b67808 */ /* 0x002fe40000000000 */
[C---:B------:R-:W-:Y:S02]  /*12f20*/  ISETP.GT.AND P0, PT, R5.reuse, 0x8, PT ;  /* 0x000000080500780c */ /* 0x040fe40003f04270 */
[----:B------:R-:W-:Y:S02]  /*12f30*/  FMNMX.FTZ R7, R8, R3, !PT ;  /* 0x0000000308077209 */ /* 0x000fe40007810000 */
[----:B------:R-:W-:Y:S02]  /*12f40*/  FSEL R4, R186, -INF , P0 ;  /* 0xff800000ba047808 */ /* 0x000fe40000000000 */
[----:B------:R-:W-:Y:S02]  /*12f50*/  ISETP.GT.AND P0, PT, R5, 0x9, PT ;  /* 0x000000090500780c */ /* 0x000fe40003f04270 */
        /* <DEDUP_REMOVED lines=8> */
[----:B------:R-:W-:Y:S02]  /*12fe0*/  ISETP.GT.AND P0, PT, R0, RZ, PT ;  /* 0x000000ff0000720c */ /* 0x000fe40003f04270 */
        /* <DEDUP_REMOVED lines=11> */
[----:B------:R-:W-:Y:S01]  /*130a0*/  ISETP.GT.AND P0, PT, R0, 0x8, PT ;  /* 0x000000080000780c */ /* 0x000fe20003f04270 */
[----:B------:R-:W-:Y:S01]  /*130b0*/  LDSM.16.MT88.4 R192, [R206+0xb880] ;  /* 0x00b88000cec0783b */ /* 0x000fe20000004200 */
[----:B------:R-:W-:Y:S02]  /*130c0*/  FMNMX.FTZ R7, R164, R7, !PT ;  /* 0x00000007a4077209 */ /* 0x000fe40007810000 */
[----:B------:R-:W-:Y:S02]  /*130d0*/  FSEL R183, R183, -INF , P0 ;  /* 0xff800000b7b77808 */ /* 0x000fe40000000000 */
[----:B------:R-:W-:Y:S02]  /*130e0*/  ISETP.GT.AND P0, PT, R0, 0x9, PT ;  /* 0x000000090000780c */ /* 0x000fe40003f04270 */
[----:B------:R-:W-:Y:S02]  /*130f0*/  FMNMX.FTZ R12, R183, R10, !PT ;  /* 0x0000000ab70c7209 */ /* 0x000fe40007810000 */
[----:B------:R-:W-:Y:S02]  /*13100*/  FSEL R9, R184, -INF , P0 ;  /* 0xff800000b8097808 */ /* 0x000fe40000000000 */
[C---:B------:R-:W-:Y:S01]  /*13110*/  ISETP.GT.AND P0, PT, R0.reuse, 0x10, PT ;  /* 0x000000100000780c */ /* 0x040fe20003f04270 */
[----:B------:R-:W-:Y:S01]  /*13120*/  LDSM.16.MT88.4 R184, [R204+0xa880] ;  /* 0x00a88000ccb8783b */ /* 0x000fe20000004200 */
        /* <DEDUP_REMOVED lines=9> */
[----:B------:R-:W1:Y:S01]  /*131c0*/  SHFL.BFLY PT, R10, R5, 0x2, 0x1f ;  /* 0x0c401f00050a7f89 */ /* 0x000e6200000e0000 */
[----:B------:R-:W-:Y:S02]  /*131d0*/  FMNMX.FTZ R0, R165, R12, !PT ;  /* 0x0000000ca5007209 */ /* 0x000fe40007810000 */
[----:B------:R-:W-:Y:S02]  /*131e0*/  FSEL R149, R190, -INF , P0 ;  /* 0xff800000be957808 */ /* 0x000fe40000000000 */
[----:B------:R-:W-:Y:S03]  /*131f0*/  FMNMX.FTZ R0, R161, R0, !PT ;  /* 0x00000000a1007209 */ /* 0x000fe60007810000 */
[----:B------:R-:W-:Y:S01]  /*13200*/  LDSM.16.MT88.4 R188, [R211+0xb880] ;  /* 0x00b88000d3bc783b */ /* 0x000fe20000004200 */
[----:B------:R-:W-:Y:S07]  /*13210*/  FMNMX.FTZ R7, R149, R0, !PT ;  /* 0x0000000095077209 */ /* 0x000fee0007810000 */
[----:B------:R-:W2:Y:S01]  /*13220*/  SHFL.BFLY PT, R0, R7, 0x2, 0x1f ;  /* 0x0c401f0007007f89 */ /* 0x000ea200000e0000 */
[----:B-1----:R-:W-:Y:S07]  /*13230*/  FMNMX.FTZ R13, R10, R5, !PT ;  /* 0x000000050a0d7209 */ /* 0x002fee0007810000 */
[----:B------:R-:W1:Y:S01]  /*13240*/  SHFL.BFLY PT, R10, R13, 0x1, 0x1f ;  /* 0x0c201f000d0a7f89 */ /* 0x000e6200000e0000 */
[----:B--2---:R-:W-:Y:S07]  /*13250*/  FMNMX.FTZ R5, R7, R0, !PT ;  /* 0x0000000007057209 */ /* 0x004fee0007810000 */
[----:B------:R-:W2:Y:S01]  /*13260*/  SHFL.BFLY PT, R148, R5, 0x1, 0x1f ;  /* 0x0c201f0005947f89 */ /* 0x000ea200000e0000 */
[----:B-1----:R-:W-:Y:S07]  /*13270*/  FMNMX.FTZ R0, R13, R10, !PT ;  /* 0x0000000a0d007209 */ /* 0x002fee0007810000 */
[----:B------:R-:W1:Y:S01]  /*13280*/  LDSM.16.MT88.4 R12, [R211+0x8080] ;  /* 0x00808000d30c783b */ /* 0x000e620000004200 */
[C---:B------:R-:W-:Y:S01]  /*13290*/  FSETP.NEU.FTZ.AND P0, PT, R0.reuse, -INF , PT ;  /* 0xff8000000000780b */ /* 0x040fe20003f1d000 */
[----:B------:R-:W-:Y:S05]  /*132a0*/  FMUL.FTZ R163, R0, c[0x0][0x2d0] ;  /* 0x0000b40000a37a20 */ /* 0x000fea0000410000 */
[----:B------:R-:W-:Y:S05]  /*132b0*/  FSEL R163, R163, RZ, P0 ;  /* 0x000000ffa3a37208 */ /* 0x000fea0000000000 */
[--C-:B------:R-:W-:Y:S01]  /*132c0*/  FFMA.FTZ R241, R4, c[0x0][0x2d0], -R163.reuse ;  /* 0x0000b40004f17a23 */ /* 0x100fe200000108a3 */
[----:B--2---:R-:W-:Y:S01]  /*132d0*/  FMNMX.FTZ R148, R148, R5, !PT ;  /* 0x0000000594947209 */ /* 0x004fe20007810000 */
[--C-:B------:R-:W-:Y:S01]  /*132e0*/  FFMA.FTZ R150, R182, c[0x0][0x2d0], -R163.reuse ;  /* 0x0000b400b6967a23 */ /* 0x100fe200000108a3 */
[----:B------:R-:W-:Y:S01]  /*132f0*/  FSEL R4, R0, RZ, P0 ;  /* 0x000000ff00047208 */ /* 0x000fe20000000000 */
[----:B------:R-:W-:Y:S01]  /*13300*/  FFMA.FTZ R151, R8, c[0x0][0x2d0], -R163 ;  /* 0x0000b40008977a23 */ /* 0x000fe200000108a3 */
[C---:B------:R-:W-:Y:S01]  /*13310*/  FSETP.NEU.FTZ.AND P0, PT, R148.reuse, -INF , PT ;  /* 0xff8000009400780b */ /* 0x040fe20003f1d000 */
[----:B------:R-:W-:Y:S01]  /*13320*/  FMUL.FTZ R160, R148, c[0x0][0x2d0] ;  /* 0x0000b40094a07a20 */ /* 0x000fe20000410000 */
[----:B------:R-:W-:Y:S01]  /*13330*/  MUFU.EX2 R241, R241 ;  /* 0x000000f100f17308 */ /* 0x000fe20000000800 */
[----:B------:R-:W-:Y:S01]  /*13340*/  FADD.FTZ R4, -R4, R3 ;  /* 0x0000000304047221 */ /* 0x000fe20000010100 */
[----:B------:R-:W-:Y:S01]  /*13350*/  FSEL R5, R148, RZ, P0 ;  /* 0x000000ff94057208 */ /* 0x000fe20000000000 */
[--C-:B------:R-:W-:Y:S01]  /*13360*/  FFMA.FTZ R240, R6, c[0x0][0x2d0], -R163.reuse ;  /* 0x0000b40006f07a23 */ /* 0x100fe200000108a3 */
[----:B------:R-:W-:Y:S01]  /*13370*/  FSEL R160, R160, RZ, P0 ;  /* 0x000000ffa0a07208 */ /* 0x000fe20000000000 */
[----:B------:R-:W-:Y:S01]  /*13380*/  FMUL.FTZ R3, R4, c[0x0][0x2d0] ;  /* 0x0000b40004037a20 */ /* 0x000fe20000410000 */
[----:B------:R-:W-:Y:S01]  /*13390*/  ISETP.LT.AND P0, PT, R235, UR7, PT ;  /* 0x00000007eb007c0c */ /* 0x000fe2000bf01270 */
[----:B------:R-:W-:Y:S01]  /*133a0*/  FADD.FTZ R5, -R5, R2 ;  /* 0x0000000205057221 */ /* 0x000fe20000010100 */
[----:B------:R-:W-:Y:S01]  /*133b0*/  UIADD3 UR7, UR7, -0x1, URZ ;  /* 0xffffffff07077890 */ /* 0x000fe2000fffe03f */
[--C-:B------:R-:W-:Y:S01]  /*133c0*/  FFMA.FTZ R239, R181, c[0x0][0x2d0], -R160.reuse ;  /* 0x0000b400b5ef7a23 */ /* 0x100fe200000108a0 */
[----:B------:R-:W-:Y:S01]  /*133d0*/  MUFU.EX2 R151, R151 ;  /* 0x0000009700977308 */ /* 0x000fe20000000800 */
[--C-:B------:R-:W-:Y:S02]  /*133e0*/  FFMA.FTZ R237, R183, c[0x0][0x2d0], -R160.reuse ;  /* 0x0000b400b7ed7a23 */ /* 0x100fe400000108a0 */
[--C-:B------:R-:W-:Y:S01]  /*133f0*/  FFMA.FTZ R238, R11, c[0x0][0x2d0], -R160.reuse ;  /* 0x0000b4000bee7a23 */ /* 0x100fe200000108a0 */
[----:B------:R-:W-:Y:S01]  /*13400*/  LDSM.16.MT88.4 R180, [R206+0xa880] ;  /* 0x00a88000ceb4783b */ /* 0x000fe20000004200 */
[--C-:B------:R-:W-:Y:S02]  /*13410*/  FFMA.FTZ R236, R9, c[0x0][0x2d0], -R160.reuse ;  /* 0x0000b40009ec7a23 */ /* 0x100fe400000108a0 */
[----:B------:R-:W-:Y:S02]  /*13420*/  FMUL.FTZ R2, R5, c[0x0][0x2d0] ;  /* 0x0000b40005027a20 */ /* 0x000fe40000410000 */
[--C-:B------:R-:W-:Y:S01]  /*13430*/  FFMA.FTZ R242, R168, c[0x0][0x2d0], -R163.reuse ;  /* 0x0000b400a8f27a23 */ /* 0x100fe200000108a3 */
[----:B------:R-:W2:Y:S01]  /*13440*/  MUFU.EX2 R3, R3 ;  /* 0x0000000300037308 */ /* 0x000ea20000000800 */
[--C-:B------:R-:W-:Y:S01]  /*13450*/  FFMA.FTZ R243, R166, c[0x0][0x2d0], -R163.reuse ;  /* 0x0000b400a6f37a23 */ /* 0x100fe200000108a3 */
[----:B------:R-:W-:Y:S01]  /*13460*/  LDSM.16.MT88.4 R168, [R206+0x9880] ;  /* 0x00988000cea8783b */ /* 0x000fe20000004200 */
[--C-:B------:R-:W-:Y:S02]  /*13470*/  FFMA.FTZ R244, R167, c[0x0][0x2d0], -R160.reuse ;  /* 0x0000b400a7f47a23 */ /* 0x100fe400000108a0 */
[--C-:B------:R-:W-:Y:S02]  /*13480*/  FFMA.FTZ R245, R165, c[0x0][0x2d0], -R160.reuse ;  /* 0x0000b400a5f57a23 */ /* 0x100fe400000108a0 */
[--C-:B------:R-:W-:Y:S02]  /*13490*/  FFMA.FTZ R246, R164, c[0x0][0x2d0], -R163.reuse ;  /* 0x0000b400a4f67a23 */ /* 0x100fe400000108a3 */
[--C-:B------:R-:W-:Y:S01]  /*134a0*/  FFMA.FTZ R248, R161, c[0x0][0x2d0], -R160.reuse ;  /* 0x0000b400a1f87a23 */ /* 0x100fe200000108a0 */
[----:B------:R-:W3:Y:S01]  /*134b0*/  MUFU.EX2 R2, R2 ;  /* 0x0000000200027308 */ /* 0x000ee20000000800 */
[----:B------:R-:W-:Y:S01]  /*134c0*/  LDSM.16.MT88.4 R164, [R211+0x9880] ;  /* 0x00988000d3a4783b */ /* 0x000fe20000004200 */
[----:B------:R-:W-:Y:S02]  /*134d0*/  FFMA.FTZ R163, R162, c[0x0][0x2d0], -R163 ;  /* 0x0000b400a2a37a23 */ /* 0x000fe400000108a3 */
[----:B------:R-:W-:Y:S06]  /*134e0*/  FFMA.FTZ R160, R149, c[0x0][0x2d0], -R160 ;  /* 0x0000b40095a07a23 */ /* 0x000fec00000108a0 */
[----:B------:R-:W4:Y:S01]  /*134f0*/  MUFU.EX2 R150, R150 ;  /* 0x0000009600967308 */ /* 0x000f220000000800 */
[C---:B--2---:R-:W-:Y:S02]  /*13500*/  FMUL.FTZ R4, R3.reuse, R144 ;  /* 0x0000009003047220 */ /* 0x044fe40000410000 */
[C---:B------:R-:W-:Y:S02]  /*13510*/  FMUL.FTZ R5, R3.reuse, R145 ;  /* 0x0000009103057220 */ /* 0x040fe40000410000 */
[C---:B------:R-:W-:Y:S05]  /*13520*/  FMUL.FTZ R8, R3.reuse, R140 ;  /* 0x0000008c03087220 */ /* 0x040fea0000410000 */
[----:B------:R-:W2:Y:S01]  /*13530*/  MUFU.EX2 R240, R240 ;  /* 0x000000f000f07308 */ /* 0x000ea20000000800 */
[C---:B------:R-:W-:Y:S02]  /*13540*/  FMUL.FTZ R9, R3.reuse, R141 ;  /* 0x0000008d03097220 */ /* 0x040fe40000410000 */
[C---:B------:R-:W-:Y:S02]  /*13550*/  FMUL.FTZ R16, R3.reuse, R132 ;  /* 0x0000008403107220 */ /* 0x040fe40000410000 */
[C---:B---3--:R-:W-:Y:S02]  /*13560*/  FMUL.FTZ R6, R2.reuse, R146 ;  /* 0x0000009202067220 */ /* 0x048fe40000410000 */
[C---:B------:R-:W-:Y:S02]  /*13570*/  FMUL.FTZ R7, R2.reuse, R147 ;  /* 0x0000009302077220 */ /* 0x040fe40000410000 */
[----:B------:R-:W3:Y:S01]  /*13580*/  LDSM.16.MT88.4 R144, [R205+0x8080] ;  /* 0x00808000cd90783b */ /* 0x000ee20000004200 */
[----:B------:R-:W-:Y:S01]  /*13590*/  MUFU.EX2 R239, R239 ;  /* 0x000000ef00ef7308 */ /* 0x000fe20000000800 */
[C---:B------:R-:W-:Y:S02]  /*135a0*/  FMUL.FTZ R10, R2.reuse, R142 ;  /* 0x0000008e020a7220 */ /* 0x040fe40000410000 */
[----:B------:R-:W-:Y:S01]  /*135b0*/  FMUL.FTZ R11, R2, R143 ;  /* 0x0000008f020b7220 */ /* 0x000fe20000410000 */
[----:B----4-:R-:W-:Y:S01]  /*135c0*/  F2FP.BF16.PACK_AB R152, R150, R151 ;  /* 0x000000979698723e */ /* 0x010fe200000010ff */
[C---:B------:R-:W-:Y:S02]  /*135d0*/  FMUL.FTZ R17, R3.reuse, R133 ;  /* 0x0000008503117220 */ /* 0x040fe40000410000 */
[C---:B------:R-:W-:Y:S01]  /*135e0*/  FMUL.FTZ R18, R2.reuse, R134 ;  /* 0x0000008602127220 */ /* 0x040fe20000410000 */
[----:B------:R-:W-:Y:S01]  /*135f0*/  LDSM.16.MT88.4 R140, [R206+0x9080] ;  /* 0x00908000ce8c783b */ /* 0x000fe20000004200 */
[----:B------:R-:W-:Y:S01]  /*13600*/  FMUL.FTZ R19, R2, R135 ;  /* 0x0000008702137220 */ /* 0x000fe20000410000 */
[----:B------:R-:W4:Y:S01]  /*13610*/  MUFU.EX2 R238, R238 ;  /* 0x000000ee00ee7308 */ /* 0x000f220000000800 */
[C---:B------:R-:W-:Y:S02]  /*13620*/  FMUL.FTZ R28, R3.reuse, R28 ;  /* 0x0000001c031c7220 */ /* 0x040fe40000410000 */
[C---:B------:R-:W-:Y:S01]  /*13630*/  FMUL.FTZ R29, R3.reuse, R29 ;  /* 0x0000001d031d7220 */ /* 0x040fe20000410000 */
[----:B--2---:R-:W-:Y:S01]  /*13640*/  F2FP.BF16.PACK_AB R154, R240, R241 ;  /* 0x000000f1f09a723e */ /* 0x004fe200000010ff */
[C---:B------:R-:W-:Y:S01]  /*13650*/  FMUL.FTZ R30, R2.reuse, R30 ;  /* 0x0000001e021e7220 */ /* 0x040fe20000410000 */
[----:B------:R-:W-:Y:S01]  /*13660*/  LDSM.16.MT88.4 R132, [R211+0x9080] ;  /* 0x00908000d384783b */ /* 0x000fe20000004200 */
        /* <DEDUP_REMOVED lines=8> */
[----:B------:R-:W2:Y:S01]  /*136f0*/  MUFU.EX2 R236, R236 ;  /* 0x000000ec00ec7308 */ /* 0x000ea20000000800 */
[C---:B------:R-:W-:Y:S02]  /*13700*/  FMUL.FTZ R38, R2.reuse, R38 ;  /* 0x0000002602267220 */ /* 0x040fe40000410000 */
[----:B------:R-:W-:Y:S01]  /*13710*/  FMUL.FTZ R39, R2, R39 ;  /* 0x0000002702277220 */ /* 0x000fe20000410000 */
[----:B----4-:R-:W-:Y:S01]  /*13720*/  F2FP.BF16.PACK_AB R153, R238, R239 ;  /* 0x000000efee99723e */ /* 0x010fe200000010ff */
        /* <DEDUP_REMOVED lines=9> */
[----:B------:R4:W-:Y:S01]  /*137c0*/  MUFU.EX2 R149, R160 ;  /* 0x000000a000957308 */ /* 0x0009e20000000800 */
[C---:B------:R-:W-:Y:S02]  /*137d0*/  FMUL.FTZ R48, R3.reuse, R48 ;  /* 0x0000003003307220 */ /* 0x040fe40000410000 */
[C---:B------:R-:W-:Y:S01]  /*137e0*/  FMUL.FTZ R49, R3.reuse, R49 ;  /* 0x0000003103317220 */ /* 0x040fe20000410000 */
[----:B--2---:R-:W-:Y:S01]  /*137f0*/  F2FP.BF16.PACK_AB R155, R236, R237 ;  /* 0x000000edec9b723e */ /* 0x004fe200000010ff */
[C---:B------:R-:W-:Y:S02]  /*13800*/  FMUL.FTZ R50, R2.reuse, R50 ;  /* 0x0000003202327220 */ /* 0x040fe40000410000 */
[C---:B------:R-:W-:Y:S02]  /*13810*/  FMUL.FTZ R51, R2.reuse, R51 ;  /* 0x0000003302337220 */ /* 0x040fe40000410000 */
[C---:B------:R-:W-:Y:S01]  /*13820*/  FMUL.FTZ R52, R3.reuse, R52 ;  /* 0x0000003403347220 */ /* 0x040fe20000410000 */
[----:B------:R-:W-:Y:S01]  /*13830*/  MUFU.EX2 R242, R242 ;  /* 0x000000f200f27308 */ /* 0x000fe20000000800 */
[C---:B-1----:R-:W-:Y:S05]  /*13840*/  HMMA.16816.F32.BF16 R4, R152.reuse, R12, R4 ;  /* 0x0000000c9804723c */ /* 0x042fea0000041804 */
[C---:B------:R-:W-:Y:S02]  /*13850*/  FMUL.FTZ R53, R3.reuse, R53 ;  /* 0x0000003503357220 */ /* 0x040fe40000410000 */
[C---:B------:R-:W-:Y:S01]  /*13860*/  FMUL.FTZ R12, R3.reuse, R136 ;  /* 0x00000088030c7220 */ /* 0x040fe20000410000 */
[C---:B------:R-:W-:Y:S01]  /*13870*/  HMMA.16816.F32.BF16 R8, R152.reuse, R14, R8 ;  /* 0x0000000e9808723c */ /* 0x040fe20000041808 */
[----:B------:R-:W1:Y:S03]  /*13880*/  MUFU.EX2 R243, R243 ;  /* 0x000000f300f37308 */ /* 0x000e660000000800 */
[C---:B------:R-:W-:Y:S01]  /*13890*/  FMUL.FTZ R13, R3.reuse, R137 ;  /* 0x00000089030d7220 */ /* 0x040fe20000410000 */
[----:B----4-:R-:W-:Y:S01]  /*138a0*/  LDSM.16.MT88.4 R160, [R205+0x8880] ;  /* 0x00888000cda0783b */ /* 0x010fe20000004200 */
[C---:B------:R-:W-:Y:S02]  /*138b0*/  FMUL.FTZ R20, R3.reuse, R20 ;  /* 0x0000001403147220 */ /* 0x040fe40000410000 */
[C---:B------:R-:W-:Y:S03]  /*138c0*/  FMUL.FTZ R14, R2.reuse, R138 ;  /* 0x0000008a020e7220 */ /* 0x040fe60000410000 */
[----:B------:R-:W-:Y:S01]  /*138d0*/  MUFU.EX2 R244, R244 ;  /* 0x000000f400f47308 */ /* 0x000fe20000000800 */
[C---:B------:R-:W-:Y:S02]  /*138e0*/  FMUL.FTZ R15, R2.reuse, R139 ;  /* 0x0000008b020f7220 */ /* 0x040fe40000410000 */
[----:B------:R-:W2:Y:S01]  /*138f0*/  LDSM.16.MT88.4 R136, [R204+0x8080] ;  /* 0x00808000cc88783b */ /* 0x000ea20000004200 */
[C---:B------:R-:W-:Y:S02]  /*13900*/  FMUL.FTZ R54, R2.reuse, R54 ;  /* 0x0000003602367220 */ /* 0x040fe40000410000 */
[C---:B------:R-:W-:Y:S02]  /*13910*/  FMUL.FTZ R55, R2.reuse, R55 ;  /* 0x0000003702377220 */ /* 0x040fe40000410000 */
[C---:B------:R-:W-:Y:S02]  /*13920*/  HMMA.16816.F32.BF16 R12, R152.reuse, R156, R12 ;  /* 0x0000009c980c723c */ /* 0x040fe4000004180c */
[----:B------:R-:W4:Y:S01]  /*13930*/  MUFU.EX2 R245, R245 ;  /* 0x000000f500f57308 */ /* 0x000f220000000800 */
[C---:B------:R-:W-:Y:S02]  /*13940*/  FMUL.FTZ R56, R3.reuse, R56 ;  /* 0x0000003803387220 */ /* 0x040fe40000410000 */
[C---:B------:R-:W-:Y:S02]  /*13950*/  FMUL.FTZ R57, R3.reuse, R57 ;  /* 0x0000003903397220 */ /* 0x040fe40000410000 */
[C---:B------:R-:W-:Y:S01]  /*13960*/  FMUL.FTZ R58, R2.reuse, R58 ;  /* 0x0000003a023a7220 */ /* 0x040fe20000410000 */
[C---:B------:R-:W-:Y:S01]  /*13970*/  HMMA.16816.F32.BF16 R16, R152.reuse, R158, R16 ;  /* 0x0000009e9810723c */ /* 0x040fe20000041810 */
[----:B------:R-:W-:Y:S03]  /*13980*/  LDSM.16.MT88.4 R156, [R206+0x8880] ;  /* 0x00888000ce9c783b */ /* 0x000fe60000004200 */
[C---:B------:R-:W-:Y:S01]  /*13990*/  FMUL.FTZ R21, R3.reuse, R21 ;  /* 0x0000001503157220 */ /* 0x040fe20000410000 */
[----:B------:R-:W5:Y:S01]  /*139a0*/  MUFU.EX2 R246, R246 ;  /* 0x000000f600f67308 */ /* 0x000f620000000800 */
[C---:B------:R-:W-:Y:S02]  /*139b0*/  FMUL.FTZ R22, R2.reuse, R22 ;  /* 0x0000001602167220 */ /* 0x040fe40000410000 */
[C---:B------:R-:W-:Y:S04]  /*139c0*/  FMUL.FTZ R23, R2.reuse, R23 ;  /* 0x0000001702177220 */ /* 0x040fe80000410000 */
[C---:B------:R-:W-:Y:S02]  /*139d0*/  FMUL.FTZ R59, R2.reuse, R59 ;  /* 0x0000003b023b7220 */ /* 0x040fe40000410000 */
[C---:B------:R-:W-:Y:S01]  /*139e0*/  FMUL.FTZ R60, R3.reuse, R60 ;  /* 0x0000003c033c7220 */ /* 0x040fe20000410000 */
[C---:B---3--:R-:W-:Y:S01]  /*139f0*/  HMMA.16816.F32.BF16 R20, R152.reuse, R144, R20 ;  /* 0x000000909814723c */ /* 0x048fe20000041814 */
[----:B------:R-:W3:Y:S02]  /*13a00*/  MUFU.EX2 R248, R248 ;  /* 0x000000f800f87308 */ /* 0x000ee40000000800 */
        /* <DEDUP_REMOVED lines=10> */
[C---:B--2---:R-:W-:Y:S04]  /*13ab0*/  HMMA.16816.F32.BF16 R28, R152.reuse, R136, R28 ;  /* 0x00000088981c723c */ /* 0x044fe8000004181c */
        /* <DEDUP_REMOVED lines=21> */
[C---:B--2---:R-:W-:Y:S03]  /*13c10*/  HMMA.16816.F32.BF16 R52, R152.reuse, R136, R52 ;  /* 0x000000889834723c */ /* 0x044fe60000041834 */
[C---:B------:R-:W-:Y:S02]  /*13c20*/  FMUL.FTZ R79, R2.reuse, R79 ;  /* 0x0000004f024f7220 */ /* 0x040fe40000410000 */
[C---:B------:R-:W-:Y:S02]  /*13c30*/  FMUL.FTZ R80, R3.reuse, R80 ;  /* 0x0000005003507220 */ /* 0x040fe40000410000 */
[C---:B------:R-:W-:Y:S01]  /*13c40*/  FMUL.FTZ R81, R3.reuse, R81 ;  /* 0x0000005103517220 */ /* 0x040fe20000410000 */
[C---:B------:R-:W-:Y:S01]  /*13c50*/  HMMA.16816.F32.BF16 R56, R152.reuse, R138, R56 ;  /* 0x0000008a9838723c */ /* 0x040fe20000041838 */
[----:B------:R-:W2:Y:S03]  /*13c60*/  LDSM.16.MT88.4 R136, [R206+0xa080] ;  /* 0x00a08000ce88783b */ /* 0x000ea60000004200 */
[C---:B------:R-:W-:Y:S02]  /*13c70*/  FMUL.FTZ R82, R2.reuse, R82 ;  /* 0x0000005202527220 */ /* 0x040fe40000410000 */
[C---:B------:R-:W-:Y:S02]  /*13c80*/  FMUL.FTZ R83, R2.reuse, R83 ;  /* 0x0000005302537220 */ /* 0x040fe40000410000 */
[C---:B-1----:R-:W-:Y:S04]  /*13c90*/  HMMA.16816.F32.BF16 R60, R152.reuse, R132, R60 ;  /* 0x00000084983c723c */ /* 0x042fe8000004183c */
[C---:B------:R-:W-:Y:S02]  /*13ca0*/  FMUL.FTZ R84, R3.reuse, R84 ;  /* 0x0000005403547220 */ /* 0x040fe40000410000 */
[C---:B------:R-:W-:Y:S02]  /*13cb0*/  FMUL.FTZ R85, R3.reuse, R85 ;  /* 0x0000005503557220 */ /* 0x040fe40000410000 */
        /* <DEDUP_REMOVED lines=38> */
[C---:B------:R-:W-:Y:S02]  /*13f20*/  FMUL.FTZ R109, R3.reuse, R109 ;  /* 0x0000006d036d7220 */ /* 0x040fe40000410000 */
[C---:B------:R-:W-:Y:S01]  /*13f30*/  FMUL.FTZ R110, R2.reuse, R110 ;  /* 0x0000006e026e7220 */ /* 0x040fe20000410000 */
[C---:B------:R-:W-:Y:S01]  /*13f40*/  HMMA.16816.F32.BF16 R104, R152.reuse, R138, R104 ;  /* 0x0000008a9868723c */ /* 0x040fe20000041868 */
[----:B------:R-:W2:Y:S02]  /*13f50*/  LDSM.16.MT88.4 R136, [R204+0xb080] ;  /* 0x00b08000cc88783b */ /* 0x000ea40000004200 */
[C---:B------:R-:W-:Y:S02]  /*13f60*/  FMUL.FTZ R111, R2.reuse, R111 ;  /* 0x0000006f026f7220 */ /* 0x040fe40000410000 */
        /* <DEDUP_REMOVED lines=12> */
[C---:B------:R-:W-:Y:S02]  /*14030*/  FMUL.FTZ R121, R3.reuse, R121 ;  /* 0x0000007903797220 */ /* 0x040fe40000410000 */
[C---:B------:R-:W-:Y:S01]  /*14040*/  FMUL.FTZ R122, R2.reuse, R122 ;  /* 0x0000007a027a7220 */ /* 0x040fe20000410000 */
[C---:B---3--:R-:W-:Y:S03]  /*14050*/  HMMA.16816.F32.BF16 R116, R152.reuse, R140, R116 ;  /* 0x0000008c9874723c */ /* 0x048fe60000041874 */
[C---:B------:R-:W-:Y:S02]  /*14060*/  FMUL.FTZ R123, R2.reuse, R123 ;  /* 0x0000007b027b7220 */ /* 0x040fe40000410000 */
[C---:B------:R-:W-:Y:S02]  /*14070*/  FMUL.FTZ R124, R3.reuse, R124 ;  /* 0x0000007c037c7220 */ /* 0x040fe40000410000 */
[C---:B------:R-:W-:Y:S02]  /*14080*/  FMUL.FTZ R125, R3.reuse, R125 ;  /* 0x0000007d037d7220 */ /* 0x040fe40000410000 */
[C---:B------:R-:W-:Y:S01]  /*14090*/  FMUL.FTZ R126, R2.reuse, R126 ;  /* 0x0000007e027e7220 */ /* 0x040fe20000410000 */
[C---:B------:R-:W-:Y:S03]  /*140a0*/  HMMA.16816.F32.BF16 R120, R152.reuse, R142, R120 ;  /* 0x0000008e9878723c */ /* 0x040fe60000041878 */
[C---:B------:R-:W-:Y:S02]  /*140b0*/  FMUL.FTZ R127, R2.reuse, R127 ;  /* 0x0000007f027f7220 */ /* 0x040fe40000410000 */
[C---:B------:R-:W-:Y:S02]  /*140c0*/  FMUL.FTZ R128, R3.reuse, R128 ;  /* 0x0000008003807220 */ /* 0x040fe40000410000 */
[C---:B------:R-:W-:Y:S02]  /*140d0*/  FMUL.FTZ R129, R3.reuse, R129 ;  /* 0x0000008103817220 */ /* 0x040fe40000410000 */
[C---:B------:R-:W-:Y:S01]  /*140e0*/  FMUL.FTZ R130, R2.reuse, R130 ;  /* 0x0000008202827220 */ /* 0x040fe20000410000 */
[C---:B--2---:R-:W-:Y:S03]  /*140f0*/  HMMA.16816.F32.BF16 R124, R152.reuse, R136, R124 ;  /* 0x00000088987c723c */ /* 0x044fe6000004187c */
[C---:B------:R-:W-:Y:S02]  /*14100*/  FMUL.FTZ R131, R2.reuse, R131 ;  /* 0x0000008302837220 */ /* 0x040fe40000410000 */
[----:B------:R-:W-:Y:S02]  /*14110*/  FFMA.FTZ R151, R3, R220, R151 ;  /* 0x000000dc03977223 */ /* 0x000fe40000010097 */
[----:B------:R-:W-:Y:S01]  /*14120*/  FFMA.FTZ R239, R2, R221, R239 ;  /* 0x000000dd02ef7223 */ /* 0x000fe200000100ef */
[----:B------:R-:W-:Y:S01]  /*14130*/  MOV R2, R148 ;  /* 0x0000009400027202 */ /* 0x000fe20000000f00 */
[----:B------:R-:W-:Y:S01]  /*14140*/  FADD.FTZ R150, R150, R151 ;  /* 0x0000009796967221 */ /* 0x000fe20000010000 */
[----:B------:R-:W-:Y:S03]  /*14150*/  HMMA.16816.F32.BF16 R128, R152, R138, R128 ;  /* 0x0000008a9880723c */ /* 0x000fe60000041880 */
[----:B------:R-:W-:Y:S02]  /*14160*/  FADD.FTZ R238, R238, R239 ;  /* 0x000000efeeee7221 */ /* 0x000fe40000010000 */
[----:B------:R-:W-:Y:S02]  /*14170*/  FADD.FTZ R3, R241, R150 ;  /* 0x00000096f1037221 */ /* 0x000fe40000010000 */
[----:B------:R-:W-:Y:S02]  /*14180*/  F2FP.BF16.PACK_AB R152, R243, R242 ;  /* 0x000000f2f398723e */ /* 0x000fe400000010ff */
[----:B----4-:R-:W-:Y:S03]  /*14190*/  F2FP.BF16.PACK_AB R153, R245, R244 ;  /* 0x000000f4f599723e */ /* 0x010fe600000010ff */
[----:B-----5:R-:W-:Y:S01]  /*141a0*/  F2FP.BF16.PACK_AB R154, R247, R246 ;  /* 0x000000f6f79a723e */ /* 0x020fe200000010ff */
[----:B------:R-:W-:Y:S01]  /*141b0*/  FADD.FTZ R3, R240, R3 ;  /* 0x00000003f0037221 */ /* 0x000fe20000010000 */
[----:B------:R-:W-:Y:S03]  /*141c0*/  F2FP.BF16.PACK_AB R155, R149, R248 ;  /* 0x000000f8959b723e */ /* 0x000fe600000010ff */
[----:B------:R-:W-:Y:S01]  /*141d0*/  FADD.FTZ R242, R242, R3 ;  /* 0x00000003f2f27221 */ /* 0x000fe20000010000 */
[----:B------:R-:W-:Y:S03]  /*141e0*/  MOV R3, R0 ;  /* 0x0000000000037202 */ /* 0x000fe60000000f00 */
[C---:B-1----:R-:W-:Y:S01]  /*141f0*/  HMMA.16816.F32.BF16 R144, R152.reuse, R132, R4 ;  /* 0x000000849890723c */ /* 0x042fe20000041804 */
[----:B------:R-:W1:Y:S02]  /*14200*/  LDSM.16.MT88.4 R4, [R204+0x8880] ;  /* 0x00888000cc04783b */ /* 0x000e640000004200 */
[----:B------:R-:W-:Y:S04]  /*14210*/  FADD.FTZ R243, R243, R242 ;  /* 0x000000f2f3f37221 */ /* 0x000fe80000010000 */
[----:B------:R-:W-:Y:S01]  /*14220*/  FADD.FTZ R220, R246, R243 ;  /* 0x000000f3f6dc7221 */ /* 0x000fe20000010000 */
[C---:B------:R-:W-:Y:S01]  /*14230*/  HMMA.16816.F32.BF16 R140, R152.reuse, R134, R8 ;  /* 0x00000086988c723c */ /* 0x040fe20000041808 */
[----:B------:R-:W2:Y:S03]  /*14240*/  LDSM.16.MT88.4 R8, [R205+0x9880] ;  /* 0x00988000cd08783b */ /* 0x000ea60000004200 */
[----:B------:R-:W-:Y:S04]  /*14250*/  FADD.FTZ R220, R247, R220 ;  /* 0x000000dcf7dc7221 */ /* 0x000fe80000010000 */
        /* <DEDUP_REMOVED lines=10> */
[----:B------:R-:W-:Y:S04]  /*14300*/  FADD.FTZ R5, R236, R5 ;  /* 0x00000005ec057221 */ /* 0x000fe80000010000 */
        /* <DEDUP_REMOVED lines=29> */
.L_x_743:
[----:B------:R-:W-:-:S13]  /*144e0*/  ISETP.LE.AND P0, PT, RZ, UR7, PT ;  /* 0x00000007ff007c0c */ /* 0x000fda000bf03270 */
[----:B------:R-:W-:Y:S05]  /*144f0*/  @!P0 BRA `(.L_x_747) ;  /* 0x0000235000008947 */ /* 0x000fea0003800000 */
[----:B------:R-:W1:Y:S01]  /*14500*/  S2R R3, SR_TID.X ;  /* 0x0000000000037919 */ /* 0x000e620000002100 */
[----:B------:R-:W-:Y:S01]  /*14510*/  SHF.R.S32.HI R5, RZ, 0x1f, R224 ;  /* 0x0000001fff057819 */ /* 0x000fe200000114e0 */
[C---:B------:R-:W-:Y:S01]  /*14520*/  IMAD.SHL.U32 R228, R222.reuse, 0x2, RZ ;  /* 0x00000002dee47824 */ /* 0x040fe200078e00ff */
[----:B------:R-:W-:Y:S01]  /*14530*/  SHF.L.U64.HI R225, R222, 0x1, R225 ;  /* 0x00000001dee17819 */ /* 0x000fe200000102e1 */
[C---:B------:R-:W-:Y:S01]  /*14540*/  IMAD.SHL.U32 R229, R224.reuse, 0x2, RZ ;  /* 0x00000002e0e57824 */ /* 0x040fe200078e00ff */
[----:B------:R-:W-:Y:S01]  /*14550*/  SHF.L.U64.HI R222, R224, 0x1, R5 ;  /* 0x00000001e0de7819 */ /* 0x000fe20000010205 */
[----:B------:R-:W-:Y:S01]  /*14560*/  IMAD.MOV.U32 R149, RZ, RZ, R148 ;  /* 0x000000ffff957224 */ /* 0x000fe200078e0094 */
[----:B-1----:R-:W-:-:S04]  /*14570*/  SHF.R.S32.HI R2, RZ, 0x1f, R3 ;  /* 0x0000001fff027819 */ /* 0x002fc80000011403 */
[----:B------:R-:W-:-:S04]  /*14580*/  LEA.HI R2, R2, R3, RZ, 0x3 ;  /* 0x0000000302027211 */ /* 0x000fc800078f18ff */
[----:B------:R-:W-:-:S05]  /*14590*/  LOP3.LUT R2, R2, 0xfffffff8, RZ, 0xc0, !PT ;  /* 0xfffffff802027812 */ /* 0x000fca00078ec0ff */
[----:B------:R-:W-:Y:S02]  /*145a0*/  IMAD.IADD R2, R3, 0x1, -R2 ;  /* 0x0000000103027824 */ /* 0x000fe400078e0a02 */
[----:B------:R-:W-:Y:S01]  /*145b0*/  IMAD.MOV.U32 R3, RZ, RZ, R0 ;  /* 0x000000ffff037224 */ /* 0x000fe200078e0000 */
[----:B------:R-:W-:Y:S01]  /*145c0*/  SHF.R.S32.HI R0, RZ, 0x1f, R223 ;  /* 0x0000001fff007819 */ /* 0x000fe200000114df */
[----:B------:R-:W-:-:S03]  /*145d0*/  IMAD.SHL.U32 R226, R2, 0x8, RZ ;  /* 0x0000000802e27824 */ /* 0x000fc600078e00ff */
[C---:B------:R-:W-:Y:S01]  /*145e0*/  SHF.L.U64.HI R224, R223.reuse, 0x1, R0 ;  /* 0x00000001dfe07819 */ /* 0x040fe20000010200 */
[----:B------:R-:W-:Y:S01]  /*145f0*/  IMAD.SHL.U32 R223, R223, 0x2, RZ ;  /* 0x00000002dfdf7824 */ /* 0x000fe200078e00ff */
[----:B------:R-:W-:-:S04]  /*14600*/  SHF.R.S32.HI R227, RZ, 0x1f, R226 ;  /* 0x0000001fffe37819 */ /* 0x000fc800000114e2 */
[C---:B------:R-:W-:Y:S01]  /*14610*/  SHF.L.U64.HI R227, R226.reuse, 0x1, R227 ;  /* 0x00000001e2e37819 */ /* 0x040fe200000102e3 */
[----:B------:R-:W-:Y:S01]  /*14620*/  IMAD.SHL.U32 R226, R226, 0x2, RZ ;  /* 0x00000002e2e27824 */ /* 0x000fe200078e00ff */
[----:B------:R-:W-:Y:S05]  /*14630*/  BRA `(.L_x_748) ;  /* 0x000002c000007947 */ /* 0x000fea0003800000 */
.L_x_750:
[----:B------:R-:W-:Y:S01]  /*14640*/  IMAD.MOV.U32 R217, RZ, RZ, RZ ;  /* 0x000000ffffd97224 */ /* 0x000fe200078e00ff */
[----:B------:R-:W-:Y:S01]  /*14650*/  ULEA UR4, UR7, UR16, 0x5 ;  /* 0x0000001007047291 */ /* 0x000fe2000f8e283f */
[----:B------:R-:W-:Y:S05]  /*14660*/  ISETP.NE.AND P6, PT, R215, 0x1, PT ;  /* 0x00000001d700780c */ /* 0x000fea0003fc5270 */
        /* <DEDUP_REMOVED lines=18> */
[----:B------:R-:W-:Y:S04]  /*14790*/  IMAD.WIDE.U32 R10, R217, c[0x0][0x1f0], R10 ;  /* 0x00007c00d90a7a25 */ /* 0x000fe800078e000a */
        /* <DEDUP_REMOVED lines=8> */
[----:B-1----:R-:W-:Y:S05]  /*14820*/  IADD3 R12, P0, R0, R226, RZ ;  /* 0x000000e2000c7210 */ /* 0x002fea0007f1e0ff */
[----:B--2---:R-:W-:Y:S01]  /*14830*/  IMAD.X R13, R2, 0x1, R227, P0 ;  /* 0x00000001020d7824 */ /* 0x004fe200000e06e3 */
[----:B------:R-:W-:Y:S04]  /*14840*/  IADD3 R10, P0, R0, R229, RZ ;  /* 0x000000e5000a7210 */ /* 0x000fe80007f1e0ff */
[----:B------:R-:W-:Y:S01]  /*14850*/  @!PT LDS RZ, [RZ] ;  /* 0x00000000fffff984 */ /* 0x000fe20000000800 */
[----:B------:R1:W-:Y:S01]  /*14860*/  LDGSTS.E.BYPASS.LTC128B.128 [R219+0xc080], [R12.64], !P4 ;  /* 0x0c0800000cdb7fae */ /* 0x0003e2000e101d58 */
[----:B------:R-:W-:Y:S01]  /*14870*/  IMAD.X R11, R2, 0x1, R222, P0 ;  /* 0x00000001020b7824 */ /* 0x000fe200000e06de */
[----:B------:R-:W-:Y:S04]  /*14880*/  IADD3 R4, P0, R0, R223, RZ ;  /* 0x000000df00047210 */ /* 0x000fe80007f1e0ff */
[----:B------:R1:W-:Y:S01]  /*14890*/  LDGSTS.E.BYPASS.LTC128B.128 [R219+0xd080], [R10.64], !P5 ;  /* 0x0d0800000adb7fae */ /* 0x0003e2000e901d58 */
[----:B------:R-:W-:Y:S01]  /*148a0*/  IMAD.X R5, R2, 0x1, R224, P0 ;  /* 0x0000000102057824 */ /* 0x000fe200000e06e0 */
[----:B------:R-:W-:Y:S04]  /*148b0*/  IADD3 R14, P0, R0, R228, RZ ;  /* 0x000000e4000e7210 */ /* 0x000fe80007f1e0ff */
[----:B------:R1:W-:Y:S01]  /*148c0*/  LDGSTS.E.BYPASS.LTC128B.128 [R219+0xe080], [R4.64], !P3 ;  /* 0x0e08000004db7fae */ /* 0x0003e2000d901d58 */
[----:B------:R-:W-:Y:S05]  /*148d0*/  IMAD.X R15, R2, 0x1, R225, P0 ;  /* 0x00000001020f7824 */ /* 0x000fea00000e06e1 */
[----:B------:R1:W-:Y:S01]  /*148e0*/  LDGSTS.E.BYPASS.LTC128B.128 [R219+0xf080], [R14.64], !P2 ;  /* 0x0f0800000edb7fae */ /* 0x0003e2000d101d58 */
[----:B------:R-:W-:-:S05]  /*148f0*/  BRA `(.L_x_749) ;  /* 0x00000b7000007947 */ /* 0x000fca0003800000 */
.L_x_748:
        /* <DEDUP_REMOVED lines=25> */
[----:B--2---:R-:W-:Y:S04]  /*14a90*/  IADD3 R176, P0, R150, R226, RZ ;  /* 0x000000e296b07210 */ /* 0x004fe80007f1e0ff */
[----:B---3--:R-:W-:Y:S01]  /*14aa0*/  IADD3.X R177, R0, R227, RZ, P0, !PT ;  /* 0x000000e300b17210 */ /* 0x008fe200007fe4ff */
[C---:B------:R-:W-:Y:S01]  /*14ab0*/  HMMA.16816.F32.BF16 R8, R16.reuse, R10, RZ ;  /* 0x0000000a1008723c */ /* 0x040fe200000418ff */
[----:B------:R-:W-:Y:S03]  /*14ac0*/  IADD3 R180, P0, R150, R229, RZ ;  /* 0x000000e596b47210 */ /* 0x000fe60007f1e0ff */
[----:B------:R-:W-:Y:S01]  /*14ad0*/  @!PT LDS RZ, [RZ] ;  /* 0x00000000fffff984 */ /* 0x000fe20000000800 */
[----:B------:R-:W-:Y:S01]  /*14ae0*/  @!PT LDS RZ, [RZ] ;  /* 0x00000000fffff984 */ /* 0x000fe20000000800 */
[----:B------:R-:W-:Y:S01]  /*14af0*/  @!PT LDS RZ, [RZ] ;  /* 0x00000000fffff984 */ /* 0x000fe20000000800 */
[----:B------:R1:W-:Y:S01]  /*14b00*/  LDGSTS.E.BYPASS.LTC128B.128 [R219+0x8080], [R176.64], !P4 ;  /* 0x08080000b0db7fae */ /* 0x0003e2000e101d58 */
[----:B------:R-:W-:Y:S02]  /*14b10*/  IADD3.X R181, R0, R222, RZ, P0, !PT ;  /* 0x000000de00b57210 */ /* 0x000fe400007fe4ff */
[----:B------:R-:W-:Y:S01]  /*14b20*/  IADD3 R184, P0, R150, R223, RZ ;  /* 0x000000df96b87210 */ /* 0x000fe20007f1e0ff */
[C---:B------:R-:W-:Y:S02]  /*14b30*/  HMMA.16816.F32.BF16 R12, R16.reuse, R152, RZ ;  /* 0x00000098100c723c */ /* 0x040fe400000418ff */
[----:B------:R2:W-:Y:S02]  /*14b40*/  LDGSTS.E.BYPASS.LTC128B.128 [R219+0x9080], [R180.64], !P5 ;  /* 0x09080000b4db7fae */ /* 0x0005e4000e901d58 */
[----:B------:R-:W-:Y:S02]  /*14b50*/  IADD3.X R185, R0, R224, RZ, P0, !PT ;  /* 0x000000e000b97210 */ /* 0x000fe400007fe4ff */
[----:B------:R-:W-:Y:S02]  /*14b60*/  IADD3 R150, P0, R150, R228, RZ ;  /* 0x000000e496967210 */ /* 0x000fe40007f1e0ff */
[----:B------:R-:W-:Y:S01]  /*14b70*/  HMMA.16816.F32.BF16 R16, R16, R154, RZ ;  /* 0x0000009a1010723c */ /* 0x000fe200000418ff */
[----:B------:R3:W-:Y:S03]  /*14b80*/  LDGSTS.E.BYPASS.LTC128B.128 [R219+0xa080], [R184.64], !P3 ;  /* 0x0a080000b8db7fae */ /* 0x0007e6000d901d58 */
[----:B------:R-:W-:Y:S02]  /*14b90*/  IADD3.X R151, R0, R225, RZ, P0, !PT ;  /* 0x000000e100977210 */ /* 0x000fe400007fe4ff */
[----:B------:R-:W-:Y:S02]  /*14ba0*/  PLOP3.LUT P0, PT, PT, PT, UP0, 0x80, 0x0 ;  /* 0x000000000000781c */ /* 0x000fe40003f0f008 */
[C---:B----4-:R-:W-:Y:S01]  /*14bb0*/  HMMA.16816.F32.BF16 R4, R156.reuse, R160, R4 ;  /* 0x000000a09c04723c */ /* 0x050fe20000041804 */
[----:B------:R4:W-:Y:S05]  /*14bc0*/  LDGSTS.E.BYPASS.LTC128B.128 [R219+0xb080], [R150.64], !P2 ;  /* 0x0b08000096db7fae */ /* 0x0009ea000d101d58 */
[----:B------:R-:W-:Y:S02]  /*14bd0*/  LDSM.16.M88.4 R168, [R209+0x10080] ;  /* 0x01008000d1a8783b */ /* 0x000fe40000000200 */
[C---:B------:R-:W-:Y:S03]  /*14be0*/  HMMA.16816.F32.BF16 R8, R156.reuse, R162, R8 ;  /* 0x000000a29c08723c */ /* 0x040fe60000041808 */
[----:B------:R-:W3:Y:S05]  /*14bf0*/  LDSM.16.M88.4 R172, [R208+0xc080] ;  /* 0x00c08000d0ac783b */ /* 0x000eea0000000200 */
[C---:B-----5:R-:W-:Y:S01]  /*14c00*/  HMMA.16816.F32.BF16 R12, R156.reuse, R164, R12 ;  /* 0x000000a49c0c723c */ /* 0x060fe2000004180c */
[----:B------:R-:W5:Y:S05]  /*14c10*/  LDSM.16.M88.4 R152, [R208+0xc880] ;  /* 0x00c88000d098783b */ /* 0x000f6a0000000200 */
[----:B------:R-:W0:Y:S02]  /*14c20*/  LDGDEPBAR ;  /* 0x00000000000079af */ /* 0x000e240000000000 */
[----:B------:R-:W-:Y:S03]  /*14c30*/  HMMA.16816.F32.BF16 R16, R156, R166, R16 ;  /* 0x000000a69c10723c */ /* 0x000fe60000041810 */
[----:B-1----:R-:W-:Y:S05]  /*14c40*/  LDSM.16.M88.4 R176, [R207+0x10080] ;  /* 0x01008000cfb0783b */ /* 0x002fea0000000200 */
[----:B--2---:R-:W1:Y:S05]  /*14c50*/  LDSM.16.M88.4 R180, [R202] ;  /* 0x00000000cab4783b */ /* 0x004e6a0000000200 */
[----:B------:R-:W2:Y:S05]  /*14c60*/  LDSM.16.M88.4 R156, [R202+0x800] ;  /* 0x00080000ca9c783b */ /* 0x000eaa0000000200 */
[----:B------:R-:W-:Y:S05]  /*14c70*/  LDSM.16.M88.4 R160, [R214+0x14080] ;  /* 0x01408000d6a0783b */ /* 0x000fea0000000200 */
[----:B------:R-:W2:Y:S01]  /*14c80*/  LDSM.16.M88.4 R164, [R213+0xd080] ;  /* 0x00d08000d5a4783b */ /* 0x000ea20000000200 */
[C---:B---3--:R-:W-:Y:S08]  /*14c90*/  HMMA.16816.F32.BF16 R4, R168.reuse, R172, R4 ;  /* 0x000000aca804723c */ /* 0x048ff00000041804 */
[C---:B------:R-:W-:Y:S01]  /*14ca0*/  HMMA.16816.F32.BF16 R8, R168.reuse, R174, R8 ;  /* 0x000000aea808723c */ /* 0x040fe20000041808 */
[----:B------:R-:W-:Y:S07]  /*14cb0*/  LDSM.16.M88.4 R172, [R201] ;  /* 0x00000000c9ac783b */ /* 0x000fee0000000200 */
[C---:B-----5:R-:W-:Y:S08]  /*14cc0*/  HMMA.16816.F32.BF16 R12, R168.reuse, R152, R12 ;  /* 0x00000098a80c723c */ /* 0x060ff0000004180c */
        /* <DEDUP_REMOVED lines=10> */
[C---:B------:R-:W-:Y:S08]  /*14d70*/  HMMA.16816.F32.BF16 R4, R160.reuse, R164, R4 ;  /* 0x000000a4a004723c */ /* 0x040ff00000041804 */
[C---:B------:R-:W-:Y:S01]  /*14d80*/  HMMA.16816.F32.BF16 R8, R160.reuse, R166, R8 ;  /* 0x000000a6a008723c */ /* 0x040fe20000041808 */
[----:B------:R-:W-:Y:S07]  /*14d90*/  LDSM.16.M88.4 R164, [R202+0x1000] ;  /* 0x00100000caa4783b */ /* 0x000fee0000000200 */
[C---:B---3--:R-:W-:Y:S08]  /*14da0*/  HMMA.16816.F32.BF16 R12, R160.reuse, R152, R12 ;  /* 0x00000098a00c723c */ /* 0x048ff0000004180c */
[----:B------:R-:W-:Y:S01]  /*14db0*/  HMMA.16816.F32.BF16 R16, R160, R154, R16 ;  /* 0x0000009aa010723c */ /* 0x000fe20000041810 */
[----:B------:R-:W3:Y:S05]  /*14dc0*/  LDSM.16.M88.4 R152, [R208+0xd880] ;  /* 0x00d88000d098783b */ /* 0x000eea0000000200 */
        /* <DEDUP_REMOVED lines=15> */
[C---:B------:R-:W-:Y:S08]  /*14ec0*/  HMMA.16816.F32.BF16 R4, R160.reuse, R164, R4 ;  /* 0x000000a4a004723c */ /* 0x040ff00000041804 */
[C---:B------:R-:W-:Y:S01]  /*14ed0*/  HMMA.16816.F32.BF16 R8, R160.reuse, R166, R8 ;  /* 0x000000a6a008723c */ /* 0x040fe20000041808 */
[----:B------:R-:W-:Y:S07]  /*14ee0*/  LDSM.16.M88.4 R164, [R208+0xe080] ;  /* 0x00e08000d0a4783b */ /* 0x000fee0000000200 */
[C---:B-1----:R-:W-:Y:S08]  /*14ef0*/  HMMA.16816.F32.BF16 R12, R160.reuse, R156, R12 ;  /* 0x0000009ca00c723c */ /* 0x042ff0000004180c */
[----:B------:R-:W-:Y:S01]  /*14f00*/  HMMA.16816.F32.BF16 R16, R160, R158, R16 ;  /* 0x0000009ea010723c */ /* 0x000fe20000041810 */
[----:B------:R-:W1:Y:S05]  /*14f10*/  LDSM.16.M88.4 R156, [R198] ;  /* 0x00000000c69c783b */ /* 0x000e6a0000000200 */
[----:B------:R-:W1:Y:S02]  /*14f20*/  LDSM.16.M88.4 R160, [R209+0x18080] ;  /* 0x01808000d1a0783b */ /* 0x000e640000000200 */
        /* <DEDUP_REMOVED lines=14> */
[C---:B------:R-:W-:Y:S08]  /*15010*/  HMMA.16816.F32.BF16 R4, R160.reuse, R164, R4 ;  /* 0x000000a4a004723c */ /* 0x040ff00000041804 */
[C---:B------:R-:W-:Y:S01]  /*15020*/  HMMA.16816.F32.BF16 R8, R160.reuse, R166, R8 ;  /* 0x000000a6a008723c */ /* 0x040fe20000041808 */
[----:B------:R-:W-:Y:S07]  /*15030*/  LDSM.16.M88.4 R164, [R197] ;  /* 0x00000000c5a4783b */ /* 0x000fee0000000200 */
[C---:B--2---:R-:W-:Y:S08]  /*15040*/  HMMA.16816.F32.BF16 R12, R160.reuse, R152, R12 ;  /* 0x00000098a00c723c */ /* 0x044ff0000004180c */
[----:B------:R-:W-:Y:S01]  /*15050*/  HMMA.16816.F32.BF16 R16, R160, R154, R16 ;  /* 0x0000009aa010723c */ /* 0x000fe20000041810 */
[----:B------:R-:W2:Y:S05]  /*15060*/  LDSM.16.M88.4 R152, [R213+0xf880] ;  /* 0x00f88000d598783b */ /* 0x000eaa0000000200 */
[----:B------:R-:W2:Y:S02]  /*15070*/  LDSM.16.M88.4 R160, [R210+0x1c080] ;  /* 0x01c08000d2a0783b */ /* 0x000ea40000000200 */
        /* <DEDUP_REMOVED lines=14> */
[C---:B------:R-:W-:Y:S08]  /*15160*/  HMMA.16816.F32.BF16 R4, R160.reuse, R164, R4 ;  /* 0x000000a4a004723c */ /* 0x040ff00000041804 */
        /* <DEDUP_REMOVED lines=19> */
[----:B------:R-:W-:Y:S05]  /*152a0*/  FMUL.FTZ R10, R10, c[0x0][0x320] ;  /* 0x0000c8000a0a7a20 */ /* 0x000fea0000410000 */
[----:B------:R-:W1:Y:S01]  /*152b0*/  MUFU.TANH R158, R158 ;  /* 0x0000009e009e7308 */ /* 0x000e620000002400 */
[----:B------:R-:W-:Y:S03]  /*152c0*/  HMMA.16816.F32.BF16 R16, R176, R154, R16 ;  /* 0x0000009ab010723c */ /* 0x000fe60000041810 */
[----:B------:R-:W-:Y:S02]  /*152d0*/  FMUL.FTZ R152, R8, c[0x0][0x320] ;  /* 0x0000c80008987a20 */ /* 0x000fe40000410000 */
[----:B------:R-:W-:Y:S02]  /*152e0*/  FMUL.FTZ R8, R9, c[0x0][0x320] ;  /* 0x0000c80009087a20 */ /* 0x000fe40000410000 */
[----:B------:R-:W-:Y:S02]  /*152f0*/  FMUL.FTZ R9, R11, c[0x0][0x320] ;  /* 0x0000c8000b097a20 */ /* 0x000fe40000410000 */
[----:B------:R3:W1:Y:S06]  /*15300*/  MUFU.TANH R6, R0 ;  /* 0x0000000000067308 */ /* 0x00066c0000002400 */
        /* <DEDUP_REMOVED lines=19> */
[----:B----4-:R3:W4:Y:S10]  /*15440*/  MUFU.TANH R151, R18 ;  /* 0x0000001200977308 */ /* 0x0107340000002400 */
[----:B------:R3:W1:Y:S02]  /*15450*/  MUFU.TANH R150, R19 ;  /* 0x0000001300967308 */ /* 0x0006640000002400 */
[----:B-1234-:R-:W-:-:S05]  /*15460*/  @P0 BRA `(.L_x_750) ;  /* 0xfffff1d000000947 */ /* 0x01efca000383ffff */
.L_x_749:
        /* <DEDUP_REMOVED lines=20> */
[----:B------:R-:W-:Y:S01]  /*155b0*/  ISETP.LT.AND P0, PT, RZ, UR7, PT ;  /* 0x00000007ff007c0c */ /* 0x000fe2000bf01270 */
[----:B------:R-:W1:Y:S01]  /*155c0*/  SHFL.BFLY PT, R13, R10, 0x2, 0x1f ;  /* 0x0c401f000a0d7f89 */ /* 0x000e6200000e0000 */
[----:B------:R-:W-:Y:S07]  /*155d0*/  UIADD3 UR7, UR7, -0x1, URZ ;  /* 0xffffffff07077890 */ /* 0x000fee000fffe03f */
        /* <DEDUP_REMOVED lines=8> */
[----:B------:R-:W2:Y:S08]  /*15660*/  SHFL.BFLY PT, R148, R5, 0x1, 0x1f ;  /* 0x0c201f0005947f89 */ /* 0x000eb000000e0000 */
[----:B------:R-:W3:Y:S01]  /*15670*/  LDSM.16.MT88.4 R12, [R211+0x8080] ;  /* 0x00808000d30c783b */ /* 0x000ee20000004200 */
        /* <DEDUP_REMOVED lines=11> */
[--C-:B------:R-:W-:Y:S02]  /*15730*/  FFMA.FTZ R231, R157, c[0x0][0x2d0], -R160.reuse ;  /* 0x0000b4009de77a23 */ /* 0x100fe400000108a0 */
[--C-:B------:R-:W-:Y:S01]  /*15740*/  FFMA.FTZ R230, R153, c[0x0][0x2d0], -R160.reuse ;  /* 0x0000b40099e67a23 */ /* 0x100fe200000108a0 */
[----:B------:R-:W-:Y:S01]  /*15750*/  LDSM.16.MT88.4 R156, [R205+0x8080] ;  /* 0x00808000cd9c783b */ /* 0x000fe20000004200 */
[--C-:B------:R-:W-:Y:S01]  /*15760*/  FFMA.FTZ R233, R8, c[0x0][0x2d0], -R163.reuse ;  /* 0x0000b40008e97a23 */ /* 0x100fe200000108a3 */
[----:B------:R-:W-:Y:S01]  /*15770*/  MUFU.EX2 R236, R236 ;  /* 0x000000ec00ec7308 */ /* 0x000fe20000000800 */
[--C-:B------:R-:W-:Y:S02]  /*15780*/  FFMA.FTZ R232, R6, c[0x0][0x2d0], -R160.reuse ;  /* 0x0000b40006e87a23 */ /* 0x100fe400000108a0 */
[--C-:B------:R-:W-:Y:S02]  /*15790*/  FFMA.FTZ R149, R9, c[0x0][0x2d0], -R160.reuse ;  /* 0x0000b40009957a23 */ /* 0x100fe400000108a0 */
[----:B------:R-:W-:Y:S01]  /*157a0*/  FMUL.FTZ R4, R2, c[0x0][0x2d0] ;  /* 0x0000b40002047a20 */ /* 0x000fe20000410000 */
[----:B------:R-:W2:Y:S01]  /*157b0*/  LDSM.16.MT88.4 R152, [R206+0x8080] ;  /* 0x00808000ce98783b */ /* 0x000ea20000004200 */
[--C-:B------:R-:W-:Y:S02]  /*157c0*/  FFMA.FTZ R237, R166, c[0x0][0x2d0], -R163.reuse ;  /* 0x0000b400a6ed7a23 */ /* 0x100fe400000108a3 */
[--C-:B------:R-:W-:Y:S01]  /*157d0*/  FFMA.FTZ R238, R164, c[0x0][0x2d0], -R163.reuse ;  /* 0x0000b400a4ee7a23 */ /* 0x100fe200000108a3 */
[----:B------:R4:W5:Y:S01]  /*157e0*/  MUFU.EX2 R2, R4 ;  /* 0x0000000400027308 */ /* 0x0009620000000800 */
[--C-:B------:R-:W-:Y:S02]  /*157f0*/  FFMA.FTZ R239, R167, c[0x0][0x2d0], -R160.reuse ;  /* 0x0000b400a7ef7a23 */ /* 0x100fe400000108a0 */
[--C-:B------:R-:W-:Y:S02]  /*15800*/  FFMA.FTZ R240, R165, c[0x0][0x2d0], -R160.reuse ;  /* 0x0000b400a5f07a23 */ /* 0x100fe400000108a0 */
[C---:B-1----:R-:W-:Y:S01]  /*15810*/  FMUL.FTZ R5, R3.reuse, R145 ;  /* 0x0000009103057220 */ /* 0x042fe20000410000 */
[----:B------:R-:W-:Y:S01]  /*15820*/  LDSM.16.MT88.4 R164, [R211+0x9880] ;  /* 0x00988000d3a4783b */ /* 0x000fe20000004200 */
[C---:B------:R-:W-:Y:S02]  /*15830*/  FMUL.FTZ R8, R3.reuse, R140 ;  /* 0x0000008c03087220 */ /* 0x040fe40000410000 */
[C---:B------:R-:W-:Y:S01]  /*15840*/  FMUL.FTZ R9, R3.reuse, R141 ;  /* 0x0000008d03097220 */ /* 0x040fe20000410000 */
[----:B------:R-:W1:Y:S01]  /*15850*/  MUFU.EX2 R235, R235 ;  /* 0x000000eb00eb7308 */ /* 0x000e620000000800 */
[C---:B------:R-:W-:Y:S02]  /*15860*/  FMUL.FTZ R16, R3.reuse, R132 ;  /* 0x0000008403107220 */ /* 0x040fe40000410000 */
[----:B------:R-:W-:Y:S02]  /*15870*/  FMUL.FTZ R17, R3, R133 ;  /* 0x0000008503117220 */ /* 0x000fe40000410000 */
[--C-:B------:R-:W-:Y:S02]  /*15880*/  FFMA.FTZ R241, R162, c[0x0][0x2d0], -R163.reuse ;  /* 0x0000b400a2f17a23 */ /* 0x100fe400000108a3 */
[----:B------:R-:W-:Y:S02]  /*15890*/  FFMA.FTZ R163, R161, c[0x0][0x2d0], -R163 ;  /* 0x0000b400a1a37a23 */ /* 0x000fe400000108a3 */
[C---:B------:R-:W-:Y:S01]  /*158a0*/  FMUL.FTZ R20, R3.reuse, R20 ;  /* 0x0000001403147220 */ /* 0x040fe20000410000 */
[----:B------:R-:W-:Y:S01]  /*158b0*/  MUFU.EX2 R234, R234 ;  /* 0x000000ea00ea7308 */ /* 0x000fe20000000800 */
[C---:B------:R-:W-:Y:S02]  /*158c0*/  FMUL.FTZ R21, R3.reuse, R21 ;  /* 0x0000001503157220 */ /* 0x040fe40000410000 */
[C---:B------:R-:W-:Y:S02]  /*158d0*/  FMUL.FTZ R24, R3.reuse, R24 ;  /* 0x0000001803187220 */ /* 0x040fe40000410000 */
[----:B----4-:R-:W-:Y:S02]  /*158e0*/  FMUL.FTZ R4, R3, R144 ;  /* 0x0000009003047220 */ /* 0x010fe40000410000 */
[C---:B-----5:R-:W-:Y:S02]  /*158f0*/  FMUL.FTZ R6, R2.reuse, R146 ;  /* 0x0000009202067220 */ /* 0x060fe40000410000 */
[C---:B------:R-:W-:Y:S01]  /*15900*/  FMUL.FTZ R7, R2.reuse, R147 ;  /* 0x0000009302077220 */ /* 0x040fe20000410000 */
[----:B------:R-:W4:Y:S01]  /*15910*/  MUFU.EX2 R233, R233 ;  /* 0x000000e900e97308 */ /* 0x000f220000000800 */
        /* <DEDUP_REMOVED lines=11> */
[C---:B------:R-:W-:Y:S02]  /*159d0*/  FMUL.FTZ R26, R2.reuse, R26 ;  /* 0x0000001a021a7220 */ /* 0x040fe40000410000 */
[----:B------:R-:W1:Y:S01]  /*159e0*/  MUFU.EX2 R231, R231 ;  /* 0x000000e700e77308 */ /* 0x000e620000000800 */
        /* <DEDUP_REMOVED lines=12> */
[----:B------:R-:W4:Y:S01]  /*15ab0*/  MUFU.EX2 R149, R149 ;  /* 0x0000009500957308 */ /* 0x000f220000000800 */
[----:B------:R-:W-:Y:S02]  /*15ac0*/  FMUL.FTZ R37, R3, R37 ;  /* 0x0000002503257220 */ /* 0x000fe40000410000 */
[C---:B------:R-:W-:Y:S01]  /*15ad0*/  FMUL.FTZ R38, R2.reuse, R38 ;  /* 0x0000002602267220 */ /* 0x040fe20000410000 */
        /* <DEDUP_REMOVED lines=17> */
[----:B------:R-:W1:Y:S01]  /*15bf0*/  MUFU.EX2 R238, R238 ;  /* 0x000000ee00ee7308 */ /* 0x000e620000000800 */
[C---:B---3--:R-:W-:Y:S05]  /*15c00*/  HMMA.16816.F32.BF16 R4, R144.reuse, R12, R4 ;  /* 0x0000000c9004723c */ /* 0x048fea0000041804 */
        /* <DEDUP_REMOVED lines=12> */
[C---:B--2---:R-:W-:Y:S02]  /*15cd0*/  HMMA.16816.F32.BF16 R12, R144.reuse, R152, R12 ;  /* 0x00000098900c723c */ /* 0x044fe4000004180c */
[----:B------:R-:W2:Y:S01]  /*15ce0*/  MUFU.EX2 R241, R241 ;  /* 0x000000f100f17308 */ /* 0x000ea20000000800 */
[C---:B------:R-:W-:Y:S02]  /*15cf0*/  FMUL.FTZ R56, R3.reuse, R56 ;  /* 0x0000003803387220 */ /* 0x040fe40000410000 */
[C---:B------:R-:W-:Y:S02]  /*15d00*/  FMUL.FTZ R57, R3.reuse, R57 ;  /* 0x0000003903397220 */ /* 0x040fe40000410000 */
[C---:B------:R-:W-:Y:S01]  /*15d10*/  FMUL.FTZ R58, R2.reuse, R58 ;  /* 0x0000003a023a7220 */ /* 0x040fe20000410000 */
[C---:B------:R-:W-:Y:S04]  /*15d20*/  HMMA.16816.F32.BF16 R16, R144.reuse, R154, R16 ;  /* 0x0000009a9010723c */ /* 0x040fe80000041810 */
[----:B------:R-:W-:Y:S01]  /*15d30*/  FMUL.FTZ R59, R2, R59 ;  /* 0x0000003b023b7220 */ /* 0x000fe20000410000 */
[----:B-1----:R-:W-:Y:S01]  /*15d40*/  F2FP.BF16.PACK_AB R152, R238, R237 ;  /* 0x000000edee98723e */ /* 0x002fe200000010ff */
[C---:B------:R-:W-:Y:S02]  /*15d50*/  FMUL.FTZ R60, R3.reuse, R60 ;  /* 0x0000003c033c7220 */ /* 0x040fe40000410000 */
[C---:B------:R-:W-:Y:S04]  /*15d60*/  HMMA.16816.F32.BF16 R20, R144.reuse, R156, R20 ;  /* 0x0000009c9014723c */ /* 0x040fe80000041814 */
[C---:B------:R-:W-:Y:S01]  /*15d70*/  FMUL.FTZ R61, R3.reuse, R61 ;  /* 0x0000003d033d7220 */ /* 0x040fe20000410000 */
[----:B---3--:R-:W-:Y:S01]  /*15d80*/  F2FP.BF16.PACK_AB R153, R240, R239 ;  /* 0x000000eff099723e */ /* 0x008fe200000010ff */
[C---:B------:R-:W-:Y:S02]  /*15d90*/  FMUL.FTZ R62, R2.reuse, R62 ;  /* 0x0000003e023e7220 */ /* 0x040fe40000410000 */
[C---:B------:R-:W-:Y:S01]  /*15da0*/  HMMA.16816.F32.BF16 R24, R144.reuse, R158, R24 ;  /* 0x0000009e9018723c */ /* 0x040fe20000041818 */
[----:B------:R-:W-:Y:S03]  /*15db0*/  LDSM.16.MT88.4 R156, [R206+0x8880] ;  /* 0x00888000ce9c783b */ /* 0x000fe60000004200 */
[----:B------:R-:W-:Y:S01]  /*15dc0*/  FMUL.FTZ R63, R2, R63 ;  /* 0x0000003f023f7220 */ /* 0x000fe20000410000 */
[----:B--2---:R-:W-:Y:S01]  /*15dd0*/  F2FP.BF16.PACK_AB R154, R242, R241 ;  /* 0x000000f1f29a723e */ /* 0x004fe200000010ff */
        /* <DEDUP_REMOVED lines=79> */
[----:B------:R-:W-:Y:S03]  /*162d0*/  FMUL.FTZ R113, R3, R113 ;  /* 0x0000007103717220 */ /* 0x000fe60000410000 */
[C---:B--2---:R-:W-:Y:S03]  /*162e0*/  HMMA.16816.F32.BF16 R108, R144.reuse, R132, R108 ;  /* 0x00000084906c723c */ /* 0x044fe6000004186c */
[C---:B------:R-:W-:Y:S02]  /*162f0*/  FMUL.FTZ R114, R2.reuse, R114 ;  /* 0x0000007202727220 */ /* 0x040fe40000410000 */
[----:B------:R-:W-:Y:S02]  /*16300*/  FMUL.FTZ R115, R2, R115 ;  /* 0x0000007302737220 */ /* 0x000fe40000410000 */
[--C-:B------:R-:W-:Y:S02]  /*16310*/  FFMA.FTZ R151, R151, c[0x0][0x2d0], -R160.reuse ;  /* 0x0000b40097977a23 */ /* 0x100fe400000108a0 */
[----:B------:R-:W-:Y:S03]  /*16320*/  FFMA.FTZ R160, R150, c[0x0][0x2d0], -R160 ;  /* 0x0000b40096a07a23 */ /* 0x000fe600000108a0 */
        /* <DEDUP_REMOVED lines=8> */
[C---:B------:R-:W-:Y:S02]  /*163b0*/  FMUL.FTZ R120, R3.reuse, R120 ;  /* 0x0000007803787220 */ /* 0x040fe40000410000 */
[C---:B------:R-:W-:Y:S01]  /*163c0*/  FMUL.FTZ R121, R3.reuse, R121 ;  /* 0x0000007903797220 */ /* 0x040fe20000410000 */
[C---:B---3--:R-:W-:Y:S03]  /*163d0*/  HMMA.16816.F32.BF16 R116, R144.reuse, R140, R116 ;  /* 0x0000008c9074723c */ /* 0x048fe60000041874 */
[C---:B------:R-:W-:Y:S02]  /*163e0*/  FMUL.FTZ R122, R2.reuse, R122 ;  /* 0x0000007a027a7220 */ /* 0x040fe40000410000 */
[C---:B------:R-:W-:Y:S02]  /*163f0*/  FMUL.FTZ R123, R2.reuse, R123 ;  /* 0x0000007b027b7220 */ /* 0x040fe40000410000 */
[C---:B------:R-:W-:Y:S02]  /*16400*/  FMUL.FTZ R124, R3.reuse, R124 ;  /* 0x0000007c037c7220 */ /* 0x040fe40000410000 */
[C---:B------:R-:W-:Y:S01]  /*16410*/  FMUL.FTZ R125, R3.reuse, R125 ;  /* 0x0000007d037d7220 */ /* 0x040fe20000410000 */
[----:B----4-:R-:W3:Y:S02]  /*16420*/  LDSM.16.MT88.4 R160, [R205+0x8880] ;  /* 0x00888000cda0783b */ /* 0x010ee40000004200 */
[C---:B------:R-:W-:Y:S03]  /*16430*/  HMMA.16816.F32.BF16 R120, R144.reuse, R142, R120 ;  /* 0x0000008e9078723c */ /* 0x040fe60000041878 */
[C---:B------:R-:W-:Y:S02]  /*16440*/  FMUL.FTZ R126, R2.reuse, R126 ;  /* 0x0000007e027e7220 */ /* 0x040fe40000410000 */
[----:B------:R-:W-:Y:S02]  /*16450*/  FMUL.FTZ R127, R2, R127 ;  /* 0x0000007f027f7220 */ /* 0x000fe40000410000 */
[C---:B------:R-:W-:Y:S01]  /*16460*/  FMUL.FTZ R128, R3.reuse, R128 ;  /* 0x0000008003807220 */ /* 0x040fe20000410000 */
[----:B-----5:R-:W-:Y:S01]  /*16470*/  F2FP.BF16.PACK_AB R155, R150, R151 ;  /* 0x00000097969b723e */ /* 0x020fe200000010ff */
        /* <DEDUP_REMOVED lines=13> */
[----:B------:R-:W-:Y:S03]  /*16550*/  FADD.FTZ R2, R233, R2 ;  /* 0x00000002e9027221 */ /* 0x000fe60000010000 */
[C---:B------:R-:W-:Y:S01]  /*16560*/  HMMA.16816.F32.BF16 R140, R152.reuse, R134, R8 ;  /* 0x00000086988c723c */ /* 0x040fe20000041808 */
[----:B------:R-:W2:Y:S03]  /*16570*/  LDSM.16.MT88.4 R8, [R205+0x9880] ;  /* 0x00988000cd08783b */ /* 0x000ea60000004200 */
[----:B------:R-:W-:Y:S04]  /*16580*/  FADD.FTZ R237, R237, R2 ;  /* 0x00000002eded7221 */ /* 0x000fe80000010000 */
[C---:B------:R-:W-:Y:S01]  /*16590*/  HMMA.16816.F32.BF16 R136, R152.reuse, R156, R12 ;  /* 0x0000009c9888723c */ /* 0x040fe2000004180c */
[----:B------:R-:W4:Y:S03]  /*165a0*/  LDSM.16.MT88.4 R12, [R205+0xa880] ;  /* 0x00a88000cd0c783b */ /* 0x000f260000004200 */
[----:B------:R-:W-:Y:S04]  /*165b0*/  FADD.FTZ R238, R238, R237 ;  /* 0x000000edeeee7221 */ /* 0x000fe80000010000 */
[C---:B------:R-:W-:Y:S01]  /*165c0*/  HMMA.16816.F32.BF16 R132, R152.reuse, R158, R16 ;  /* 0x0000009e9884723c */ /* 0x040fe20000041810 */
[----:B------:R-:W5:Y:S03]  /*165d0*/  LDSM.16.MT88.4 R16, [R205+0xb880] ;  /* 0x00b88000cd10783b */ /* 0x000f660000004200 */
[----:B------:R-:W-:Y:S04]  /*165e0*/  FADD.FTZ R241, R241, R238 ;  /* 0x000000eef1f17221 */ /* 0x000fe80000010000 */
[C---:B---3--:R-:W-:Y:S01]  /*165f0*/  HMMA.16816.F32.BF16 R20, R152.reuse, R160, R20 ;  /* 0x000000a09814723c */ /* 0x048fe20000041814 */
[----:B------:R-:W3:Y:S03]  /*16600*/  LDSM.16.MT88.4 R156, [R204+0xb880] ;  /* 0x00b88000cc9c783b */ /* 0x000ee60000004200 */
[----:B------:R-:W-:Y:S04]  /*16610*/  FADD.FTZ R220, R242, R241 ;  /* 0x000000f1f2dc7221 */ /* 0x000fe80000010000 */
[C---:B------:R-:W-:Y:S08]  /*16620*/  HMMA.16816.F32.BF16 R24, R152.reuse, R162, R24 ;  /* 0x000000a29818723c */ /* 0x040ff00000041818 */
[C---:B-1----:R-:W-:Y:S07]  /*16630*/  HMMA.16816.F32.BF16 R28, R152.reuse, R4, R28 ;  /* 0x00000004981c723c */ /* 0x042fee000004181c */
[----:B------:R-:W-:Y:S01]  /*16640*/  FADD.FTZ R4, R230, R231 ;  /* 0x000000e7e6047221 */ /* 0x000fe20000010000 */
[C---:B------:R-:W-:Y:S04]  /*16650*/  HMMA.16816.F32.BF16 R32, R152.reuse, R6, R32 ;  /* 0x000000069820723c */ /* 0x040fe80000041820 */
[----:B------:R-:W-:Y:S01]  /*16660*/  FADD.FTZ R4, R149, R4 ;  /* 0x0000000495047221 */ /* 0x000fe20000010000 */
[----:B------:R-:W-:Y:S03]  /*16670*/  MOV R149, R148 ;  /* 0x0000009400957202 */ /* 0x000fe60000000f00 */
        /* <DEDUP_REMOVED lines=29> */
.L_x_747:
        /* <DEDUP_REMOVED lines=155> */
.L_x_671:
        /* <DEDUP_REMOVED lines=197> */
.L_x_752:
        /* <DEDUP_REMOVED lines=157> */
.L_x_754:
[----:B--234-:R-:W-:Y:S05]  /*18820*/  BSYNC B0 ;  /* 0x0000000000007941 */ /* 0x01cfea0003800000 */
.L_x_753:
        /* <DEDUP_REMOVED lines=30> */
.L_x_756:
[----:B------:R-:W-:Y:S05]  /*18a10*/  BSYNC B0 ;  /* 0x0000000000007941 */ /* 0x000fea0003800000 */
.L_x_755:
        /* <DEDUP_REMOVED lines=30> */
.L_x_758:
[----:B------:R-:W-:Y:S05]  /*18c00*/  BSYNC B0 ;  /* 0x0000000000007941 */ /* 0x000fea0003800000 */
.L_x_757:
        /* <DEDUP_REMOVED lines=31> */
.L_x_751:
        /* <DEDUP_REMOVED lines=31> */
.L_x_759:
        /* <DEDUP_REMOVED lines=43> */
.L_x_761:
[----:B------:R-:W-:Y:S05]  /*192a0*/  BSYNC B0 ;  /* 0x0000000000007941 */ /* 0x000fea0003800000 */
.L_x_760:
        /* <DEDUP_REMOVED lines=77> */
.L_x_763:
[----:B------:R-:W-:Y:S05]  /*19780*/  BSYNC B0 ;  /* 0x0000000000007941 */ /* 0x000fea0003800000 */
.L_x_762:
        /* <DEDUP_REMOVED lines=27> */
.L_x_765:
[----:B------:R-:W-:Y:S05]  /*19940*/  BSYNC B0 ;  /* 0x0000000000007941 */ /* 0x000fea0003800000 */
.L_x_764:
        /* <DEDUP_REMOVED lines=27> */
.L_x_767:
[----:B------:R-:W-:Y:S05]  /*19b00*/  BSYNC B0 ;  /* 0x0000000000007941 */ /* 0x000fea0003800000 */
.L_x_766:
        /* <DEDUP_REMOVED lines=28> */
.L_x_768:
        /* <DEDUP_REMOVED lines=11> */
.L_x_1778:


//--------------------- .text._ZN7cutlass13device_kernelIN5flash19enable_sm80_to_sm89INS1_16FlashAttnFwdSm80INS1_25CollectiveMainloopFwdSm80ILi8ELi1ELb0EN4cute5tupleIJNS5_1CILi128EEENS7_ILi96EEENS7_ILi256EEEEEELi256ENS_10bfloat16_tEfNS_4arch4Sm80ELb0ELb0ELb1ELb0ELb1ELb0ELb1ELb0EEENS1_21CollectiveEpilogueFwdINS6_IJS8_SA_S9_EEENS6_IJNS7_ILi1EEESI_SI_EEESC_SE_Li256ELb0ELb1ELb0ELb0EEENS1_19SingleTileSchedulerILb0ELb0ELb1ELi128EEEEEEEEEvNT_6ParamsE --------------------------
	.section	.text._ZN7cutlass13device_kernelIN5flash19enable_sm80_to_sm89INS1_16FlashAttnFwdSm80INS1_25CollectiveMainloopFwdSm80ILi8ELi1ELb0EN4cute5tupleIJNS5_1CILi128EEENS7_ILi96EEENS7_ILi256EEEEEELi256ENS_10bfloat16_tEfNS_4arch4Sm80ELb0ELb0ELb1ELb0ELb1ELb0ELb1ELb0EEENS1_21CollectiveEpilogueFwdINS6_IJS8_SA_S9_EEENS6_IJNS7_ILi1EEESI_SI_EEESC_SE_Li256ELb0ELb1ELb0ELb0EEENS1_19SingleTileSchedulerILb0ELb0ELb1ELi128EEEEEEEEEvNT_6ParamsE,"ax",@progbits
	.sectioninfo	@"SHI_REGISTERS=255"
	.align	128
.text._ZN7cutlass13device_kernelIN5flash19enable_sm80_to_sm89INS1_16FlashAttnFwdSm80INS1_25CollectiveMainloopFwdSm80ILi8ELi1ELb0EN4cute5tupleIJNS5_1CILi128EEENS7_ILi96EEENS7_ILi256EEEEEELi256ENS_10bfloat16_tEfNS_4arch4Sm80ELb0ELb0ELb1ELb0ELb1ELb0ELb1ELb0EEENS1_21CollectiveEpilogueFwdINS6_IJS8_SA_S9_EEENS6_IJNS7_ILi1EEESI_SI_EEESC_SE_Li256ELb0ELb1ELb0ELb0EEENS1_19SingleTileSchedulerILb0ELb0ELb1ELi128EEEEEEEEEvNT_6ParamsE:
        .type           _ZN7cutlass13device_kernelIN5flash19enable_sm80_to_sm89INS1_16FlashAttnFwdSm80INS1_25CollectiveMainloopFwdSm80ILi8ELi1ELb0EN4cute5tupleIJNS5_1CILi128EEENS7_ILi96EEENS7_ILi256EEEEEELi256ENS_10bfloat16_tEfNS_4arch4Sm80ELb0ELb0ELb1ELb0ELb1ELb0ELb1ELb0EEENS1_21CollectiveEpilogueFwdINS6_IJS8_SA_S9_EEENS6_IJNS7_ILi1EEESI_SI_EEESC_SE_Li256ELb0ELb1ELb0ELb0EEENS1_19SingleTileSchedulerILb0ELb0ELb1ELi128EEEEEEEEEvNT_6ParamsE,@function
        .size           _ZN7cutlass13device_kernelIN5flash19enable_sm80_to_sm89INS1_16FlashAttnFwdSm80INS1_25CollectiveMainloopFwdSm80ILi8ELi1ELb0EN4cute5tupleIJNS5_1CILi128EEENS7_ILi96EEENS7_ILi256EEEEEELi256ENS_10bfloat16_tEfNS_4arch4Sm80ELb0ELb0ELb1ELb0ELb1ELb0ELb1ELb0EEENS1_21CollectiveEpilogueFwdINS6_IJS8_SA_S9_EEENS6_IJNS7_ILi1EEESI_SI_EEESC_SE_Li256ELb0ELb1ELb0ELb0EEENS1_19SingleTileSchedulerILb0ELb0ELb1ELi128EEEEEEEEEvNT_6ParamsE,(.L_x_1779 - _ZN7cutlass13device_kernelIN5flash19enable_sm80_to_sm89INS1_16FlashAttnFwdSm80INS1_25CollectiveMainloopFwdSm80ILi8ELi1ELb0EN4cute5tupleIJNS5_1CILi128EEENS7_ILi96EEENS7_ILi256EEEEEELi256ENS_10bfloat16_tEfNS_4arch4Sm80ELb0ELb0ELb1ELb0ELb1ELb0ELb1ELb0EEENS1_21CollectiveEpilogueFwdINS6_IJS8_SA_S9_EEENS6_IJNS7_ILi1EEESI_SI_EEESC_SE_Li256ELb0ELb1ELb0ELb0EEENS1_19SingleTileSchedulerILb0ELb0ELb1ELi128EEEEEEEEEvNT_6ParamsE)
        .other          _ZN7cutlass13device_kernelIN5flash19enable_sm80_to_sm89INS1_16FlashAttnFwdSm80INS1_25CollectiveMainloopFwdSm80ILi8ELi1ELb0EN4cute5tupleIJNS5_1CILi128EEENS7_ILi96EEENS7_ILi256EEEEEELi256ENS_10bfloat16_tEfNS_4arch4Sm80ELb0ELb0ELb1ELb0ELb1ELb0ELb1ELb0EEENS1_21CollectiveEpilogueFwdINS6_IJS8_SA_S9_EEENS6_IJNS7_ILi1EEESI_SI_EEESC_SE_Li256ELb0ELb1ELb0ELb0EEENS1_19SingleTileSchedulerILb0ELb0ELb1ELi128EEEEEEEEEvNT_6ParamsE,@"STO_CUDA_ENTRY STV_DEFAULT"
_ZN7cutlass13device_kernelIN5flash19enable_sm80_to_sm89INS1_16FlashAttnFwdSm80INS1_25CollectiveMainloopFwdSm80ILi8ELi1ELb0EN4cute5tupleIJNS5_1CILi128EEENS7_ILi96EEENS7_ILi256EEEEEELi256ENS_10bfloat16_tEfNS_4arch4Sm80ELb0ELb0ELb1ELb0ELb1ELb0ELb1ELb0EEENS1_21CollectiveEpilogueFwdINS6_IJS8_SA_S9_EEENS6_IJNS7_ILi1EEESI_SI_EEESC_SE_Li256ELb0ELb1ELb0ELb0EEENS1_19SingleTileSchedulerILb0ELb0ELb1ELi128EEEEEEEEEvNT_6ParamsE:
        /* <DEDUP_REMOVED lines=15> */
[----:B------:R-:W-:Y:S02]  /*00f0*/  ULDC.64 UR4, c[0x0][0x340] ;  /* 0x0000d00000047ab9 */ /* 0x000fe40000000a00 */
[----:B------:R-:W-:Y:S02]  /*0100*/  UISETP.NE.U32.AND UP1, UPT, URZ, UR4, UPT ;  /* 0x000000043f00728c */ /* 0x000fe4000bf25070 */
[----:B------:R1:W2:Y:S01]  /*0110*/  @P2 LDG.E R4, [R4.64] ;  /* 0x0000000c04042981 */ /* 0x0002a2000c1e1900 */
[----:B------:R-:W-:Y:S02]  /*0120*/  ULDC.64 UR6, c[0x0][0x340] ;  /* 0x0000d00000067ab9 */ /* 0x000fe40000000a00 */
[----:B------:R-:W-:-:S06]  /*0130*/  UISETP.NE.AND.EX UP1, UPT, URZ, UR5, UPT, UP1 ;  /* 0x000000053f00728c */ /* 0x000fcc000bf25310 */
[----:B------:R-:W-:-:S05]  /*0140*/  PLOP3.LUT P6, PT, PT, PT, UP1, 0x80, 0x0 ;  /* 0x000000000000781c */ /* 0x000fca0003fcf018 */
[----:B------:R-:W-:Y:S02]  /*0150*/  @UP1 UMOV UR4, 0x4 ;  /* 0x0000000400041882 */ /* 0x000fe40000000000 */
[----:B------:R-:W-:-:S06]  /*0160*/  @UP1 UIMAD.WIDE UR4, UR14, UR4, UR6 ;  /* 0x000000040e0412a5 */ /* 0x000fcc000f8e0206 */
[----:B------:R-:W-:Y:S02]  /*0170*/  IMAD.U32 R3, RZ, RZ, UR5 ;  /* 0x00000005ff037e24 */ /* 0x000fe4000f8e00ff */
[----:B------:R-:W-:Y:S01]  /*0180*/  IMAD.U32 R2, RZ, RZ, UR4 ;  /* 0x00000004ff027e24 */ /* 0x000fe2000f8e00ff */
[----:B------:R-:W3:Y:S01]  /*0190*/  S2UR UR7, SR_CTAID.Y ;  /* 0x00000000000779c3 */ /* 0x000ee20000002600 */
[----:B------:R-:W4:Y:S01]  /*01a0*/  S2R R13, SR_CTAID.X ;  /* 0x00000000000d7919 */ /* 0x000f220000002500 */
[----:B------:R-:W-:Y:S01]  /*01b0*/  IMAD.MOV.U32 R11, RZ, RZ, c[0x0][0x2c4] ;  /* 0x0000b100ff0b7624 */ /* 0x000fe200078e00ff */
[----:B------:R-:W-:Y:S02]  /*01c0*/  ULDC.64 UR4, c[0x0][0x1b8] ;  /* 0x00006e0000047ab9 */ /* 0x000fe40000000a00 */
[----:B------:R5:W2:Y:S01]  /*01d0*/  @P6 LDG.E R3, [R2.64] ;  /* 0x0000000c02036981 */ /* 0x000aa2000c1e1900 */
[----:B------:R-:W-:Y:S01]  /*01e0*/  USHF.R.S32.HI UR9, URZ, 0x1f, UR14 ;  /* 0x0000001f3f097899 */ /* 0x000fe2000801140e */
[C---:B------:R-:W-:Y:S01]  /*01f0*/  ISETP.NE.AND P0, PT, R11.reuse, 0x1, PT ;  /* 0x000000010b00780c */ /* 0x040fe20003f05270 */
[----:B------:R-:W-:Y:S01]  /*0200*/  IMAD R11, R11, c[0x0][0x168], RZ ;  /* 0x00005a000b0b7a24 */ /* 0x000fe200078e02ff */
[----:B---3--:R-:W-:-:S02]  /*0210*/  USHF.R.S32.HI UR6, URZ, 0x1f, UR7 ;  /* 0x0000001f3f067899 */ /* 0x008fc40008011407 */
[----:B------:R-:W-:Y:S02]  /*0220*/  UIMAD.WIDE.U32 UR10, UR7, UR4, URZ ;  /* 0x00000004070a72a5 */ /* 0x000fe4000f8e003f */
[----:B------:R-:W-:Y:S01]  /*0230*/  UIMAD UR8, UR6, UR4, URZ ;  /* 0x00000004060872a4 */ /* 0x000fe2000f8e023f */
[----:B-----5:R-:W3:Y:S03]  /*0240*/  S2R R2, SR_TID.X ;  /* 0x0000000000027919 */ /* 0x020ee60000002100 */
[----:B------:R-:W-:-:S03]  /*0250*/  UIMAD UR8, UR7, UR5, UR8 ;  /* 0x00000005070872a4 */ /* 0x000fc6000f8e0208 */
[----:B------:R-:W-:Y:S02]  /*0260*/  ULDC.64 UR4, c[0x0][0x1c0] ;  /* 0x0000700000047ab9 */ /* 0x000fe40000000a00 */
[----:B------:R-:W-:Y:S02]  /*0270*/  UIADD3 UR11, UR11, UR8, URZ ;  /* 0x000000080b0b7290 */ /* 0x000fe4000fffe03f */
[----:B------:R-:W-:Y:S02]  /*0280*/  UIMAD UR9, UR9, UR4, URZ ;  /* 0x00000004090972a4 */ /* 0x000fe4000f8e023f */
[----:B------:R-:W-:Y:S02]  /*0290*/  UIMAD.WIDE.U32 UR10, UR14, UR4, UR10 ;  /* 0x000000040e0a72a5 */ /* 0x000fe4000f8e000a */
[----:B------:R-:W-:Y:S02]  /*02a0*/  UIMAD UR5, UR14, UR5, UR9 ;  /* 0x000000050e0572a4 */ /* 0x000fe4000f8e0209 */
[----:B------:R-:W-:-:S02]  /*02b0*/  ULDC UR4, c[0x0][0x2ac] ;  /* 0x0000ab0000047ab9 */ /* 0x000fc40000000800 */
[----:B------:R-:W-:Y:S01]  /*02c0*/  UIADD3 UR5, UR11, UR5, URZ ;  /* 0x000000050b057290 */ /* 0x000fe2000fffe03f */
[----:B------:R-:W-:Y:S01]  /*02d0*/  IMAD.U32 R15, RZ, RZ, UR11 ;  /* 0x0000000bff0f7e24 */ /* 0x000fe2000f8e00ff */
[----:B------:R-:W-:Y:S01]  /*02e0*/  UMOV UR8, 0x60 ;  /* 0x0000006000087882 */ /* 0x000fe20000000000 */
[----:B------:R-:W-:Y:S01]  /*02f0*/  IMAD.U32 R14, RZ, RZ, UR10 ;  /* 0x0000000aff0e7e24 */ /* 0x000fe2000f8e00ff */
[----:B------:R-:W-:Y:S02]  /*0300*/  UMOV UR11, URZ ;  /* 0x0000003f000b7c82 */ /* 0x000fe40008000000 */
[----:B------:R-:W-:Y:S01]  /*0310*/  IMAD.U32 R15, RZ, RZ, UR5 ;  /* 0x00000005ff0f7e24 */ /* 0x000fe2000f8e00ff */
[----:B---3--:R-:W-:Y:S01]  /*0320*/  SHF.R.S32.HI R17, RZ, 0x1f, R2 ;  /* 0x0000001fff117819 */ /* 0x008fe20000011402 */
[----:B------:R-:W-:Y:S02]  /*0330*/  ULDC UR10, c[0x0][0x1d0] ;  /* 0x00007400000a7ab9 */ /* 0x000fe40000000800 */
[----:B------:R-:W-:Y:S01]  /*0340*/  UIMAD UR10, UR4, UR10, URZ ;  /* 0x0000000a040a72a4 */ /* 0x000fe2000f8e023f */
[----:B------:R-:W-:-:S02]  /*0350*/  LEA.HI R7, R17, R2, RZ, 0x3 ;  /* 0x0000000211077211 */ /* 0x000fc400078f18ff */
[----:B------:R-:W-:Y:S02]  /*0360*/  ULDC UR4, c[0x0][0x2b8] ;  /* 0x0000ae0000047ab9 */ /* 0x000fe40000000800 */
[----:B------:R-:W-:Y:S01]  /*0370*/  LOP3.LUT R0, R7, 0xfffffff8, RZ, 0xc0, !PT ;  /* 0xfffffff807007812 */ /* 0x000fe200078ec0ff */
[----:B------:R-:W-:Y:S01]  /*0380*/  UIADD3 UR16, UR10, 0x5f, URZ ;  /* 0x0000005f0a107890 */ /* 0x000fe2000fffe03f */
[----:B------:R-:W-:Y:S01]  /*0390*/  SHF.R.S32.HI R7, RZ, 0x3, R7 ;  /* 0x00000003ff077819 */ /* 0x000fe20000011407 */
[----:B------:R-:W-:Y:S02]  /*03a0*/  UISETP.NE.AND UP0, UPT, UR4, 0x1, UPT ;  /* 0x000000010400788c */ /* 0x000fe4000bf05270 */
[----:B------:R-:W-:Y:S01]  /*03b0*/  IMAD.IADD R0, R2, 0x1, -R0 ;  /* 0x0000000102007824 */ /* 0x000fe200078e0a00 */
[----:B------:R-:W-:Y:S01]  /*03c0*/  UIMAD.WIDE UR16, UR16, 0x2aaaaaab, URZ ;  /* 0x2aaaaaab101078a5 */ /* 0x000fe2000f8e023f */
[--C-:B----4-:R-:W-:Y:S02]  /*03d0*/  IMAD R16, R13, 0x80, R7.reuse ;  /* 0x000000800d107824 */ /* 0x110fe400078e0207 */
[----:B------:R-:W-:-:S02]  /*03e0*/  IMAD R116, R0, 0x20, R7 ;  /* 0x0000002000747824 */ /* 0x000fc400078e0207 */
[----:B------:R-:W-:Y:S02]  /*03f0*/  IMAD.SHL.U32 R213, R0, 0x8, RZ ;  /* 0x0000000800d57824 */ /* 0x000fe400078e00ff */
[----:B------:R-:W-:Y:S01]  /*0400*/  IMAD R9, R13, 0x80, R116 ;  /* 0x000000800d097824 */ /* 0x000fe200078e0274 */
[----:B------:R-:W-:Y:S01]  /*0410*/  STL [R1+0xc], R116 ;  /* 0x00000c7401007387 */ /* 0x000fe20000100800 */
[----:B------:R-:W-:Y:S01]  /*0420*/  UMOV UR5, UR17 ;  /* 0x0000001100057c82 */ /* 0x000fe20008000000 */
[----:B------:R-:W-:Y:S01]  /*0430*/  IADD3 R29, R213, 0x40, RZ ;  /* 0x00000040d51d7810 */ /* 0x000fe20007ffe0ff */
[----:B-1----:R-:W-:Y:S01]  /*0440*/  @P0 IMAD.HI.U32 R5, R9, c[0x0][0x2c8], RZ ;  /* 0x0000b20009050a27 */ /* 0x002fe200078e00ff */
[----:B------:R1:W-:Y:S01]  /*0450*/  STL [R1+0x8], R9 ;  /* 0x0000080901007387 */ /* 0x0003e20000100800 */
[C---:B------:R-:W-:Y:S01]  /*0460*/  IADD3 R28, R213.reuse, 0x80, RZ ;  /* 0x00000080d51c7810 */ /* 0x040fe20007ffe0ff */
[----:B------:R-:W-:Y:S01]  /*0470*/  USHF.R.U32.HI UR9, URZ, 0x1f, UR5 ;  /* 0x0000001f3f097899 */ /* 0x000fe20008011605 */
[----:B------:R-:W-:Y:S01]  /*0480*/  IMAD.MOV.U32 R6, RZ, RZ, R9 ;  /* 0x000000ffff067224 */ /* 0x000fe200078e0009 */
[----:B------:R-:W-:Y:S01]  /*0490*/  @P0 SHF.R.U32.HI R6, RZ, c[0x0][0x2cc], R5 ;  /* 0x0000b300ff060a19 */ /* 0x000fe20000011605 */
[----:B------:R-:W-:Y:S01]  /*04a0*/  IMAD.MOV.U32 R251, RZ, RZ, RZ ;  /* 0x000000fffffb7224 */ /* 0x000fe200078e00ff */
[----:B------:R-:W-:Y:S01]  /*04b0*/  IADD3 R215, R213, 0xc0, RZ ;  /* 0x000000c0d5d77810 */ /* 0x000fe20007ffe0ff */
[----:B------:R-:W-:Y:S01]  /*04c0*/  ULEA.HI.SX32 UR9, UR5, UR9, 0x1c ;  /* 0x0000000905097291 */ /* 0x000fe2000f8fe23f */
[--C-:B------:R-:W-:Y:S01]  /*04d0*/  SHF.R.S32.HI R5, RZ, 0x1f, R6.reuse ;  /* 0x0000001fff057819 */ /* 0x100fe20000011406 */
[----:B------:R-:W-:Y:S01]  /*04e0*/  IMAD.MOV R8, RZ, RZ, -R6 ;  /* 0x000000ffff087224 */ /* 0x000fe200078e0a06 */
[----:B------:R-:W-:Y:S01]  /*04f0*/  ISETP.GE.AND P5, PT, R29, c[0x0][0x198], PT ;  /* 0x000066001d007a0c */ /* 0x000fe20003fa6270 */
[----:B------:R-:W-:Y:S01]  /*0500*/  IMAD.WIDE.U32 R14, R6, c[0x0][0x1b0], R14 ;  /* 0x00006c00060e7a25 */ /* 0x000fe200078e000e */
[----:B------:R-:W-:Y:S01]  /*0510*/  ISETP.GE.AND P4, PT, R28, c[0x0][0x198], PT ;  /* 0x000066001c007a0c */ /* 0x000fe20003f86270 */
[----:B------:R-:W-:Y:S01]  /*0520*/  UIMAD UR8, UR9, UR8, -0x60 ;  /* 0xffffffa0090874a4 */ /* 0x000fe2000f8e0208 */
[----:B------:R-:W-:Y:S01]  /*0530*/  ISETP.GE.AND P3, PT, R215, c[0x0][0x198], PT ;  /* 0x00006600d7007a0c */ /* 0x000fe20003f66270 */
[----:B------:R-:W-:Y:S01]  /*0540*/  IMAD R5, R5, c[0x0][0x1b0], RZ ;  /* 0x00006c0005057a24 */ /* 0x000fe200078e02ff */
[----:B------:R-:W-:Y:S01]  /*0550*/  ULDC.64 UR4, c[0x0][0x2b0] ;  /* 0x0000ac0000047ab9 */ /* 0x000fe20000000a00 */
[----:B------:R-:W-:Y:S01]  /*0560*/  IMAD R8, R8, c[0x0][0x2c4], R9 ;  /* 0x0000b10008087a24 */ /* 0x000fe200078e0209 */
[----:B------:R-:W-:Y:S01]  /*0570*/  STL [R1+0x14], R213 ;  /* 0x000014d501007387 */ /* 0x000fe20000100800 */
[----:B------:R-:W-:-:S03]  /*0580*/  IMAD R5, R6, c[0x0][0x1b4], R5 ;  /* 0x00006d0006057a24 */ /* 0x000fc600078e0205 */
[----:B------:R-:W-:Y:S01]  /*0590*/  SHF.R.S32.HI R6, RZ, 0x1f, R8 ;  /* 0x0000001fff067819 */ /* 0x000fe20000011408 */
[----:B------:R-:W-:Y:S01]  /*05a0*/  IMAD.IADD R15, R15, 0x1, R5 ;  /* 0x000000010f0f7824 */ /* 0x000fe200078e0205 */
[----:B------:R-:W-:Y:S01]  /*05b0*/  STL [R1], R16 ;  /* 0x0000001001007387 */ /* 0x000fe20000100800 */
[----:B------:R-:W-:Y:S02]  /*05c0*/  IMAD.SHL.U32 R5, R7, 0x40, RZ ;  /* 0x0000004007057824 */ /* 0x000fe400078e00ff */
[----:B------:R-:W-:-:S03]  /*05d0*/  IMAD R6, R6, c[0x0][0x1a8], RZ ;  /* 0x00006a0006067a24 */ /* 0x000fc600078e02ff */
[----:B------:R-:W-:Y:S01]  /*05e0*/  LOP3.LUT R5, R5, 0x1c0, RZ, 0xc0, !PT ;  /* 0x000001c005057812 */ /* 0x000fe200078ec0ff */
[C---:B------:R-:W-:Y:S02]  /*05f0*/  IMAD R6, R8.reuse, c[0x0][0x1ac], R6 ;  /* 0x00006b0008067a24 */ /* 0x040fe400078e0206 */
[----:B-1----:R-:W-:Y:S01]  /*0600*/  IMAD.WIDE.U32 R8, R8, c[0x0][0x1a8], R14 ;  /* 0x00006a0008087a25 */ /* 0x002fe200078e000e */
[----:B------:R-:W-:Y:S02]  /*0610*/  SHF.R.U32.HI R12, RZ, 0x3, R5 ;  /* 0x00000003ff0c7819 */ /* 0x000fe40000011605 */
[----:B------:R-:W-:Y:S01]  /*0620*/  LOP3.LUT R5, R5, 0x38, R213, 0xf8, !PT ;  /* 0x0000003805057812 */ /* 0x000fe200078ef8d5 */
[----:B------:R-:W-:Y:S01]  /*0630*/  IMAD.IADD R9, R9, 0x1, R6 ;  /* 0x0000000109097824 */ /* 0x000fe200078e0206 */
[----:B------:R-:W-:Y:S02]  /*0640*/  LEA R10, P0, R8, c[0x0][0x160], 0x1 ;  /* 0x00005800080a7a11 */ /* 0x000fe400078008ff */
[----:B------:R-:W-:-:S02]  /*0650*/  LOP3.LUT R5, R5, R12, RZ, 0x3c, !PT ;  /* 0x0000000c05057212 */ /* 0x000fc400078e3cff */
[----:B------:R-:W-:Y:S01]  /*0660*/  LEA.HI.X R9, R8, c[0x0][0x164], R9, 0x1, P0 ;  /* 0x0000590008097a11 */ /* 0x000fe200000f0c09 */
[----:B------:R-:W-:Y:S01]  /*0670*/  SHFL.IDX PT, R12, R10, RZ, 0x181f ;  /* 0x00181fff0a0c7589 */ /* 0x000fe200000e0000 */
[-C--:B------:R-:W-:Y:S02]  /*0680*/  ISETP.GE.AND P0, PT, R16, R11.reuse, PT ;  /* 0x0000000b1000720c */ /* 0x080fe40003f06270 */
[----:B------:R-:W-:Y:S01]  /*0690*/  LEA.HI R6, R17, R2, RZ, 0x6 ;  /* 0x0000000211067211 */ /* 0x000fe200078f30ff */
[----:B------:R-:W1:Y:S04]  /*06a0*/  SHFL.IDX PT, R13, R9, RZ, 0x181f ;  /* 0x00181fff090d7589 */ /* 0x000e6800000e0000 */
[----:B------:R-:W-:Y:S01]  /*06b0*/  IMAD.SHL.U32 R8, R6, 0x8, RZ ;  /* 0x0000000806087824 */ /* 0x000fe200078e00ff */
[----:B------:R-:W-:Y:S01]  /*06c0*/  IADD3 R6, R16, 0x20, RZ ;  /* 0x0000002010067810 */ /* 0x000fe20007ffe0ff */
[----:B------:R-:W-:Y:S03]  /*06d0*/  SHFL.IDX PT, R22, R10, 0x1, 0x181f ;  /* 0x00381f000a167f89 */ /* 0x000fe600000e0000 */
[----:B------:R-:W-:Y:S01]  /*06e0*/  ISETP.GE.AND P1, PT, R6, R11, PT ;  /* 0x0000000b0600720c */ /* 0x000fe20003f26270 */
[----:B------:R-:W3:Y:S01]  /*06f0*/  SHFL.IDX PT, R23, R9, 0x1, 0x181f ;  /* 0x00381f0009177f89 */ /* 0x000ee200000e0000 */
[----:B------:R-:W-:-:S02]  /*0700*/  LOP3.LUT R214, R5, 0xfffffe00, R8, 0xf8, !PT ;  /* 0xfffffe0005d67812 */ /* 0x000fc400078ef808 */
[----:B------:R-:W-:Y:S02]  /*0710*/  @!P0 SHF.R.S32.HI R6, RZ, 0x1f, R29 ;  /* 0x0000001fff068819 */ /* 0x000fe4000001141d */
[----:B------:R-:W-:Y:S01]  /*0720*/  @!P0 SHF.R.S32.HI R5, RZ, 0x1f, R28 ;  /* 0x0000001fff058819 */ /* 0x000fe2000001141c */
[----:B------:R-:W-:Y:S01]  /*0730*/  @!P0 IMAD.SHL.U32 R8, R214, 0x2, RZ ;  /* 0x00000002d6088824 */ /* 0x000fe200078e00ff */
[----:B------:R-:W-:Y:S01]  /*0740*/  @!P0 LEA.HI R6, R6, R29, RZ, 0x3 ;  /* 0x0000001d06068211 */ /* 0x000fe200078f18ff */
[----:B------:R-:W-:Y:S01]  /*0750*/  STL [R1+0x4], R214 ;  /* 0x000004d601007387 */ /* 0x000fe20000100800 */
[----:B------:R-:W-:Y:S02]  /*0760*/  @!P0 LEA.HI R5, R5, R28, RZ, 0x3 ;  /* 0x0000001c05058211 */ /* 0x000fe400078f18ff */
[----:B------:R-:W-:Y:S01]  /*0770*/  @!P0 LOP3.LUT R6, R6, 0xfffffff8, RZ, 0xc0, !PT ;  /* 0xfffffff806068812 */ /* 0x000fe200078ec0ff */
[----:B------:R-:W-:Y:S01]  /*0780*/  STL [R1+0x10], R215 ;  /* 0x000010d701007387 */ /* 0x000fe20000100800 */
[----:B------:R-:W-:Y:S01]  /*0790*/  @!P0 LOP3.LUT R5, R5, 0xfffffff8, RZ, 0xc0, !PT ;  /* 0xfffffff805058812 */ /* 0x000fe200078ec0ff */
[----:B-1----:R-:W-:-:S02]  /*07a0*/  @!P0 IMAD.WIDE R14, R213, 0x2, R12 ;  /* 0x00000002d50e8825 */ /* 0x002fc400078e020c */
[----:B------:R-:W4:Y:S02]  /*07b0*/  LDL.LU R212, [R1+0x18] ;  /* 0x0000180001d47983 */ /* 0x000f240000300800 */
[----:B------:R-:W-:-:S04]  /*07c0*/  @!P0 IMAD.WIDE R18, R6, 0x2, R12 ;  /* 0x0000000206128825 */ /* 0x000fc800078e020c */
[----:B------:R-:W-:Y:S01]  /*07d0*/  @!P0 IMAD.WIDE R20, R5, 0x2, R12 ;  /* 0x0000000205148825 */ /* 0x000fe200078e020c */
[----:B--2---:R1:W2:Y:S01]  /*07e0*/  @P2 R2UR UR11, R4 ;  /* 0x00000000040b23c2 */ /* 0x0042a200000e0000 */
[----:B------:R-:W-:-:S13]  /*07f0*/  ISETP.GE.AND P2, PT, R213, c[0x0][0x198], PT ;  /* 0x00006600d5007a0c */ /* 0x000fda0003f46270 */
[----:B------:R5:W-:Y:S04]  /*0800*/  @!P0 LDGSTS.E.BYPASS.LTC128B.128 [R8+0x18100], [R14.64], !P2 ;  /* 0x181000000e088fae */ /* 0x000be8000d101d4c */
[----:B------:R2:W-:Y:S04]  /*0810*/  @!P0 LDGSTS.E.BYPASS.LTC128B.128 [R8+0x1c100], [R18.64], !P5 ;  /* 0x1c10000012088fae */ /* 0x0005e8000e901d4c */
[----:B------:R3:W-:Y:S01]  /*0820*/  @!P0 LDGSTS.E.BYPASS.LTC128B.128 [R8+0x20100], [R20.64], !P4 ;  /* 0x2010000014088fae */ /* 0x0007e2000e101d4c */
[----:B-1----:R-:W-:-:S04]  /*0830*/  @!P0 SHF.R.S32.HI R4, RZ, 0x1f, R215 ;  /* 0x0000001fff048819 */ /* 0x002fc800000114d7 */
[----:B------:R-:W-:Y:S01]  /*0840*/  @!P0 LEA.HI R4, R4, R215, RZ, 0x3 ;  /* 0x000000d704048211 */ /* 0x000fe200078f18ff */
[----:B------:R1:W1:Y:S03]  /*0850*/  @P6 R2UR UR15, R3 ;  /* 0x00000000030f63c2 */ /* 0x00026600000e0000 */
[----:B------:R-:W-:Y:S02]  /*0860*/  @!P0 LOP3.LUT R4, R4, 0xfffffff8, RZ, 0xc0, !PT ;  /* 0xfffffff804048812 */ /* 0x000fe400078ec0ff */
[----:B------:R-:W-:-:S03]  /*0870*/  PLOP3.LUT P6, PT, PT, PT, UP0, 0x80, 0x0 ;  /* 0x000000000000781c */ /* 0x000fc60003fcf008 */
[----:B------:R-:W-:Y:S01]  /*0880*/  @!P0 IMAD.WIDE R12, R4, 0x2, R12 ;  /* 0x00000002040c8825 */ /* 0x000fe200078e020c */
[----:B------:R-:W-:-:S04]  /*0890*/  IADD3 R4, R16, 0x40, RZ ;  /* 0x0000004010047810 */ /* 0x000fc80007ffe0ff */
[----:B------:R1:W-:Y:S01]  /*08a0*/  @!P0 LDGSTS.E.BYPASS.LTC128B.128 [R8+0x24100], [R12.64], !P3 ;  /* 0x241000000c088fae */ /* 0x0003e2000d901d4c */
[----:B------:R-:W-:Y:S02]  /*08b0*/  ISETP.GE.AND P0, PT, R4, R11, PT ;  /* 0x0000000b0400720c */ /* 0x000fe40003f06270 */
[----:B------:R-:W-:Y:S02]  /*08c0*/  @!P1 SHF.R.S32.HI R4, RZ, 0x1f, R29 ;  /* 0x0000001fff049819 */ /* 0x000fe4000001141d */
[----:B--2---:R-:W-:Y:S02]  /*08d0*/  @!P1 SHF.R.S32.HI R18, RZ, 0x1f, R28 ;  /* 0x0000001fff129819 */ /* 0x004fe4000001141c */
[----:B------:R-:W-:Y:S01]  /*08e0*/  @!P1 LEA.HI R4, R4, R29, RZ, 0x3 ;  /* 0x0000001d04049211 */ /* 0x000fe200078f18ff */
[----:B---3--:R-:W-:Y:S01]  /*08f0*/  @!P1 IMAD.WIDE R20, R213, 0x2, R22 ;  /* 0x00000002d5149825 */ /* 0x008fe200078e0216 */
[----:B-----5:R-:W-:Y:S02]  /*0900*/  @!P1 SHF.R.S32.HI R14, RZ, 0x1f, R215 ;  /* 0x0000001fff0e9819 */ /* 0x020fe400000114d7 */
[----:B------:R-:W-:-:S02]  /*0910*/  @!P1 LOP3.LUT R4, R4, 0xfffffff8, RZ, 0xc0, !PT ;  /* 0xfffffff804049812 */ /* 0x000fc400078ec0ff */
[----:B------:R-:W-:Y:S01]  /*0920*/  @!P1 LEA.HI R18, R18, R28, RZ, 0x3 ;  /* 0x0000001c12129211 */ /* 0x000fe200078f18ff */
[----:B------:R-:W-:Y:S01]  /*0930*/  @!P0 IMAD.SHL.U32 R6, R214, 0x2, RZ ;  /* 0x00000002d6068824 */ /* 0x000fe200078e00ff */
[----:B-1----:R-:W-:Y:S01]  /*0940*/  @!P0 SHF.R.S32.HI R3, RZ, 0x1f, R215 ;  /* 0x0000001fff038819 */ /* 0x002fe200000114d7 */
[----:B------:R-:W-:Y:S01]  /*0950*/  @!P1 IMAD.WIDE R4, R4, 0x2, R22 ;  /* 0x0000000204049825 */ /* 0x000fe200078e0216 */
[-C--:B------:R-:W-:Y:S02]  /*0960*/  @!P1 LEA.HI R14, R14, R215.reuse, RZ, 0x3 ;  /* 0x000000d70e0e9211 */ /* 0x080fe400078f18ff */
[----:B------:R-:W-:Y:S02]  /*0970*/  @!P0 LEA.HI R3, R3, R215, RZ, 0x3 ;  /* 0x000000d703038211 */ /* 0x000fe400078f18ff */
[----:B------:R-:W-:Y:S02]  /*0980*/  @!P1 LOP3.LUT R18, R18, 0xfffffff8, RZ, 0xc0, !PT ;  /* 0xfffffff812129812 */ /* 0x000fe400078ec0ff */
[----:B------:R-:W-:-:S02]  /*0990*/  @!P1 LOP3.LUT R14, R14, 0xfffffff8, RZ, 0xc0, !PT ;  /* 0xfffffff80e0e9812 */ /* 0x000fc400078ec0ff */
[----:B------:R-:W-:Y:S01]  /*09a0*/  @!P0 LOP3.LUT R3, R3, 0xfffffff8, RZ, 0xc0, !PT ;  /* 0xfffffff803038812 */ /* 0x000fe200078ec0ff */
[--C-:B------:R-:W-:Y:S01]  /*09b0*/  @!P1 IMAD.WIDE R18, R18, 0x2, R22.reuse ;  /* 0x0000000212129825 */ /* 0x100fe200078e0216 */
[----:B------:R-:W-:Y:S03]  /*09c0*/  SHFL.IDX PT, R12, R10, 0x2, 0x181f ;  /* 0x00581f000a0c7f89 */ /* 0x000fe600000e0000 */
[----:B------:R-:W-:Y:S01]  /*09d0*/  @!P1 IMAD.SHL.U32 R8, R214, 0x2, RZ ;  /* 0x00000002d6089824 */ /* 0x000fe200078e00ff */
[----:B------:R-:W1:Y:S01]  /*09e0*/  SHFL.IDX PT, R13, R9, 0x2, 0x181f ;  /* 0x00581f00090d7f89 */ /* 0x000e6200000e0000 */
[----:B------:R-:W-:-:S03]  /*09f0*/  @!P1 IMAD.WIDE R14, R14, 0x2, R22 ;  /* 0x000000020e0e9825 */ /* 0x000fc600078e0216 */
[----:B------:R2:W-:Y:S04]  /*0a00*/  @!P1 LDGSTS.E.BYPASS.LTC128B.128 [R8+0x19100], [R20.64], !P2 ;  /* 0x1910000014089fae */ /* 0x0005e8000d101d4c */
[----:B------:R3:W-:Y:S04]  /*0a10*/  @!P1 LDGSTS.E.BYPASS.LTC128B.128 [R8+0x1d100], [R4.64], !P5 ;  /* 0x1d10000004089fae */ /* 0x0007e8000e901d4c */
[----:B------:R2:W-:Y:S04]  /*0a20*/  @!P1 LDGSTS.E.BYPASS.LTC128B.128 [R8+0x21100], [R18.64], !P4 ;  /* 0x2110000012089fae */ /* 0x0005e8000e101d4c */
[----:B------:R2:W-:Y:S01]  /*0a30*/  @!P1 LDGSTS.E.BYPASS.LTC128B.128 [R8+0x25100], [R14.64], !P3 ;  /* 0x251000000e089fae */ /* 0x0005e2000d901d4c */
[----:B-1----:R-:W-:Y:S01]  /*0a40*/  @!P0 IMAD.WIDE R22, R3, 0x2, R12 ;  /* 0x0000000203168825 */ /* 0x002fe200078e020c */
[----:B---3--:R-:W-:-:S02]  /*0a50*/  @!P0 SHF.R.S32.HI R5, RZ, 0x1f, R29 ;  /* 0x0000001fff058819 */ /* 0x008fc4000001141d */
[----:B------:R-:W-:Y:S02]  /*0a60*/  @!P0 SHF.R.S32.HI R4, RZ, 0x1f, R28 ;  /* 0x0000001fff048819 */ /* 0x000fe4000001141c */
[----:B------:R-:W-:Y:S02]  /*0a70*/  @!P0 LEA.HI R5, R5, R29, RZ, 0x3 ;  /* 0x0000001d05058211 */ /* 0x000fe400078f18ff */
[----:B------:R-:W-:Y:S02]  /*0a80*/  @!P0 LEA.HI R4, R4, R28, RZ, 0x3 ;  /* 0x0000001c04048211 */ /* 0x000fe400078f18ff */
[----:B------:R-:W-:Y:S02]  /*0a90*/  @!P0 LOP3.LUT R5, R5, 0xfffffff8, RZ, 0xc0, !PT ;  /* 0xfffffff805058812 */ /* 0x000fe400078ec0ff */
[----:B------:R-:W-:Y:S02]  /*0aa0*/  @!P0 LOP3.LUT R4, R4, 0xfffffff8, RZ, 0xc0, !PT ;  /* 0xfffffff804048812 */ /* 0x000fe400078ec0ff */
[----:B--2---:R-:W-:Y:S01]  /*0ab0*/  IADD3 R8, R16, 0x60, RZ ;  /* 0x0000006010087810 */ /* 0x004fe20007ffe0ff */
[--C-:B------:R-:W-:Y:S01]  /*0ac0*/  @!P0 IMAD.WIDE R20, R5, 0x2, R12.reuse ;  /* 0x0000000205148825 */ /* 0x100fe200078e020c */
[----:B------:R-:W-:Y:S01]  /*0ad0*/  PLOP3.LUT P1, PT, PT, PT, UP0, 0x80, 0x0 ;  /* 0x000000000000781c */ /* 0x000fe20003f2f008 */
[----:B------:R-:W-:Y:S01]  /*0ae0*/  SHFL.IDX PT, R10, R10, 0x3, 0x181f ;  /* 0x00781f000a0a7f89 */ /* 0x000fe200000e0000 */
[----:B------:R-:W-:Y:S01]  /*0af0*/  IADD3 R3, R116, UR8, RZ ;  /* 0x0000000874037c10 */ /* 0x000fe2000fffe0ff */
[----:B------:R-:W-:-:S04]  /*0b00*/  @!P0 IMAD.WIDE R4, R4, 0x2, R12 ;  /* 0x0000000204048825 */ /* 0x000fc800078e020c */
[----:B------:R-:W-:-:S05]  /*0b10*/  @!P0 IMAD.WIDE R12, R213, 0x2, R12 ;  /* 0x00000002d50c8825 */ /* 0x000fca00078e020c */
[----:B------:R1:W-:Y:S04]  /*0b20*/  @!P0 LDGSTS.E.BYPASS.LTC128B.128 [R6+0x1a100], [R12.64], !P2 ;  /* 0x1a1000000c068fae */ /* 0x0003e8000d101d4c */
[----:B------:R1:W-:Y:S04]  /*0b30*/  @!P0 LDGSTS.E.BYPASS.LTC128B.128 [R6+0x1e100], [R20.64], !P5 ;  /* 0x1e10000014068fae */ /* 0x0003e8000e901d4c */
[----:B------:R2:W-:Y:S04]  /*0b40*/  @!P0 LDGSTS.E.BYPASS.LTC128B.128 [R6+0x22100], [R4.64], !P4 ;  /* 0x2210000004068fae */ /* 0x0005e8000e101d4c */
[----:B------:R1:W-:Y:S01]  /*0b50*/  @!P0 LDGSTS.E.BYPASS.LTC128B.128 [R6+0x26100], [R22.64], !P3 ;  /* 0x2610000016068fae */ /* 0x0003e2000d901d4c */
[----:B------:R-:W-:-:S03]  /*0b60*/  ISETP.GE.AND P0, PT, R8, R11, PT ;  /* 0x0000000b0800720c */ /* 0x000fc60003f06270 */
[----:B------:R-:W3:Y:S01]  /*0b70*/  SHFL.IDX PT, R11, R9, 0x3, 0x181f ;  /* 0x00781f00090b7f89 */ /* 0x000ee200000e0000 */
[----:B------:R-:W-:-:S09]  /*0b80*/  IADD3 R252, R3, UR11, RZ ;  /* 0x0000000b03fc7c10 */ /* 0x000fd2000fffe0ff */
[----:B------:R-:W-:Y:S01]  /*0b90*/  @!P0 SHF.R.S32.HI R8, RZ, 0x1f, R29 ;  /* 0x0000001fff088819 */ /* 0x000fe2000001141d */
[----:B--2---:R-:W-:-:S04]  /*0ba0*/  @P1 IMAD.HI.U32 R5, R252, c[0x0][0x2bc], RZ ;  /* 0x0000af00fc051a27 */ /* 0x004fc800078e00ff */
[----:B------:R-:W-:Y:S01]  /*0bb0*/  IMAD.MOV.U32 R4, RZ, RZ, R252 ;  /* 0x000000ffff047224 */ /* 0x000fe200078e00fc */
[----:B------:R-:W-:Y:S02]  /*0bc0*/  @P6 SHF.R.U32.HI R4, RZ, c[0x0][0x2c0], R5 ;  /* 0x0000b000ff046a19 */ /* 0x000fe40000011605 */
[----:B-1----:R-:W-:Y:S02]  /*0bd0*/  @!P0 SHF.R.S32.HI R6, RZ, 0x1f, R28 ;  /* 0x0000001fff068819 */ /* 0x002fe4000001141c */
[----:B------:R-:W-:Y:S02]  /*0be0*/  @!P0 SHF.R.S32.HI R5, RZ, 0x1f, R215 ;  /* 0x0000001fff058819 */ /* 0x000fe400000114d7 */
[----:B------:R-:W-:Y:S02]  /*0bf0*/  @!P0 LEA.HI R8, R8, R29, RZ, 0x3 ;  /* 0x0000001d08088211 */ /* 0x000fe400078f18ff */
[----:B------:R-:W-:Y:S02]  /*0c00*/  @!P0 LEA.HI R6, R6, R28, RZ, 0x3 ;  /* 0x0000001c06068211 */ /* 0x000fe400078f18ff */
[----:B------:R-:W-:-:S02]  /*0c10*/  @!P0 LEA.HI R5, R5, R215, RZ, 0x3 ;  /* 0x000000d705058211 */ /* 0x000fc400078f18ff */
[----:B------:R-:W-:Y:S02]  /*0c20*/  @!P0 LOP3.LUT R8, R8, 0xfffffff8, RZ, 0xc0, !PT ;  /* 0xfffffff808088812 */ /* 0x000fe400078ec0ff */
[----:B------:R-:W-:Y:S02]  /*0c30*/  @!P0 LOP3.LUT R6, R6, 0xfffffff8, RZ, 0xc0, !PT ;  /* 0xfffffff806068812 */ /* 0x000fe400078ec0ff */
[----:B------:R-:W-:Y:S01]  /*0c40*/  @!P0 LOP3.LUT R5, R5, 0xfffffff8, RZ, 0xc0, !PT ;  /* 0xfffffff805058812 */ /* 0x000fe200078ec0ff */
[----:B---3--:R-:W-:Y:S01]  /*0c50*/  @!P0 IMAD.WIDE R18, R213, 0x2, R10 ;  /* 0x00000002d5128825 */ /* 0x008fe200078e020a */
[----:B------:R-:W-:-:S03]  /*0c60*/  ISETP.GE.AND P1, PT, R3, UR10, PT ;  /* 0x0000000a03007c0c */ /* 0x000fc6000bf26270 */
[----:B------:R-:W-:Y:S02]  /*0c70*/  @!P0 IMAD.SHL.U32 R3, R214, 0x2, RZ ;  /* 0x00000002d6038824 */ /* 0x000fe400078e00ff */
[--C-:B------:R-:W-:Y:S01]  /*0c80*/  @!P0 IMAD.WIDE R20, R8, 0x2, R10.reuse ;  /* 0x0000000208148825 */ /* 0x100fe200078e020a */
[----:B------:R-:W-:Y:S02]  /*0c90*/  @!UP1 UMOV UR15, UR14 ;  /* 0x0000000e000f9c82 */ /* 0x000fe40008000000 */
[----:B------:R1:W-:Y:S01]  /*0ca0*/  @!P0 LDGSTS.E.BYPASS.LTC128B.128 [R3+0x1b100], [R18.64], !P2 ;  /* 0x1b10000012038fae */ /* 0x0003e2000d101d4c */
[--C-:B------:R-:W-:Y:S01]  /*0cb0*/  @!P0 IMAD.WIDE R22, R6, 0x2, R10.reuse ;  /* 0x0000000206168825 */ /* 0x100fe200078e020a */
[----:B------:R-:W-:Y:S01]  /*0cc0*/  USHF.R.S32.HI UR14, URZ, 0x1f, UR15 ;  /* 0x0000001f3f0e7899 */ /* 0x000fe2000801140f */
[----:B------:R-:W-:Y:S01]  /*0cd0*/  ISETP.GT.OR P1, PT, R116, 0x5f, P1 ;  /* 0x0000005f7400780c */ /* 0x000fe20000f24670 */
[----:B------:R1:W-:Y:S01]  /*0ce0*/  @!P0 LDGSTS.E.BYPASS.LTC128B.128 [R3+0x1f100], [R20.64], !P5 ;  /* 0x1f10000014038fae */ /* 0x0003e2000e901d4c */
[----:B------:R-:W-:-:S03]  /*0cf0*/  @!P0 IMAD.WIDE R10, R5, 0x2, R10 ;  /* 0x00000002050a8825 */ /* 0x000fc600078e020a */
[----:B------:R1:W-:Y:S01]  /*0d00*/  @!P0 LDGSTS.E.BYPASS.LTC128B.128 [R3+0x23100], [R22.64], !P4 ;  /* 0x2310000016038fae */ /* 0x0003e2000e101d4c */
[----:B------:R-:W-:-:S03]  /*0d10*/  UIMAD UR14, UR14, UR4, URZ ;  /* 0x000000040e0e72a4 */ /* 0x000fc6000f8e023f */
[----:B------:R1:W-:Y:S04]  /*0d20*/  @!P0 LDGSTS.E.BYPASS.LTC128B.128 [R3+0x27100], [R10.64], !P3 ;  /* 0x271000000a038fae */ /* 0x0003e8000d901d4c */
[----:B------:R-:W0:Y:S01]  /*0d30*/  LDGDEPBAR ;  /* 0x00000000000079af */ /* 0x000e220000000000 */
[----:B------:R-:W-:Y:S02]  /*0d40*/  UIMAD.WIDE.U32 UR16, UR15, UR4, URZ ;  /* 0x000000040f1072a5 */ /* 0x000fe4000f8e003f */
[----:B------:R-:W-:-:S03]  /*0d50*/  UIMAD UR14, UR15, UR5, UR14 ;  /* 0x000000050f0e72a4 */ /* 0x000fc6000f8e020e */
[----:B------:R-:W-:Y:S02]  /*0d60*/  ULDC.64 UR4, c[0x0][0x1e8] ;  /* 0x00007a0000047ab9 */ /* 0x000fe40000000a00 */
[----:B------:R-:W-:Y:S01]  /*0d70*/  UIADD3 UR14, UR17, UR14, URZ ;  /* 0x0000000e110e7290 */ /* 0x000fe2000fffe03f */
[----:B------:R-:W-:-:S05]  /*0d80*/  @!P1 IADD3 R12, P6, R4, UR16, RZ ;  /* 0x00000010040c9c10 */ /* 0x000fca000ffde0ff */
[----:B------:R-:W-:Y:S02]  /*0d90*/  @!P1 LEA.HI.X.SX32 R9, R4, UR14, 0x1, P6 ;  /* 0x0000000e04099c11 */ /* 0x000fe4000b0f0eff */
[----:B------:R-:W-:-:S04]  /*0da0*/  @!P1 LEA R14, P6, R12, c[0x0][0x2a0], 0x2 ;  /* 0x0000a8000c0e9a11 */ /* 0x000fc800078c10ff */
[----:B------:R-:W-:Y:S01]  /*0db0*/  @!P1 LEA.HI.X R15, R12, c[0x0][0x2a4], R9, 0x2, P6 ;  /* 0x0000a9000c0f9a11 */ /* 0x000fe200030f1409 */
[----:B------:R-:W-:Y:S06]  /*0dc0*/  BAR.SYNC.DEFER_BLOCKING 0x0 ;  /* 0x0000000000007b1d */ /* 0x000fec0000010000 */
[----:B------:R-:W2:Y:S01]  /*0dd0*/  @!P1 LDG.E R251, [R14.64] ;  /* 0x0000000c0efb9981 */ /* 0x000ea2000c1e1900 */
[----:B-1----:R-:W-:-:S04]  /*0de0*/  IMAD.MOV R3, RZ, RZ, -R4 ;  /* 0x000000ffff037224 */ /* 0x002fc800078e0a04 */
[----:B------:R-:W-:-:S05]  /*0df0*/  IMAD R252, R3, c[0x0][0x2b8], R252 ;  /* 0x0000ae0003fc7a24 */ /* 0x000fca00078e02fc */
[----:B------:R-:W-:Y:S01]  /*0e00*/  SHF.R.S32.HI R9, RZ, 0x1f, R252 ;  /* 0x0000001fff097819 */ /* 0x000fe200000114fc */
[----:B------:R-:W-:-:S04]  /*0e10*/  IMAD.WIDE.U32 R4, R252, c[0x0][0x1e0], RZ ;  /* 0x00007800fc047a25 */ /* 0x000fc800078e00ff */
[----:B------:R-:W-:-:S04]  /*0e20*/  IMAD R3, R9, c[0x0][0x1e0], RZ ;  /* 0x0000780009037a24 */ /* 0x000fc800078e02ff */
[----:B------:R-:W-:Y:S01]  /*0e30*/  IMAD R3, R252, c[0x0][0x1e4], R3 ;  /* 0x00007900fc037a24 */ /* 0x000fe200078e0203 */
[----:B------:R-:W-:-:S03]  /*0e40*/  UIMAD UR15, UR6, UR4, URZ ;  /* 0x00000004060f72a4 */ /* 0x000fc6000f8e023f */
[----:B------:R-:W-:Y:S01]  /*0e50*/  IMAD.IADD R5, R5, 0x1, R3 ;  /* 0x0000000105057824 */ /* 0x000fe200078e0203 */
[----:B------:R-:W-:Y:S02]  /*0e60*/  UIMAD.WIDE.U32 UR20, UR7, UR4, URZ ;  /* 0x00000004071472a5 */ /* 0x000fe4000f8e003f */
[----:B------:R-:W-:Y:S02]  /*0e70*/  UIMAD UR15, UR7, UR5, UR15 ;  /* 0x00000005070f72a4 */ /* 0x000fe4000f8e020f */
[----:B------:R-:W-:Y:S02]  /*0e80*/  UIADD3 UR18, UR9, -0x1, URZ ;  /* 0xffffffff09127890 */ /* 0x000fe4000fffe03f */
[----:B------:R-:W-:Y:S02]  /*0e90*/  UIADD3 UR15, UR21, UR15, URZ ;  /* 0x0000000f150f7290 */ /* 0x000fe4000fffe03f */
[----:B------:R-:W-:Y:S01]  /*0ea0*/  UIMAD UR18, UR18, -0x60, UR10 ;  /* 0xffffffa0121278a4 */ /* 0x000fe2000f8e020a */
[----:B------:R-:W-:Y:S01]  /*0eb0*/  LEA.HI R3, R17, R2, RZ, 0x4 ;  /* 0x0000000211037211 */ /* 0x000fe200078f20ff */
[----:B------:R-:W-:-:S02]  /*0ec0*/  IMAD R18, R252, c[0x0][0x1e0], RZ ;  /* 0x00007800fc127a24 */ /* 0x000fc400078e02ff */
[----:B------:R-:W-:Y:S01]  /*0ed0*/  IMAD.SHL.U32 R249, R0, 0x40, RZ ;  /* 0x0000004000f97824 */ /* 0x000fe200078e00ff */
[----:B------:R-:W-:Y:S02]  /*0ee0*/  SHF.R.S32.HI R12, RZ, 0x4, R3 ;  /* 0x00000004ff0c7819 */ /* 0x000fe40000011403 */
[----:B----4-:R-:W-:Y:S01]  /*0ef0*/  LOP3.LUT R212, R212, 0xfffffffe, RZ, 0xc0, !PT ;  /* 0xfffffffed4d47812 */ /* 0x010fe200078ec0ff */
[----:B------:R-:W-:Y:S01]  /*0f00*/  UISETP.GE.AND UP1, UPT, UR10, 0x1, UPT ;  /* 0x000000010a00788c */ /* 0x000fe2000bf26270 */
[C---:B------:R-:W-:Y:S01]  /*0f10*/  LOP3.LUT R11, R3.reuse, 0xfffffff0, RZ, 0xc0, !PT ;  /* 0xfffffff0030b7812 */ /* 0x040fe200078ec0ff */
[----:B------:R-:W-:Y:S01]  /*0f20*/  ULDC.64 UR4, c[0x0][0x210] ;  /* 0x0000840000047ab9 */ /* 0x000fe20000000a00 */
[----:B------:R-:W-:-:S04]  /*0f30*/  LEA.HI R3, R3, R12, RZ, 0x1 ;  /* 0x0000000c03037211 */ /* 0x000fc800078f08ff */
[----:B------:R-:W-:Y:S02]  /*0f40*/  LOP3.LUT R3, R3, 0xfffffffe, RZ, 0xc0, !PT ;  /* 0xfffffffe03037812 */ /* 0x000fe400078ec0ff */
[----:B------:R-:W-:-:S03]  /*0f50*/  LOP3.LUT R249, R249, 0x1c0, RZ, 0xc0, !PT ;  /* 0x000001c0f9f97812 */ /* 0x000fc600078ec0ff */
[----:B------:R-:W-:Y:S01]  /*0f60*/  IMAD.IADD R3, R12, 0x1, -R3 ;  /* 0x000000010c037824 */ /* 0x000fe200078e0a03 */
[----:B------:R-:W-:Y:S01]  /*0f70*/  ISETP.GE.AND P6, PT, R213, c[0x0][0x1d4], PT ;  /* 0x00007500d5007a0c */ /* 0x000fe20003fc6270 */
[----:B------:R-:W-:Y:S01]  /*0f80*/  IMAD.IADD R11, R2, 0x1, -R11 ;  /* 0x00000001020b7824 */ /* 0x000fe200078e0a0b */
[----:B------:R-:W-:Y:S02]  /*0f90*/  ISETP.GE.AND P5, PT, R29, c[0x0][0x1d4], PT ;  /* 0x000075001d007a0c */ /* 0x000fe40003fa6270 */
[----:B------:R-:W-:Y:S02]  /*0fa0*/  ISETP.GE.AND P4, PT, R28, c[0x0][0x1d4], PT ;  /* 0x000075001c007a0c */ /* 0x000fe40003f86270 */
[----:B------:R-:W-:-:S13]  /*0fb0*/  ISETP.GE.AND P3, PT, R215, c[0x0][0x1d4], PT ;  /* 0x00007500d7007a0c */ /* 0x000fda0003f66270 */
[----:B------:R-:W-:-:S05]  /*0fc0*/  @P3 LOP3.LUT R212, R212, 0x1, RZ, 0xfc, !PT ;  /* 0x00000001d4d43812 */ /* 0x000fca00078efcff */
[----:B------:R-:W-:Y:S01]  /*0fd0*/  STL [R1+0x18], R212 ;  /* 0x000018d401007387 */ /* 0x000fe20000100800 */
[----:B------:R-:W-:Y:S02]  /*0fe0*/  UIMAD UR6, UR6, UR4, URZ ;  /* 0x00000004060672a4 */ /* 0x000fe4000f8e023f */
[----:B------:R-:W-:Y:S02]  /*0ff0*/  UIMAD.WIDE.U32 UR22, UR7, UR4, URZ ;  /* 0x00000004071672a5 */ /* 0x000fe4000f8e003f */
[----:B------:R-:W-:-:S04]  /*1000*/  UIMAD UR5, UR7, UR5, UR6 ;  /* 0x00000005070572a4 */ /* 0x000fc8000f8e0206 */
[----:B------:R-:W-:Y:S01]  /*1010*/  UIADD3 UR5, UR23, UR5, URZ ;  /* 0x0000000517057290 */ /* 0x000fe2000fffe03f */
[----:B--2---:R-:W-:Y:S01]  /*1020*/  SHF.R.S32.HI R8, RZ, 0x1f, R251 ;  /* 0x0000001fff087819 */ /* 0x004fe200000114fb */
[----:B------:R-:W-:-:S04]  /*1030*/  IMAD.WIDE.U32 R4, R251, c[0x0][0x1f0], R4 ;  /* 0x00007c00fb047a25 */ /* 0x000fc800078e0004 */
[----:B------:R-:W-:Y:S01]  /*1040*/  IMAD R6, R8, c[0x0][0x1f0], RZ ;  /* 0x00007c0008067a24 */ /* 0x000fe200078e02ff */
[----:B------:R-:W-:-:S03]  /*1050*/  IADD3 R10, P1, R4, UR20, RZ ;  /* 0x00000014040a7c10 */ /* 0x000fc6000ff3e0ff */
[----:B------:R-:W-:Y:S01]  /*1060*/  IMAD R4, R251, c[0x0][0x1f4], R6 ;  /* 0x00007d00fb047a24 */ /* 0x000fe200078e0206 */
[----:B------:R-:W-:Y:S01]  /*1070*/  LEA R20, P0, R10, c[0x0][0x1c8], 0x1 ;  /* 0x000072000a147a11 */ /* 0x000fe200078008ff */
[----:B------:R-:W-:-:S03]  /*1080*/  IMAD.SHL.U32 R6, R7, 0x8, RZ ;  /* 0x0000000807067824 */ /* 0x000fc600078e00ff */
[----:B------:R-:W-:Y:S02]  /*1090*/  IADD3.X R4, R5, UR15, R4, P1, !PT ;  /* 0x0000000f05047c10 */ /* 0x000fe40008ffe404 */
[----:B------:R-:W-:Y:S02]  /*10a0*/  IADD3 R7, -R7, UR18, RZ ;  /* 0x0000001207077c10 */ /* 0x000fe4000fffe1ff */
[----:B------:R-:W-:Y:S01]  /*10b0*/  LEA.HI.X R10, R10, c[0x0][0x1cc], R4, 0x1, P0 ;  /* 0x000073000a0a7a11 */ /* 0x000fe200000f0c04 */
[----:B------:R-:W-:Y:S01]  /*10c0*/  SHFL.IDX PT, R26, R20, RZ, 0x181f ;  /* 0x00181fff141a7589 */ /* 0x000fe200000e0000 */
[----:B------:R-:W-:-:S03]  /*10d0*/  ISETP.GE.AND P2, PT, R7, 0x1, PT ;  /* 0x000000010700780c */ /* 0x000fc60003f46270 */
[----:B------:R-:W1:Y:S01]  /*10e0*/  SHFL.IDX PT, R27, R10, RZ, 0x181f ;  /* 0x00181fff0a1b7589 */ /* 0x000e6200000e0000 */
[----:B------:R-:W-:Y:S01]  /*10f0*/  IMAD R18, R251, c[0x0][0x1f0], R18 ;  /* 0x00007c00fb127a24 */ /* 0x000fe200078e0212 */
[----:B------:R-:W-:-:S04]  /*1100*/  LOP3.LUT R6, R249, 0x8, R6, 0xf8, !PT ;  /* 0x00000008f9067812 */ /* 0x000fc800078ef806 */
[----:B------:R-:W-:-:S04]  /*1110*/  IADD3 R18, R18, UR20, RZ ;  /* 0x0000001412127c10 */ /* 0x000fc8000fffe0ff */
[----:B------:R-:W-:Y:S02]  /*1120*/  @P2 SHF.R.S32.HI R22, RZ, 0x1f, R29 ;  /* 0x0000001fff162819 */ /* 0x000fe4000001141d */
[----:B------:R-:W-:Y:S02]  /*1130*/  @P2 SHF.R.S32.HI R14, RZ, 0x1f, R28 ;  /* 0x0000001fff0e2819 */ /* 0x000fe4000001141c */
[----:B------:R-:W-:Y:S02]  /*1140*/  @P2 SHF.R.S32.HI R12, RZ, 0x1f, R215 ;  /* 0x0000001fff0c2819 */ /* 0x000fe400000114d7 */
[----:B------:R-:W-:Y:S02]  /*1150*/  @P2 LEA.HI R22, R22, R29, RZ, 0x3 ;  /* 0x0000001d16162211 */ /* 0x000fe400078f18ff */
[----:B------:R-:W-:Y:S02]  /*1160*/  @P2 LEA.HI R14, R14, R28, RZ, 0x3 ;  /* 0x0000001c0e0e2211 */ /* 0x000fe400078f18ff */
[----:B------:R-:W-:-:S02]  /*1170*/  @P2 LEA.HI R12, R12, R215, RZ, 0x3 ;  /* 0x000000d70c0c2211 */ /* 0x000fc400078f18ff */
[----:B------:R-:W-:Y:S02]  /*1180*/  SHF.R.U32.HI R249, RZ, 0x3, R249 ;  /* 0x00000003fff97819 */ /* 0x000fe400000116f9 */
[----:B------:R-:W-:Y:S01]  /*1190*/  ISETP.GE.AND P1, PT, R7, 0x21, PT ;  /* 0x000000210700780c */ /* 0x000fe20003f26270 */
[----:B------:R-:W-:Y:S01]  /*11a0*/  SHFL.IDX PT, R20, R20, 0x1, 0x181f ;  /* 0x00381f0014147f89 */ /* 0x000fe200000e0000 */
[----:B------:R-:W-:Y:S02]  /*11b0*/  @P2 LOP3.LUT R22, R22, 0xfffffff8, RZ, 0xc0, !PT ;  /* 0xfffffff816162812 */ /* 0x000fe400078ec0ff */
[----:B------:R-:W-:Y:S01]  /*11c0*/  LEA R18, R18, c[0x0][0x1c8], 0x1 ;  /* 0x0000720012127a11 */ /* 0x000fe200078e08ff */
[----:B------:R-:W2:Y:S01]  /*11d0*/  SHFL.IDX PT, R21, R10, 0x1, 0x181f ;  /* 0x00381f000a157f89 */ /* 0x000ea200000e0000 */
[----:B------:R-:W-:Y:S02]  /*11e0*/  @P2 LOP3.LUT R14, R14, 0xfffffff8, RZ, 0xc0, !PT ;  /* 0xfffffff80e0e2812 */ /* 0x000fe400078ec0ff */
[----:B------:R-:W-:Y:S01]  /*11f0*/  @P2 LOP3.LUT R12, R12, 0xfffffff8, RZ, 0xc0, !PT ;  /* 0xfffffff80c0c2812 */ /* 0x000fe200078ec0ff */
[----:B-1----:R-:W-:Y:S01]  /*1200*/  @P2 IMAD.WIDE R24, R213, 0x2, R26 ;  /* 0x00000002d5182825 */ /* 0x002fe200078e021a */
[----:B------:R-:W-:-:S02]  /*1210*/  SHF.R.S32.HI R5, RZ, 0x1f, R11 ;  /* 0x0000001fff057819 */ /* 0x000fc4000001140b */
[----:B------:R-:W-:Y:S01]  /*1220*/  LOP3.LUT R249, R6, R249, RZ, 0x3c, !PT ;  /* 0x000000f906f97212 */ /* 0x000fe200078e3cff */
[----:B------:R-:W-:Y:S01]  /*1230*/  @P2 IMAD.SHL.U32 R6, R214, 0x2, RZ ;  /* 0x00000002d6062824 */ /* 0x000fe200078e00ff */
[----:B------:R-:W-:Y:S01]  /*1240*/  ISETP.GE.AND P0, PT, R7, 0x41, PT ;  /* 0x000000410700780c */ /* 0x000fe20003f06270 */
[--C-:B------:R-:W-:Y:S01]  /*1250*/  @P2 IMAD.WIDE R22, R22, 0x2, R26.reuse ;  /* 0x0000000216162825 */ /* 0x100fe200078e021a */
[----:B------:R-:W-:Y:S01]  /*1260*/  SHFL.IDX PT, R18, R18, 0x2, 0x181f ;  /* 0x00581f0012127f89 */ /* 0x000fe200000e0000 */
[----:B------:R-:W-:Y:S02]  /*1270*/  LEA.HI R5, R5, R11, RZ, 0x3 ;  /* 0x0000000b05057211 */ /* 0x000fe400078f18ff */
[--C-:B------:R-:W-:Y:S01]  /*1280*/  @P2 IMAD.WIDE R14, R14, 0x2, R26.reuse ;  /* 0x000000020e0e2825 */ /* 0x100fe200078e021a */
[----:B------:R1:W3:Y:S03]  /*1290*/  SHFL.IDX PT, R19, R10, 0x2, 0x181f ;  /* 0x00581f000a137f89 */ /* 0x0002e600000e0000 */
[----:B------:R-:W-:Y:S01]  /*12a0*/  @P2 IMAD.WIDE R12, R12, 0x2, R26 ;  /* 0x000000020c0c2825 */ /* 0x000fe200078e021a */
[----:B------:R4:W-:Y:S01]  /*12b0*/  @P2 LDGSTS.E.BYPASS.LTC128B.128 [R6+0xc100], [R24.64], !P6 ;  /* 0x0c10000018062fae */ /* 0x0009e2000f101d4c */
[----:B------:R-:W-:-:S03]  /*12c0*/  LOP3.LUT R4, R5, 0xfffffff8, RZ, 0xc0, !PT ;  /* 0xfffffff805047812 */ /* 0x000fc600078ec0ff */
[----:B------:R2:W-:Y:S04]  /*12d0*/  @P2 LDGSTS.E.BYPASS.LTC128B.128 [R6+0xf100], [R22.64], !P5 ;  /* 0x0f10000016062fae */ /* 0x0005e8000e901d4c */
[----:B------:R5:W-:Y:S04]  /*12e0*/  @P2 LDGSTS.E.BYPASS.LTC128B.128 [R6+0x12100], [R14.64], !P4 ;  /* 0x121000000e062fae */ /* 0x000be8000e101d4c */
[----:B------:R2:W-:Y:S01]  /*12f0*/  @P2 LDGSTS.E.BYPASS.LTC128B.128 [R6+0x15100], [R12.64], !P3 ;  /* 0x151000000c062fae */ /* 0x0005e2000d901d4c */
[----:B------:R-:W-:Y:S01]  /*1300*/  IMAD.IADD R4, R11, 0x1, -R4 ;  /* 0x000000010b047824 */ /* 0x000fe200078e0a04 */
[----:B------:R-:W-:-:S02]  /*1310*/  @P0 SHF.R.S32.HI R11, RZ, 0x1f, R28 ;  /* 0x0000001fff0b0819 */ /* 0x000fc4000001141c */
[----:B-1----:R-:W-:Y:S02]  /*1320*/  @P0 SHF.R.S32.HI R10, RZ, 0x1f, R215 ;  /* 0x0000001fff0a0819 */ /* 0x002fe400000114d7 */
[----:B------:R-:W-:Y:S02]  /*1330*/  @P0 LEA.HI R11, R11, R28, RZ, 0x3 ;  /* 0x0000001c0b0b0211 */ /* 0x000fe400078f18ff */
[----:B------:R-:W-:Y:S02]  /*1340*/  @P0 LEA.HI R10, R10, R215, RZ, 0x3 ;  /* 0x000000d70a0a0211 */ /* 0x000fe400078f18ff */
[----:B-----5:R-:W-:Y:S02]  /*1350*/  @P1 SHF.R.S32.HI R15, RZ, 0x1f, R29 ;  /* 0x0000001fff0f1819 */ /* 0x020fe4000001141d */
[----:B------:R-:W-:Y:S02]  /*1360*/  @P1 SHF.R.S32.HI R14, RZ, 0x1f, R28 ;  /* 0x0000001fff0e1819 */ /* 0x000fe4000001141c */
[----:B--2---:R-:W-:-:S02]  /*1370*/  @P1 SHF.R.S32.HI R13, RZ, 0x1f, R215 ;  /* 0x0000001fff0d1819 */ /* 0x004fc400000114d7 */
[----:B------:R-:W-:Y:S02]  /*1380*/  @P1 LEA.HI R15, R15, R29, RZ, 0x3 ;  /* 0x0000001d0f0f1211 */ /* 0x000fe400078f18ff */
[----:B------:R-:W-:Y:S02]  /*1390*/  @P0 SHF.R.S32.HI R12, RZ, 0x1f, R29 ;  /* 0x0000001fff0c0819 */ /* 0x000fe4000001141d */
[----:B------:R-:W-:Y:S02]  /*13a0*/  @P1 LEA.HI R14, R14, R28, RZ, 0x3 ;  /* 0x0000001c0e0e1211 */ /* 0x000fe400078f18ff */
[----:B------:R-:W-:Y:S02]  /*13b0*/  @P1 LEA.HI R13, R13, R215, RZ, 0x3 ;  /* 0x000000d70d0d1211 */ /* 0x000fe400078f18ff */
[----:B------:R-:W-:Y:S02]  /*13c0*/  @P1 LOP3.LUT R15, R15, 0xfffffff8, RZ, 0xc0, !PT ;  /* 0xfffffff80f0f1812 */ /* 0x000fe400078ec0ff */
[----:B------:R-:W-:-:S02]  /*13d0*/  @P0 LEA.HI R12, R12, R29, RZ, 0x3 ;  /* 0x0000001d0c0c0211 */ /* 0x000fc400078f18ff */
[----:B------:R-:W-:Y:S02]  /*13e0*/  @P1 LOP3.LUT R14, R14, 0xfffffff8, RZ, 0xc0, !PT ;  /* 0xfffffff80e0e1812 */ /* 0x000fe400078ec0ff */
[----:B------:R-:W-:Y:S01]  /*13f0*/  @P1 LOP3.LUT R13, R13, 0xfffffff8, RZ, 0xc0, !PT ;  /* 0xfffffff80d0d1812 */ /* 0x000fe200078ec0ff */
[--C-:B------:R-:W-:Y:S01]  /*1400*/  @P1 IMAD.WIDE R22, R15, 0x2, R20.reuse ;  /* 0x000000020f161825 */ /* 0x100fe200078e0214 */
[----:B------:R-:W-:Y:S02]  /*1410*/  @P0 LOP3.LUT R12, R12, 0xfffffff8, RZ, 0xc0, !PT ;  /* 0xfffffff80c0c0812 */ /* 0x000fe400078ec0ff */
[----:B------:R-:W-:Y:S01]  /*1420*/  @P0 LOP3.LUT R11, R11, 0xfffffff8, RZ, 0xc0, !PT ;  /* 0xfffffff80b0b0812 */ /* 0x000fe200078ec0ff */
[----:B------:R-:W-:Y:S01]  /*1430*/  @P1 IMAD.WIDE R14, R14, 0x2, R20 ;  /* 0x000000020e0e1825 */ /* 0x000fe200078e0214 */
[----:B------:R-:W-:-:S03]  /*1440*/  @P0 LOP3.LUT R10, R10, 0xfffffff8, RZ, 0xc0, !PT ;  /* 0xfffffff80a0a0812 */ /* 0x000fc600078ec0ff */
[----:B----4-:R-:W-:-:S04]  /*1450*/  @P1 IMAD.WIDE R24, R13, 0x2, R20 ;  /* 0x000000020d181825 */ /* 0x010fc800078e0214 */
[----:B------:R-:W-:Y:S02]  /*1460*/  @P1 IMAD.SHL.U32 R16, R214, 0x2, RZ ;  /* 0x00000002d6101824 */ /* 0x000fe400078e00ff */
[----:B------:R-:W-:-:S04]  /*1470*/  @P1 IMAD.WIDE R20, R213, 0x2, R20 ;  /* 0x00000002d5141825 */ /* 0x000fc800078e0214 */
[--C-:B---3--:R-:W-:Y:S01]  /*1480*/  @P0 IMAD.WIDE R12, R12, 0x2, R18.reuse ;  /* 0x000000020c0c0825 */ /* 0x108fe200078e0212 */
[----:B------:R1:W-:Y:S03]  /*1490*/  @P1 LDGSTS.E.BYPASS.LTC128B.128 [R16+0xd100], [R20.64], !P6 ;  /* 0x0d10000014101fae */ /* 0x0003e6000f101d4c */
[--C-:B------:R-:W-:Y:S01]  /*14a0*/  @P0 IMAD.WIDE R30, R11, 0x2, R18.reuse ;  /* 0x000000020b1e0825 */ /* 0x100fe200078e0212 */
[----:B------:R1:W-:Y:S03]  /*14b0*/  @P1 LDGSTS.E.BYPASS.LTC128B.128 [R16+0x10100], [R22.64], !P5 ;  /* 0x1010000016101fae */ /* 0x0003e6000e901d4c */
[--C-:B------:R-:W-:Y:S01]  /*14c0*/  @P0 IMAD.WIDE R26, R10, 0x2, R18.reuse ;  /* 0x000000020a1a0825 */ /* 0x100fe200078e0212 */
[----:B------:R2:W-:Y:S03]  /*14d0*/  @P1 LDGSTS.E.BYPASS.LTC128B.128 [R16+0x13100], [R14.64], !P4 ;  /* 0x131000000e101fae */ /* 0x0005e6000e101d4c */
[----:B------:R-:W-:Y:S01]  /*14e0*/  @P0 IMAD.SHL.U32 R6, R214, 0x2, RZ ;  /* 0x00000002d6060824 */ /* 0x000fe200078e00ff */
[----:B------:R3:W-:Y:S01]  /*14f0*/  @P1 LDGSTS.E.BYPASS.LTC128B.128 [R16+0x16100], [R24.64], !P3 ;  /* 0x1610000018101fae */ /* 0x0007e2000d901d4c */
[----:B------:R-:W-:-:S05]  /*1500*/  @P0 IMAD.WIDE R18, R213, 0x2, R18 ;  /* 0x00000002d5120825 */ /* 0x000fca00078e0212 */
[----:B------:R4:W-:Y:S04]  /*1510*/  @P0 LDGSTS.E.BYPASS.LTC128B.128 [R6+0xe100], [R18.64], !P6 ;  /* 0x0e10000012060fae */ /* 0x0009e8000f101d4c */
[----:B------:R5:W-:Y:S04]  /*1520*/  @P0 LDGSTS.E.BYPASS.LTC128B.128 [R6+0x11100], [R12.64], !P5 ;  /* 0x111000000c060fae */ /* 0x000be8000e901d4c */
[----:B------:R4:W-:Y:S04]  /*1530*/  @P0 LDGSTS.E.BYPASS.LTC128B.128 [R6+0x14100], [R30.64], !P4 ;  /* 0x141000001e060fae */ /* 0x0009e8000e101d4c */
[----:B------:R4:W-:Y:S04]  /*1540*/  @P0 LDGSTS.E.BYPASS.LTC128B.128 [R6+0x17100], [R26.64], !P3 ;  /* 0x171000001a060fae */ /* 0x0009e8000d901d4c */
[----:B------:R-:W0:Y:S01]  /*1550*/  LDGDEPBAR ;  /* 0x00000000000079af */ /* 0x000e220000000000 */
[C---:B------:R-:W-:Y:S01]  /*1560*/  R2P PR, R4.reuse, 0x6 ;  /* 0x0000000604007804 */ /* 0x040fe20000000000 */
[----:B------:R-:W-:-:S02]  /*1570*/  IMAD.SHL.U32 R4, R4, 0x40, RZ ;  /* 0x0000004004047824 */ /* 0x000fc400078e00ff */
[C---:B------:R-:W-:Y:S02]  /*1580*/  IMAD R249, R3.reuse, 0x200, R249 ;  /* 0x0000020003f97824 */ /* 0x040fe400078e02f9 */
[----:B------:R-:W-:Y:S01]  /*1590*/  IMAD.SHL.U32 R3, R3, 0x8, RZ ;  /* 0x0000000803037824 */ /* 0x000fe200078e00ff */
[----:B------:R-:W-:Y:S01]  /*15a0*/  LEA.HI R11, R17, R2, RZ, 0x5 ;  /* 0x00000002110b7211 */ /* 0x000fe200078f28ff */
[----:B------:R-:W-:Y:S02]  /*15b0*/  IMAD.MOV.U32 R10, RZ, RZ, 0x20 ;  /* 0x00000020ff0a7424 */ /* 0x000fe400078e00ff */
[----:B-----5:R-:W-:Y:S01]  /*15c0*/  IMAD.MOV.U32 R13, RZ, RZ, 0x10 ;  /* 0x00000010ff0d7424 */ /* 0x020fe200078e00ff */
[----:B------:R-:W-:Y:S01]  /*15d0*/  SHF.R.S32.HI R12, RZ, 0x5, R11 ;  /* 0x00000005ff0c7819 */ /* 0x000fe2000001140b */
[----:B----4-:R-:W-:Y:S01]  /*15e0*/  IMAD.SHL.U32 R6, R5, 0x40, RZ ;  /* 0x0000004005067824 */ /* 0x010fe200078e00ff */
[----:B------:R-:W-:Y:S01]  /*15f0*/  LOP3.LUT R5, R4, 0x1c0, RZ, 0xc0, !PT ;  /* 0x000001c004057812 */ /* 0x000fe200078ec0ff */
[----:B------:R-:W-:-:S04]  /*1600*/  DEPBAR.LE SB0, 0x1 ;  /* 0x000080400000791a */ /* 0x000fc80000000000 */
[----:B------:R-:W-:Y:S01]  /*1610*/  SEL R4, R13, 0xfffffff0, !P1 ;  /* 0xfffffff00d047807 */ /* 0x000fe20004800000 */
[----:B------:R-:W-:-:S04]  /*1620*/  DEPBAR.LE SB0, 0x0 ;  /* 0x000080000000791a */ /* 0x000fc80000000000 */
[----:B------:R-:W-:Y:S02]  /*1630*/  LOP3.LUT R13, R5, 0x8, R3, 0xf8, !PT ;  /* 0x00000008050d7812 */ /* 0x000fe400078ef803 */
[----:B------:R-:W-:Y:S02]  /*1640*/  LOP3.LUT R6, R6, 0xfffffe00, RZ, 0xc0, !PT ;  /* 0xfffffe0006067812 */ /* 0x000fe400078ec0ff */
[----:B------:R-:W-:Y:S02]  /*1650*/  SHF.R.U32.HI R5, RZ, 0x3, R5 ;  /* 0x00000003ff057819 */ /* 0x000fe40000011605 */
[----:B------:R-:W-:Y:S01]  /*1660*/  SEL R3, R10, 0xffffffe0, !P2 ;  /* 0xffffffe00a037807 */ /* 0x000fe20005000000 */
[----:B------:R-:W-:Y:S01]  /*1670*/  BAR.SYNC.DEFER_BLOCKING 0x0 ;  /* 0x0000000000007b1d */ /* 0x000fe20000010000 */
[----:B------:R-:W-:Y:S01]  /*1680*/  R2P PR, R0, 0x6 ;  /* 0x0000000600007804 */ /* 0x000fe20000000000 */
[----:B------:R-:W-:Y:S01]  /*1690*/  IMAD R0, R12, 0x400, R6 ;  /* 0x000004000c007824 */ /* 0x000fe200078e0206 */
[----:B------:R-:W-:Y:S01]  /*16a0*/  LOP3.LUT R5, R13, R5, RZ, 0x3c, !PT ;  /* 0x000000050d057212 */ /* 0x000fe200078e3cff */
[----:B------:R-:W-:Y:S01]  /*16b0*/  IMAD.SHL.U32 R249, R249, 0x2, RZ ;  /* 0x00000002f9f97824 */ /* 0x000fe200078e00ff */
[----:B------:R-:W-:-:S03]  /*16c0*/  PLOP3.LUT P0, PT, PT, PT, UP1, 0x80, 0x0 ;  /* 0x000000000000781c */ /* 0x000fc60003f0f018 */
[----:B------:R-:W-:Y:S01]  /*16d0*/  IMAD.IADD R0, R5, 0x1, R0 ;  /* 0x0000000105007824 */ /* 0x000fe200078e0200 */
[C---:B------:R-:W-:Y:S02]  /*16e0*/  IADD3 R12, R249.reuse, 0xc100, RZ ;  /* 0x0000c100f90c7810 */ /* 0x040fe40007ffe0ff */
[----:B------:R-:W-:Y:S02]  /*16f0*/  IADD3 R247, R249, 0xc120, RZ ;  /* 0x0000c120f9f77810 */ /* 0x000fe40007ffe0ff */
[----:B------:R-:W-:Y:S02]  /*1700*/  LEA R250, R0, 0x18100, 0x1 ;  /* 0x0001810000fa7811 */ /* 0x000fe400078e08ff */
[----:B------:R-:W-:Y:S01]  /*1710*/  @P1 IADD3 R247, R12, -0x20, RZ ;  /* 0xffffffe00cf71810 */ /* 0x000fe20007ffe0ff */
[----:B------:R-:W-:Y:S02]  /*1720*/  IMAD.SHL.U32 R12, R0, 0x2, RZ ;  /* 0x00000002000c7824 */ /* 0x000fe400078e00ff */
[----:B------:R-:W-:Y:S01]  /*1730*/  IMAD R248, R4, 0x2, R250 ;  /* 0x0000000204f87824 */ /* 0x000fe200078e02fa */
[----:B------:R-:W-:-:S02]  /*1740*/  LOP3.LUT R11, R11, 0xffffffe0, RZ, 0xc0, !PT ;  /* 0xffffffe00b0b7812 */ /* 0x000fc400078ec0ff */
[----:B------:R-:W-:Y:S01]  /*1750*/  ISETP.GE.AND P1, PT, R215, c[0x0][0x1d4], PT ;  /* 0x00007500d7007a0c */ /* 0x000fe20003f26270 */
[----:B--2---:R-:W2:Y:S01]  /*1760*/  LDSM.16.M88.4 R12, [R12+0x18100] ;  /* 0x018100000c0c783b */ /* 0x004ea20000000200 */
[----:B------:R-:W-:-:S03]  /*1770*/  LOP3.LUT R5, R5, R6, RZ, 0xfc, !PT ;  /* 0x0000000605057212 */ /* 0x000fc600078efcff */
[----:B------:R1:W4:Y:S01]  /*1780*/  LDSM.16.M88.4 R80, [R249+0xc100] ;  /* 0x00c10000f950783b */ /* 0x0003220000000200 */
[----:B------:R-:W-:-:S03]  /*1790*/  IMAD.IADD R2, R2, 0x1, -R11 ;  /* 0x0000000102027824 */ /* 0x000fc600078e0a0b */
[----:B------:R1:W1:Y:S01]  /*17a0*/  LDSM.16.M88.4 R72, [R249+0xc900] ;  /* 0x00c90000f948783b */ /* 0x0002620000000200 */
[----:B------:R-:W-:-:S03]  /*17b0*/  ISETP.GT.AND P3, PT, R116, 0x5f, PT ;  /* 0x0000005f7400780c */ /* 0x000fc60003f64270 */
[----:B------:R1:W1:Y:S01]  /*17c0*/  LDSM.16.M88.4 R64, [R249+0xd100] ;  /* 0x00d10000f940783b */ /* 0x0002620000000200 */
[----:B------:R-:W-:-:S03]  /*17d0*/  SEL R6, RZ, 0x10, P1 ;  /* 0x00000010ff067807 */ /* 0x000fc60000800000 */
[----:B------:R1:W1:Y:S01]  /*17e0*/  LDSM.16.M88.4 R56, [R249+0xd900] ;  /* 0x00d90000f938783b */ /* 0x0002620000000200 */
[----:B------:R-:W-:-:S03]  /*17f0*/  SEL R0, R10, 0xffffffe0, !P2 ;  /* 0xffffffe00a007807 */ /* 0x000fc60005000000 */
[----:B------:R1:W1:Y:S01]  /*1800*/  LDSM.16.M88.4 R48, [R249+0xe100] ;  /* 0x00e10000f930783b */ /* 0x0002620000000200 */
[----:B------:R-:W-:-:S03]  /*1810*/  IADD3 R239, R247, 0x800, RZ ;  /* 0x00000800f7ef7810 */ /* 0x000fc60007ffe0ff */
[----:B------:R1:W1:Y:S01]  /*1820*/  LDSM.16.M88.4 R96, [R249+0xe900] ;  /* 0x00e90000f960783b */ /* 0x0002620000000200 */
[----:B------:R-:W-:-:S03]  /*1830*/  IADD3 R238, R247, 0x1000, RZ ;  /* 0x00001000f7ee7810 */ /* 0x000fc60007ffe0ff */
[----:B------:R1:W1:Y:S01]  /*1840*/  LDSM.16.M88.4 R84, [R248] ;  /* 0x00000000f854783b */ /* 0x0002620000000200 */
[----:B------:R-:W-:-:S03]  /*1850*/  IADD3 R237, R247, 0x1800, RZ ;  /* 0x00001800f7ed7810 */ /* 0x000fc60007ffe0ff */
[----:B------:R1:W1:Y:S01]  /*1860*/  LDSM.16.M88.4 R40, [R247] ;  /* 0x00000000f728783b */ /* 0x0002620000000200 */
[----:B------:R-:W-:-:S03]  /*1870*/  IADD3 R236, R247, 0x2000, RZ ;  /* 0x00002000f7ec7810 */ /* 0x000fc60007ffe0ff */
[----:B------:R1:W1:Y:S01]  /*1880*/  LDSM.16.M88.4 R36, [R247+0x800] ;  /* 0x00080000f724783b */ /* 0x0002620000000200 */
[----:B------:R-:W-:-:S03]  /*1890*/  IADD3 R235, R247, 0x2800, RZ ;  /* 0x00002800f7eb7810 */ /* 0x000fc60007ffe0ff */
[----:B------:R1:W1:Y:S04]  /*18a0*/  LDSM.16.M88.4 R32, [R247+0x1000] ;  /* 0x00100000f720783b */ /* 0x0002680000000200 */
[----:B---3--:R3:W1:Y:S04]  /*18b0*/  LDSM.16.M88.4 R24, [R247+0x1800] ;  /* 0x00180000f718783b */ /* 0x0086680000000200 */
[----:B------:R3:W1:Y:S04]  /*18c0*/  LDSM.16.M88.4 R92, [R247+0x2000] ;  /* 0x00200000f75c783b */ /* 0x0006680000000200 */
[----:B------:R3:W1:Y:S01]  /*18d0*/  LDSM.16.M88.4 R88, [R247+0x2800] ;  /* 0x00280000f758783b */ /* 0x0006620000000200 */
[----:B------:R-:W-:Y:S05]  /*18e0*/  @!P0 BRA `(.L_x_769) ;  /* 0x0000059000008947 */ /* 0x000fea0003800000 */
[----:B--2-4-:R-:W-:Y:S01]  /*18f0*/  IMAD R9, R9, c[0x0][0x208], RZ ;  /* 0x0000820009097a24 */ /* 0x014fe200078e02ff */
[----:B-1----:R-:W-:Y:S01]  /*1900*/  P2R R20, PR, RZ, 0x8 ;  /* 0x00000008ff147803 */ /* 0x002fe20000000000 */
[----:B------:R-:W-:Y:S01]  /*1910*/  IMAD.WIDE.U32 R10, R252, c[0x0][0x208], RZ ;  /* 0x00008200fc0a7a25 */ /* 0x000fe200078e00ff */
[----:B------:R-:W-:-:S02]  /*1920*/  ISETP.GE.AND P3, PT, R213, c[0x0][0x1d4], PT ;  /* 0x00007500d5007a0c */ /* 0x000fc40003f66270 */
[----:B------:R-:W-:Y:S01]  /*1930*/  SHF.R.S32.HI R44, RZ, 0x1f, R29 ;  /* 0x0000001fff2c7819 */ /* 0x000fe2000001141d */
[----:B------:R-:W-:Y:S01]  /*1940*/  IMAD R9, R252, c[0x0][0x20c], R9 ;  /* 0x00008300fc097a24 */ /* 0x000fe200078e0209 */
[----:B------:R-:W-:Y:S01]  /*1950*/  SHF.R.S32.HI R30, RZ, 0x1f, R28 ;  /* 0x0000001fff1e7819 */ /* 0x000fe2000001141c */
[----:B------:R-:W-:Y:S01]  /*1960*/  IMAD R8, R8, c[0x0][0x218], RZ ;  /* 0x0000860008087a24 */ /* 0x000fe200078e02ff */
[----:B------:R-:W-:Y:S01]  /*1970*/  LEA.HI R44, R44, R29, RZ, 0x3 ;  /* 0x0000001d2c2c7211 */ /* 0x000fe200078f18ff */
[----:B------:R-:W-:Y:S01]  /*1980*/  IMAD.IADD R11, R11, 0x1, R9 ;  /* 0x000000010b0b7824 */ /* 0x000fe200078e0209 */
[----:B------:R-:W-:Y:S01]  /*1990*/  LEA.HI R30, R30, R28, RZ, 0x3 ;  /* 0x0000001c1e1e7211 */ /* 0x000fe200078f18ff */
[C---:B------:R-:W-:Y:S01]  /*19a0*/  IMAD R8, R251.reuse, c[0x0][0x21c], R8 ;  /* 0x00008700fb087a24 */ /* 0x040fe200078e0208 */
[----:B------:R-:W-:Y:S01]  /*19b0*/  LOP3.LUT R44, R44, 0xfffffff8, RZ, 0xc0, !PT ;  /* 0xfffffff82c2c7812 */ /* 0x000fe200078ec0ff */
[----:B------:R-:W-:Y:S01]  /*19c0*/  IMAD.WIDE.U32 R10, R251, c[0x0][0x218], R10 ;  /* 0x00008600fb0a7a25 */ /* 0x000fe200078e000a */
[----:B------:R-:W-:-:S02]  /*19d0*/  LOP3.LUT R30, R30, 0xfffffff8, RZ, 0xc0, !PT ;  /* 0xfffffff81e1e7812 */ /* 0x000fc400078ec0ff */
[----:B------:R-:W-:Y:S01]  /*19e0*/  ISETP.GE.AND P2, PT, R29, c[0x0][0x1d4], PT ;  /* 0x000075001d007a0c */ /* 0x000fe20003f46270 */
[----:B------:R-:W-:Y:S01]  /*19f0*/  IMAD.WIDE R46, R213, 0x2, RZ ;  /* 0x00000002d52e7825 */ /* 0x000fe200078e02ff */
[----:B------:R-:W-:Y:S02]  /*1a00*/  IADD3 R10, P0, R10, UR22, RZ ;  /* 0x000000160a0a7c10 */ /* 0x000fe4000ff1e0ff */
[----:B------:R-:W-:Y:S01]  /*1a10*/  ISETP.GE.AND P1, PT, R28, c[0x0][0x1d4], PT ;  /* 0x000075001c007a0c */ /* 0x000fe20003f26270 */
[----:B------:R-:W-:Y:S01]  /*1a20*/  IMAD.SHL.U32 R9, R214, 0x2, RZ ;  /* 0x00000002d6097824 */ /* 0x000fe200078e00ff */
[----:B------:R-:W-:Y:S01]  /*1a30*/  IADD3.X R8, R11, UR5, R8, P0, !PT ;  /* 0x000000050b087c10 */ /* 0x000fe200087fe408 */
[----:B------:R-:W-:Y:S01]  /*1a40*/  IMAD.WIDE R44, R44, 0x2, RZ ;  /* 0x000000022c2c7825 */ /* 0x000fe200078e02ff */
[----:B------:R-:W-:Y:S02]  /*1a50*/  LEA R11, P0, R10, c[0x0][0x1f8], 0x1 ;  /* 0x00007e000a0b7a11 */ /* 0x000fe400078008ff */
[----:B------:R-:W-:Y:S01]  /*1a60*/  P2R R21, PR, RZ, 0x20 ;  /* 0x00000020ff157803 */ /* 0x000fe20000000000 */
[----:B------:R-:W-:Y:S01]  /*1a70*/  IMAD.WIDE R30, R30, 0x2, RZ ;  /* 0x000000021e1e7825 */ /* 0x000fe200078e02ff */
[----:B------:R-:W-:Y:S01]  /*1a80*/  LEA.HI.X R10, R10, c[0x0][0x1fc], R8, 0x1, P0 ;  /* 0x00007f000a0a7a11 */ /* 0x000fe200000f0c08 */
[----:B------:R-:W1:Y:S01]  /*1a90*/  SHFL.IDX PT, R18, R11, RZ, 0x181f ;  /* 0x00181fff0b127589 */ /* 0x000e6200000e0000 */
[----:B------:R-:W-:-:S03]  /*1aa0*/  SHF.R.S32.HI R8, RZ, 0x1f, R215 ;  /* 0x0000001fff087819 */ /* 0x000fc600000114d7 */
[----:B------:R-:W2:Y:S01]  /*1ab0*/  SHFL.IDX PT, R19, R10, RZ, 0x181f ;  /* 0x00181fff0a137589 */ /* 0x000ea200000e0000 */
[----:B------:R-:W-:-:S03]  /*1ac0*/  LEA.HI R8, R8, R215, RZ, 0x3 ;  /* 0x000000d708087211 */ /* 0x000fc600078f18ff */
[----:B------:R-:W4:Y:S01]  /*1ad0*/  SHFL.IDX PT, R16, R11, 0x1, 0x181f ;  /* 0x00381f000b107f89 */ /* 0x000f2200000e0000 */
[----:B------:R-:W-:-:S03]  /*1ae0*/  LOP3.LUT R8, R8, 0xfffffff8, RZ, 0xc0, !PT ;  /* 0xfffffff808087812 */ /* 0x000fc600078ec0ff */
[----:B------:R-:W5:Y:S02]  /*1af0*/  SHFL.IDX PT, R17, R10, 0x1, 0x181f ;  /* 0x00381f000a117f89 */ /* 0x000f6400000e0000 */
[----:B------:R-:W-:Y:S01]  /*1b00*/  IMAD.WIDE R54, R8, 0x2, RZ ;  /* 0x0000000208367825 */ /* 0x000fe200078e02ff */
[----:B------:R-:W-:Y:S01]  /*1b10*/  P2R R8, PR, RZ, 0x10 ;  /* 0x00000010ff087803 */ /* 0x000fe20000000000 */
[----:B------:R-:W3:Y:S01]  /*1b20*/  SHFL.IDX PT, R11, R11, 0x2, 0x181f ;  /* 0x00581f000b0b7f89 */ /* 0x000ee200000e0000 */
[----:B------:R-:W-:-:S03]  /*1b30*/  ISETP.LT.OR P4, PT, R7, 0x21, P2 ;  /* 0x000000210700780c */ /* 0x000fc60001781670 */
[----:B------:R-:W3:Y:S01]  /*1b40*/  SHFL.IDX PT, R10, R10, 0x2, 0x181f ;  /* 0x00581f000a0a7f89 */ /* 0x000ee200000e0000 */
[----:B-1----:R-:W-:-:S05]  /*1b50*/  IADD3 R22, P0, R18, R46, RZ ;  /* 0x0000002e12167210 */ /* 0x002fca0007f1e0ff */
[----:B--2---:R-:W-:Y:S01]  /*1b60*/  IMAD.X R23, R19, 0x1, R47, P0 ;  /* 0x0000000113177824 */ /* 0x004fe200000e062f */
[----:B------:R-:W-:-:S13]  /*1b70*/  ISETP.LT.OR P0, PT, R7, 0x1, P3 ;  /* 0x000000010700780c */ /* 0x000fda0001f01670 */
[----:B------:R1:W-:Y:S02]  /*1b80*/  LDGSTS.E.BYPASS.LTC128B.128 [R9+0x100], [R22.64], !P0 ;  /* 0x0010000016097fae */ /* 0x0003e4000c101d4c */
[----:B-1----:R-:W-:-:S05]  /*1b90*/  IADD3 R22, P0, R18, R44, RZ ;  /* 0x0000002c12167210 */ /* 0x002fca0007f1e0ff */
[----:B------:R-:W-:Y:S01]  /*1ba0*/  IMAD.X R23, R19, 0x1, R45, P0 ;  /* 0x0000000113177824 */ /* 0x000fe200000e062d */
[----:B------:R-:W-:-:S05]  /*1bb0*/  IADD3 R52, P0, R18, R30, RZ ;  /* 0x0000001e12347210 */ /* 0x000fca0007f1e0ff */
[----:B------:R-:W-:Y:S01]  /*1bc0*/  IMAD.X R53, R19, 0x1, R31, P0 ;  /* 0x0000000113357824 */ /* 0x000fe200000e061f */
[----:B------:R-:W-:-:S05]  /*1bd0*/  IADD3 R18, P0, R18, R54, RZ ;  /* 0x0000003612127210 */ /* 0x000fca0007f1e0ff */
[----:B------:R-:W-:Y:S01]  /*1be0*/  IMAD.X R19, R19, 0x1, R55, P0 ;  /* 0x0000000113137824 */ /* 0x000fe200000e0637 */
[----:B----4-:R-:W-:-:S05]  /*1bf0*/  IADD3 R68, P0, R46, R16, RZ ;  /* 0x000000102e447210 */ /* 0x010fca0007f1e0ff */
[----:B-----5:R-:W-:Y:S01]  /*1c00*/  IMAD.X R69, R47, 0x1, R17, P0 ;  /* 0x000000012f457824 */ /* 0x020fe200000e0611 */
[----:B------:R-:W-:-:S05]  /*1c10*/  IADD3 R62, P0, R44, R16, RZ ;  /* 0x000000102c3e7210 */ /* 0x000fca0007f1e0ff */
[----:B------:R-:W-:Y:S01]  /*1c20*/  IMAD.X R63, R45, 0x1, R17, P0 ;  /* 0x000000012d3f7824 */ /* 0x000fe200000e0611 */
[----:B------:R-:W-:-:S05]  /*1c30*/  IADD3 R60, P0, R30, R16, RZ ;  /* 0x000000101e3c7210 */ /* 0x000fca0007f1e0ff */
[----:B------:R-:W-:Y:S01]  /*1c40*/  IMAD.X R61, R31, 0x1, R17, P0 ;  /* 0x000000011f3d7824 */ /* 0x000fe200000e0611 */
[----:B------:R-:W-:-:S05]  /*1c50*/  IADD3 R16, P0, R54, R16, RZ ;  /* 0x0000001036107210 */ /* 0x000fca0007f1e0ff */
[----:B------:R-:W-:Y:S01]  /*1c60*/  IMAD.X R17, R55, 0x1, R17, P0 ;  /* 0x0000000137117824 */ /* 0x000fe200000e0611 */
[----:B---3--:R-:W-:-:S05]  /*1c70*/  IADD3 R46, P0, R46, R11, RZ ;  /* 0x0000000b2e2e7210 */ /* 0x008fca0007f1e0ff */
[----:B------:R-:W-:Y:S01]  /*1c80*/  IMAD.X R47, R47, 0x1, R10, P0 ;  /* 0x000000012f2f7824 */ /* 0x000fe200000e060a */
[----:B------:R-:W-:-:S05]  /*1c90*/  IADD3 R44, P0, R44, R11, RZ ;  /* 0x0000000b2c2c7210 */ /* 0x000fca0007f1e0ff */
[----:B------:R-:W-:Y:S01]  /*1ca0*/  IMAD.X R45, R45, 0x1, R10, P0 ;  /* 0x000000012d2d7824 */ /* 0x000fe200000e060a */
[----:B------:R-:W-:-:S05]  /*1cb0*/  IADD3 R30, P0, R30, R11, RZ ;  /* 0x0000000b1e1e7210 */ /* 0x000fca0007f1e0ff */
[----:B------:R-:W-:Y:S01]  /*1cc0*/  IMAD.X R31, R31, 0x1, R10, P0 ;  /* 0x000000011f1f7824 */ /* 0x000fe200000e060a */
[----:B------:R-:W-:-:S05]  /*1cd0*/  IADD3 R54, P0, R54, R11, RZ ;  /* 0x0000000b36367210 */ /* 0x000fca0007f1e0ff */
[----:B------:R-:W-:Y:S01]  /*1ce0*/  IMAD.X R55, R55, 0x1, R10, P0 ;  /* 0x0000000137377824 */ /* 0x000fe200000e060a */
[C---:B------:R-:W-:Y:S02]  /*1cf0*/  ISETP.LT.OR P0, PT, R7.reuse, 0x1, P2 ;  /* 0x000000010700780c */ /* 0x040fe40001701670 */
[----:B------:R-:W-:-:S11]  /*1d00*/  ISETP.LT.OR P2, PT, R7, 0x41, P2 ;  /* 0x000000410700780c */ /* 0x000fd60001741670 */
[----:B------:R1:W-:Y:S01]  /*1d10*/  LDGSTS.E.BYPASS.LTC128B.128 [R9+0x3100], [R22.64], !P0 ;  /* 0x0310000016097fae */ /* 0x0003e2000c101d4c */
[----:B------:R-:W-:-:S13]  /*1d20*/  ISETP.LT.OR P0, PT, R7, 0x1, P1 ;  /* 0x000000010700780c */ /* 0x000fda0000f01670 */
[----:B------:R1:W-:Y:S01]  /*1d30*/  LDGSTS.E.BYPASS.LTC128B.128 [R9+0x6100], [R52.64], !P0 ;  /* 0x0610000034097fae */ /* 0x0003e2000c101d4c */
[----:B------:R-:W-:-:S04]  /*1d40*/  ISETP.GE.AND P0, PT, R215, c[0x0][0x1d4], PT ;  /* 0x00007500d7007a0c */ /* 0x000fc80003f06270 */
[----:B------:R-:W-:-:S13]  /*1d50*/  ISETP.LT.OR P5, PT, R7, 0x1, P0 ;  /* 0x000000010700780c */ /* 0x000fda00007a1670 */
[----:B------:R1:W-:Y:S01]  /*1d60*/  LDGSTS.E.BYPASS.LTC128B.128 [R9+0x9100], [R18.64], !P5 ;  /* 0x0910000012097fae */ /* 0x0003e2000e901d4c */
[C---:B------:R-:W-:Y:S02]  /*1d70*/  ISETP.LT.OR P5, PT, R7.reuse, 0x21, P3 ;  /* 0x000000210700780c */ /* 0x040fe40001fa1670 */
[----:B------:R-:W-:-:S11]  /*1d80*/  ISETP.LT.OR P3, PT, R7, 0x41, P3 ;  /* 0x000000410700780c */ /* 0x000fd60001f61670 */
[----:B------:R1:W-:Y:S01]  /*1d90*/  LDGSTS.E.BYPASS.LTC128B.128 [R9+0x1100], [R68.64], !P5 ;  /* 0x0110000044097fae */ /* 0x0003e2000e901d4c */
[----:B------:R-:W-:-:S03]  /*1da0*/  ISETP.NE.AND P5, PT, R21, RZ, PT ;  /* 0x000000ff1500720c */ /* 0x000fc60003fa5270 */
[----:B------:R1:W-:Y:S01]  /*1db0*/  LDGSTS.E.BYPASS.LTC128B.128 [R9+0x4100], [R62.64], !P4 ;  /* 0x041000003e097fae */ /* 0x0003e2000e101d4c */
[C---:B------:R-:W-:Y:S02]  /*1dc0*/  ISETP.LT.OR P4, PT, R7.reuse, 0x21, P1 ;  /* 0x000000210700780c */ /* 0x040fe40000f81670 */
[----:B------:R-:W-:-:S11]  /*1dd0*/  ISETP.LT.OR P1, PT, R7, 0x41, P1 ;  /* 0x000000410700780c */ /* 0x000fd60000f21670 */
[----:B------:R1:W-:Y:S01]  /*1de0*/  LDGSTS.E.BYPASS.LTC128B.128 [R9+0x7100], [R60.64], !P4 ;  /* 0x071000003c097fae */ /* 0x0003e2000e101d4c */
[C---:B------:R-:W-:Y:S02]  /*1df0*/  ISETP.LT.OR P4, PT, R7.reuse, 0x21, P0 ;  /* 0x000000210700780c */ /* 0x040fe40000781670 */
[----:B------:R-:W-:-:S11]  /*1e00*/  ISETP.LT.OR P0, PT, R7, 0x41, P0 ;  /* 0x000000410700780c */ /* 0x000fd60000701670 */
[----:B------:R1:W-:Y:S01]  /*1e10*/  LDGSTS.E.BYPASS.LTC128B.128 [R9+0xa100], [R16.64], !P4 ;  /* 0x0a10000010097fae */ /* 0x0003e2000e101d4c */
[----:B------:R-:W-:-:S03]  /*1e20*/  ISETP.NE.AND P4, PT, R8, RZ, PT ;  /* 0x000000ff0800720c */ /* 0x000fc60003f85270 */
[----:B------:R1:W-:Y:S01]  /*1e30*/  LDGSTS.E.BYPASS.LTC128B.128 [R9+0x2100], [R46.64], !P3 ;  /* 0x021000002e097fae */ /* 0x0003e2000d901d4c */
[----:B------:R-:W-:-:S03]  /*1e40*/  ISETP.NE.AND P3, PT, R20, RZ, PT ;  /* 0x000000ff1400720c */ /* 0x000fc60003f65270 */
[----:B------:R1:W-:Y:S04]  /*1e50*/  LDGSTS.E.BYPASS.LTC128B.128 [R9+0x5100], [R44.64], !P2 ;  /* 0x051000002c097fae */ /* 0x0003e8000d101d4c */
[----:B------:R1:W-:Y:S04]  /*1e60*/  LDGSTS.E.BYPASS.LTC128B.128 [R9+0x8100], [R30.64], !P1 ;  /* 0x081000001e097fae */ /* 0x0003e8000c901d4c */
[----:B------:R1:W-:Y:S02]  /*1e70*/  LDGSTS.E.BYPASS.LTC128B.128 [R9+0xb100], [R54.64], !P0 ;  /* 0x0b10000036097fae */ /* 0x0003e4000c101d4c */
.L_x_769:
[C---:B-12-4-:R-:W-:Y:S01]  /*1e80*/  HMMA.16816.F32.BF16 R8, R12.reuse, R80, RZ ;  /* 0x000000500c08723c */ /* 0x056fe200000418ff */
[C---:B------:R-:W-:Y:S01]  /*1e90*/  LEA R246, R3.reuse, R250, 0x1 ;  /* 0x000000fa03f67211 */ /* 0x040fe200078e08ff */
[----:B------:R-:W0:Y:S01]  /*1ea0*/  LDGDEPBAR ;  /* 0x00000000000079af */ /* 0x000e220000000000 */
[C---:B------:R-:W-:Y:S01]  /*1eb0*/  LEA R243, R0.reuse, R249, 0x1 ;  /* 0x000000f900f37211 */ /* 0x040fe200078e08ff */
[----:B------:R-:W-:Y:S01]  /*1ec0*/  UISETP.GE.AND UP1, UPT, UR10, 0x61, UPT ;  /* 0x000000610a00788c */ /* 0x000fe2000bf26270 */
[----:B------:R-:W-:Y:S01]  /*1ed0*/  LEA R245, R3, R248, 0x1 ;  /* 0x000000f803f57211 */ /* 0x000fe200078e08ff */
[----:B------:R-:W-:Y:S01]  /*1ee0*/  LDSM.16.M88.4 R20, [R246] ;  /* 0x00000000f614783b */ /* 0x000fe20000000200 */
[----:B------:R-:W-:Y:S01]  /*1ef0*/  LEA R234, R0, R247, 0x1 ;  /* 0x000000f700ea7211 */ /* 0x000fe200078e08ff */
[----:B------:R-:W-:Y:S01]  /*1f00*/  HMMA.16816.F32.BF16 R76, R12, R72, RZ ;  /* 0x000000480c4c723c */ /* 0x000fe200000418ff */
[----:B------:R-:W-:Y:S01]  /*1f10*/  IADD3 R233, R247, 0x3000, RZ ;  /* 0x00003000f7e97810 */ /* 0x000fe20007ffe0ff */
[----:B------:R-:W-:Y:S01]  /*1f20*/  LDSM.16.M88.4 R44, [R243+0xc100] ;  /* 0x00c10000f32c783b */ /* 0x000fe20000000200 */
[----:B------:R-:W-:-:S02]  /*1f30*/  PLOP3.LUT P0, PT, PT, PT, UP1, 0x40, 0x0 ;  /* 0x000000000000781c */ /* 0x000fc40003f0e818 */
[C---:B------:R-:W-:Y:S01]  /*1f40*/  IADD3 R232, R247.reuse, 0x3800, RZ ;  /* 0x00003800f7e87810 */ /* 0x040fe20007ffe0ff */
[----:B------:R-:W-:Y:S01]  /*1f50*/  LDSM.16.M88.4 R112, [R243+0xe900] ;  /* 0x00e90000f370783b */ /* 0x000fe20000000200 */
[C---:B------:R-:W-:Y:S01]  /*1f60*/  IADD3 R231, R247.reuse, 0x4000, RZ ;  /* 0x00004000f7e77810 */ /* 0x040fe20007ffe0ff */
[C---:B------:R-:W-:Y:S01]  /*1f70*/  HMMA.16816.F32.BF16 R80, R12.reuse, R82, RZ ;  /* 0x000000520c50723c */ /* 0x040fe200000418ff */
[C---:B------:R-:W-:Y:S01]  /*1f80*/  IADD3 R230, R247.reuse, 0x4800, RZ ;  /* 0x00004800f7e67810 */ /* 0x040fe20007ffe0ff */
[----:B------:R-:W-:Y:S01]  /*1f90*/  LDSM.16.M88.4 R108, [R245] ;  /* 0x00000000f56c783b */ /* 0x000fe20000000200 */
[C---:B------:R-:W-:Y:S02]  /*1fa0*/  IADD3 R229, R247.reuse, 0x5000, RZ ;  /* 0x00005000f7e57810 */ /* 0x040fe40007ffe0ff */
[C---:B------:R-:W-:Y:S01]  /*1fb0*/  IADD3 R228, R247.reuse, 0x5800, RZ ;  /* 0x00005800f7e47810 */ /* 0x040fe20007ffe0ff */
[----:B------:R-:W-:Y:S01]  /*1fc0*/  LDSM.16.M88.4 R100, [R234+0x800] ;  /* 0x00080000ea64783b */ /* 0x000fe20000000200 */
[C---:B------:R-:W-:Y:S01]  /*1fd0*/  IADD3 R227, R247.reuse, 0x6000, RZ ;  /* 0x00006000f7e37810 */ /* 0x040fe20007ffe0ff */
[----:B------:R-:W-:Y:S01]  /*1fe0*/  HMMA.16816.F32.BF16 R72, R12, R74, RZ ;  /* 0x0000004a0c48723c */ /* 0x000fe200000418ff */
[C---:B------:R-:W-:Y:S01]  /*1ff0*/  IADD3 R226, R247.reuse, 0x6800, RZ ;  /* 0x00006800f7e27810 */ /* 0x040fe20007ffe0ff */
[----:B------:R-:W-:Y:S01]  /*2000*/  LDSM.16.M88.4 R104, [R234] ;  /* 0x00000000ea68783b */ /* 0x000fe20000000200 */
[----:B------:R-:W-:-:S02]  /*2010*/  IADD3 R225, R247, 0x7000, RZ ;  /* 0x00007000f7e17810 */ /* 0x000fc40007ffe0ff */
[C---:B------:R-:W-:Y:S02]  /*2020*/  IADD3 R224, R247.reuse, 0x7800, RZ ;  /* 0x00007800f7e07810 */ /* 0x040fe40007ffe0ff */
[C---:B------:R-:W-:Y:S01]  /*2030*/  IADD3 R223, R247.reuse, 0x8000, RZ ;  /* 0x00008000f7df7810 */ /* 0x040fe20007ffe0ff */
[C---:B------:R-:W-:Y:S01]  /*2040*/  HMMA.16816.F32.BF16 R68, R12.reuse, R64, RZ ;  /* 0x000000400c44723c */ /* 0x040fe200000418ff */
[C---:B------:R-:W-:Y:S02]  /*2050*/  IADD3 R222, R247.reuse, 0x8800, RZ ;  /* 0x00008800f7de7810 */ /* 0x040fe40007ffe0ff */
[C---:B------:R-:W-:Y:S02]  /*2060*/  IADD3 R221, R247.reuse, 0x9000, RZ ;  /* 0x00009000f7dd7810 */ /* 0x040fe40007ffe0ff */
[C---:B------:R-:W-:Y:S02]  /*2070*/  IADD3 R220, R247.reuse, 0x9800, RZ ;  /* 0x00009800f7dc7810 */ /* 0x040fe40007ffe0ff */
[C---:B------:R-:W-:Y:S01]  /*2080*/  IADD3 R219, R247.reuse, 0xa000, RZ ;  /* 0x0000a000f7db7810 */ /* 0x040fe20007ffe0ff */
[----:B------:R-:W-:Y:S01]  /*2090*/  HMMA.16816.F32.BF16 R64, R12, R66, RZ ;  /* 0x000000420c40723c */ /* 0x000fe200000418ff */
[----:B------:R-:W-:-:S02]  /*20a0*/  IADD3 R218, R247, 0xa800, RZ ;  /* 0x0000a800f7da7810 */ /* 0x000fc40007ffe0ff */
[C---:B------:R-:W-:Y:S02]  /*20b0*/  IADD3 R217, R247.reuse, 0xb000, RZ ;  /* 0x0000b000f7d97810 */ /* 0x040fe40007ffe0ff */
[----:B------:R-:W-:-:S03]  /*20c0*/  IADD3 R216, R247, 0xb800, RZ ;  /* 0x0000b800f7d87810 */ /* 0x000fc60007ffe0ff */
        /* <DEDUP_REMOVED lines=10> */
[----:B------:R-:W4:Y:S07]  /*2170*/  LDSM.16.M88.4 R32, [R243+0xd900] ;  /* 0x00d90000f320783b */ /* 0x000f2e0000000200 */
[C---:B------:R-:W-:Y:S08]  /*2180*/  HMMA.16816.F32.BF16 R52, R12.reuse, R48, RZ ;  /* 0x000000300c34723c */ /* 0x040ff000000418ff */
[C---:B------:R-:W-:Y:S08]  /*2190*/  HMMA.16816.F32.BF16 R48, R12.reuse, R50, RZ ;  /* 0x000000320c30723c */ /* 0x040ff000000418ff */
[C---:B------:R-:W-:Y:S08]  /*21a0*/  HMMA.16816.F32.BF16 R16, R12.reuse, R96, RZ ;  /* 0x000000600c10723c */ /* 0x040ff000000418ff */
[----:B------:R-:W-:Y:S01]  /*21b0*/  HMMA.16816.F32.BF16 R12, R12, R98, RZ ;  /* 0x000000620c0c723c */ /* 0x000fe200000418ff */
[----:B------:R-:W-:Y:S07]  /*21c0*/  LDSM.16.M88.4 R96, [R234+0x1000] ;  /* 0x00100000ea60783b */ /* 0x000fee0000000200 */
[C---:B------:R-:W-:Y:S08]  /*21d0*/  HMMA.16816.F32.BF16 R60, R84.reuse, R24, R60 ;  /* 0x00000018543c723c */ /* 0x040ff0000004183c */
[C---:B------:R-:W-:Y:S01]  /*21e0*/  HMMA.16816.F32.BF16 R56, R84.reuse, R26, R56 ;  /* 0x0000001a5438723c */ /* 0x040fe20000041838 */
[----:B------:R-:W5:Y:S07]  /*21f0*/  LDSM.16.M88.4 R24, [R243+0xe100] ;  /* 0x00e10000f318783b */ /* 0x000f6e0000000200 */
[C---:B------:R-:W-:Y:S08]  /*2200*/  HMMA.16816.F32.BF16 R52, R84.reuse, R92, R52 ;  /* 0x0000005c5434723c */ /* 0x040ff00000041834 */
[C---:B------:R-:W-:Y:S01]  /*2210*/  HMMA.16816.F32.BF16 R48, R84.reuse, R94, R48 ;  /* 0x0000005e5430723c */ /* 0x040fe20000041830 */
[----:B------:R-:W-:Y:S07]  /*2220*/  LDSM.16.M88.4 R92, [R234+0x1800] ;  /* 0x00180000ea5c783b */ /* 0x000fee0000000200 */
[C---:B------:R-:W-:Y:S08]  /*2230*/  HMMA.16816.F32.BF16 R16, R84.reuse, R88, R16 ;  /* 0x000000585410723c */ /* 0x040ff00000041810 */
[----:B------:R-:W-:Y:S01]  /*2240*/  HMMA.16816.F32.BF16 R12, R84, R90, R12 ;  /* 0x0000005a540c723c */ /* 0x000fe2000004180c */
[----:B------:R-:W3:Y:S04]  /*2250*/  LDSM.16.M88.4 R88, [R234+0x2000] ;  /* 0x00200000ea58783b */ /* 0x000ee80000000200 */
[----:B------:R-:W-:Y:S03]  /*2260*/  LDSM.16.M88.4 R84, [R234+0x2800] ;  /* 0x00280000ea54783b */ /* 0x000fe60000000200 */
[C---:B-1----:R-:W-:Y:S08]  /*2270*/  HMMA.16816.F32.BF16 R76, R20.reuse, R40, R76 ;  /* 0x00000028144c723c */ /* 0x042ff0000004184c */
[C---:B------:R-:W-:Y:S01]  /*2280*/  HMMA.16816.F32.BF16 R72, R20.reuse, R42, R72 ;  /* 0x0000002a1448723c */ /* 0x040fe20000041848 */
[----:B------:R-:W-:Y:S07]  /*2290*/  LDSM.16.M88.4 R40, [R249+0xf100] ;  /* 0x00f10000f928783b */ /* 0x000fee0000000200 */
[C---:B--2---:R-:W-:Y:S08]  /*22a0*/  HMMA.16816.F32.BF16 R68, R20.reuse, R36, R68 ;  /* 0x000000241444723c */ /* 0x044ff00000041844 */
[C---:B------:R-:W-:Y:S01]  /*22b0*/  HMMA.16816.F32.BF16 R64, R20.reuse, R38, R64 ;  /* 0x000000261440723c */ /* 0x040fe20000041840 */
[----:B------:R-:W-:Y:S07]  /*22c0*/  LDSM.16.M88.4 R36, [R249+0xf900] ;  /* 0x00f90000f924783b */ /* 0x000fee0000000200 */
[C---:B------:R-:W-:Y:S08]  /*22d0*/  HMMA.16816.F32.BF16 R8, R20.reuse, R44, R8 ;  /* 0x0000002c1408723c */ /* 0x040ff00000041808 */
[C---:B------:R-:W-:Y:S01]  /*22e0*/  HMMA.16816.F32.BF16 R80, R20.reuse, R46, R80 ;  /* 0x0000002e1450723c */ /* 0x040fe20000041850 */
[----:B------:R-:W1:Y:S07]  /*22f0*/  LDSM.16.M88.4 R44, [R250+0x4000] ;  /* 0x00400000fa2c783b */ /* 0x000e6e0000000200 */
[C---:B----4-:R-:W-:Y:S08]  /*2300*/  HMMA.16816.F32.BF16 R60, R20.reuse, R32, R60 ;  /* 0x00000020143c723c */ /* 0x050ff0000004183c */
[C---:B------:R-:W-:Y:S01]  /*2310*/  HMMA.16816.F32.BF16 R56, R20.reuse, R34, R56 ;  /* 0x000000221438723c */ /* 0x040fe20000041838 */
[----:B------:R-:W2:Y:S07]  /*2320*/  LDSM.16.M88.4 R32, [R249+0x10100] ;  /* 0x01010000f920783b */ /* 0x000eae0000000200 */
[C---:B-----5:R-:W-:Y:S08]  /*2330*/  HMMA.16816.F32.BF16 R52, R20.reuse, R24, R52 ;  /* 0x000000181434723c */ /* 0x060ff00000041834 */
[C---:B------:R-:W-:Y:S01]  /*2340*/  HMMA.16816.F32.BF16 R48, R20.reuse, R26, R48 ;  /* 0x0000001a1430723c */ /* 0x040fe20000041830 */
[----:B------:R-:W4:Y:S07]  /*2350*/  LDSM.16.M88.4 R24, [R249+0x10900] ;  /* 0x01090000f918783b */ /* 0x000f2e0000000200 */
[C---:B------:R-:W-:Y:S08]  /*2360*/  HMMA.16816.F32.BF16 R16, R20.reuse, R112, R16 ;  /* 0x000000701410723c */ /* 0x040ff00000041810 */
[----:B------:R-:W-:Y:S01]  /*2370*/  HMMA.16816.F32.BF16 R12, R20, R114, R12 ;  /* 0x00000072140c723c */ /* 0x000fe2000004180c */
[----:B------:R-:W5:Y:S07]  /*2380*/  LDSM.16.M88.4 R20, [R249+0x11100] ;  /* 0x01110000f914783b */ /* 0x000f6e0000000200 */
[C---:B------:R-:W-:Y:S08]  /*2390*/  HMMA.16816.F32.BF16 R76, R108.reuse, R100, R76 ;  /* 0x000000646c4c723c */ /* 0x040ff0000004184c */
[C---:B------:R-:W-:Y:S01]  /*23a0*/  HMMA.16816.F32.BF16 R72, R108.reuse, R102, R72 ;  /* 0x000000666c48723c */ /* 0x040fe20000041848 */
[----:B------:R-:W-:Y:S07]  /*23b0*/  LDSM.16.M88.4 R100, [R243+0x10100] ;  /* 0x01010000f364783b */ /* 0x000fee0000000200 */
[C---:B------:R-:W-:Y:S08]  /*23c0*/  HMMA.16816.F32.BF16 R68, R108.reuse, R96, R68 ;  /* 0x000000606c44723c */ /* 0x040ff00000041844 */
[C---:B------:R-:W-:Y:S01]  /*23d0*/  HMMA.16816.F32.BF16 R64, R108.reuse, R98, R64 ;  /* 0x000000626c40723c */ /* 0x040fe20000041840 */
[----:B------:R-:W-:Y:S07]  /*23e0*/  LDSM.16.M88.4 R96, [R243+0x10900] ;  /* 0x01090000f360783b */ /* 0x000fee0000000200 */
[C---:B---3--:R-:W-:Y:S08]  /*23f0*/  HMMA.16816.F32.BF16 R52, R108.reuse, R88, R52 ;  /* 0x000000586c34723c */ /* 0x048ff00000041834 */
        /* <DEDUP_REMOVED lines=10> */
[----:B------:R-:W-:Y:S07]  /*24a0*/  LDSM.16.M88.4 R36, [R248+0x4000] ;  /* 0x00400000f824783b */ /* 0x000fee0000000200 */
[C---:B--2---:R-:W-:Y:S08]  /*24b0*/  HMMA.16816.F32.BF16 R68, R44.reuse, R32, R68 ;  /* 0x000000202c44723c */ /* 0x044ff00000041844 */
[----:B------:R-:W-:Y:S01]  /*24c0*/  HMMA.16816.F32.BF16 R64, R44, R34, R64 ;  /* 0x000000222c40723c */ /* 0x000fe20000041840 */
[----:B------:R-:W1:Y:S07]  /*24d0*/  LDSM.16.M88.4 R32, [R247+0x3000] ;  /* 0x00300000f720783b */ /* 0x000e6e0000000200 */
[C---:B------:R-:W-:Y:S08]  /*24e0*/  HMMA.16816.F32.BF16 R16, R108.reuse, R84, R16 ;  /* 0x000000546c10723c */ /* 0x040ff00000041810 */
[----:B------:R-:W-:Y:S01]  /*24f0*/  HMMA.16816.F32.BF16 R12, R108, R86, R12 ;  /* 0x000000566c0c723c */ /* 0x000fe2000004180c */
[----:B------:R-:W-:Y:S04]  /*2500*/  LDSM.16.M88.4 R84, [R247+0x5800] ;  /* 0x00580000f754783b */ /* 0x000fe80000000200 */
[----:B------:R-:W-:Y:S03]  /*2510*/  LDSM.16.M88.4 R108, [R243+0x11900] ;  /* 0x01190000f36c783b */ /* 0x000fe60000000200 */
[C---:B------:R-:W-:Y:S08]  /*2520*/  HMMA.16816.F32.BF16 R8, R44.reuse, R40, R8 ;  /* 0x000000282c08723c */ /* 0x040ff00000041808 */
[C---:B------:R-:W-:Y:S01]  /*2530*/  HMMA.16816.F32.BF16 R80, R44.reuse, R42, R80 ;  /* 0x0000002a2c50723c */ /* 0x040fe20000041850 */
[----:B------:R-:W-:Y:S07]  /*2540*/  LDSM.16.M88.4 R40, [R247+0x4000] ;  /* 0x00400000f728783b */ /* 0x000fee0000000200 */
[C---:B----4-:R-:W-:Y:S08]  /*2550*/  HMMA.16816.F32.BF16 R60, R44.reuse, R24, R60 ;  /* 0x000000182c3c723c */ /* 0x050ff0000004183c */
[C---:B------:R-:W-:Y:S01]  /*2560*/  HMMA.16816.F32.BF16 R56, R44.reuse, R26, R56 ;  /* 0x0000001a2c38723c */ /* 0x040fe20000041838 */
[----:B------:R-:W2:Y:S07]  /*2570*/  LDSM.16.M88.4 R24, [R247+0x3800] ;  /* 0x00380000f718783b */ /* 0x000eae0000000200 */
[C---:B-----5:R-:W-:Y:S08]  /*2580*/  HMMA.16816.F32.BF16 R52, R44.reuse, R20, R52 ;  /* 0x000000142c34723c */ /* 0x060ff00000041834 */
[C---:B------:R-:W-:Y:S01]  /*2590*/  HMMA.16816.F32.BF16 R48, R44.reuse, R22, R48 ;  /* 0x000000162c30723c */ /* 0x040fe20000041830 */
[----:B------:R-:W4:Y:S07]  /*25a0*/  LDSM.16.M88.4 R20, [R247+0x4800] ;  /* 0x00480000f714783b */ /* 0x000f2e0000000200 */
[C---:B---3--:R-:W-:Y:S08]  /*25b0*/  HMMA.16816.F32.BF16 R16, R44.reuse, R88, R16 ;  /* 0x000000582c10723c */ /* 0x048ff00000041810 */
[----:B------:R-:W-:Y:S01]  /*25c0*/  HMMA.16816.F32.BF16 R88, R44, R90, R12 ;  /* 0x0000005a2c58723c */ /* 0x000fe2000004180c */
[----:B------:R-:W-:Y:S04]  /*25d0*/  LDSM.16.M88.4 R44, [R246+0x4000] ;  /* 0x00400000f62c783b */ /* 0x000fe80000000200 */
[----:B------:R-:W3:Y:S03]  /*25e0*/  LDSM.16.M88.4 R12, [R243+0xf100] ;  /* 0x00f10000f30c783b */ /* 0x000ee60000000200 */
[C---:B-1----:R-:W-:Y:S08]  /*25f0*/  HMMA.16816.F32.BF16 R8, R36.reuse, R32, R8 ;  /* 0x000000202408723c */ /* 0x042ff00000041808 */
[C---:B------:R-:W-:Y:S01]  /*2600*/  HMMA.16816.F32.BF16 R80, R36.reuse, R34, R80 ;  /* 0x000000222450723c */ /* 0x040fe20000041850 */
[----:B------:R-:W1:Y:S07]  /*2610*/  LDSM.16.M88.4 R32, [R243+0x11100] ;  /* 0x01110000f320783b */ /* 0x000e6e0000000200 */
[C---:B--2---:R-:W-:Y:S08]  /*2620*/  HMMA.16816.F32.BF16 R76, R36.reuse, R24, R76 ;  /* 0x00000018244c723c */ /* 0x044ff0000004184c */
[C---:B------:R-:W-:Y:S01]  /*2630*/  HMMA.16816.F32.BF16 R72, R36.reuse, R26, R72 ;  /* 0x0000001a2448723c */ /* 0x040fe20000041848 */
[----:B------:R-:W-:Y:S07]  /*2640*/  LDSM.16.M88.4 R24, [R245+0x4000] ;  /* 0x00400000f518783b */ /* 0x000fee0000000200 */
[C---:B----4-:R-:W-:Y:S08]  /*2650*/  HMMA.16816.F32.BF16 R60, R36.reuse, R20, R60 ;  /* 0x00000014243c723c */ /* 0x050ff0000004183c */
[C---:B------:R-:W-:Y:S01]  /*2660*/  HMMA.16816.F32.BF16 R56, R36.reuse, R22, R56 ;  /* 0x000000162438723c */ /* 0x040fe20000041838 */
[----:B------:R-:W2:Y:S07]  /*2670*/  LDSM.16.M88.4 R20, [R234+0x3000] ;  /* 0x00300000ea14783b */ /* 0x000eae0000000200 */
[C---:B------:R-:W-:Y:S08]  /*2680*/  HMMA.16816.F32.BF16 R52, R36.reuse, R92, R52 ;  /* 0x0000005c2434723c */ /* 0x040ff00000041834 */
[C---:B------:R-:W-:Y:S01]  /*2690*/  HMMA.16816.F32.BF16 R48, R36.reuse, R94, R48 ;  /* 0x0000005e2430723c */ /* 0x040fe20000041830 */
[----:B------:R-:W-:Y:S07]  /*26a0*/  LDSM.16.M88.4 R92, [R249+0x13100] ;  /* 0x01310000f95c783b */ /* 0x000fee0000000200 */
[C---:B------:R-:W-:Y:S08]  /*26b0*/  HMMA.16816.F32.BF16 R68, R36.reuse, R40, R68 ;  /* 0x000000282444723c */ /* 0x040ff00000041844 */
[C---:B------:R-:W-:Y:S01]  /*26c0*/  HMMA.16816.F32.BF16 R64, R36.reuse, R42, R64 ;  /* 0x0000002a2440723c */ /* 0x040fe20000041840 */
[----:B------:R-:W-:Y:S07]  /*26d0*/  LDSM.16.M88.4 R40, [R234+0x5000] ;  /* 0x00500000ea28783b */ /* 0x000fee0000000200 */
[C---:B------:R-:W-:Y:S08]  /*26e0*/  HMMA.16816.F32.BF16 R16, R36.reuse, R84, R16 ;  /* 0x000000542410723c */ /* 0x040ff00000041810 */
[----:B------:R-:W-:Y:S01]  /*26f0*/  HMMA.16816.F32.BF16 R88, R36, R86, R88 ;  /* 0x000000562458723c */ /* 0x000fe20000041858 */
[----:B------:R-:W4:Y:S04]  /*2700*/  LDSM.16.M88.4 R36, [R234+0x3800] ;  /* 0x00380000ea24783b */ /* 0x000f280000000200 */
[----:B------:R-:W-:Y:S03]  /*2710*/  LDSM.16.M88.4 R84, [R234+0x5800] ;  /* 0x00580000ea54783b */ /* 0x000fe60000000200 */
[C---:B---3--:R-:W-:Y:S08]  /*2720*/  HMMA.16816.F32.BF16 R8, R44.reuse, R12, R8 ;  /* 0x0000000c2c08723c */ /* 0x048ff00000041808 */
[C---:B------:R-:W-:Y:S01]  /*2730*/  HMMA.16816.F32.BF16 R80, R44.reuse, R14, R80 ;  /* 0x0000000e2c50723c */ /* 0x040fe20000041850 */
[----:B------:R-:W-:Y:S07]  /*2740*/  LDSM.16.M88.4 R12, [R234+0x4800] ;  /* 0x00480000ea0c783b */ /* 0x000fee0000000200 */
[C---:B-1----:R-:W-:Y:S08]  /*2750*/  HMMA.16816.F32.BF16 R52, R44.reuse, R32, R52 ;  /* 0x000000202c34723c */ /* 0x042ff00000041834 */
[C---:B------:R-:W-:Y:S01]  /*2760*/  HMMA.16816.F32.BF16 R48, R44.reuse, R34, R48 ;  /* 0x000000222c30723c */ /* 0x040fe20000041830 */
[----:B------:R-:W1:Y:S07]  /*2770*/  LDSM.16.M88.4 R32, [R234+0x4000] ;  /* 0x00400000ea20783b */ /* 0x000e6e0000000200 */
[C---:B------:R-:W-:Y:S08]  /*2780*/  HMMA.16816.F32.BF16 R76, R44.reuse, R104, R76 ;  /* 0x000000682c4c723c */ /* 0x040ff0000004184c */
[C---:B------:R-:W-:Y:S01]  /*2790*/  HMMA.16816.F32.BF16 R72, R44.reuse, R106, R72 ;  /* 0x0000006a2c48723c */ /* 0x040fe20000041848 */
[----:B------:R-:W-:Y:S07]  /*27a0*/  LDSM.16.M88.4 R104, [R249+0x14100] ;  /* 0x01410000f968783b */ /* 0x000fee0000000200 */
        /* <DEDUP_REMOVED lines=8> */
[----:B------:R-:W-:Y:S07]  /*2830*/  LDSM.16.M88.4 R44, [R250+0x8000] ;  /* 0x00800000fa2c783b */ /* 0x000fee0000000200 */
[C---:B--2---:R-:W-:Y:S08]  /*2840*/  HMMA.16816.F32.BF16 R8, R24.reuse, R20, R8 ;  /* 0x000000141808723c */ /* 0x044ff00000041808 */
[C---:B------:R-:W-:Y:S01]  /*2850*/  HMMA.16816.F32.BF16 R80, R24.reuse, R22, R80 ;  /* 0x000000161850723c */ /* 0x040fe20000041850 */
[----:B------:R-:W2:Y:S07]  /*2860*/  LDSM.16.M88.4 R20, [R249+0x12100] ;  /* 0x01210000f914783b */ /* 0x000eae0000000200 */
[C---:B----4-:R-:W-:Y:S08]  /*2870*/  HMMA.16816.F32.BF16 R76, R24.reuse, R36, R76 ;  /* 0x00000024184c723c */ /* 0x050ff0000004184c */
[C---:B------:R-:W-:Y:S01]  /*2880*/  HMMA.16816.F32.BF16 R72, R24.reuse, R38, R72 ;  /* 0x000000261848723c */ /* 0x040fe20000041848 */
[----:B------:R-:W3:Y:S07]  /*2890*/  LDSM.16.M88.4 R36, [R249+0x13900] ;  /* 0x01390000f924783b */ /* 0x000eee0000000200 */
[C---:B-1----:R-:W-:Y:S08]  /*28a0*/  HMMA.16816.F32.BF16 R68, R24.reuse, R32, R68 ;  /* 0x000000201844723c */ /* 0x042ff00000041844 */
[C---:B------:R-:W-:Y:S01]  /*28b0*/  HMMA.16816.F32.BF16 R64, R24.reuse, R34, R64 ;  /* 0x000000221840723c */ /* 0x040fe20000041840 */
[----:B------:R-:W-:Y:S07]  /*28c0*/  LDSM.16.M88.4 R32, [R248+0x8000] ;  /* 0x00800000f820783b */ /* 0x000fee0000000200 */
[C---:B------:R-:W-:Y:S08]  /*28d0*/  HMMA.16816.F32.BF16 R60, R24.reuse, R12, R60 ;  /* 0x0000000c183c723c */ /* 0x040ff0000004183c */
[C---:B------:R-:W-:Y:S01]  /*28e0*/  HMMA.16816.F32.BF16 R56, R24.reuse, R14, R56 ;  /* 0x0000000e1838723c */ /* 0x040fe20000041838 */
[----:B------:R-:W1:Y:S07]  /*28f0*/  LDSM.16.M88.4 R12, [R247+0x6000] ;  /* 0x00600000f70c783b */ /* 0x000e6e0000000200 */
[C---:B------:R-:W-:Y:S01]  /*2900*/  HMMA.16816.F32.BF16 R108, R24.reuse, R40, R52 ;  /* 0x00000028186c723c */ /* 0x040fe20000041834 */
[----:B------:R-:W4:Y:S07]  /*2910*/  LDSM.16.M88.4 R52, [R247+0x6800] ;  /* 0x00680000f734783b */ /* 0x000f2e0000000200 */
[C---:B------:R-:W-:Y:S01]  /*2920*/  HMMA.16816.F32.BF16 R48, R24.reuse, R42, R48 ;  /* 0x0000002a1830723c */ /* 0x040fe20000041830 */
[----:B------:R-:W-:Y:S07]  /*2930*/  LDSM.16.M88.4 R40, [R247+0x7000] ;  /* 0x00700000f728783b */ /* 0x000fee0000000200 */
[C---:B------:R-:W-:Y:S08]  /*2940*/  HMMA.16816.F32.BF16 R16, R24.reuse, R84, R16 ;  /* 0x000000541810723c */ /* 0x040ff00000041810 */
[----:B------:R-:W-:Y:S01]  /*2950*/  HMMA.16816.F32.BF16 R88, R24, R86, R88 ;  /* 0x000000561858723c */ /* 0x000fe20000041858 */
[----:B------:R-:W5:Y:S04]  /*2960*/  LDSM.16.M88.4 R24, [R247+0x7800] ;  /* 0x00780000f718783b */ /* 0x000f680000000200 */
[----:B------:R-:W-:Y:S03]  /*2970*/  LDSM.16.M88.4 R84, [R246+0x8000] ;  /* 0x00800000f654783b */ /* 0x000fe60000000200 */
[C---:B--2---:R-:W-:Y:S08]  /*2980*/  HMMA.16816.F32.BF16 R8, R44.reuse, R20, R8 ;  /* 0x000000142c08723c */ /* 0x044ff00000041808 */
[C---:B------:R-:W-:Y:S01]  /*2990*/  HMMA.16816.F32.BF16 R80, R44.reuse, R22, R80 ;  /* 0x000000162c50723c */ /* 0x040fe20000041850 */
[----:B------:R-:W2:Y:S07]  /*29a0*/  LDSM.16.M88.4 R20, [R247+0x8000] ;  /* 0x00800000f714783b */ /* 0x000eae0000000200 */
[C---:B------:R-:W-:Y:S08]  /*29b0*/  HMMA.16816.F32.BF16 R76, R44.reuse, R96, R76 ;  /* 0x000000602c4c723c */ /* 0x040ff0000004184c */
[C---:B------:R-:W-:Y:S01]  /*29c0*/  HMMA.16816.F32.BF16 R72, R44.reuse, R98, R72 ;  /* 0x000000622c48723c */ /* 0x040fe20000041848 */
[----:B------:R-:W1:Y:S07]  /*29d0*/  LDSM.16.M88.4 R96, [R247+0x8800] ;  /* 0x00880000f760783b */ /* 0x000e6e0000000200 */
[C---:B------:R-:W-:Y:S08]  /*29e0*/  HMMA.16816.F32.BF16 R68, R44.reuse, R92, R68 ;  /* 0x0000005c2c44723c */ /* 0x040ff00000041844 */
[C---:B------:R-:W-:Y:S08]  /*29f0*/  HMMA.16816.F32.BF16 R64, R44.reuse, R94, R64 ;  /* 0x0000005e2c40723c */ /* 0x040ff00000041840 */
[C---:B---3--:R-:W-:Y:S01]  /*2a00*/  HMMA.16816.F32.BF16 R92, R44.reuse, R36, R60 ;  /* 0x000000242c5c723c */ /* 0x048fe2000004183c */
[----:B------:R-:W3:Y:S07]  /*2a10*/  LDSM.16.M88.4 R60, [R243+0x12100] ;  /* 0x01210000f33c783b */ /* 0x000eee0000000200 */
[C---:B------:R-:W-:Y:S01]  /*2a20*/  HMMA.16816.F32.BF16 R56, R44.reuse, R38, R56 ;  /* 0x000000262c38723c */ /* 0x040fe20000041838 */
[----:B------:R-:W2:Y:S07]  /*2a30*/  LDSM.16.M88.4 R36, [R243+0x13900] ;  /* 0x01390000f324783b */ /* 0x000eae0000000200 */
[C---:B------:R-:W-:Y:S08]  /*2a40*/  HMMA.16816.F32.BF16 R108, R44.reuse, R104, R108 ;  /* 0x000000682c6c723c */ /* 0x040ff0000004186c */
[C---:B------:R-:W-:Y:S08]  /*2a50*/  HMMA.16816.F32.BF16 R48, R44.reuse, R106, R48 ;  /* 0x0000006a2c30723c */ /* 0x040ff00000041830 */
[C---:B------:R-:W-:Y:S08]  /*2a60*/  HMMA.16816.F32.BF16 R16, R44.reuse, R100, R16 ;  /* 0x000000642c10723c */ /* 0x040ff00000041810 */
[----:B------:R-:W-:Y:S01]  /*2a70*/  HMMA.16816.F32.BF16 R88, R44, R102, R88 ;  /* 0x000000662c58723c */ /* 0x000fe20000041858 */
[----:B------:R-:W2:Y:S04]  /*2a80*/  LDSM.16.M88.4 R100, [R243+0x12900] ;  /* 0x01290000f364783b */ /* 0x000ea80000000200 */
[----:B------:R-:W-:Y:S03]  /*2a90*/  LDSM.16.M88.4 R44, [R243+0x13100] ;  /* 0x01310000f32c783b */ /* 0x000fe60000000200 */
[C---:B-1----:R-:W-:Y:S08]  /*2aa0*/  HMMA.16816.F32.BF16 R8, R32.reuse, R12, R8 ;  /* 0x0000000c2008723c */ /* 0x042ff00000041808 */
[C---:B------:R-:W-:Y:S01]  /*2ab0*/  HMMA.16816.F32.BF16 R80, R32.reuse, R14, R80 ;  /* 0x0000000e2050723c */ /* 0x040fe20000041850 */
[----:B------:R-:W1:Y:S07]  /*2ac0*/  LDSM.16.M88.4 R12, [R243+0x14100] ;  /* 0x01410000f30c783b */ /* 0x000e6e0000000200 */
[C---:B----4-:R-:W-:Y:S08]  /*2ad0*/  HMMA.16816.F32.BF16 R76, R32.reuse, R52, R76 ;  /* 0x00000034204c723c */ /* 0x050ff0000004184c */
[C---:B------:R-:W-:Y:S01]  /*2ae0*/  HMMA.16816.F32.BF16 R72, R32.reuse, R54, R72 ;  /* 0x000000362048723c */ /* 0x040fe20000041848 */
[----:B------:R-:W4:Y:S07]  /*2af0*/  LDSM.16.M88.4 R52, [R243+0x14900] ;  /* 0x01490000f334783b */ /* 0x000f2e0000000200 */
[C---:B-----5:R-:W-:Y:S08]  /*2b00*/  HMMA.16816.F32.BF16 R92, R32.reuse, R24, R92 ;  /* 0x00000018205c723c */ /* 0x060ff0000004185c */
[C---:B------:R-:W-:Y:S01]  /*2b10*/  HMMA.16816.F32.BF16 R56, R32.reuse, R26, R56 ;  /* 0x0000001a2038723c */ /* 0x040fe20000041838 */
[----:B------:R-:W-:Y:S07]  /*2b20*/  LDSM.16.M88.4 R24, [R245+0x8000] ;  /* 0x00800000f518783b */ /* 0x000fee0000000200 */
[C---:B--2---:R-:W-:Y:S08]  /*2b30*/  HMMA.16816.F32.BF16 R108, R32.reuse, R20, R108 ;  /* 0x00000014206c723c */ /* 0x044ff0000004186c */
[C---:B------:R-:W-:Y:S01]  /*2b40*/  HMMA.16816.F32.BF16 R48, R32.reuse, R22, R48 ;  /* 0x000000162030723c */ /* 0x040fe20000041830 */
[----:B------:R-:W2:Y:S07]  /*2b50*/  LDSM.16.M88.4 R20, [R234+0x6000] ;  /* 0x00600000ea14783b */ /* 0x000eae0000000200 */
[C---:B------:R-:W-:Y:S08]  /*2b60*/  HMMA.16816.F32.BF16 R16, R32.reuse, R96, R16 ;  /* 0x000000602010723c */ /* 0x040ff00000041810 */
[C---:B------:R-:W-:Y:S08]  /*2b70*/  HMMA.16816.F32.BF16 R68, R32.reuse, R40, R68 ;  /* 0x000000282044723c */ /* 0x040ff00000041844 */
[C---:B------:R-:W-:Y:S01]  /*2b80*/  HMMA.16816.F32.BF16 R64, R32.reuse, R42, R64 ;  /* 0x0000002a2040723c */ /* 0x040fe20000041840 */
[----:B------:R-:W-:Y:S07]  /*2b90*/  LDSM.16.M88.4 R40, [R234+0x7000] ;  /* 0x00700000ea28783b */ /* 0x000fee0000000200 */
[----:B------:R-:W-:Y:S01]  /*2ba0*/  HMMA.16816.F32.BF16 R88, R32, R98, R88 ;  /* 0x000000622058723c */ /* 0x000fe20000041858 */
[----:B------:R-:W5:Y:S04]  /*2bb0*/  LDSM.16.M88.4 R32, [R234+0x6800] ;  /* 0x00680000ea20783b */ /* 0x000f680000000200 */
[----:B------:R-:W-:Y:S03]  /*2bc0*/  LDSM.16.M88.4 R96, [R234+0x8800] ;  /* 0x00880000ea60783b */ /* 0x000fe60000000200 */
[C---:B---3--:R-:W-:Y:S08]  /*2bd0*/  HMMA.16816.F32.BF16 R8, R84.reuse, R60, R8 ;  /* 0x0000003c5408723c */ /* 0x048ff00000041808 */
[C---:B------:R-:W-:Y:S01]  /*2be0*/  HMMA.16816.F32.BF16 R80, R84.reuse, R62, R80 ;  /* 0x0000003e5450723c */ /* 0x040fe20000041850 */
[----:B------:R-:W-:Y:S07]  /*2bf0*/  LDSM.16.M88.4 R60, [R243+0x15100] ;  /* 0x01510000f33c783b */ /* 0x000fee0000000200 */
[C---:B------:R-:W-:Y:S08]  /*2c00*/  HMMA.16816.F32.BF16 R92, R84.reuse, R36, R92 ;  /* 0x00000024545c723c */ /* 0x040ff0000004185c */
[C---:B------:R-:W-:Y:S08]  /*2c10*/  HMMA.16816.F32.BF16 R56, R84.reuse, R38, R56 ;  /* 0x000000265438723c */ /* 0x040ff00000041838 */
[C---:B------:R-:W-:Y:S08]  /*2c20*/  HMMA.16816.F32.BF16 R76, R84.reuse, R100, R76 ;  /* 0x00000064544c723c */ /* 0x040ff0000004184c */
[C---:B------:R-:W-:Y:S01]  /*2c30*/  HMMA.16816.F32.BF16 R72, R84.reuse, R102, R72 ;  /* 0x000000665448723c */ /* 0x040fe20000041848 */
[----:B------:R-:W-:Y:S07]  /*2c40*/  LDSM.16.M88.4 R100, [R245+0xc000] ;  /* 0x00c00000f564783b */ /* 0x000fee0000000200 */
[C---:B-1----:R-:W-:Y:S08]  /*2c50*/  HMMA.16816.F32.BF16 R108, R84.reuse, R12, R108 ;  /* 0x0000000c546c723c */ /* 0x042ff0000004186c */
[C---:B------:R-:W-:Y:S01]  /*2c60*/  HMMA.16816.F32.BF16 R48, R84.reuse, R14, R48 ;  /* 0x0000000e5430723c */ /* 0x040fe20000041830 */
[----:B------:R-:W-:Y:S07]  /*2c70*/  LDSM.16.M88.4 R12, [R249+0x15100] ;  /* 0x01510000f90c783b */ /* 0x000fee0000000200 */
[C---:B----4-:R-:W-:Y:S01]  /*2c80*/  HMMA.16816.F32.BF16 R36, R84.reuse, R52, R16 ;  /* 0x000000345424723c */ /* 0x050fe20000041810 */
[----:B------:R-:W1:Y:S07]  /*2c90*/  LDSM.16.M88.4 R16, [R250+0xc000] ;  /* 0x00c00000fa10783b */ /* 0x000e6e0000000200 */
[C---:B------:R-:W-:Y:S08]  /*2ca0*/  HMMA.16816.F32.BF16 R68, R84.reuse, R44, R68 ;  /* 0x0000002c5444723c */ /* 0x040ff00000041844 */
[C---:B------:R-:W-:Y:S08]  /*2cb0*/  HMMA.16816.F32.BF16 R64, R84.reuse, R46, R64 ;  /* 0x0000002e5440723c */ /* 0x040ff00000041840 */
[----:B------:R-:W-:Y:S01]  /*2cc0*/  HMMA.16816.F32.BF16 R88, R84, R54, R88 ;  /* 0x000000365458723c */ /* 0x000fe20000041858 */
[----:B------:R-:W3:Y:S07]  /*2cd0*/  LDSM.16.M88.4 R52, [R249+0x15900] ;  /* 0x01590000f934783b */ /* 0x000eee0000000200 */
[C---:B--2---:R-:W-:Y:S01]  /*2ce0*/  HMMA.16816.F32.BF16 R44, R24.reuse, R20, R8 ;  /* 0x00000014182c723c */ /* 0x044fe20000041808 */
[----:B------:R-:W-:Y:S07]  /*2cf0*/  LDSM.16.M88.4 R8, [R247+0x9000] ;  /* 0x00900000f708783b */ /* 0x000fee0000000200 */
[C---:B------:R-:W-:Y:S01]  /*2d00*/  HMMA.16816.F32.BF16 R80, R24.reuse, R22, R80 ;  /* 0x000000161850723c */ /* 0x040fe20000041850 */
[----:B------:R-:W2:Y:S07]  /*2d10*/  LDSM.16.M88.4 R20, [R248+0xc000] ;  /* 0x00c00000f814783b */ /* 0x000eae0000000200 */
[C---:B-----5:R-:W-:Y:S08]  /*2d20*/  HMMA.16816.F32.BF16 R76, R24.reuse, R32, R76 ;  /* 0x00000020184c723c */ /* 0x060ff0000004184c */
[----:B------:R-:W-:Y:S01]  /*2d30*/  HMMA.16816.F32.BF16 R72, R24, R34, R72 ;  /* 0x000000221848723c */ /* 0x000fe20000041848 */
[----:B------:R-:W4:Y:S07]  /*2d40*/  LDSM.16.M88.4 R32, [R234+0x7800] ;  /* 0x00780000ea20783b */ /* 0x000f2e0000000200 */
[C---:B-1----:R-:W-:Y:S08]  /*2d50*/  HMMA.16816.F32.BF16 R44, R16.reuse, R12, R44 ;  /* 0x0000000c102c723c */ /* 0x042ff0000004182c */
[----:B------:R-:W-:Y:S01]  /*2d60*/  HMMA.16816.F32.BF16 R80, R16, R14, R80 ;  /* 0x0000000e1050723c */ /* 0x000fe20000041850 */
[----:B------:R-:W1:Y:S07]  /*2d70*/  LDSM.16.M88.4 R12, [R247+0x9800] ;  /* 0x00980000f70c783b */ /* 0x000e6e0000000200 */
[C---:B------:R-:W-:Y:S01]  /*2d80*/  HMMA.16816.F32.BF16 R84, R24.reuse, R40, R68 ;  /* 0x000000281854723c */ /* 0x040fe20000041844 */
[----:B------:R-:W-:Y:S07]  /*2d90*/  LDSM.16.M88.4 R68, [R246+0xc000] ;  /* 0x00c00000f644783b */ /* 0x000fee0000000200 */
[----:B------:R-:W-:Y:S01]  /*2da0*/  HMMA.16816.F32.BF16 R64, R24, R42, R64 ;  /* 0x0000002a1840723c */ /* 0x000fe20000041840 */
[----:B------:R-:W5:Y:S07]  /*2db0*/  LDSM.16.M88.4 R40, [R234+0x8000] ;  /* 0x00800000ea28783b */ /* 0x000f6e0000000200 */
[C---:B---3--:R-:W-:Y:S08]  /*2dc0*/  HMMA.16816.F32.BF16 R76, R16.reuse, R52, R76 ;  /* 0x00000034104c723c */ /* 0x048ff0000004184c */
[----:B------:R-:W-:Y:S01]  /*2dd0*/  HMMA.16816.F32.BF16 R72, R16, R54, R72 ;  /* 0x000000361048723c */ /* 0x000fe20000041848 */
[----:B------:R-:W-:Y:S07]  /*2de0*/  LDSM.16.M88.4 R52, [R249+0x16900] ;  /* 0x01690000f934783b */ /* 0x000fee0000000200 */
[----:B--2---:R-:W-:Y:S08]  /*2df0*/  HMMA.16816.F32.BF16 R44, R20, R8, R44 ;  /* 0x00000008142c723c */ /* 0x004ff0000004182c */
[C---:B----4-:R-:W-:Y:S01]  /*2e00*/  HMMA.16816.F32.BF16 R104, R24.reuse, R32, R92 ;  /* 0x000000201868723c */ /* 0x050fe2000004185c */
[----:B------:R-:W-:Y:S07]  /*2e10*/  LDSM.16.M88.4 R92, [R234+0x9000] ;  /* 0x00900000ea5c783b */ /* 0x000fee0000000200 */
[----:B------:R-:W-:Y:S01]  /*2e20*/  HMMA.16816.F32.BF16 R56, R24, R34, R56 ;  /* 0x000000221838723c */ /* 0x000fe20000041838 */
[----:B------:R-:W-:Y:S07]  /*2e30*/  LDSM.16.M88.4 R32, [R243+0x15900] ;  /* 0x01590000f320783b */ /* 0x000fee0000000200 */
[C---:B------:R-:W-:Y:S01]  /*2e40*/  HMMA.16816.F32.BF16 R80, R20.reuse, R10, R80 ;  /* 0x0000000a1450723c */ /* 0x040fe20000041850 */
[----:B------:R-:W2:Y:S07]  /*2e50*/  LDSM.16.M88.4 R8, [R249+0x16100] ;  /* 0x01610000f908783b */ /* 0x000eae0000000200 */
[C---:B-1----:R-:W-:Y:S08]  /*2e60*/  HMMA.16816.F32.BF16 R76, R20.reuse, R12, R76 ;  /* 0x0000000c144c723c */ /* 0x042ff0000004184c */
[----:B------:R-:W-:Y:S01]  /*2e70*/  HMMA.16816.F32.BF16 R72, R20, R14, R72 ;  /* 0x0000000e1448723c */ /* 0x000fe20000041848 */
[----:B------:R-:W-:Y:S07]  /*2e80*/  LDSM.16.M88.4 R12, [R243+0x16100] ;  /* 0x01610000f30c783b */ /* 0x000fee0000000200 */
[C---:B-----5:R-:W-:Y:S08]  /*2e90*/  HMMA.16816.F32.BF16 R108, R24.reuse, R40, R108 ;  /* 0x00000028186c723c */ /* 0x060ff0000004186c */
[C---:B------:R-:W-:Y:S01]  /*2ea0*/  HMMA.16816.F32.BF16 R48, R24.reuse, R42, R48 ;  /* 0x0000002a1830723c */ /* 0x040fe20000041830 */
[----:B------:R-:W1:Y:S07]  /*2eb0*/  LDSM.16.M88.4 R40, [R247+0xa000] ;  /* 0x00a00000f728783b */ /* 0x000e6e0000000200 */
[C---:B------:R-:W-:Y:S08]  /*2ec0*/  HMMA.16816.F32.BF16 R36, R24.reuse, R96, R36 ;  /* 0x000000601824723c */ /* 0x040ff00000041824 */
[----:B------:R-:W-:Y:S01]  /*2ed0*/  HMMA.16816.F32.BF16 R88, R24, R98, R88 ;  /* 0x000000621858723c */ /* 0x000fe20000041858 */
[----:B------:R-:W3:Y:S07]  /*2ee0*/  LDSM.16.M88.4 R24, [R234+0x9800] ;  /* 0x00980000ea18783b */ /* 0x000eee0000000200 */
[----:B--2---:R-:W-:Y:S08]  /*2ef0*/  HMMA.16816.F32.BF16 R84, R16, R8, R84 ;  /* 0x000000081054723c */ /* 0x004ff00000041854 */
[----:B------:R-:W-:Y:S08]  /*2f00*/  HMMA.16816.F32.BF16 R76, R68, R32, R76 ;  /* 0x00000020444c723c */ /* 0x000ff0000004184c */
[----:B------:R-:W-:Y:S01]  /*2f10*/  HMMA.16816.F32.BF16 R64, R16, R10, R64 ;  /* 0x0000000a1040723c */ /* 0x000fe20000041840 */
[----:B------:R-:W2:Y:S07]  /*2f20*/  LDSM.16.M88.4 R8, [R247+0xa800] ;  /* 0x00a80000f708783b */ /* 0x000eae0000000200 */
[----:B------:R-:W-:Y:S01]  /*2f30*/  HMMA.16816.F32.BF16 R72, R68, R34, R72 ;  /* 0x000000224448723c */ /* 0x000fe20000041848 */
[----:B------:R-:W-:Y:S07]  /*2f40*/  LDSM.16.M88.4 R32, [R234+0xa000] ;  /* 0x00a00000ea20783b */ /* 0x000fee0000000200 */
[C---:B------:R-:W-:Y:S08]  /*2f50*/  HMMA.16816.F32.BF16 R104, R16.reuse, R52, R104 ;  /* 0x000000341068723c */ /* 0x040ff00000041868 */
[----:B------:R-:W-:Y:S08]  /*2f60*/  HMMA.16816.F32.BF16 R56, R16, R54, R56 ;  /* 0x000000361038723c */ /* 0x000ff00000041838 */
[----:B-1----:R-:W-:Y:S08]  /*2f70*/  HMMA.16816.F32.BF16 R84, R20, R40, R84 ;  /* 0x000000281454723c */ /* 0x002ff00000041854 */
[----:B---3--:R-:W-:Y:S08]  /*2f80*/  HMMA.16816.F32.BF16 R76, R100, R24, R76 ;  /* 0x00000018644c723c */ /* 0x008ff0000004184c */
[----:B------:R-:W-:Y:S01]  /*2f90*/  HMMA.16816.F32.BF16 R64, R20, R42, R64 ;  /* 0x0000002a1440723c */ /* 0x000fe20000041840 */
[----:B------:R-:W1:Y:S07]  /*2fa0*/  LDSM.16.M88.4 R40, [R249+0x17100] ;  /* 0x01710000f928783b */ /* 0x000e6e0000000200 */
[----:B------:R-:W-:Y:S01]  /*2fb0*/  HMMA.16816.F32.BF16 R72, R100, R26, R72 ;  /* 0x0000001a6448723c */ /* 0x000fe20000041848 */
[----:B------:R-:W3:Y:S07]  /*2fc0*/  LDSM.16.M88.4 R24, [R243+0x16900] ;  /* 0x01690000f318783b */ /* 0x000eee0000000200 */
[----:B--2---:R-:W-:Y:S01]  /*2fd0*/  HMMA.16816.F32.BF16 R104, R20, R8, R104 ;  /* 0x000000081468723c */ /* 0x004fe20000041868 */
[----:B------:R-:W-:-:S02]  /*2fe0*/  FMUL.FTZ R54, R77, c[0x0][0x320] ;  /* 0x0000c8004d367a20 */ /* 0x000fc40000410000 */
[----:B------:R-:W-:-:S04]  /*2ff0*/  FMUL.FTZ R55, R78, c[0x0][0x320] ;  /* 0x0000c8004e377a20 */ /* 0x000fc80000410000 */
[----:B------:R-:W2:Y:S01]  /*3000*/  MUFU.TANH R54, R54 ;  /* 0x0000003600367308 */ /* 0x000ea20000002400 */
[----:B------:R-:W-:Y:S01]  /*3010*/  HMMA.16816.F32.BF16 R56, R20, R10, R56 ;  /* 0x0000000a1438723c */ /* 0x000fe20000041838 */
[----:B------:R-:W4:Y:S06]  /*3020*/  LDSM.16.M88.4 R8, [R249+0x17900] ;  /* 0x01790000f908783b */ /* 0x000f2c0000000200 */
[----:B------:R-:W1:Y:S01]  /*3030*/  MUFU.TANH R55, R55 ;  /* 0x0000003700377308 */ /* 0x000e620000002400 */
[----:B------:R-:W-:Y:S01]  /*3040*/  HMMA.16816.F32.BF16 R84, R68, R12, R84 ;  /* 0x0000000c4454723c */ /* 0x000fe20000041854 */
[----:B------:R-:W-:-:S02]  /*3050*/  FMUL.FTZ R72, R72, c[0x0][0x320] ;  /* 0x0000c80048487a20 */ /* 0x000fc40000410000 */
[----:B------:R-:W-:Y:S02]  /*3060*/  FMUL.FTZ R73, R73, c[0x0][0x320] ;  /* 0x0000c80049497a20 */ /* 0x000fe40000410000 */
[----:B------:R-:W-:Y:S02]  /*3070*/  FMUL.FTZ R74, R74, c[0x0][0x320] ;  /* 0x0000c8004a4a7a20 */ /* 0x000fe40000410000 */
[----:B------:R-:W-:Y:S01]  /*3080*/  FMUL.FTZ R75, R75, c[0x0][0x320] ;  /* 0x0000c8004b4b7a20 */ /* 0x000fe20000410000 */
[C---:B------:R-:W-:Y:S01]  /*3090*/  HMMA.16816.F32.BF16 R64, R68.reuse, R14, R64 ;  /* 0x0000000e4440723c */ /* 0x040fe20000041840 */
[----:B------:R-:W5:Y:S01]  /*30a0*/  LDSM.16.M88.4 R12, [R247+0xb000] ;  /* 0x00b00000f70c783b */ /* 0x000f620000000200 */
[----:B------:R-:W2:Y:S06]  /*30b0*/  MUFU.TANH R72, R72 ;  /* 0x0000004800487308 */ /* 0x000eac0000002400 */
[----:B------:R-:W-:Y:S02]  /*30c0*/  HMMA.16816.F32.BF16 R44, R68, R60, R44 ;  /* 0x0000003c442c723c */ /* 0x000fe4000004182c */
[----:B------:R-:W2:Y:S06]  /*30d0*/  MUFU.TANH R73, R73 ;  /* 0x0000004900497308 */ /* 0x000eac0000002400 */
[----:B-1----:R-:W-:Y:S02]  /*30e0*/  HMMA.16816.F32.BF16 R108, R16, R40, R108 ;  /* 0x00000028106c723c */ /* 0x002fe4000004186c */
[----:B------:R-:W1:Y:S06]  /*30f0*/  MUFU.TANH R74, R74 ;  /* 0x0000004a004a7308 */ /* 0x000e6c0000002400 */
[----:B---3--:R-:W-:Y:S02]  /*3100*/  HMMA.16816.F32.BF16 R104, R68, R24, R104 ;  /* 0x000000184468723c */ /* 0x008fe40000041868 */
[----:B------:R-:W3:Y:S06]  /*3110*/  MUFU.TANH R75, R75 ;  /* 0x0000004b004b7308 */ /* 0x000eec0000002400 */
[----:B------:R-:W-:Y:S01]  /*3120*/  HMMA.16816.F32.BF16 R48, R16, R42, R48 ;  /* 0x0000002a1030723c */ /* 0x000fe20000041830 */
[----:B------:R-:W-:Y:S07]  /*3130*/  LDSM.16.M88.4 R40, [R234+0xb000] ;  /* 0x00b00000ea28783b */ /* 0x000fee0000000200 */
[----:B------:R-:W-:Y:S01]  /*3140*/  HMMA.16816.F32.BF16 R56, R68, R26, R56 ;  /* 0x0000001a4438723c */ /* 0x000fe20000041838 */
[----:B------:R-:W1:Y:S07]  /*3150*/  LDSM.16.M88.4 R24, [R247+0xb800] ;  /* 0x00b80000f718783b */ /* 0x000e6e0000000200 */
[C---:B----4-:R-:W-:Y:S08]  /*3160*/  HMMA.16816.F32.BF16 R36, R16.reuse, R8, R36 ;  /* 0x000000081024723c */ /* 0x050ff00000041824 */
[----:B------:R-:W-:Y:S01]  /*3170*/  HMMA.16816.F32.BF16 R88, R16, R10, R88 ;  /* 0x0000000a1058723c */ /* 0x000fe20000041858 */
[----:B------:R-:W-:Y:S07]  /*3180*/  LDSM.16.M88.4 R8, [R234+0xb800] ;  /* 0x00b80000ea08783b */ /* 0x000fee0000000200 */
[C---:B------:R-:W-:Y:S08]  /*3190*/  HMMA.16816.F32.BF16 R44, R100.reuse, R92, R44 ;  /* 0x0000005c642c723c */ /* 0x040ff0000004182c */
[C---:B------:R-:W-:Y:S08]  /*31a0*/  HMMA.16816.F32.BF16 R84, R100.reuse, R32, R84 ;  /* 0x000000206454723c */ /* 0x040ff00000041854 */
[----:B------:R-:W-:Y:S01]  /*31b0*/  HMMA.16816.F32.BF16 R64, R100, R34, R64 ;  /* 0x000000226440723c */ /* 0x000fe20000041840 */
[----:B------:R-:W4:Y:S07]  /*31c0*/  LDSM.16.M88.4 R32, [R243+0x17100] ;  /* 0x01710000f320783b */ /* 0x000f2e0000000200 */
[----:B-----5:R-:W-:Y:S01]  /*31d0*/  HMMA.16816.F32.BF16 R108, R20, R12, R108 ;  /* 0x0000000c146c723c */ /* 0x020fe2000004186c */
[----:B------:R-:W-:-:S02]  /*31e0*/  FMUL.FTZ R0, R44, c[0x0][0x320] ;  /* 0x0000c8002c007a20 */ /* 0x000fc40000410000 */
[----:B------:R-:W-:Y:S02]  /*31f0*/  FMUL.FTZ R7, R45, c[0x0][0x320] ;  /* 0x0000c8002d077a20 */ /* 0x000fe40000410000 */
[----:B------:R-:W-:Y:S02]  /*3200*/  FMUL.FTZ R30, R46, c[0x0][0x320] ;  /* 0x0000c8002e1e7a20 */ /* 0x000fe40000410000 */
[----:B------:R-:W-:Y:S01]  /*3210*/  FMUL.FTZ R31, R47, c[0x0][0x320] ;  /* 0x0000c8002f1f7a20 */ /* 0x000fe20000410000 */
[----:B------:R-:W-:Y:S01]  /*3220*/  HMMA.16816.F32.BF16 R48, R20, R14, R48 ;  /* 0x0000000e1430723c */ /* 0x000fe20000041830 */
[----:B------:R-:W5:Y:S01]  /*3230*/  LDSM.16.M88.4 R12, [R243+0x17900] ;  /* 0x01790000f30c783b */ /* 0x000f620000000200 */
[----:B------:R-:W-:Y:S01]  /*3240*/  FMUL.FTZ R77, R85, c[0x0][0x320] ;  /* 0x0000c800554d7a20 */ /* 0x000fe20000410000 */
[----:B------:R-:W2:Y:S01]  /*3250*/  MUFU.TANH R0, R0 ;  /* 0x0000000000007308 */ /* 0x000ea20000002400 */
[----:B------:R-:W-:Y:S01]  /*3260*/  FMUL.FTZ R78, R86, c[0x0][0x320] ;  /* 0x0000c800564e7a20 */ /* 0x000fe20000410000 */
[----:B------:R-:W2:Y:S01]  /*3270*/  LDSM.16.M88.4 R44, [R234+0xa800] ;  /* 0x00a80000ea2c783b */ /* 0x000ea20000000200 */
[----:B------:R-:W-:-:S04]  /*3280*/  DEPBAR.LE SB0, 0x0 ;  /* 0x000080000000791a */ /* 0x000fc80000000000 */
[C---:B-1----:R-:W-:Y:S01]  /*3290*/  HMMA.16816.F32.BF16 R36, R20.reuse, R24, R36 ;  /* 0x000000181424723c */ /* 0x042fe20000041824 */
[----:B------:R-:W-:Y:S01]  /*32a0*/  FMUL.FTZ R67, R67, c[0x0][0x320] ;  /* 0x0000c80043437a20 */ /* 0x000fe20000410000 */
[----:B------:R-:W1:Y:S06]  /*32b0*/  MUFU.TANH R7, R7 ;  /* 0x0000000700077308 */ /* 0x000e6c0000002400 */
[----:B------:R-:W-:Y:S02]  /*32c0*/  HMMA.16816.F32.BF16 R88, R20, R26, R88 ;  /* 0x0000001a1458723c */ /* 0x000fe40000041858 */
[----:B------:R-:W1:Y:S06]  /*32d0*/  MUFU.TANH R30, R30 ;  /* 0x0000001e001e7308 */ /* 0x000e6c0000002400 */
[C---:B------:R-:W-:Y:S02]  /*32e0*/  HMMA.16816.F32.BF16 R80, R68.reuse, R62, R80 ;  /* 0x0000003e4450723c */ /* 0x040fe40000041850 */
[----:B------:R-:W1:Y:S05]  /*32f0*/  MUFU.TANH R31, R31 ;  /* 0x0000001f001f7308 */ /* 0x000e6a0000002400 */
[----:B------:R-:W-:Y:S01]  /*3300*/  FMUL.FTZ R62, R76, c[0x0][0x320] ;  /* 0x0000c8004c3e7a20 */ /* 0x000fe20000410000 */
[----:B----4-:R-:W-:Y:S01]  /*3310*/  HMMA.16816.F32.BF16 R108, R68, R32, R108 ;  /* 0x00000020446c723c */ /* 0x010fe2000004186c */
[----:B------:R-:W-:Y:S01]  /*3320*/  FMUL.FTZ R63, R79, c[0x0][0x320] ;  /* 0x0000c8004f3f7a20 */ /* 0x000fe20000410000 */
[----:B------:R-:W4:Y:S01]  /*3330*/  MUFU.TANH R77, R77 ;  /* 0x0000004d004d7308 */ /* 0x000f220000002400 */
[----:B------:R-:W-:-:S02]  /*3340*/  FMUL.FTZ R76, R84, c[0x0][0x320] ;  /* 0x0000c800544c7a20 */ /* 0x000fc40000410000 */
[----:B------:R-:W-:-:S03]  /*3350*/  FMUL.FTZ R79, R87, c[0x0][0x320] ;  /* 0x0000c800574f7a20 */ /* 0x000fc60000410000 */
[C---:B------:R-:W-:Y:S02]  /*3360*/  HMMA.16816.F32.BF16 R48, R68.reuse, R34, R48 ;  /* 0x000000224430723c */ /* 0x040fe40000041830 */
[----:B------:R-:W1:Y:S06]  /*3370*/  MUFU.TANH R62, R62 ;  /* 0x0000003e003e7308 */ /* 0x000e6c0000002400 */
[C---:B-----5:R-:W-:Y:S02]  /*3380*/  HMMA.16816.F32.BF16 R36, R68.reuse, R12, R36 ;  /* 0x0000000c4424723c */ /* 0x060fe40000041824 */
[----:B------:R-:W1:Y:S06]  /*3390*/  MUFU.TANH R63, R63 ;  /* 0x0000003f003f7308 */ /* 0x000e6c0000002400 */
[----:B------:R-:W-:Y:S02]  /*33a0*/  HMMA.16816.F32.BF16 R88, R68, R14, R88 ;  /* 0x0000000e4458723c */ /* 0x000fe40000041858 */
[----:B------:R-:W1:Y:S06]  /*33b0*/  MUFU.TANH R76, R76 ;  /* 0x0000004c004c7308 */ /* 0x000e6c0000002400 */
[C---:B------:R-:W-:Y:S02]  /*33c0*/  HMMA.16816.F32.BF16 R80, R100.reuse, R94, R80 ;  /* 0x0000005e6450723c */ /* 0x040fe40000041850 */
[----:B------:R-:W1:Y:S06]  /*33d0*/  MUFU.TANH R78, R78 ;  /* 0x0000004e004e7308 */ /* 0x000e6c0000002400 */
[C---:B--2---:R-:W-:Y:S02]  /*33e0*/  HMMA.16816.F32.BF16 R104, R100.reuse, R44, R104 ;  /* 0x0000002c6468723c */ /* 0x044fe40000041868 */
[----:B------:R-:W2:Y:S05]  /*33f0*/  MUFU.TANH R79, R79 ;  /* 0x0000004f004f7308 */ /* 0x000eaa0000002400 */
[----:B------:R-:W-:Y:S01]  /*3400*/  FMUL.FTZ R44, R64, c[0x0][0x320] ;  /* 0x0000c800402c7a20 */ /* 0x000fe20000410000 */
[----:B------:R-:W-:Y:S01]  /*3410*/  HMMA.16816.F32.BF16 R56, R100, R46, R56 ;  /* 0x0000002e6438723c */ /* 0x000fe20000041838 */
[----:B------:R-:W-:Y:S01]  /*3420*/  FMUL.FTZ R45, R65, c[0x0][0x320] ;  /* 0x0000c800412d7a20 */ /* 0x000fe20000410000 */
[----:B------:R1:W1:Y:S01]  /*3430*/  MUFU.TANH R211, R67 ;  /* 0x0000004300d37308 */ /* 0x0002620000002400 */
[----:B------:R-:W-:-:S05]  /*3440*/  FMUL.FTZ R64, R66, c[0x0][0x320] ;  /* 0x0000c80042407a20 */ /* 0x000fca0000410000 */
[C---:B------:R-:W-:Y:S01]  /*3450*/  HMMA.16816.F32.BF16 R108, R100.reuse, R40, R108 ;  /* 0x00000028646c723c */ /* 0x040fe2000004186c */
[----:B------:R-:W-:Y:S01]  /*3460*/  FMUL.FTZ R60, R80, c[0x0][0x320] ;  /* 0x0000c800503c7a20 */ /* 0x000fe20000410000 */
[----:B------:R-:W1:Y:S01]  /*3470*/  MUFU.TANH R44, R44 ;  /* 0x0000002c002c7308 */ /* 0x000e620000002400 */
[----:B------:R-:W-:Y:S02]  /*3480*/  FMUL.FTZ R52, R81, c[0x0][0x320] ;  /* 0x0000c80051347a20 */ /* 0x000fe40000410000 */
[----:B------:R-:W-:Y:S02]  /*3490*/  FMUL.FTZ R53, R82, c[0x0][0x320] ;  /* 0x0000c80052357a20 */ /* 0x000fe40000410000 */
[----:B------:R-:W-:Y:S01]  /*34a0*/  FMUL.FTZ R61, R83, c[0x0][0x320] ;  /* 0x0000c800533d7a20 */ /* 0x000fe20000410000 */
[----:B------:R-:W-:Y:S01]  /*34b0*/  HMMA.16816.F32.BF16 R48, R100, R42, R48 ;  /* 0x0000002a6430723c */ /* 0x000fe20000041830 */
[----:B------:R-:W-:Y:S01]  /*34c0*/  FMUL.FTZ R104, R104, c[0x0][0x320] ;  /* 0x0000c80068687a20 */ /* 0x000fe20000410000 */
[----:B------:R-:W1:Y:S01]  /*34d0*/  MUFU.TANH R60, R60 ;  /* 0x0000003c003c7308 */ /* 0x000e620000002400 */
[----:B------:R-:W-:-:S02]  /*34e0*/  FMUL.FTZ R105, R105, c[0x0][0x320] ;  /* 0x0000c80069697a20 */ /* 0x000fc40000410000 */
[----:B------:R-:W-:Y:S02]  /*34f0*/  FMUL.FTZ R106, R106, c[0x0][0x320] ;  /* 0x0000c8006a6a7a20 */ /* 0x000fe40000410000 */
[----:B------:R-:W-:Y:S01]  /*3500*/  FMUL.FTZ R107, R107, c[0x0][0x320] ;  /* 0x0000c8006b6b7a20 */ /* 0x000fe20000410000 */
        /* <DEDUP_REMOVED lines=11> */
[----:B------:R-:W-:Y:S02]  /*35c0*/  FMUL.FTZ R111, R111, c[0x0][0x320] ;  /* 0x0000c8006f6f7a20 */ /* 0x000fe40000410000 */
[----:B------:R-:W-:Y:S01]  /*35d0*/  FMUL.FTZ R48, R48, c[0x0][0x320] ;  /* 0x0000c80030307a20 */ /* 0x000fe20000410000 */
[----:B------:R-:W1:Y:S01]  /*35e0*/  MUFU.TANH R61, R61 ;  /* 0x0000003d003d7308 */ /* 0x000e620000002400 */
[----:B------:R-:W-:Y:S02]  /*35f0*/  FMUL.FTZ R49, R49, c[0x0][0x320] ;  /* 0x0000c80031317a20 */ /* 0x000fe40000410000 */
[----:B------:R-:W-:Y:S02]  /*3600*/  FMUL.FTZ R50, R50, c[0x0][0x320] ;  /* 0x0000c80032327a20 */ /* 0x000fe40000410000 */
[----:B------:R-:W-:-:S02]  /*3610*/  FMUL.FTZ R51, R51, c[0x0][0x320] ;  /* 0x0000c80033337a20 */ /* 0x000fc40000410000 */
[----:B------:R-:W-:Y:S01]  /*3620*/  FMUL.FTZ R36, R36, c[0x0][0x320] ;  /* 0x0000c80024247a20 */ /* 0x000fe20000410000 */
[----:B------:R-:W1:Y:S01]  /*3630*/  MUFU.TANH R45, R45 ;  /* 0x0000002d002d7308 */ /* 0x000e620000002400 */
[----:B------:R-:W-:Y:S02]  /*3640*/  FMUL.FTZ R37, R37, c[0x0][0x320] ;  /* 0x0000c80025257a20 */ /* 0x000fe40000410000 */
[----:B------:R-:W-:Y:S02]  /*3650*/  FMUL.FTZ R38, R38, c[0x0][0x320] ;  /* 0x0000c80026267a20 */ /* 0x000fe40000410000 */
[----:B------:R-:W-:Y:S02]  /*3660*/  FMUL.FTZ R39, R39, c[0x0][0x320] ;  /* 0x0000c80027277a20 */ /* 0x000fe40000410000 */
[----:B------:R-:W-:Y:S01]  /*3670*/  FMUL.FTZ R88, R88, c[0x0][0x320] ;  /* 0x0000c80058587a20 */ /* 0x000fe20000410000 */
[----:B------:R-:W1:Y:S01]  /*3680*/  MUFU.TANH R64, R64 ;  /* 0x0000004000407308 */ /* 0x000e620000002400 */
[----:B------:R-:W-:-:S02]  /*3690*/  FMUL.FTZ R89, R89, c[0x0][0x320] ;  /* 0x0000c80059597a20 */ /* 0x000fc40000410000 */
[----:B------:R-:W-:Y:S02]  /*36a0*/  FMUL.FTZ R90, R90, c[0x0][0x320] ;  /* 0x0000c8005a5a7a20 */ /* 0x000fe40000410000 */
[----:B------:R-:W-:-:S03]  /*36b0*/  FMUL.FTZ R91, R91, c[0x0][0x320] ;  /* 0x0000c8005b5b7a20 */ /* 0x000fc60000410000 */
        /* <DEDUP_REMOVED lines=26> */
[----:B--234-:R-:W-:Y:S01]  /*3860*/  IMAD.U32 R8, RZ, RZ, UR8 ;  /* 0x00000008ff087e24 */ /* 0x01cfe2000f8e00ff */
[----:B------:R-:W-:Y:S01]  /*3870*/  PLOP3.LUT P1, PT, PT, PT, UP0, 0x80, 0x0 ;  /* 0x000000000000781c */ /* 0x000fe20003f2f008 */
[----:B------:R-:W-:Y:S01]  /*3880*/  IMAD.MOV.U32 R251, RZ, RZ, RZ ;  /* 0x000000fffffb7224 */ /* 0x000fe200078e00ff */
[----:B------:R-:W-:-:S02]  /*3890*/  PLOP3.LUT P0, PT, PT, PT, UP0, 0x80, 0x0 ;  /* 0x000000000000781c */ /* 0x000fc40003f0f008 */
        /* <DEDUP_REMOVED lines=11> */
[----:B------:R-:W-:Y:S01]  /*3950*/  SHF.R.S32.HI R22, RZ, 0x1f, R29 ;  /* 0x0000001fff167819 */ /* 0x000fe2000001141d */
[----:B------:R-:W-:Y:S01]  /*3960*/  IMAD.WIDE R24, R213, 0x2, RZ ;  /* 0x00000002d5187825 */ /* 0x000fe200078e02ff */
[----:B------:R-:W-:Y:S02]  /*3970*/  SEL R19, RZ, 0x10, P6 ;  /* 0x00000010ff137807 */ /* 0x000fe40003000000 */
[----:B------:R-:W-:Y:S01]  /*3980*/  LEA.HI R22, R22, R29, RZ, 0x3 ;  /* 0x0000001d16167211 */ /* 0x000fe200078f18ff */
[----:B------:R-:W-:Y:S01]  /*3990*/  IMAD R252, R8, c[0x0][0x2b8], R252 ;  /* 0x0000ae0008fc7a24 */ /* 0x000fe200078e02fc */
[----:B------:R-:W-:Y:S02]  /*39a0*/  SHF.R.S32.HI R9, RZ, 0x1f, R28 ;  /* 0x0000001fff097819 */ /* 0x000fe4000001141c */
[----:B------:R-:W-:-:S02]  /*39b0*/  IADD3 R26, -R19, 0x10, RZ ;  /* 0x00000010131a7810 */ /* 0x000fc40007ffe1ff */
[----:B------:R-:W-:Y:S02]  /*39c0*/  SHF.R.S32.HI R8, RZ, 0x1f, R252 ;  /* 0x0000001fff087819 */ /* 0x000fe400000114fc */
[----:B------:R-:W-:Y:S02]  /*39d0*/  SEL R18, RZ, 0x10, P5 ;  /* 0x00000010ff127807 */ /* 0x000fe40002800000 */
[----:B------:R-:W-:Y:S01]  /*39e0*/  LOP3.LUT R22, R22, 0xfffffff8, RZ, 0xc0, !PT ;  /* 0xfffffff816167812 */ /* 0x000fe200078ec0ff */
[----:B------:R-:W-:Y:S01]  /*39f0*/  IMAD R8, R8, c[0x0][0x1e0], RZ ;  /* 0x0000780008087a24 */ /* 0x000fe200078e02ff */
[----:B------:R-:W-:Y:S02]  /*3a00*/  LEA.HI R9, R9, R28, RZ, 0x3 ;  /* 0x0000001c09097211 */ /* 0x000fe400078f18ff */
[----:B------:R-:W-:Y:S01]  /*3a10*/  LOP3.LUT R26, R26, 0xf, RZ, 0xc0, !PT ;  /* 0x0000000f1a1a7812 */ /* 0x000fe200078ec0ff */
[----:B------:R-:W-:Y:S01]  /*3a20*/  IMAD R8, R252, c[0x0][0x1e4], R8 ;  /* 0x00007900fc087a24 */ /* 0x000fe200078e0208 */
[----:B------:R-:W-:Y:S01]  /*3a30*/  IADD3 R14, -R18, 0x10, RZ ;  /* 0x00000010120e7810 */ /* 0x000fe20007ffe1ff */
[----:B------:R-:W-:Y:S01]  /*3a40*/  IMAD.WIDE R22, R22, 0x2, RZ ;  /* 0x0000000216167825 */ /* 0x000fe200078e02ff */
[----:B------:R-:W-:-:S02]  /*3a50*/  SEL R17, RZ, 0x10, P4 ;  /* 0x00000010ff117807 */ /* 0x000fc40002000000 */
[----:B------:R-:W-:Y:S01]  /*3a60*/  LOP3.LUT R9, R9, 0xfffffff8, RZ, 0xc0, !PT ;  /* 0xfffffff809097812 */ /* 0x000fe200078ec0ff */
[----:B--2---:R-:W-:Y:S01]  /*3a70*/  IMAD.WIDE.U32 R10, R252, c[0x0][0x1e0], RZ ;  /* 0x00007800fc0a7a25 */ /* 0x004fe200078e00ff */
[----:B------:R-:W-:Y:S02]  /*3a80*/  LOP3.LUT R14, R14, 0xf, RZ, 0xc0, !PT ;  /* 0x0000000f0e0e7812 */ /* 0x000fe400078ec0ff */
[----:B------:R-:W-:Y:S01]  /*3a90*/  IADD3 R13, -R17, 0x10, RZ ;  /* 0x00000010110d7810 */ /* 0x000fe20007ffe1ff */
[----:B------:R-:W-:Y:S01]  /*3aa0*/  IMAD.IADD R11, R11, 0x1, R8 ;  /* 0x000000010b0b7824 */ /* 0x000fe200078e0208 */
[----:B------:R-:W-:Y:S01]  /*3ab0*/  IADD3 R12, -R6, 0x10, RZ ;  /* 0x00000010060c7810 */ /* 0x000fe20007ffe1ff */
[----:B------:R-:W-:Y:S01]  /*3ac0*/  IMAD.WIDE R32, R9, 0x2, RZ ;  /* 0x0000000209207825 */ /* 0x000fe200078e02ff */
[----:B------:R-:W-:Y:S02]  /*3ad0*/  LOP3.LUT R13, R13, 0xf, RZ, 0xc0, !PT ;  /* 0x0000000f0d0d7812 */ /* 0x000fe400078ec0ff */
[----:B------:R-:W-:-:S02]  /*3ae0*/  LOP3.LUT R12, R12, 0xf, RZ, 0xc0, !PT ;  /* 0x0000000f0c0c7812 */ /* 0x000fc400078ec0ff */
[----:B---3--:R-:W-:Y:S01]  /*3af0*/  SHF.R.S32.HI R8, RZ, 0x1f, R251 ;  /* 0x0000001fff087819 */ /* 0x008fe200000114fb */
[----:B------:R-:W-:-:S04]  /*3b00*/  IMAD.WIDE.U32 R10, R251, c[0x0][0x1f0], R10 ;  /* 0x00007c00fb0a7a25 */ /* 0x000fc800078e000a */
[----:B------:R-:W-:Y:S01]  /*3b10*/  IMAD R8, R8, c[0x0][0x1f0], RZ ;  /* 0x00007c0008087a24 */ /* 0x000fe200078e02ff */
[----:B------:R-:W-:-:S03]  /*3b20*/  IADD3 R10, P0, R10, UR20, RZ ;  /* 0x000000140a0a7c10 */ /* 0x000fc6000ff1e0ff */
[----:B------:R-:W-:-:S05]  /*3b30*/  IMAD R8, R251, c[0x0][0x1f4], R8 ;  /* 0x00007d00fb087a24 */ /* 0x000fca00078e0208 */
[----:B------:R-:W-:Y:S02]  /*3b40*/  IADD3.X R8, R11, UR15, R8, P0, !PT ;  /* 0x0000000f0b087c10 */ /* 0x000fe400087fe408 */
[----:B------:R-:W-:-:S04]  /*3b50*/  LEA R11, P0, R10, c[0x0][0x1c8], 0x1 ;  /* 0x000072000a0b7a11 */ /* 0x000fc800078008ff */
[----:B------:R-:W-:Y:S01]  /*3b60*/  LEA.HI.X R10, R10, c[0x0][0x1cc], R8, 0x1, P0 ;  /* 0x000073000a0a7a11 */ /* 0x000fe200000f0c08 */
[----:B------:R-:W2:Y:S01]  /*3b70*/  SHFL.IDX PT, R15, R11, 0x2, 0x181f ;  /* 0x00581f000b0f7f89 */ /* 0x000ea200000e0000 */
[----:B------:R-:W-:-:S03]  /*3b80*/  SHF.R.S32.HI R8, RZ, 0x1f, R215 ;  /* 0x0000001fff087819 */ /* 0x000fc600000114d7 */
[----:B------:R-:W3:Y:S01]  /*3b90*/  SHFL.IDX PT, R16, R10, 0x2, 0x181f ;  /* 0x00581f000a107f89 */ /* 0x000ee200000e0000 */
[----:B------:R-:W-:-:S03]  /*3ba0*/  LEA.HI R8, R8, R215, RZ, 0x3 ;  /* 0x000000d708087211 */ /* 0x000fc600078f18ff */
[----:B------:R-:W4:Y:S01]  /*3bb0*/  SHFL.IDX PT, R20, R11, RZ, 0x181f ;  /* 0x00181fff0b147589 */ /* 0x000f2200000e0000 */
[----:B------:R-:W-:-:S03]  /*3bc0*/  LOP3.LUT R8, R8, 0xfffffff8, RZ, 0xc0, !PT ;  /* 0xfffffff808087812 */ /* 0x000fc600078ec0ff */
[----:B------:R-:W-:Y:S02]  /*3bd0*/  SHFL.IDX PT, R21, R10, RZ, 0x181f ;  /* 0x00181fff0a157589 */ /* 0x000fe400000e0000 */
[----:B------:R-:W-:Y:S02]  /*3be0*/  IMAD.WIDE R8, R8, 0x2, RZ ;  /* 0x0000000208087825 */ /* 0x000fe400078e02ff */
[----:B------:R-:W5:Y:S04]  /*3bf0*/  SHFL.IDX PT, R11, R11, 0x1, 0x181f ;  /* 0x00381f000b0b7f89 */ /* 0x000f6800000e0000 */
[----:B------:R-:W1:Y:S01]  /*3c00*/  SHFL.IDX PT, R10, R10, 0x1, 0x181f ;  /* 0x00381f000a0a7f89 */ /* 0x000e6200000e0000 */
[----:B--2---:R-:W-:-:S04]  /*3c10*/  IADD3 R26, P1, P0, R26, R15, R24 ;  /* 0x0000000f1a1a7210 */ /* 0x004fc8000783e018 */
[----:B---3--:R-:W-:Y:S02]  /*3c20*/  IADD3.X R27, RZ, R16, R25, P1, P0 ;  /* 0x00000010ff1b7210 */ /* 0x008fe40000fe0419 */
[----:B------:R-:W-:-:S04]  /*3c30*/  IADD3 R34, P1, P0, R14, R15, R22 ;  /* 0x0000000f0e227210 */ /* 0x000fc8000783e016 */
[----:B------:R-:W-:Y:S02]  /*3c40*/  IADD3.X R35, RZ, R16, R23, P1, P0 ;  /* 0x00000010ff237210 */ /* 0x000fe40000fe0417 */
[----:B-1----:R-:W-:-:S04]  /*3c50*/  IADD3 R36, P1, P0, R13, R15, R32 ;  /* 0x0000000f0d247210 */ /* 0x002fc8000783e020 */
[----:B------:R-:W-:Y:S02]  /*3c60*/  IADD3.X R37, RZ, R16, R33, P1, P0 ;  /* 0x00000010ff257210 */ /* 0x000fe40000fe0421 */
[----:B------:R-:W-:-:S04]  /*3c70*/  IADD3 R12, P1, P0, R12, R15, R8 ;  /* 0x0000000f0c0c7210 */ /* 0x000fc8000783e008 */
[----:B------:R-:W-:Y:S02]  /*3c80*/  IADD3.X R13, RZ, R16, R9, P1, P0 ;  /* 0x00000010ff0d7210 */ /* 0x000fe40000fe0409 */
[-C--:B----4-:R-:W-:Y:S02]  /*3c90*/  IADD3 R40, P0, R24, R20.reuse, RZ ;  /* 0x0000001418287210 */ /* 0x090fe40007f1e0ff */
[CC--:B------:R-:W-:Y:S02]  /*3ca0*/  IADD3 R38, P1, R22.reuse, R20.reuse, RZ ;  /* 0x0000001416267210 */ /* 0x0c0fe40007f3e0ff */
[-C--:B-----5:R-:W-:Y:S01]  /*3cb0*/  IADD3 R22, P2, R22, R11.reuse, RZ ;  /* 0x0000000b16167210 */ /* 0x0a0fe20007f5e0ff */
[--C-:B------:R-:W-:Y:S01]  /*3cc0*/  IMAD.X R41, R25, 0x1, R21.reuse, P0 ;  /* 0x0000000119297824 */ /* 0x100fe200000e0615 */
[-C--:B------:R-:W-:Y:S01]  /*3cd0*/  IADD3 R14, P0, R32, R20.reuse, RZ ;  /* 0x00000014200e7210 */ /* 0x080fe20007f1e0ff */
[C-C-:B------:R-:W-:Y:S01]  /*3ce0*/  IMAD.X R39, R23.reuse, 0x1, R21.reuse, P1 ;  /* 0x0000000117277824 */ /* 0x140fe200008e0615 */
[----:B------:R-:W-:Y:S01]  /*3cf0*/  IADD3 R20, P1, R8, R20, RZ ;  /* 0x0000001408147210 */ /* 0x000fe20007f3e0ff */
[----:B------:R-:W-:Y:S01]  /*3d00*/  IMAD.X R23, R23, 0x1, R10, P2 ;  /* 0x0000000117177824 */ /* 0x000fe200010e060a */
[----:B------:R-:W-:Y:S01]  /*3d10*/  ISETP.GE.AND P2, PT, R215, c[0x0][0x1d4], PT ;  /* 0x00007500d7007a0c */ /* 0x000fe20003f46270 */
[--C-:B------:R-:W-:Y:S01]  /*3d20*/  IMAD.X R15, R33, 0x1, R21.reuse, P0 ;  /* 0x00000001210f7824 */ /* 0x100fe200000e0615 */
[-C--:B------:R-:W-:Y:S01]  /*3d30*/  IADD3 R24, P0, R24, R11.reuse, RZ ;  /* 0x0000000b18187210 */ /* 0x080fe20007f1e0ff */
[----:B------:R-:W-:Y:S01]  /*3d40*/  IMAD.X R21, R9, 0x1, R21, P1 ;  /* 0x0000000109157824 */ /* 0x000fe200008e0615 */
[----:B------:R-:W-:-:S03]  /*3d50*/  IADD3 R32, P1, R32, R11, RZ ;  /* 0x0000000b20207210 */ /* 0x000fc60007f3e0ff */
[--C-:B------:R-:W-:Y:S01]  /*3d60*/  IMAD.X R25, R25, 0x1, R10.reuse, P0 ;  /* 0x0000000119197824 */ /* 0x100fe200000e060a */
[----:B------:R-:W-:Y:S01]  /*3d70*/  IADD3 R42, P0, R8, R11, RZ ;  /* 0x0000000b082a7210 */ /* 0x000fe20007f1e0ff */
[--C-:B------:R-:W-:Y:S01]  /*3d80*/  IMAD.X R33, R33, 0x1, R10.reuse, P1 ;  /* 0x0000000121217824 */ /* 0x100fe200008e060a */
[----:B------:R-:W-:Y:S01]  /*3d90*/  ISETP.NE.U32.AND P1, PT, R19, RZ, PT ;  /* 0x000000ff1300720c */ /* 0x000fe20003f25070 */
[----:B------:R-:W-:Y:S02]  /*3da0*/  IMAD.SHL.U32 R8, R214, 0x2, RZ ;  /* 0x00000002d6087824 */ /* 0x000fe400078e00ff */
[----:B------:R-:W-:Y:S01]  /*3db0*/  IMAD.X R43, R9, 0x1, R10, P0 ;  /* 0x00000001092b7824 */ /* 0x000fe200000e060a */
[----:B------:R-:W-:Y:S02]  /*3dc0*/  ISETP.NE.U32.AND P0, PT, R18, RZ, PT ;  /* 0x000000ff1200720c */ /* 0x000fe40003f05070 */
[----:B------:R1:W-:Y:S04]  /*3dd0*/  LDGSTS.E.BYPASS.LTC128B.128 [R8+0xc100], [R40.64], !P6 ;  /* 0x0c10000028087fae */ /* 0x0003e8000f101d4c */
[----:B------:R1:W-:Y:S04]  /*3de0*/  LDGSTS.E.BYPASS.LTC128B.128 [R8+0xf100], [R38.64], !P5 ;  /* 0x0f10000026087fae */ /* 0x0003e8000e901d4c */
[----:B------:R1:W-:Y:S04]  /*3df0*/  LDGSTS.E.BYPASS.LTC128B.128 [R8+0x12100], [R14.64], !P4 ;  /* 0x121000000e087fae */ /* 0x0003e8000e101d4c */
[----:B------:R1:W-:Y:S04]  /*3e00*/  LDGSTS.E.BYPASS.LTC128B.128 [R8+0x15100], [R20.64], !P2 ;  /* 0x1510000014087fae */ /* 0x0003e8000d101d4c */
[----:B------:R1:W-:Y:S04]  /*3e10*/  LDGSTS.E.BYPASS.LTC128B.128 [R8+0xd100], [R24.64], !P6 ;  /* 0x0d10000018087fae */ /* 0x0003e8000f101d4c */
[----:B------:R1:W-:Y:S04]  /*3e20*/  LDGSTS.E.BYPASS.LTC128B.128 [R8+0x10100], [R22.64], !P5 ;  /* 0x1010000016087fae */ /* 0x0003e8000e901d4c */
[----:B------:R1:W-:Y:S04]  /*3e30*/  LDGSTS.E.BYPASS.LTC128B.128 [R8+0x13100], [R32.64], !P4 ;  /* 0x1310000020087fae */ /* 0x0003e8000e101d4c */
[----:B------:R1:W-:Y:S04]  /*3e40*/  LDGSTS.E.BYPASS.LTC128B.128 [R8+0x16100], [R42.64], !P2 ;  /* 0x161000002a087fae */ /* 0x0003e8000d101d4c */
[----:B------:R1:W-:Y:S01]  /*3e50*/  LDGSTS.E.BYPASS.LTC128B.128.ZFILL [R8+0xe100], [R26.64], P1 ;  /* 0x0e1000001a087fae */ /* 0x0003e20008941d4c */
[----:B------:R-:W-:-:S03]  /*3e60*/  ISETP.NE.U32.AND P1, PT, R17, RZ, PT ;  /* 0x000000ff1100720c */ /* 0x000fc60003f25070 */
[----:B------:R1:W-:Y:S01]  /*3e70*/  LDGSTS.E.BYPASS.LTC128B.128.ZFILL [R8+0x11100], [R34.64], P0 ;  /* 0x1110000022087fae */ /* 0x0003e20008141d4c */
[----:B------:R-:W-:-:S09]  /*3e80*/  ISETP.NE.U32.AND P0, PT, R6, RZ, PT ;  /* 0x000000ff0600720c */ /* 0x000fd20003f05070 */
[----:B------:R1:W-:Y:S04]  /*3e90*/  LDGSTS.E.BYPASS.LTC128B.128.ZFILL [R8+0x14100], [R36.64], P1 ;  /* 0x1410000024087fae */ /* 0x0003e80008941d4c */
[----:B------:R1:W-:Y:S02]  /*3ea0*/  LDGSTS.E.BYPASS.LTC128B.128.ZFILL [R8+0x17100], [R12.64], P0 ;  /* 0x171000000c087fae */ /* 0x0003e40008141d4c */
.L_x_770:
[----:B--234-:R-:W-:Y:S01]  /*3eb0*/  SHF.R.S32.HI R6, RZ, 0x1f, R2 ;  /* 0x0000001fff067819 */ /* 0x01cfe20000011402 */
[----:B------:R-:W-:Y:S01]  /*3ec0*/  IMAD.SHL.U32 R244, R5, 0x2, RZ ;  /* 0x0000000205f47824 */ /* 0x000fe200078e00ff */
[----:B------:R-:W0:Y:S02]  /*3ed0*/  LDGDEPBAR ;  /* 0x00000000000079af */ /* 0x000e240000000000 */
[----:B-1----:R-:W-:Y:S01]  /*3ee0*/  LEA.HI R8, R6, R2, RZ, 0x2 ;  /* 0x0000000206087211 */ /* 0x002fe200078f10ff */
[----:B------:R-:W-:Y:S01]  /*3ef0*/  IMAD.U32 R6, RZ, RZ, UR18 ;  /* 0x00000012ff067e24 */ /* 0x000fe2000f8e00ff */
[----:B------:R-:W-:Y:S01]  /*3f00*/  LDSM.16.MT88.4 R140, [R244+0x3100] ;  /* 0x00310000f48c783b */ /* 0x000fe20000004200 */
[----:B------:R-:W-:-:S02]  /*3f10*/  IMAD R241, R3, 0x2, R244 ;  /* 0x0000000203f17824 */ /* 0x000fc400078e02f4 */
[----:B------:R-:W-:Y:S01]  /*3f20*/  IMAD R242, R4, 0x2, R244 ;  /* 0x0000000204f27824 */ /* 0x000fe200078e02f4 */
[----:B------:R1:W-:Y:S03]  /*3f30*/  STL [R1+0x1c], R8 ;  /* 0x00001c0801007387 */ /* 0x0003e60000100800 */
[----:B------:R-:W-:Y:S01]  /*3f40*/  IMAD R240, R3, 0x2, R242 ;  /* 0x0000000203f07824 */ /* 0x000fe200078e02f2 */
[----:B------:R-:W-:Y:S04]  /*3f50*/  LDSM.16.MT88.4 R156, [R241+0x100] ;  /* 0x00010000f19c783b */ /* 0x000fe80000004200 */
[----:B------:R-:W-:Y:S04]  /*3f60*/  LDSM.16.MT88.4 R164, [R242+0x100] ;  /* 0x00010000f2a4783b */ /* 0x000fe80000004200 */
[----:B------:R-:W-:Y:S04]  /*3f70*/  LDSM.16.MT88.4 R12, [R241+0x900] ;  /* 0x00090000f10c783b */ /* 0x000fe80000004200 */
[----:B------:R-:W-:Y:S04]  /*3f80*/  LDSM.16.MT88.4 R148, [R240+0x100] ;  /* 0x00010000f094783b */ /* 0x000fe80000004200 */
[----:B------:R-:W-:Y:S04]  /*3f90*/  LDSM.16.MT88.4 R132, [R242+0x3100] ;  /* 0x00310000f284783b */ /* 0x000fe80000004200 */
[----:B------:R-:W-:Y:S01]  /*3fa0*/  LDSM.16.MT88.4 R172, [R244+0x100] ;  /* 0x00010000f4ac783b */ /* 0x000fe20000004200 */
[----:B-1----:R-:W-:-:S03]  /*3fb0*/  LOP3.LUT R8, R8, 0x7ffffffc, RZ, 0xc0, !PT ;  /* 0x7ffffffc08087812 */ /* 0x002fc600078ec0ff */
[----:B------:R-:W-:Y:S02]  /*3fc0*/  LDSM.16.MT88.4 R24, [R242+0x3900] ;  /* 0x00390000f218783b */ /* 0x000fe40000004200 */
[----:B------:R-:W-:Y:S02]  /*3fd0*/  IMAD.IADD R2, R2, 0x1, -R8 ;  /* 0x0000000102027824 */ /* 0x000fe400078e0a08 */
[----:B------:R-:W-:Y:S02]  /*3fe0*/  LDSM.16.MT88.4 R112, [R242+0x9100] ;  /* 0x00910000f270783b */ /* 0x000fe40000004200 */
[----:B------:R-:W-:Y:S02]  /*3ff0*/  IMAD R2, R2, -0x2, R6 ;  /* 0xfffffffe02027824 */ /* 0x000fe400078e0206 */
[----:B------:R-:W-:Y:S03]  /*4000*/  LDSM.16.MT88.4 R80, [R242+0x6100] ;  /* 0x00610000f250783b */ /* 0x000fe60000004200 */
[C---:B------:R-:W-:Y:S01]  /*4010*/  ISETP.GT.AND P0, PT, R2.reuse, RZ, PT ;  /* 0x000000ff0200720c */ /* 0x040fe20003f04270 */
[----:B------:R-:W-:Y:S01]  /*4020*/  LDSM.16.MT88.4 R16, [R244+0x900] ;  /* 0x00090000f410783b */ /* 0x000fe20000004200 */
[----:B------:R-:W-:-:S02]  /*4030*/  ISETP.GT.AND P1, PT, R2, 0x1, PT ;  /* 0x000000010200780c */ /* 0x000fc40003f24270 */
[----:B------:R-:W-:Y:S01]  /*4040*/  FSEL R8, R30, -INF , P0 ;  /* 0xff8000001e087808 */ /* 0x000fe20000000000 */
[----:B------:R-:W-:Y:S01]  /*4050*/  LDSM.16.MT88.4 R56, [R241+0x3100] ;  /* 0x00310000f138783b */ /* 0x000fe20000004200 */
[----:B------:R-:W-:Y:S02]  /*4060*/  FSEL R0, R0, -INF , P0 ;  /* 0xff80000000007808 */ /* 0x000fe40000000000 */
[C---:B------:R-:W-:Y:S01]  /*4070*/  ISETP.GT.AND P0, PT, R2.reuse, 0x8, PT ;  /* 0x000000080200780c */ /* 0x040fe20003f04270 */
[----:B------:R-:W-:Y:S01]  /*4080*/  LDSM.16.MT88.4 R88, [R241+0x6100] ;  /* 0x00610000f158783b */ /* 0x000fe20000004200 */
[----:B------:R-:W-:Y:S02]  /*4090*/  FSEL R7, R7, -INF , P1 ;  /* 0xff80000007077808 */ /* 0x000fe40000800000 */
[----:B------:R-:W-:Y:S01]  /*40a0*/  FSEL R6, R31, -INF , P1 ;  /* 0xff8000001f067808 */ /* 0x000fe20000800000 */
[----:B------:R-:W-:Y:S01]  /*40b0*/  LDSM.16.MT88.4 R96, [R240+0x6100] ;  /* 0x00610000f060783b */ /* 0x000fe20000004200 */
[----:B------:R-:W-:-:S02]  /*40c0*/  ISETP.GT.AND P1, PT, R2, 0x9, PT ;  /* 0x000000090200780c */ /* 0x000fc40003f24270 */
[----:B------:R-:W-:Y:S01]  /*40d0*/  FSEL R60, R60, -INF , P0 ;  /* 0xff8000003c3c7808 */ /* 0x000fe20000000000 */
[----:B------:R-:W-:Y:S01]  /*40e0*/  LDSM.16.MT88.4 R104, [R244+0x9100] ;  /* 0x00910000f468783b */ /* 0x000fe20000004200 */
[----:B------:R-:W-:Y:S02]  /*40f0*/  FMNMX.FTZ R9, R0, R7, !PT ;  /* 0x0000000700097209 */ /* 0x000fe40007810000 */
[----:B------:R-:W-:Y:S01]  /*4100*/  FSEL R53, R53, -INF , P0 ;  /* 0xff80000035357808 */ /* 0x000fe20000000000 */
[----:B------:R-:W-:Y:S01]  /*4110*/  LDSM.16.MT88.4 R120, [R241+0x9100] ;  /* 0x00910000f178783b */ /* 0x000fe20000004200 */
[----:B------:R-:W-:Y:S02]  /*4120*/  ISETP.GT.AND P0, PT, R2, 0x10, PT ;  /* 0x000000100200780c */ /* 0x000fe40003f04270 */
[----:B------:R-:W-:Y:S01]  /*4130*/  FSEL R52, R52, -INF , P1 ;  /* 0xff80000034347808 */ /* 0x000fe20000800000 */
[----:B------:R-:W-:Y:S01]  /*4140*/  LDSM.16.MT88.4 R20, [R241+0x3900] ;  /* 0x00390000f114783b */ /* 0x000fe20000004200 */
[----:B------:R-:W-:-:S02]  /*4150*/  FMNMX.FTZ R9, R60, R9, !PT ;  /* 0x000000093c097209 */ /* 0x000fc40007810000 */
[----:B------:R-:W-:Y:S01]  /*4160*/  FSEL R61, R61, -INF , P1 ;  /* 0xff8000003d3d7808 */ /* 0x000fe20000800000 */
[----:B------:R-:W-:Y:S01]  /*4170*/  LDSM.16.MT88.4 R188, [R241+0x6900] ;  /* 0x00690000f1bc783b */ /* 0x000fe20000004200 */
[----:B------:R-:W-:Y:S02]  /*4180*/  ISETP.GT.AND P1, PT, R2, 0x11, PT ;  /* 0x000000110200780c */ /* 0x000fe40003f24270 */
[----:B------:R-:W-:Y:S02]  /*4190*/  FSEL R62, R62, -INF , P0 ;  /* 0xff8000003e3e7808 */ /* 0x000fe40000000000 */
[----:B------:R-:W-:Y:S02]  /*41a0*/  FMNMX.FTZ R9, R52, R9, !PT ;  /* 0x0000000934097209 */ /* 0x000fe40007810000 */
[----:B------:R-:W-:Y:S02]  /*41b0*/  FSEL R55, R55, -INF , P0 ;  /* 0xff80000037377808 */ /* 0x000fe40000000000 */
[----:B------:R-:W-:-:S02]  /*41c0*/  ISETP.GT.AND P0, PT, R2, 0x18, PT ;  /* 0x000000180200780c */ /* 0x000fc40003f04270 */
[----:B------:R-:W-:Y:S02]  /*41d0*/  FSEL R54, R54, -INF , P1 ;  /* 0xff80000036367808 */ /* 0x000fe40000800000 */
[----:B------:R-:W-:Y:S02]  /*41e0*/  FMNMX.FTZ R9, R62, R9, !PT ;  /* 0x000000093e097209 */ /* 0x000fe40007810000 */
[----:B------:R-:W-:Y:S02]  /*41f0*/  FSEL R63, R63, -INF , P1 ;  /* 0xff8000003f3f7808 */ /* 0x000fe40000800000 */
[----:B------:R-:W-:Y:S02]  /*4200*/  ISETP.GT.AND P1, PT, R2, 0x19, PT ;  /* 0x000000190200780c */ /* 0x000fe40003f24270 */
[----:B------:R-:W-:Y:S02]  /*4210*/  FSEL R72, R72, -INF , P0 ;  /* 0xff80000048487808 */ /* 0x000fe40000000000 */
[----:B------:R-:W-:-:S02]  /*4220*/  FMNMX.FTZ R9, R54, R9, !PT ;  /* 0x0000000936097209 */ /* 0x000fc40007810000 */
[----:B------:R-:W-:Y:S02]  /*4230*/  FSEL R74, R74, -INF , P0 ;  /* 0xff8000004a4a7808 */ /* 0x000fe40000000000 */
        /* <DEDUP_REMOVED lines=11> */
[----:B------:R-:W-:Y:S02]  /*42f0*/  FMNMX.FTZ R10, R8, R6, !PT ;  /* 0x00000006080a7209 */ /* 0x000fe40007810000 */
[----:B------:R-:W-:Y:S02]  /*4300*/  FSEL R32, R79, -INF , P1 ;  /* 0xff8000004f207808 */ /* 0x000fe40000800000 */
[----:B------:R-:W-:Y:S01]  /*4310*/  ISETP.GT.AND P1, PT, R2, 0x29, PT ;  /* 0x000000290200780c */ /* 0x000fe20003f24270 */
[----:B------:R-:W-:Y:S01]  /*4320*/  LDSM.16.MT88.4 R76, [R244+0x3900] ;  /* 0x00390000f44c783b */ /* 0x000fe20000004200 */
[----:B------:R-:W-:Y:S02]  /*4330*/  FSEL R33, R44, -INF , P0 ;  /* 0xff8000002c217808 */ /* 0x000fe40000000000 */
[----:B------:R-:W-:Y:S02]  /*4340*/  FMNMX.FTZ R9, R34, R9, !PT ;  /* 0x0000000922097209 */ /* 0x000fe40007810000 */
[----:B------:R-:W-:-:S02]  /*4350*/  FMNMX.FTZ R10, R53, R10, !PT ;  /* 0x0000000a350a7209 */ /* 0x000fc40007810000 */
[----:B------:R-:W-:Y:S02]  /*4360*/  FSEL R31, R64, -INF , P0 ;  /* 0xff800000401f7808 */ /* 0x000fe40000000000 */
[----:B------:R-:W-:Y:S01]  /*4370*/  ISETP.GT.AND P0, PT, R2, 0x30, PT ;  /* 0x000000300200780c */ /* 0x000fe20003f04270 */
[----:B------:R-:W-:Y:S01]  /*4380*/  LDSM.16.MT88.4 R64, [R240+0x3100] ;  /* 0x00310000f040783b */ /* 0x000fe20000004200 */
[----:B------:R-:W-:Y:S02]  /*4390*/  FSEL R30, R45, -INF , P1 ;  /* 0xff8000002d1e7808 */ /* 0x000fe40000800000 */
[----:B------:R-:W-:Y:S02]  /*43a0*/  FMNMX.FTZ R9, R33, R9, !PT ;  /* 0x0000000921097209 */ /* 0x000fe40007810000 */
[----:B------:R-:W-:Y:S02]  /*43b0*/  FMNMX.FTZ R10, R61, R10, !PT ;  /* 0x0000000a3d0a7209 */ /* 0x000fe40007810000 */
[----:B------:R-:W-:-:S02]  /*43c0*/  FSEL R211, R211, -INF , P1 ;  /* 0xff800000d3d37808 */ /* 0x000fc40000800000 */
[----:B------:R-:W-:Y:S02]  /*43d0*/  ISETP.GT.AND P1, PT, R2, 0x31, PT ;  /* 0x000000310200780c */ /* 0x000fe40003f24270 */
[----:B------:R-:W-:Y:S02]  /*43e0*/  FSEL R195, R195, -INF , P0 ;  /* 0xff800000c3c37808 */ /* 0x000fe40000000000 */
[----:B------:R-:W-:Y:S02]  /*43f0*/  FMNMX.FTZ R9, R30, R9, !PT ;  /* 0x000000091e097209 */ /* 0x000fe40007810000 */
[----:B------:R-:W-:Y:S02]  /*4400*/  FMNMX.FTZ R10, R55, R10, !PT ;  /* 0x0000000a370a7209 */ /* 0x000fe40007810000 */
[----:B------:R-:W-:Y:S02]  /*4410*/  FSEL R207, R207, -INF , P0 ;  /* 0xff800000cfcf7808 */ /* 0x000fe40000000000 */
[----:B------:R-:W-:-:S02]  /*4420*/  ISETP.GT.AND P0, PT, R2, 0x38, PT ;  /* 0x000000380200780c */ /* 0x000fc40003f04270 */
[----:B------:R-:W-:Y:S02]  /*4430*/  FSEL R210, R210, -INF , P1 ;  /* 0xff800000d2d27808 */ /* 0x000fe40000800000 */
[----:B------:R-:W-:Y:S02]  /*4440*/  FMNMX.FTZ R9, R195, R9, !PT ;  /* 0x00000009c3097209 */ /* 0x000fe40007810000 */
[----:B------:R-:W-:Y:S02]  /*4450*/  FMNMX.FTZ R10, R63, R10, !PT ;  /* 0x0000000a3f0a7209 */ /* 0x000fe40007810000 */
[----:B------:R-:W-:Y:S02]  /*4460*/  FSEL R196, R196, -INF , P1 ;  /* 0xff800000c4c47808 */ /* 0x000fe40000800000 */
[----:B------:R-:W-:Y:S02]  /*4470*/  ISETP.GT.AND P1, PT, R2, 0x39, PT ;  /* 0x000000390200780c */ /* 0x000fe40003f24270 */
[----:B------:R-:W-:-:S02]  /*4480*/  FSEL R209, R209, -INF , P0 ;  /* 0xff800000d1d17808 */ /* 0x000fc40000000000 */
[----:B------:R-:W-:Y:S02]  /*4490*/  FMNMX.FTZ R9, R210, R9, !PT ;  /* 0x00000009d2097209 */ /* 0x000fe40007810000 */
[----:B------:R-:W-:Y:S02]  /*44a0*/  FMNMX.FTZ R10, R74, R10, !PT ;  /* 0x0000000a4a0a7209 */ /* 0x000fe40007810000 */
[----:B------:R-:W-:Y:S02]  /*44b0*/  FSEL R198, R198, -INF , P0 ;  /* 0xff800000c6c67808 */ /* 0x000fe40000000000 */
[----:B------:R-:W-:Y:S02]  /*44c0*/  ISETP.GT.AND P0, PT, R2, 0x40, PT ;  /* 0x000000400200780c */ /* 0x000fe40003f04270 */
[----:B------:R-:W-:Y:S02]  /*44d0*/  FSEL R208, R208, -INF , P1 ;  /* 0xff800000d0d07808 */ /* 0x000fe40000800000 */
[----:B------:R-:W-:-:S02]  /*44e0*/  FMNMX.FTZ R9, R209, R9, !PT ;  /* 0x00000009d1097209 */ /* 0x000fc40007810000 */
[----:B------:R-:W-:Y:S02]  /*44f0*/  FMNMX.FTZ R10, R75, R10, !PT ;  /* 0x0000000a4b0a7209 */ /* 0x000fe40007810000 */
[----:B------:R-:W-:Y:S02]  /*4500*/  FSEL R197, R197, -INF , P1 ;  /* 0xff800000c5c57808 */ /* 0x000fe40000800000 */
[----:B------:R-:W-:Y:S02]  /*4510*/  ISETP.GT.AND P1, PT, R2, 0x41, PT ;  /* 0x000000410200780c */ /* 0x000fe40003f24270 */
[----:B------:R-:W-:Y:S02]  /*4520*/  FSEL R206, R206, -INF , P0 ;  /* 0xff800000cece7808 */ /* 0x000fe40000000000 */
[----:B------:R-:W-:Y:S02]  /*4530*/  FMNMX.FTZ R9, R208, R9, !PT ;  /* 0x00000009d0097209 */ /* 0x000fe40007810000 */
[----:B------:R-:W-:-:S02]  /*4540*/  FMNMX.FTZ R10, R36, R10, !PT ;  /* 0x0000000a240a7209 */ /* 0x000fc40007810000 */
[----:B------:R-:W-:Y:S02]  /*4550*/  FSEL R203, R203, -INF , P0 ;  /* 0xff800000cbcb7808 */ /* 0x000fe40000000000 */
[----:B------:R-:W-:Y:S02]  /*4560*/  ISETP.GT.AND P0, PT, R2, 0x48, PT ;  /* 0x000000480200780c */ /* 0x000fe40003f04270 */
        /* <DEDUP_REMOVED lines=23> */
[----:B------:R-:W-:Y:S02]  /*46e0*/  FMNMX.FTZ R9, R192, R9, !PT ;  /* 0x00000009c0097209 */ /* 0x000fe40007810000 */
[----:B------:R-:W-:Y:S02]  /*46f0*/  FMNMX.FTZ R10, R198, R10, !PT ;  /* 0x0000000ac60a7209 */ /* 0x000fe40007810000 */
[----:B------:R-:W-:Y:S02]  /*4700*/  FSEL R194, R194, -INF , P0 ;  /* 0xff800000c2c27808 */ /* 0x000fe40000000000 */
[----:B------:R-:W-:Y:S02]  /*4710*/  ISETP.GT.AND P0, PT, R2, 0x59, PT ;  /* 0x000000590200780c */ /* 0x000fe40003f04270 */
[----:B------:R-:W-:-:S02]  /*4720*/  FMNMX.FTZ R2, R187, R9, !PT ;  /* 0x00000009bb027209 */ /* 0x000fc40007810000 */
[----:B------:R-:W-:Y:S02]  /*4730*/  FMNMX.FTZ R9, R197, R10, !PT ;  /* 0x0000000ac5097209 */ /* 0x000fe40007810000 */
[----:B------:R-:W-:Y:S02]  /*4740*/  FSEL R186, R186, -INF , P0 ;  /* 0xff800000baba7808 */ /* 0x000fe40000000000 */
[----:B------:R-:W-:Y:S02]  /*4750*/  FMNMX.FTZ R9, R203, R9, !PT ;  /* 0x00000009cb097209 */ /* 0x000fe40007810000 */
[----:B------:R-:W-:Y:S02]  /*4760*/  FMNMX.FTZ R2, R186, R2, !PT ;  /* 0x00000002ba027209 */ /* 0x000fe40007810000 */
[----:B------:R-:W-:Y:S02]  /*4770*/  FMNMX.FTZ R9, R201, R9, !PT ;  /* 0x00000009c9097209 */ /* 0x000fe40007810000 */
[----:B------:R-:W-:Y:S01]  /*4780*/  FSEL R184, R184, -INF , P2 ;  /* 0xff800000b8b87808 */ /* 0x000fe20001000000 */
[----:B------:R-:W1:Y:S01]  /*4790*/  SHFL.BFLY PT, R11, R2, 0x2, 0x1f ;  /* 0x0c401f00020b7f89 */ /* 0x000e6200000e0000 */
[----:B------:R-:W-:-:S02]  /*47a0*/  FMNMX.FTZ R9, R200, R9, !PT ;  /* 0x00000009c8097209 */ /* 0x000fc40007810000 */
[----:B------:R-:W-:Y:S02]  /*47b0*/  FSEL R183, R183, -INF , P1 ;  /* 0xff800000b7b77808 */ /* 0x000fe40000800000 */
[----:B------:R-:W-:Y:S02]  /*47c0*/  FMNMX.FTZ R9, R199, R9, !PT ;  /* 0x00000009c7097209 */ /* 0x000fe40007810000 */
[----:B------:R-:W-:Y:S02]  /*47d0*/  FSEL R182, R182, -INF , P0 ;  /* 0xff800000b6b67808 */ /* 0x000fe40000000000 */
[----:B------:R-:W-:-:S04]  /*47e0*/  FMNMX.FTZ R9, R194, R9, !PT ;  /* 0x00000009c2097209 */ /* 0x000fc80007810000 */
[----:B------:R-:W-:-:S04]  /*47f0*/  FMNMX.FTZ R9, R184, R9, !PT ;  /* 0x00000009b8097209 */ /* 0x000fc80007810000 */
[----:B------:R-:W-:-:S04]  /*4800*/  FMNMX.FTZ R9, R183, R9, !PT ;  /* 0x00000009b7097209 */ /* 0x000fc80007810000 */
[----:B------:R-:W-:Y:S02]  /*4810*/  FMNMX.FTZ R9, R182, R9, !PT ;  /* 0x00000009b6097209 */ /* 0x000fe40007810000 */
        /* <DEDUP_REMOVED lines=20> */
[----:B------:R-:W1:Y:S01]  /*4960*/  MUFU.EX2 R49, R49 ;  /* 0x0000003100317308 */ /* 0x000e620000000800 */
[--C-:B------:R-:W-:Y:S02]  /*4970*/  FFMA.FTZ R35, R73, c[0x0][0x2d0], -R185.reuse ;  /* 0x0000b40049237a23 */ /* 0x100fe400000108b9 */
[--C-:B------:R-:W-:Y:S01]  /*4980*/  FFMA.FTZ R38, R38, c[0x0][0x2d0], -R185.reuse ;  /* 0x0000b40026267a23 */ /* 0x100fe200000108b9 */
[----:B------:R-:W-:Y:S01]  /*4990*/  FSEL R181, R181, RZ, P0 ;  /* 0x000000ffb5b57208 */ /* 0x000fe20000000000 */
[--C-:B------:R-:W-:Y:S01]  /*49a0*/  FFMA.FTZ R34, R34, c[0x0][0x2d0], -R185.reuse ;  /* 0x0000b40022227a23 */ /* 0x100fe200000108b9 */
[----:B------:R-:W-:Y:S01]  /*49b0*/  PLOP3.LUT P0, PT, PT, PT, UP1, 0x40, 0x0 ;  /* 0x000000000000781c */ /* 0x000fe20003f0e818 */
[----:B------:R-:W-:Y:S01]  /*49c0*/  FFMA.FTZ R33, R33, c[0x0][0x2d0], -R185 ;  /* 0x0000b40021217a23 */ /* 0x000fe200000108b9 */
[----:B------:R-:W-:Y:S01]  /*49d0*/  MUFU.EX2 R46, R46 ;  /* 0x0000002e002e7308 */ /* 0x000fe20000000800 */
[----:B------:R-:W-:-:S02]  /*49e0*/  FFMA.FTZ R180, R8, c[0x0][0x2d0], -R181 ;  /* 0x0000b40008b47a23 */ /* 0x000fc400000108b5 */
[--C-:B------:R-:W-:Y:S01]  /*49f0*/  FFMA.FTZ R51, R6, c[0x0][0x2d0], -R181.reuse ;  /* 0x0000b40006337a23 */ /* 0x100fe200000108b5 */
[----:B------:R-:W-:Y:S01]  /*4a00*/  LDSM.16.MT88.4 R8, [R242+0x900] ;  /* 0x00090000f208783b */ /* 0x000fe20000004200 */
[--C-:B------:R-:W-:Y:S02]  /*4a10*/  FFMA.FTZ R48, R53, c[0x0][0x2d0], -R181.reuse ;  /* 0x0000b40035307a23 */ /* 0x100fe400000108b5 */
[--C-:B------:R-:W-:Y:S01]  /*4a20*/  FFMA.FTZ R47, R61, c[0x0][0x2d0], -R181.reuse ;  /* 0x0000b4003d2f7a23 */ /* 0x100fe200000108b5 */
[----:B------:R-:W2:Y:S01]  /*4a30*/  MUFU.EX2 R45, R45 ;  /* 0x0000002d002d7308 */ /* 0x000ea20000000800 */
[----:B-1----:R-:W-:Y:S01]  /*4a40*/  F2FP.BF16.PACK_AB R128, R49, R50 ;  /* 0x000000323180723e */ /* 0x002fe200000010ff */
[--C-:B------:R-:W-:Y:S02]  /*4a50*/  FFMA.FTZ R44, R55, c[0x0][0x2d0], -R181.reuse ;  /* 0x0000b400372c7a23 */ /* 0x100fe400000108b5 */
[--C-:B------:R-:W-:Y:S02]  /*4a60*/  FFMA.FTZ R41, R63, c[0x0][0x2d0], -R181.reuse ;  /* 0x0000b4003f297a23 */ /* 0x100fe400000108b5 */
[----:B------:R-:W-:-:S02]  /*4a70*/  FFMA.FTZ R40, R74, c[0x0][0x2d0], -R181 ;  /* 0x0000b4004a287a23 */ /* 0x000fc400000108b5 */
[----:B------:R-:W-:Y:S01]  /*4a80*/  MUFU.EX2 R180, R180 ;  /* 0x000000b400b47308 */ /* 0x000fe20000000800 */
[----:B------:R-:W-:Y:S02]  /*4a90*/  FFMA.FTZ R37, R75, c[0x0][0x2d0], -R181 ;  /* 0x0000b4004b257a23 */ /* 0x000fe400000108b5 */
[----:B------:R-:W1:Y:S01]  /*4aa0*/  LDSM.16.MT88.4 R72, [R244+0x6100] ;  /* 0x00610000f448783b */ /* 0x000e620000004200 */
[----:B------:R-:W-:Y:S02]  /*4ab0*/  FFMA.FTZ R30, R30, c[0x0][0x2d0], -R185 ;  /* 0x0000b4001e1e7a23 */ /* 0x000fe400000108b9 */
[--C-:B------:R-:W-:Y:S02]  /*4ac0*/  FFMA.FTZ R36, R36, c[0x0][0x2d0], -R181.reuse ;  /* 0x0000b40024247a23 */ /* 0x100fe400000108b5 */
[----:B------:R-:W3:Y:S01]  /*4ad0*/  MUFU.EX2 R51, R51 ;  /* 0x0000003300337308 */ /* 0x000ee20000000800 */
[----:B--2---:R-:W-:Y:S01]  /*4ae0*/  F2FP.BF16.PACK_AB R130, R45, R46 ;  /* 0x0000002e2d82723e */ /* 0x004fe200000010ff */
[----:B------:R-:W-:-:S02]  /*4af0*/  FFMA.FTZ R32, R32, c[0x0][0x2d0], -R181 ;  /* 0x0000b40020207a23 */ /* 0x000fc400000108b5 */
[--C-:B------:R-:W-:Y:S02]  /*4b00*/  FFMA.FTZ R31, R31, c[0x0][0x2d0], -R181.reuse ;  /* 0x0000b4001f1f7a23 */ /* 0x100fe400000108b5 */
[----:B------:R-:W-:Y:S02]  /*4b10*/  FFMA.FTZ R3, R211, c[0x0][0x2d0], -R181 ;  /* 0x0000b400d3037a23 */ /* 0x000fe400000108b5 */
[----:B------:R-:W-:Y:S01]  /*4b20*/  MUFU.EX2 R48, R48 ;  /* 0x0000003000307308 */ /* 0x000fe20000000800 */
[----:B------:R-:W-:Y:S02]  /*4b30*/  FFMA.FTZ R195, R195, c[0x0][0x2d0], -R185 ;  /* 0x0000b400c3c37a23 */ /* 0x000fe400000108b9 */
[--C-:B------:R-:W-:Y:S02]  /*4b40*/  FFMA.FTZ R196, R196, c[0x0][0x2d0], -R181.reuse ;  /* 0x0000b400c4c47a23 */ /* 0x100fe400000108b5 */
[--C-:B------:R-:W-:Y:S02]  /*4b50*/  FFMA.FTZ R198, R198, c[0x0][0x2d0], -R181.reuse ;  /* 0x0000b400c6c67a23 */ /* 0x100fe400000108b5 */
[----:B------:R-:W-:Y:S01]  /*4b60*/  FFMA.FTZ R197, R197, c[0x0][0x2d0], -R181 ;  /* 0x0000b400c5c57a23 */ /* 0x000fe200000108b5 */
[----:B------:R-:W2:Y:S01]  /*4b70*/  MUFU.EX2 R47, R47 ;  /* 0x0000002f002f7308 */ /* 0x000ea20000000800 */
[----:B---3--:R-:W-:Y:S01]  /*4b80*/  F2FP.BF16.PACK_AB R129, R51, R180 ;  /* 0x000000b43381723e */ /* 0x008fe200000010ff */
[----:B------:R-:W-:-:S02]  /*4b90*/  FFMA.FTZ R206, R206, c[0x0][0x2d0], -R185 ;  /* 0x0000b400cece7a23 */ /* 0x000fc400000108b9 */
[--C-:B------:R-:W-:Y:S02]  /*4ba0*/  FFMA.FTZ R205, R205, c[0x0][0x2d0], -R185.reuse ;  /* 0x0000b400cdcd7a23 */ /* 0x100fe400000108b9 */
[--C-:B------:R-:W-:Y:S02]  /*4bb0*/  FFMA.FTZ R204, R204, c[0x0][0x2d0], -R185.reuse ;  /* 0x0000b400cccc7a23 */ /* 0x100fe400000108b9 */
[----:B------:R-:W-:Y:S01]  /*4bc0*/  MUFU.EX2 R43, R43 ;  /* 0x0000002b002b7308 */ /* 0x000fe20000000800 */
[----:B------:R-:W-:Y:S02]  /*4bd0*/  FFMA.FTZ R202, R202, c[0x0][0x2d0], -R185 ;  /* 0x0000b400caca7a23 */ /* 0x000fe400000108b9 */
[--C-:B------:R-:W-:Y:S02]  /*4be0*/  FFMA.FTZ R203, R203, c[0x0][0x2d0], -R181.reuse ;  /* 0x0000b400cbcb7a23 */ /* 0x100fe400000108b5 */
[--C-:B------:R-:W-:Y:S02]  /*4bf0*/  FFMA.FTZ R201, R201, c[0x0][0x2d0], -R181.reuse ;  /* 0x0000b400c9c97a23 */ /* 0x100fe400000108b5 */
[--C-:B------:R-:W-:Y:S01]  /*4c00*/  FFMA.FTZ R200, R200, c[0x0][0x2d0], -R181.reuse ;  /* 0x0000b400c8c87a23 */ /* 0x100fe200000108b5 */
[----:B--2---:R-:W-:Y:S01]  /*4c10*/  F2FP.BF16.PACK_AB R131, R47, R48 ;  /* 0x000000302f83723e */ /* 0x004fe200000010ff */
[----:B------:R-:W2:Y:S01]  /*4c20*/  MUFU.EX2 R39, R39 ;  /* 0x0000002700277308 */ /* 0x000ea20000000800 */
[----:B------:R-:W-:-:S02]  /*4c30*/  FFMA.FTZ R199, R199, c[0x0][0x2d0], -R181 ;  /* 0x0000b400c7c77a23 */ /* 0x000fc400000108b5 */
[--C-:B------:R-:W-:Y:S02]  /*4c40*/  FFMA.FTZ R193, R193, c[0x0][0x2d0], -R185.reuse ;  /* 0x0000b400c1c17a23 */ /* 0x100fe400000108b9 */
[--C-:B------:R-:W-:Y:S01]  /*4c50*/  FFMA.FTZ R192, R192, c[0x0][0x2d0], -R185.reuse ;  /* 0x0000b400c0c07a23 */ /* 0x100fe200000108b9 */
[C---:B------:R-:W-:Y:S01]  /*4c60*/  HMMA.16816.F32.BF16 R160, R128.reuse, R156, RZ ;  /* 0x0000009c80a0723c */ /* 0x040fe200000418ff */
[----:B------:R-:W-:Y:S01]  /*4c70*/  FFMA.FTZ R187, R187, c[0x0][0x2d0], -R185 ;  /* 0x0000b400bbbb7a23 */ /* 0x000fe200000108b9 */
[----:B------:R-:W-:Y:S01]  /*4c80*/  MUFU.EX2 R42, R42 ;  /* 0x0000002a002a7308 */ /* 0x000fe20000000800 */
[--C-:B------:R-:W-:Y:S02]  /*4c90*/  FFMA.FTZ R184, R184, c[0x0][0x2d0], -R181.reuse ;  /* 0x0000b400b8b87a23 */ /* 0x100fe400000108b5 */
[----:B------:R-:W-:Y:S02]  /*4ca0*/  FFMA.FTZ R183, R183, c[0x0][0x2d0], -R181 ;  /* 0x0000b400b7b77a23 */ /* 0x000fe400000108b5 */
[----:B------:R-:W-:Y:S01]  /*4cb0*/  FADD.FTZ R49, R50, R49 ;  /* 0x0000003132317221 */ /* 0x000fe20000010000 */
[----:B------:R-:W-:Y:S01]  /*4cc0*/  HMMA.16816.F32.BF16 R156, R128, R158, RZ ;  /* 0x0000009e809c723c */ /* 0x000fe200000418ff */
[----:B------:R-:W-:Y:S01]  /*4cd0*/  FADD.FTZ R51, R180, R51 ;  /* 0x00000033b4337221 */ /* 0x000fe20000010000 */
[----:B------:R-:W3:Y:S01]  /*4ce0*/  MUFU.EX2 R35, R35 ;  /* 0x0000002300237308 */ /* 0x000ee20000000800 */
[----:B--2---:R-:W-:Y:S01]  /*4cf0*/  F2FP.BF16.PACK_AB R4, R39, R43 ;  /* 0x0000002b2704723e */ /* 0x004fe200000010ff */
[----:B------:R-:W-:-:S02]  /*4d00*/  FADD.FTZ R49, R46, R49 ;  /* 0x000000312e317221 */ /* 0x000fc40000010000 */
[----:B------:R-:W-:Y:S02]  /*4d10*/  FADD.FTZ R51, R48, R51 ;  /* 0x0000003330337221 */ /* 0x000fe40000010000 */
[----:B------:R-:W-:Y:S01]  /*4d20*/  HMMA.16816.F32.BF16 R168, R128, R164, RZ ;  /* 0x000000a480a8723c */ /* 0x000fe200000418ff */
[----:B------:R-:W-:Y:S01]  /*4d30*/  FADD.FTZ R45, R45, R49 ;  /* 0x000000312d2d7221 */ /* 0x000fe20000010000 */
[----:B------:R-:W2:Y:S01]  /*4d40*/  MUFU.EX2 R44, R44 ;  /* 0x0000002c002c7308 */ /* 0x000ea20000000800 */
[----:B------:R-:W-:Y:S02]  /*4d50*/  FADD.FTZ R47, R47, R51 ;  /* 0x000000332f2f7221 */ /* 0x000fe40000010000 */
[----:B------:R-:W-:-:S03]  /*4d60*/  FADD.FTZ R45, R43, R45 ;  /* 0x0000002d2b2d7221 */ /* 0x000fc60000010000 */
[----:B------:R-:W-:Y:S01]  /*4d70*/  HMMA.16816.F32.BF16 R164, R128, R166, RZ ;  /* 0x000000a680a4723c */ /* 0x000fe200000418ff */
[----:B------:R-:W-:Y:S01]  /*4d80*/  FADD.FTZ R45, R39, R45 ;  /* 0x0000002d272d7221 */ /* 0x000fe20000010000 */
[----:B------:R-:W4:Y:S01]  /*4d90*/  MUFU.EX2 R41, R41 ;  /* 0x0000002900297308 */ /* 0x000f220000000800 */
[----:B---3--:R-:W-:Y:S02]  /*4da0*/  F2FP.BF16.PACK_AB R6, R35, R42 ;  /* 0x0000002a2306723e */ /* 0x008fe400000010ff */
[----:B------:R-:W-:-:S03]  /*4db0*/  FADD.FTZ R42, R42, R45 ;  /* 0x0000002d2a2a7221 */ /* 0x000fc60000010000 */
[----:B-1----:R-:W-:Y:S01]  /*4dc0*/  HMMA.16816.F32.BF16 R68, R128, R72, RZ ;  /* 0x000000488044723c */ /* 0x002fe200000418ff */
[----:B------:R-:W-:Y:S01]  /*4dd0*/  FADD.FTZ R42, R35, R42 ;  /* 0x0000002a232a7221 */ /* 0x000fe20000010000 */
[----:B------:R-:W-:Y:S01]  /*4de0*/  MUFU.EX2 R40, R40 ;  /* 0x0000002800287308 */ /* 0x000fe20000000800 */
[----:B--2---:R-:W-:-:S05]  /*4df0*/  FADD.FTZ R47, R44, R47 ;  /* 0x0000002f2c2f7221 */ /* 0x004fca0000010000 */
[----:B------:R-:W-:Y:S02]  /*4e00*/  HMMA.16816.F32.BF16 R72, R128, R74, RZ ;  /* 0x0000004a8048723c */ /* 0x000fe400000418ff */
[----:B------:R-:W1:Y:S01]  /*4e10*/  MUFU.EX2 R37, R37 ;  /* 0x0000002500257308 */ /* 0x000e620000000800 */
[C---:B----4-:R-:W-:Y:S01]  /*4e20*/  F2FP.BF16.PACK_AB R5, R41.reuse, R44 ;  /* 0x0000002c2905723e */ /* 0x050fe200000010ff */
[----:B------:R-:W-:-:S04]  /*4e30*/  FADD.FTZ R47, R41, R47 ;  /* 0x0000002f292f7221 */ /* 0x000fc80000010000 */
[C---:B------:R-:W-:Y:S02]  /*4e40*/  HMMA.16816.F32.BF16 R152, R128.reuse, R148, RZ ;  /* 0x000000948098723c */ /* 0x040fe400000418ff */
[----:B------:R-:W-:Y:S06]  /*4e50*/  MUFU.EX2 R38, R38 ;  /* 0x0000002600267308 */ /* 0x000fec0000000800 */
[----:B------:R-:W-:Y:S01]  /*4e60*/  HMMA.16816.F32.BF16 R148, R128, R150, RZ ;  /* 0x000000968094723c */ /* 0x000fe200000418ff */
[----:B-1----:R-:W-:Y:S01]  /*4e70*/  F2FP.BF16.PACK_AB R7, R37, R40 ;  /* 0x000000282507723e */ /* 0x002fe200000010ff */
[----:B------:R-:W1:Y:S01]  /*4e80*/  MUFU.EX2 R34, R34 ;  /* 0x0000002200227308 */ /* 0x000e620000000800 */
[----:B------:R-:W-:-:S05]  /*4e90*/  FADD.FTZ R40, R40, R47 ;  /* 0x0000002f28287221 */ /* 0x000fca0000010000 */
[----:B------:R-:W-:Y:S01]  /*4ea0*/  HMMA.16816.F32.BF16 R136, R128, R132, RZ ;  /* 0x000000848088723c */ /* 0x000fe200000418ff */
[----:B------:R-:W-:Y:S01]  /*4eb0*/  FADD.FTZ R40, R37, R40 ;  /* 0x0000002825287221 */ /* 0x000fe20000010000 */
[----:B------:R-:W-:Y:S06]  /*4ec0*/  MUFU.EX2 R33, R33 ;  /* 0x0000002100217308 */ /* 0x000fec0000000800 */
[C---:B------:R-:W-:Y:S02]  /*4ed0*/  HMMA.16816.F32.BF16 R160, R4.reuse, R12, R160 ;  /* 0x0000000c04a0723c */ /* 0x040fe400000418a0 */
[----:B------:R-:W2:Y:S06]  /*4ee0*/  MUFU.EX2 R30, R30 ;  /* 0x0000001e001e7308 */ /* 0x000eac0000000800 */
[C---:B------:R-:W-:Y:S01]  /*4ef0*/  HMMA.16816.F32.BF16 R156, R4.reuse, R14, R156 ;  /* 0x0000000e049c723c */ /* 0x040fe2000004189c */
[----:B------:R-:W3:Y:S01]  /*4f00*/  LDSM.16.MT88.4 R12, [R244+0x6900] ;  /* 0x00690000f40c783b */ /* 0x000ee20000004200 */
[----:B------:R-:W-:Y:S06]  /*4f10*/  MUFU.EX2 R36, R36 ;  /* 0x0000002400247308 */ /* 0x000fec0000000800 */
[C---:B------:R-:W-:Y:S02]  /*4f20*/  HMMA.16816.F32.BF16 R168, R4.reuse, R8, R168 ;  /* 0x0000000804a8723c */ /* 0x040fe400000418a8 */
[----:B------:R-:W4:Y:S06]  /*4f30*/  MUFU.EX2 R32, R32 ;  /* 0x0000002000207308 */ /* 0x000f2c0000000800 */
[----:B------:R-:W-:Y:S01]  /*4f40*/  HMMA.16816.F32.BF16 R164, R4, R10, R164 ;  /* 0x0000000a04a4723c */ /* 0x000fe200000418a4 */
[----:B------:R-:W5:Y:S01]  /*4f50*/  LDSM.16.MT88.4 R8, [R240+0x900] ;  /* 0x00090000f008783b */ /* 0x000f620000004200 */
[----:B------:R-:W-:Y:S06]  /*4f60*/  MUFU.EX2 R31, R31 ;  /* 0x0000001f001f7308 */ /* 0x000fec0000000800 */
[C---:B------:R-:W-:Y:S02]  /*4f70*/  HMMA.16816.F32.BF16 R132, R128.reuse, R134, RZ ;  /* 0x000000868084723c */ /* 0x040fe400000418ff */
[----:B------:R-:W1:Y:S06]  /*4f80*/  MUFU.EX2 R3, R3 ;  /* 0x0000000300037308 */ /* 0x000e6c0000000800 */
[C---:B------:R-:W-:Y:S02]  /*4f90*/  HMMA.16816.F32.BF16 R144, R128.reuse, R140, RZ ;  /* 0x0000008c8090723c */ /* 0x040fe400000418ff */
[----:B------:R-:W-:Y:S06]  /*4fa0*/  MUFU.EX2 R195, R195 ;  /* 0x000000c300c37308 */ /* 0x000fec0000000800 */
[----:B------:R-:W-:Y:S02]  /*4fb0*/  HMMA.16816.F32.BF16 R140, R128, R142, RZ ;  /* 0x0000008e808c723c */ /* 0x000fe400000418ff */
[----:B------:R-:W-:Y:S06]  /*4fc0*/  MUFU.EX2 R196, R196 ;  /* 0x000000c400c47308 */ /* 0x000fec0000000800 */
[C---:B---3--:R-:W-:Y:S02]  /*4fd0*/  HMMA.16816.F32.BF16 R68, R4.reuse, R12, R68 ;  /* 0x0000000c0444723c */ /* 0x048fe40000041844 */
[----:B------:R-:W-:Y:S06]  /*4fe0*/  MUFU.EX2 R198, R198 ;  /* 0x000000c600c67308 */ /* 0x000fec0000000800 */
[----:B------:R-:W-:Y:S01]  /*4ff0*/  HMMA.16816.F32.BF16 R72, R4, R14, R72 ;  /* 0x0000000e0448723c */ /* 0x000fe20000041848 */
[----:B------:R-:W3:Y:S01]  /*5000*/  LDSM.16.MT88.4 R12, [R242+0x9900] ;  /* 0x00990000f20c783b */ /* 0x000ee20000004200 */
[----:B------:R-:W-:Y:S06]  /*5010*/  MUFU.EX2 R197, R197 ;  /* 0x000000c500c57308 */ /* 0x000fec0000000800 */
[----:B------:R-:W-:Y:S02]  /*5020*/  HMMA.16816.F32.BF16 R176, R128, R172, RZ ;  /* 0x000000ac80b0723c */ /* 0x000fe400000418ff */
[----:B------:R-:W-:Y:S06]  /*5030*/  MUFU.EX2 R206, R206 ;  /* 0x000000ce00ce7308 */ /* 0x000fec0000000800 */
[C---:B-----5:R-:W-:Y:S02]  /*5040*/  HMMA.16816.F32.BF16 R152, R4.reuse, R8, R152 ;  /* 0x000000080498723c */ /* 0x060fe40000041898 */
[----:B------:R-:W-:Y:S06]  /*5050*/  MUFU.EX2 R205, R205 ;  /* 0x000000cd00cd7308 */ /* 0x000fec0000000800 */
[----:B------:R-:W-:Y:S01]  /*5060*/  HMMA.16816.F32.BF16 R148, R4, R10, R148 ;  /* 0x0000000a0494723c */ /* 0x000fe20000041894 */
[----:B------:R-:W5:Y:S01]  /*5070*/  LDSM.16.MT88.4 R8, [R242+0x6900] ;  /* 0x00690000f208783b */ /* 0x000f620000004200 */
[----:B------:R-:W-:Y:S06]  /*5080*/  MUFU.EX2 R204, R204 ;  /* 0x000000cc00cc7308 */ /* 0x000fec0000000800 */
[----:B------:R-:W-:Y:S02]  /*5090*/  HMMA.16816.F32.BF16 R172, R128, R174, RZ ;  /* 0x000000ae80ac723c */ /* 0x000fe400000418ff */
[----:B------:R-:W-:Y:S06]  /*50a0*/  MUFU.EX2 R202, R202 ;  /* 0x000000ca00ca7308 */ /* 0x000fec0000000800 */
[C---:B------:R-:W-:Y:S02]  /*50b0*/  HMMA.16816.F32.BF16 R136, R4.reuse, R24, R136 ;  /* 0x000000180488723c */ /* 0x040fe40000041888 */
[----:B------:R-:W-:Y:S06]  /*50c0*/  MUFU.EX2 R203, R203 ;  /* 0x000000cb00cb7308 */ /* 0x000fec0000000800 */
[----:B------:R-:W-:Y:S01]  /*50d0*/  HMMA.16816.F32.BF16 R132, R4, R26, R132 ;  /* 0x0000001a0484723c */ /* 0x000fe20000041884 */
[----:B------:R-:W1:Y:S01]  /*50e0*/  LDSM.16.MT88.4 R24, [R240+0x9100] ;  /* 0x00910000f018783b */ /* 0x000e620000004200 */
[----:B------:R-:W-:Y:S06]  /*50f0*/  MUFU.EX2 R201, R201 ;  /* 0x000000c900c97308 */ /* 0x000fec0000000800 */
[C---:B------:R-:W-:Y:S02]  /*5100*/  HMMA.16816.F32.BF16 R108, R128.reuse, R112, RZ ;  /* 0x00000070806c723c */ /* 0x040fe400000418ff */
[----:B------:R-:W-:Y:S06]  /*5110*/  MUFU.EX2 R200, R200 ;  /* 0x000000c800c87308 */ /* 0x000fec0000000800 */
[----:B------:R-:W-:Y:S02]  /*5120*/  HMMA.16816.F32.BF16 R112, R128, R114, RZ ;  /* 0x000000728070723c */ /* 0x000fe400000418ff */
[----:B------:R-:W-:Y:S06]  /*5130*/  MUFU.EX2 R199, R199 ;  /* 0x000000c700c77308 */ /* 0x000fec0000000800 */
[C---:B------:R-:W-:Y:S02]  /*5140*/  HMMA.16816.F32.BF16 R144, R4.reuse, R76, R144 ;  /* 0x0000004c0490723c */ /* 0x040fe40000041890 */
[----:B------:R-:W-:Y:S06]  /*5150*/  MUFU.EX2 R193, R193 ;  /* 0x000000c100c17308 */ /* 0x000fec0000000800 */
[----:B------:R-:W-:Y:S02]  /*5160*/  HMMA.16816.F32.BF16 R140, R4, R78, R140 ;  /* 0x0000004e048c723c */ /* 0x000fe4000004188c */
[----:B------:R-:W-:Y:S06]  /*5170*/  MUFU.EX2 R192, R192 ;  /* 0x000000c000c07308 */ /* 0x000fec0000000800 */
[C---:B------:R-:W-:Y:S02]  /*5180*/  HMMA.16816.F32.BF16 R76, R128.reuse, R80, RZ ;  /* 0x00000050804c723c */ /* 0x040fe400000418ff */
[----:B------:R-:W-:Y:S06]  /*5190*/  MUFU.EX2 R187, R187 ;  /* 0x000000bb00bb7308 */ /* 0x000fec0000000800 */
[----:B------:R-:W-:Y:S02]  /*51a0*/  HMMA.16816.F32.BF16 R80, R128, R82, RZ ;  /* 0x000000528050723c */ /* 0x000fe400000418ff */
[----:B------:R-:W-:Y:S06]  /*51b0*/  MUFU.EX2 R184, R184 ;  /* 0x000000b800b87308 */ /* 0x000fec0000000800 */
[C---:B------:R-:W-:Y:S02]  /*51c0*/  HMMA.16816.F32.BF16 R176, R4.reuse, R16, R176 ;  /* 0x0000001004b0723c */ /* 0x040fe400000418b0 */
[----:B------:R-:W-:Y:S06]  /*51d0*/  MUFU.EX2 R183, R183 ;  /* 0x000000b700b77308 */ /* 0x000fec0000000800 */
[C---:B------:R-:W-:Y:S01]  /*51e0*/  HMMA.16816.F32.BF16 R172, R4.reuse, R18, R172 ;  /* 0x0000001204ac723c */ /* 0x040fe200000418ac */
[----:B------:R-:W1:Y:S07]  /*51f0*/  LDSM.16.MT88.4 R16, [R240+0x3900] ;  /* 0x00390000f010783b */ /* 0x000e6e0000004200 */
[C---:B---3--:R-:W-:Y:S08]  /*5200*/  HMMA.16816.F32.BF16 R108, R4.reuse, R12, R108 ;  /* 0x0000000c046c723c */ /* 0x048ff0000004186c */
[----:B------:R-:W-:Y:S01]  /*5210*/  HMMA.16816.F32.BF16 R112, R4, R14, R112 ;  /* 0x0000000e0470723c */ /* 0x000fe20000041870 */
[----:B------:R-:W3:Y:S07]  /*5220*/  LDSM.16.MT88.4 R12, [R240+0x9900] ;  /* 0x00990000f00c783b */ /* 0x000eee0000004200 */
[C---:B------:R-:W-:Y:S08]  /*5230*/  HMMA.16816.F32.BF16 R52, R128.reuse, R56, RZ ;  /* 0x000000388034723c */ /* 0x040ff000000418ff */
[----:B------:R-:W-:Y:S08]  /*5240*/  HMMA.16816.F32.BF16 R60, R128, R64, RZ ;  /* 0x00000040803c723c */ /* 0x000ff000000418ff */
[C---:B-----5:R-:W-:Y:S08]  /*5250*/  HMMA.16816.F32.BF16 R76, R4.reuse, R8, R76 ;  /* 0x00000008044c723c */ /* 0x060ff0000004184c */
[----:B------:R-:W-:Y:S01]  /*5260*/  HMMA.16816.F32.BF16 R80, R4, R10, R80 ;  /* 0x0000000a0450723c */ /* 0x000fe20000041850 */
[----:B------:R-:W5:Y:S07]  /*5270*/  LDSM.16.MT88.4 R8, [R241+0x9900] ;  /* 0x00990000f108783b */ /* 0x000f6e0000004200 */
        /* <DEDUP_REMOVED lines=10> */
[C---:B-1----:R-:W-:Y:S08]  /*5320*/  HMMA.16816.F32.BF16 R124, R128.reuse, R24, RZ ;  /* 0x00000018807c723c */ /* 0x042ff000000418ff */
[----:B------:R-:W-:Y:S01]  /*5330*/  HMMA.16816.F32.BF16 R128, R128, R26, RZ ;  /* 0x0000001a8080723c */ /* 0x000fe200000418ff */
[----:B------:R-:W-:Y:S07]  /*5340*/  LDSM.16.MT88.4 R24, [R241+0x1100] ;  /* 0x00110000f118783b */ /* 0x000fee0000004200 */
[C---:B------:R-:W-:Y:S08]  /*5350*/  HMMA.16816.F32.BF16 R52, R4.reuse, R20, R52 ;  /* 0x000000140434723c */ /* 0x040ff00000041834 */
[C---:B------:R-:W-:Y:S01]  /*5360*/  HMMA.16816.F32.BF16 R56, R4.reuse, R22, R56 ;  /* 0x000000160438723c */ /* 0x040fe20000041838 */
[----:B------:R-:W1:Y:S07]  /*5370*/  LDSM.16.MT88.4 R20, [R240+0x6900] ;  /* 0x00690000f014783b */ /* 0x000e6e0000004200 */
[C---:B------:R-:W-:Y:S08]  /*5380*/  HMMA.16816.F32.BF16 R60, R4.reuse, R16, R60 ;  /* 0x00000010043c723c */ /* 0x040ff0000004183c */
[C---:B------:R-:W-:Y:S01]  /*5390*/  HMMA.16816.F32.BF16 R64, R4.reuse, R18, R64 ;  /* 0x000000120440723c */ /* 0x040fe20000041840 */
[----:B------:R-:W1:Y:S07]  /*53a0*/  LDSM.16.MT88.4 R16, [R244+0x9900] ;  /* 0x00990000f410783b */ /* 0x000e6e0000004200 */
[C---:B---3--:R-:W-:Y:S08]  /*53b0*/  HMMA.16816.F32.BF16 R124, R4.reuse, R12, R124 ;  /* 0x0000000c047c723c */ /* 0x048ff0000004187c */
[C---:B------:R-:W-:Y:S01]  /*53c0*/  HMMA.16816.F32.BF16 R128, R4.reuse, R14, R128 ;  /* 0x0000000e0480723c */ /* 0x040fe20000041880 */
[----:B------:R-:W3:Y:S07]  /*53d0*/  LDSM.16.MT88.4 R12, [R244+0x1100] ;  /* 0x00110000f40c783b */ /* 0x000eee0000004200 */
[C---:B-----5:R-:W-:Y:S08]  /*53e0*/  HMMA.16816.F32.BF16 R116, R4.reuse, R8, R116 ;  /* 0x000000080474723c */ /* 0x060ff00000041874 */
[C---:B------:R-:W-:Y:S01]  /*53f0*/  HMMA.16816.F32.BF16 R120, R4.reuse, R10, R120 ;  /* 0x0000000a0478723c */ /* 0x040fe20000041878 */
[----:B------:R-:W5:Y:S07]  /*5400*/  LDSM.16.MT88.4 R8, [R242+0x1100] ;  /* 0x00110000f208783b */ /* 0x000f6e0000004200 */
[C---:B------:R-:W-:Y:S07]  /*5410*/  HMMA.16816.F32.BF16 R84, R4.reuse, R188, R84 ;  /* 0x000000bc0454723c */ /* 0x040fee0000041854 */
[--C-:B------:R-:W-:Y:S01]  /*5420*/  FFMA.FTZ R189, R209, c[0x0][0x2d0], -R185.reuse ;  /* 0x0000b400d1bd7a23 */ /* 0x100fe200000108b9 */
[----:B------:R-:W-:Y:S01]  /*5430*/  HMMA.16816.F32.BF16 R88, R4, R190, R88 ;  /* 0x000000be0458723c */ /* 0x000fe20000041858 */
[----:B------:R-:W-:-:S04]  /*5440*/  FFMA.FTZ R188, R208, c[0x0][0x2d0], -R185 ;  /* 0x0000b400d0bc7a23 */ /* 0x000fc800000108b9 */
[----:B------:R-:W-:Y:S02]  /*5450*/  MUFU.EX2 R189, R189 ;  /* 0x000000bd00bd7308 */ /* 0x000fe40000000800 */
[----:B------:R-:W-:Y:S01]  /*5460*/  FFMA.FTZ R190, R210, c[0x0][0x2d0], -R185 ;  /* 0x0000b400d2be7a23 */ /* 0x000fe200000108b9 */
[C---:B-1----:R-:W-:Y:S01]  /*5470*/  HMMA.16816.F32.BF16 R92, R4.reuse, R20, R92 ;  /* 0x00000014045c723c */ /* 0x042fe2000004185c */
[----:B------:R-:W-:Y:S02]  /*5480*/  FFMA.FTZ R191, R207, c[0x0][0x2d0], -R181 ;  /* 0x0000b400cfbf7a23 */ /* 0x000fe400000108b5 */
[----:B------:R-:W-:Y:S02]  /*5490*/  FFMA.FTZ R185, R186, c[0x0][0x2d0], -R185 ;  /* 0x0000b400bab97a23 */ /* 0x000fe400000108b9 */
[----:B------:R-:W1:Y:S01]  /*54a0*/  MUFU.EX2 R190, R190 ;  /* 0x000000be00be7308 */ /* 0x000e620000000800 */
[--C-:B------:R-:W-:Y:S02]  /*54b0*/  FFMA.FTZ R186, R194, c[0x0][0x2d0], -R181.reuse ;  /* 0x0000b400c2ba7a23 */ /* 0x100fe400000108b5 */
[----:B------:R-:W-:Y:S01]  /*54c0*/  HMMA.16816.F32.BF16 R96, R4, R22, R96 ;  /* 0x000000160460723c */ /* 0x000fe20000041860 */
[----:B------:R-:W-:Y:S01]  /*54d0*/  LDSM.16.MT88.4 R20, [R241+0x4100] ;  /* 0x00410000f114783b */ /* 0x000fe20000004200 */
[----:B------:R-:W-:-:S03]  /*54e0*/  FFMA.FTZ R181, R182, c[0x0][0x2d0], -R181 ;  /* 0x0000b400b6b57a23 */ /* 0x000fc600000108b5 */
[----:B------:R-:W1:Y:S03]  /*54f0*/  MUFU.EX2 R188, R188 ;  /* 0x000000bc00bc7308 */ /* 0x000e660000000800 */
[C---:B------:R-:W-:Y:S05]  /*5500*/  HMMA.16816.F32.BF16 R100, R4.reuse, R16, R100 ;  /* 0x000000100464723c */ /* 0x040fea0000041864 */
[----:B------:R-:W1:Y:S03]  /*5510*/  MUFU.EX2 R191, R191 ;  /* 0x000000bf00bf7308 */ /* 0x000e660000000800 */
[----:B------:R-:W-:Y:S01]  /*5520*/  HMMA.16816.F32.BF16 R104, R4, R18, R104 ;  /* 0x000000120468723c */ /* 0x000fe20000041868 */
[----:B------:R-:W1:Y:S04]  /*5530*/  LDSM.16.MT88.4 R16, [R240+0x1100] ;  /* 0x00110000f010783b */ /* 0x000e680000004200 */
[----:B------:R-:W-:Y:S02]  /*5540*/  MUFU.EX2 R185, R185 ;  /* 0x000000b900b97308 */ /* 0x000fe40000000800 */
[----:B------:R-:W-:Y:S01]  /*5550*/  F2FP.BF16.PACK_AB R4, R34, R38 ;  /* 0x000000262204723e */ /* 0x000fe200000010ff */
[----:B------:R-:W-:Y:S01]  /*5560*/  FADD.FTZ R38, R38, R42 ;  /* 0x0000002a26267221 */ /* 0x000fe20000010000 */
[----:B--2---:R-:W-:-:S02]  /*5570*/  F2FP.BF16.PACK_AB R6, R30, R33 ;  /* 0x000000211e06723e */ /* 0x004fc400000010ff */
[----:B----4-:R-:W-:Y:S01]  /*5580*/  F2FP.BF16.PACK_AB R5, R32, R36 ;  /* 0x000000242005723e */ /* 0x010fe200000010ff */
[----:B------:R-:W-:Y:S01]  /*5590*/  FADD.FTZ R38, R34, R38 ;  /* 0x0000002622267221 */ /* 0x000fe20000010000 */
[----:B------:R-:W-:Y:S01]  /*55a0*/  F2FP.BF16.PACK_AB R7, R3, R31 ;  /* 0x0000001f0307723e */ /* 0x000fe200000010ff */
[----:B------:R-:W2:Y:S01]  /*55b0*/  MUFU.EX2 R186, R186 ;  /* 0x000000ba00ba7308 */ /* 0x000ea20000000800 */
[----:B------:R-:W-:Y:S02]  /*55c0*/  FADD.FTZ R36, R36, R40 ;  /* 0x0000002824247221 */ /* 0x000fe40000010000 */
[----:B------:R-:W-:Y:S02]  /*55d0*/  FADD.FTZ R33, R33, R38 ;  /* 0x0000002621217221 */ /* 0x000fe40000010000 */
[----:B------:R-:W-:Y:S01]  /*55e0*/  FADD.FTZ R36, R32, R36 ;  /* 0x0000002420247221 */ /* 0x000fe20000010000 */
[----:B---3--:R-:W-:Y:S01]  /*55f0*/  HMMA.16816.F32.BF16 R176, R4, R12, R176 ;  /* 0x0000000c04b0723c */ /* 0x008fe200000418b0 */
[----:B------:R-:W-:Y:S01]  /*5600*/  FADD.FTZ R33, R30, R33 ;  /* 0x000000211e217221 */ /* 0x000fe20000010000 */
[----:B------:R-:W3:Y:S01]  /*5610*/  MUFU.EX2 R181, R181 ;  /* 0x000000b500b57308 */ /* 0x000ee20000000800 */
[----:B------:R-:W-:-:S04]  /*5620*/  FADD.FTZ R31, R31, R36 ;  /* 0x000000241f1f7221 */ /* 0x000fc80000010000 */
[----:B------:R-:W-:Y:S01]  /*5630*/  FADD.FTZ R31, R3, R31 ;  /* 0x0000001f031f7221 */ /* 0x000fe20000010000 */
[C---:B------:R-:W-:Y:S01]  /*5640*/  HMMA.16816.F32.BF16 R172, R4.reuse, R14, R172 ;  /* 0x0000000e04ac723c */ /* 0x040fe200000418ac */
[----:B------:R-:W4:Y:S07]  /*5650*/  LDSM.16.MT88.4 R12, [R244+0x4100] ;  /* 0x00410000f40c783b */ /* 0x000f2e0000004200 */
[C---:B-----5:R-:W-:Y:S08]  /*5660*/  HMMA.16816.F32.BF16 R168, R4.reuse, R8, R168 ;  /* 0x0000000804a8723c */ /* 0x060ff000000418a8 */
[C---:B------:R-:W-:Y:S01]  /*5670*/  HMMA.16816.F32.BF16 R164, R4.reuse, R10, R164 ;  /* 0x0000000a04a4723c */ /* 0x040fe200000418a4 */
[----:B------:R-:W5:Y:S07]  /*5680*/  LDSM.16.MT88.4 R8, [R242+0x4100] ;  /* 0x00410000f208783b */ /* 0x000f6e0000004200 */
[C---:B-1----:R-:W-:Y:S08]  /*5690*/  HMMA.16816.F32.BF16 R152, R4.reuse, R16, R152 ;  /* 0x000000100498723c */ /* 0x042ff00000041898 */
[C---:B------:R-:W-:Y:S01]  /*56a0*/  HMMA.16816.F32.BF16 R148, R4.reuse, R18, R148 ;  /* 0x000000120494723c */ /* 0x040fe20000041894 */
[----:B------:R-:W-:Y:S07]  /*56b0*/  LDSM.16.MT88.4 R16, [R240+0x4100] ;  /* 0x00410000f010783b */ /* 0x000fee0000004200 */
[C---:B------:R-:W-:Y:S08]  /*56c0*/  HMMA.16816.F32.BF16 R160, R4.reuse, R24, R160 ;  /* 0x0000001804a0723c */ /* 0x040ff000000418a0 */
[C---:B----4-:R-:W-:Y:S08]  /*56d0*/  HMMA.16816.F32.BF16 R144, R4.reuse, R12, R144 ;  /* 0x0000000c0490723c */ /* 0x050ff00000041890 */
[C---:B------:R-:W-:Y:S01]  /*56e0*/  HMMA.16816.F32.BF16 R140, R4.reuse, R14, R140 ;  /* 0x0000000e048c723c */ /* 0x040fe2000004188c */
[----:B------:R-:W1:Y:S07]  /*56f0*/  LDSM.16.MT88.4 R12, [R244+0x7100] ;  /* 0x00710000f40c783b */ /* 0x000e6e0000004200 */
[C---:B-----5:R-:W-:Y:S08]  /*5700*/  HMMA.16816.F32.BF16 R136, R4.reuse, R8, R136 ;  /* 0x000000080488723c */ /* 0x060ff00000041888 */
[C---:B------:R-:W-:Y:S01]  /*5710*/  HMMA.16816.F32.BF16 R132, R4.reuse, R10, R132 ;  /* 0x0000000a0484723c */ /* 0x040fe20000041884 */
[----:B------:R-:W4:Y:S07]  /*5720*/  LDSM.16.MT88.4 R8, [R242+0x7100] ;  /* 0x00710000f208783b */ /* 0x000f2e0000004200 */
[C---:B------:R-:W-:Y:S01]  /*5730*/  HMMA.16816.F32.BF16 R156, R4.reuse, R26, R156 ;  /* 0x0000001a049c723c */ /* 0x040fe2000004189c */
[----:B------:R-:W5:Y:S07]  /*5740*/  LDSM.16.MT88.4 R24, [R241+0x7100] ;  /* 0x00710000f118783b */ /* 0x000f6e0000004200 */
[C---:B------:R-:W-:Y:S08]  /*5750*/  HMMA.16816.F32.BF16 R52, R4.reuse, R20, R52 ;  /* 0x000000140434723c */ /* 0x040ff00000041834 */
[C---:B------:R-:W-:Y:S01]  /*5760*/  HMMA.16816.F32.BF16 R56, R4.reuse, R22, R56 ;  /* 0x000000160438723c */ /* 0x040fe20000041838 */
[----:B------:R-:W-:Y:S07]  /*5770*/  LDSM.16.MT88.4 R20, [R240+0x7100] ;  /* 0x00710000f014783b */ /* 0x000fee0000004200 */
[C---:B-1----:R-:W-:Y:S08]  /*5780*/  HMMA.16816.F32.BF16 R68, R4.reuse, R12, R68 ;  /* 0x0000000c0444723c */ /* 0x042ff00000041844 */
[C---:B------:R-:W-:Y:S01]  /*5790*/  HMMA.16816.F32.BF16 R72, R4.reuse, R14, R72 ;  /* 0x0000000e0448723c */ /* 0x040fe20000041848 */
[----:B------:R-:W1:Y:S07]  /*57a0*/  LDSM.16.MT88.4 R12, [R242+0xa100] ;  /* 0x00a10000f20c783b */ /* 0x000e6e0000004200 */
[C---:B----4-:R-:W-:Y:S08]  /*57b0*/  HMMA.16816.F32.BF16 R76, R4.reuse, R8, R76 ;  /* 0x00000008044c723c */ /* 0x050ff0000004184c */
[C---:B------:R-:W-:Y:S01]  /*57c0*/  HMMA.16816.F32.BF16 R80, R4.reuse, R10, R80 ;  /* 0x0000000a0450723c */ /* 0x040fe20000041850 */
[----:B------:R-:W4:Y:S07]  /*57d0*/  LDSM.16.MT88.4 R8, [R241+0xa100] ;  /* 0x00a10000f108783b */ /* 0x000f2e0000004200 */
[C---:B------:R-:W-:Y:S08]  /*57e0*/  HMMA.16816.F32.BF16 R60, R4.reuse, R16, R60 ;  /* 0x00000010043c723c */ /* 0x040ff0000004183c */
[C---:B------:R-:W-:Y:S01]  /*57f0*/  HMMA.16816.F32.BF16 R64, R4.reuse, R18, R64 ;  /* 0x000000120440723c */ /* 0x040fe20000041840 */
[----:B------:R-:W2:Y:S07]  /*5800*/  LDSM.16.MT88.4 R16, [R244+0xa100] ;  /* 0x00a10000f410783b */ /* 0x000eae0000004200 */
[C---:B-----5:R-:W-:Y:S08]  /*5810*/  HMMA.16816.F32.BF16 R84, R4.reuse, R24, R84 ;  /* 0x000000180454723c */ /* 0x060ff00000041854 */
[C---:B-1----:R-:W-:Y:S08]  /*5820*/  HMMA.16816.F32.BF16 R108, R4.reuse, R12, R108 ;  /* 0x0000000c046c723c */ /* 0x042ff0000004186c */
[C---:B------:R-:W-:Y:S01]  /*5830*/  HMMA.16816.F32.BF16 R112, R4.reuse, R14, R112 ;  /* 0x0000000e0470723c */ /* 0x040fe20000041870 */
[----:B------:R-:W1:Y:S07]  /*5840*/  LDSM.16.MT88.4 R12, [R240+0xa100] ;  /* 0x00a10000f00c783b */ /* 0x000e6e0000004200 */
[C---:B----4-:R-:W-:Y:S08]  /*5850*/  HMMA.16816.F32.BF16 R116, R4.reuse, R8, R116 ;  /* 0x000000080474723c */ /* 0x050ff00000041874 */
[C---:B------:R-:W-:Y:S01]  /*5860*/  HMMA.16816.F32.BF16 R120, R4.reuse, R10, R120 ;  /* 0x0000000a0478723c */ /* 0x040fe20000041878 */
[----:B------:R-:W4:Y:S07]  /*5870*/  LDSM.16.MT88.4 R8, [R241+0x1900] ;  /* 0x00190000f108783b */ /* 0x000f2e0000004200 */
[C---:B------:R-:W-:Y:S01]  /*5880*/  HMMA.16816.F32.BF16 R88, R4.reuse, R26, R88 ;  /* 0x0000001a0458723c */ /* 0x040fe20000041858 */
[----:B------:R-:W-:Y:S07]  /*5890*/  LDSM.16.MT88.4 R24, [R240+0x4900] ;  /* 0x00490000f018783b */ /* 0x000fee0000004200 */
[C---:B------:R-:W-:Y:S08]  /*58a0*/  HMMA.16816.F32.BF16 R92, R4.reuse, R20, R92 ;  /* 0x00000014045c723c */ /* 0x040ff0000004185c */
[C---:B------:R-:W-:Y:S01]  /*58b0*/  HMMA.16816.F32.BF16 R96, R4.reuse, R22, R96 ;  /* 0x000000160460723c */ /* 0x040fe20000041860 */
[----:B------:R-:W-:Y:S07]  /*58c0*/  LDSM.16.MT88.4 R20, [R240+0x1900] ;  /* 0x00190000f014783b */ /* 0x000fee0000004200 */
[C---:B--2---:R-:W-:Y:S08]  /*58d0*/  HMMA.16816.F32.BF16 R100, R4.reuse, R16, R100 ;  /* 0x000000100464723c */ /* 0x044ff00000041864 */
[C---:B------:R-:W-:Y:S01]  /*58e0*/  HMMA.16816.F32.BF16 R104, R4.reuse, R18, R104 ;  /* 0x000000120468723c */ /* 0x040fe20000041868 */
[----:B------:R-:W2:Y:S07]  /*58f0*/  LDSM.16.MT88.4 R16, [R244+0x1900] ;  /* 0x00190000f410783b */ /* 0x000eae0000004200 */
[C---:B-1----:R-:W-:Y:S08]  /*5900*/  HMMA.16816.F32.BF16 R124, R4.reuse, R12, R124 ;  /* 0x0000000c047c723c */ /* 0x042ff0000004187c */
[----:B------:R-:W-:Y:S01]  /*5910*/  HMMA.16816.F32.BF16 R128, R4, R14, R128 ;  /* 0x0000000e0480723c */ /* 0x000fe20000041880 */
[----:B------:R-:W1:Y:S06]  /*5920*/  LDSM.16.MT88.4 R12, [R242+0x1900] ;  /* 0x00190000f20c783b */ /* 0x000e6c0000004200 */
[----:B------:R-:W-:Y:S01]  /*5930*/  F2FP.BF16.PACK_AB R4, R190, R195 ;  /* 0x000000c3be04723e */ /* 0x000fe200000010ff */
[----:B------:R-:W-:Y:S01]  /*5940*/  FADD.FTZ R195, R195, R33 ;  /* 0x00000021c3c37221 */ /* 0x000fe20000010000 */
[----:B------:R-:W-:-:S02]  /*5950*/  F2FP.BF16.PACK_AB R6, R188, R189 ;  /* 0x000000bdbc06723e */ /* 0x000fc400000010ff */
[----:B------:R-:W-:Y:S01]  /*5960*/  F2FP.BF16.PACK_AB R5, R196, R191 ;  /* 0x000000bfc405723e */ /* 0x000fe200000010ff */
[----:B------:R-:W-:Y:S01]  /*5970*/  FADD.FTZ R195, R190, R195 ;  /* 0x000000c3bec37221 */ /* 0x000fe20000010000 */
[----:B------:R-:W-:Y:S01]  /*5980*/  F2FP.BF16.PACK_AB R7, R197, R198 ;  /* 0x000000c6c507723e */ /* 0x000fe200000010ff */
[----:B------:R-:W-:Y:S02]  /*5990*/  FADD.FTZ R191, R191, R31 ;  /* 0x0000001fbfbf7221 */ /* 0x000fe40000010000 */
[----:B------:R-:W-:Y:S02]  /*59a0*/  FADD.FTZ R189, R189, R195 ;  /* 0x000000c3bdbd7221 */ /* 0x000fe40000010000 */
[----:B------:R-:W-:Y:S02]  /*59b0*/  FADD.FTZ R191, R196, R191 ;  /* 0x000000bfc4bf7221 */ /* 0x000fe40000010000 */
[----:B----4-:R-:W-:Y:S01]  /*59c0*/  HMMA.16816.F32.BF16 R160, R4, R8, R160 ;  /* 0x0000000804a0723c */ /* 0x010fe200000418a0 */
[----:B------:R-:W-:-:S02]  /*59d0*/  FADD.FTZ R189, R188, R189 ;  /* 0x000000bdbcbd7221 */ /* 0x000fc40000010000 */
[----:B------:R-:W-:-:S04]  /*59e0*/  FADD.FTZ R198, R198, R191 ;  /* 0x000000bfc6c67221 */ /* 0x000fc80000010000 */
[----:B------:R-:W-:Y:S01]  /*59f0*/  FADD.FTZ R198, R197, R198 ;  /* 0x000000c6c5c67221 */ /* 0x000fe20000010000 */
[C---:B------:R-:W-:Y:S01]  /*5a00*/  HMMA.16816.F32.BF16 R156, R4.reuse, R10, R156 ;  /* 0x0000000a049c723c */ /* 0x040fe2000004189c */
[----:B------:R-:W4:Y:S07]  /*5a10*/  LDSM.16.MT88.4 R8, [R241+0x4900] ;  /* 0x00490000f108783b */ /* 0x000f2e0000004200 */
[C---:B--2---:R-:W-:Y:S08]  /*5a20*/  HMMA.16816.F32.BF16 R176, R4.reuse, R16, R176 ;  /* 0x0000001004b0723c */ /* 0x044ff000000418b0 */
[C---:B------:R-:W-:Y:S01]  /*5a30*/  HMMA.16816.F32.BF16 R172, R4.reuse, R18, R172 ;  /* 0x0000001204ac723c */ /* 0x040fe200000418ac */
[----:B------:R-:W2:Y:S07]  /*5a40*/  LDSM.16.MT88.4 R16, [R244+0x4900] ;  /* 0x00490000f410783b */ /* 0x000eae0000004200 */
[C---:B-1----:R-:W-:Y:S08]  /*5a50*/  HMMA.16816.F32.BF16 R168, R4.reuse, R12, R168 ;  /* 0x0000000c04a8723c */ /* 0x042ff000000418a8 */
[C---:B------:R-:W-:Y:S01]  /*5a60*/  HMMA.16816.F32.BF16 R164, R4.reuse, R14, R164 ;  /* 0x0000000e04a4723c */ /* 0x040fe200000418a4 */
[----:B------:R-:W1:Y:S07]  /*5a70*/  LDSM.16.MT88.4 R12, [R242+0x4900] ;  /* 0x00490000f20c783b */ /* 0x000e6e0000004200 */
[C---:B------:R-:W-:Y:S08]  /*5a80*/  HMMA.16816.F32.BF16 R152, R4.reuse, R20, R152 ;  /* 0x000000140498723c */ /* 0x040ff00000041898 */
[C---:B----4-:R-:W-:Y:S08]  /*5a90*/  HMMA.16816.F32.BF16 R52, R4.reuse, R8, R52 ;  /* 0x000000080434723c */ /* 0x050ff00000041834 */
[C---:B------:R-:W-:Y:S01]  /*5aa0*/  HMMA.16816.F32.BF16 R56, R4.reuse, R10, R56 ;  /* 0x0000000a0438723c */ /* 0x040fe20000041838 */
[----:B------:R-:W4:Y:S07]  /*5ab0*/  LDSM.16.MT88.4 R8, [R240+0x7900] ;  /* 0x00790000f008783b */ /* 0x000f2e0000004200 */
[C---:B------:R-:W-:Y:S01]  /*5ac0*/  HMMA.16816.F32.BF16 R148, R4.reuse, R22, R148 ;  /* 0x000000160494723c */ /* 0x040fe20000041894 */
[----:B------:R-:W5:Y:S07]  /*5ad0*/  LDSM.16.MT88.4 R20, [R244+0x7900] ;  /* 0x00790000f414783b */ /* 0x000f6e0000004200 */
[C---:B--2---:R-:W-:Y:S08]  /*5ae0*/  HMMA.16816.F32.BF16 R144, R4.reuse, R16, R144 ;  /* 0x000000100490723c */ /* 0x044ff00000041890 */
[C---:B------:R-:W-:Y:S01]  /*5af0*/  HMMA.16816.F32.BF16 R140, R4.reuse, R18, R140 ;  /* 0x00000012048c723c */ /* 0x040fe2000004188c */
[----:B------:R-:W2:Y:S07]  /*5b00*/  LDSM.16.MT88.4 R16, [R242+0x7900] ;  /* 0x00790000f210783b */ /* 0x000eae0000004200 */
[C---:B-1----:R-:W-:Y:S08]  /*5b10*/  HMMA.16816.F32.BF16 R136, R4.reuse, R12, R136 ;  /* 0x0000000c0488723c */ /* 0x042ff00000041888 */
[C---:B------:R-:W-:Y:S01]  /*5b20*/  HMMA.16816.F32.BF16 R132, R4.reuse, R14, R132 ;  /* 0x0000000e0484723c */ /* 0x040fe20000041884 */
[----:B------:R-:W1:Y:S07]  /*5b30*/  LDSM.16.MT88.4 R12, [R241+0x7900] ;  /* 0x00790000f10c783b */ /* 0x000e6e0000004200 */
[C---:B----4-:R-:W-:Y:S08]  /*5b40*/  HMMA.16816.F32.BF16 R92, R4.reuse, R8, R92 ;  /* 0x00000008045c723c */ /* 0x050ff0000004185c */
[C---:B------:R-:W-:Y:S01]  /*5b50*/  HMMA.16816.F32.BF16 R96, R4.reuse, R10, R96 ;  /* 0x0000000a0460723c */ /* 0x040fe20000041860 */
[----:B------:R-:W4:Y:S07]  /*5b60*/  LDSM.16.MT88.4 R8, [R240+0xa900] ;  /* 0x00a90000f008783b */ /* 0x000f2e0000004200 */
[C---:B-----5:R-:W-:Y:S08]  /*5b70*/  HMMA.16816.F32.BF16 R68, R4.reuse, R20, R68 ;  /* 0x000000140444723c */ /* 0x060ff00000041844 */
        /* <DEDUP_REMOVED lines=13> */
[----:B------:R-:W-:Y:S07]  /*5c50*/  LDSM.16.MT88.4 R24, [R242+0x2100] ;  /* 0x00210000f218783b */ /* 0x000fee0000004200 */
[C---:B-----5:R-:W-:Y:S08]  /*5c60*/  HMMA.16816.F32.BF16 R100, R4.reuse, R20, R100 ;  /* 0x000000140464723c */ /* 0x060ff00000041864 */
        /* <DEDUP_REMOVED lines=19> */
[----:B------:R-:W-:Y:S02]  /*5da0*/  FADD.FTZ R200, R200, R203 ;  /* 0x000000cbc8c87221 */ /* 0x000fe40000010000 */
[----:B------:R-:W-:Y:S02]  /*5db0*/  FADD.FTZ R204, R193, R204 ;  /* 0x000000ccc1cc7221 */ /* 0x000fe40000010000 */
[----:B------:R-:W-:Y:S01]  /*5dc0*/  FADD.FTZ R200, R199, R200 ;  /* 0x000000c8c7c87221 */ /* 0x000fe20000010000 */
[----:B------:R-:W-:Y:S01]  /*5dd0*/  HMMA.16816.F32.BF16 R172, R4, R10, R172 ;  /* 0x0000000a04ac723c */ /* 0x000fe200000418ac */
[----:B------:R-:W4:Y:S01]  /*5de0*/  LDSM.16.MT88.4 R8, [R244+0x5100] ;  /* 0x00510000f408783b */ /* 0x000f220000004200 */
[----:B------:R-:W-:Y:S02]  /*5df0*/  FADD.FTZ R204, R192, R204 ;  /* 0x000000ccc0cc7221 */ /* 0x000fe40000010000 */
[----:B------:R-:W-:Y:S02]  /*5e00*/  FADD.FTZ R200, R186, R200 ;  /* 0x000000c8bac87221 */ /* 0x000fe40000010000 */
[----:B------:R-:W-:-:S02]  /*5e10*/  FADD.FTZ R204, R187, R204 ;  /* 0x000000ccbbcc7221 */ /* 0x000fc40000010000 */
[----:B--2---:R-:W-:Y:S01]  /*5e20*/  HMMA.16816.F32.BF16 R160, R4, R16, R160 ;  /* 0x0000001004a0723c */ /* 0x004fe200000418a0 */
[----:B------:R-:W-:Y:S02]  /*5e30*/  FADD.FTZ R200, R184, R200 ;  /* 0x000000c8b8c87221 */ /* 0x000fe40000010000 */
[----:B------:R-:W-:-:S05]  /*5e40*/  FADD.FTZ R3, R185, R204 ;  /* 0x000000ccb9037221 */ /* 0x000fca0000010000 */
[C---:B------:R-:W-:Y:S01]  /*5e50*/  HMMA.16816.F32.BF16 R156, R4.reuse, R18, R156 ;  /* 0x00000012049c723c */ /* 0x040fe2000004189c */
[----:B------:R-:W2:Y:S04]  /*5e60*/  LDSM.16.MT88.4 R16, [R241+0x5100] ;  /* 0x00510000f110783b */ /* 0x000ea80000004200 */
[----:B------:R-:W-:Y:S03]  /*5e70*/  STL [R1+0x60], R3 ;  /* 0x0000600301007387 */ /* 0x000fe60000100800 */
[C---:B-1----:R-:W-:Y:S08]  /*5e80*/  HMMA.16816.F32.BF16 R152, R4.reuse, R12, R152 ;  /* 0x0000000c0498723c */ /* 0x042ff00000041898 */
[C---:B------:R-:W-:Y:S01]  /*5e90*/  HMMA.16816.F32.BF16 R148, R4.reuse, R14, R148 ;  /* 0x0000000e0494723c */ /* 0x040fe20000041894 */
[----:B------:R-:W-:Y:S07]  /*5ea0*/  LDSM.16.MT88.4 R12, [R240+0x5100] ;  /* 0x00510000f00c783b */ /* 0x000fee0000004200 */
[C---:B------:R-:W-:Y:S08]  /*5eb0*/  HMMA.16816.F32.BF16 R136, R4.reuse, R20, R136 ;  /* 0x000000140488723c */ /* 0x040ff00000041888 */
[C---:B----4-:R-:W-:Y:S08]  /*5ec0*/  HMMA.16816.F32.BF16 R144, R4.reuse, R8, R144 ;  /* 0x000000080490723c */ /* 0x050ff00000041890 */
[C---:B------:R-:W-:Y:S01]  /*5ed0*/  HMMA.16816.F32.BF16 R140, R4.reuse, R10, R140 ;  /* 0x0000000a048c723c */ /* 0x040fe2000004188c */
[----:B------:R-:W1:Y:S07]  /*5ee0*/  LDSM.16.MT88.4 R8, [R244+0x8100] ;  /* 0x00810000f408783b */ /* 0x000e6e0000004200 */
[C---:B------:R-:W-:Y:S01]  /*5ef0*/  HMMA.16816.F32.BF16 R132, R4.reuse, R22, R132 ;  /* 0x000000160484723c */ /* 0x040fe20000041884 */
[----:B------:R-:W4:Y:S07]  /*5f00*/  LDSM.16.MT88.4 R20, [R241+0x8100] ;  /* 0x00810000f114783b */ /* 0x000f2e0000004200 */
[C---:B--2---:R-:W-:Y:S08]  /*5f10*/  HMMA.16816.F32.BF16 R52, R4.reuse, R16, R52 ;  /* 0x000000100434723c */ /* 0x044ff00000041834 */
[C---:B------:R-:W-:Y:S01]  /*5f20*/  HMMA.16816.F32.BF16 R56, R4.reuse, R18, R56 ;  /* 0x000000120438723c */ /* 0x040fe20000041838 */
[----:B------:R-:W2:Y:S07]  /*5f30*/  LDSM.16.MT88.4 R16, [R240+0x8100] ;  /* 0x00810000f010783b */ /* 0x000eae0000004200 */
[C---:B------:R-:W-:Y:S08]  /*5f40*/  HMMA.16816.F32.BF16 R168, R4.reuse, R24, R168 ;  /* 0x0000001804a8723c */ /* 0x040ff000000418a8 */
[C---:B------:R-:W-:Y:S01]  /*5f50*/  HMMA.16816.F32.BF16 R164, R4.reuse, R26, R164 ;  /* 0x0000001a04a4723c */ /* 0x040fe200000418a4 */
[----:B------:R-:W-:Y:S07]  /*5f60*/  LDSM.16.MT88.4 R24, [R242+0x8100] ;  /* 0x00810000f218783b */ /* 0x000fee0000004200 */
[C---:B-1----:R-:W-:Y:S08]  /*5f70*/  HMMA.16816.F32.BF16 R68, R4.reuse, R8, R68 ;  /* 0x000000080444723c */ /* 0x042ff00000041844 */
[C---:B------:R-:W-:Y:S01]  /*5f80*/  HMMA.16816.F32.BF16 R72, R4.reuse, R10, R72 ;  /* 0x0000000a0448723c */ /* 0x040fe20000041848 */
[----:B------:R-:W1:Y:S07]  /*5f90*/  LDSM.16.MT88.4 R8, [R242+0xb100] ;  /* 0x00b10000f208783b */ /* 0x000e6e0000004200 */
[C---:B------:R-:W-:Y:S08]  /*5fa0*/  HMMA.16816.F32.BF16 R60, R4.reuse, R12, R60 ;  /* 0x0000000c043c723c */ /* 0x040ff0000004183c */
[C---:B------:R-:W-:Y:S01]  /*5fb0*/  HMMA.16816.F32.BF16 R64, R4.reuse, R14, R64 ;  /* 0x0000000e0440723c */ /* 0x040fe20000041840 */
[----:B------:R-:W5:Y:S07]  /*5fc0*/  LDSM.16.MT88.4 R12, [R244+0xb100] ;  /* 0x00b10000f40c783b */ /* 0x000f6e0000004200 */
[C---:B----4-:R-:W-:Y:S08]  /*5fd0*/  HMMA.16816.F32.BF16 R84, R4.reuse, R20, R84 ;  /* 0x000000140454723c */ /* 0x050ff00000041854 */
        /* <DEDUP_REMOVED lines=9> */
[C---:B------:R-:W-:Y:S01]  /*6070*/  HMMA.16816.F32.BF16 R80, R4.reuse, R26, R80 ;  /* 0x0000001a0450723c */ /* 0x040fe20000041850 */
[----:B------:R-:W-:Y:S07]  /*6080*/  LDSM.16.MT88.4 R24, [R241+0x2900] ;  /* 0x00290000f118783b */ /* 0x000fee0000004200 */
[C---:B-----5:R-:W-:Y:S08]  /*6090*/  HMMA.16816.F32.BF16 R100, R4.reuse, R12, R100 ;  /* 0x0000000c0464723c */ /* 0x060ff00000041864 */
[C---:B------:R-:W-:Y:S01]  /*60a0*/  HMMA.16816.F32.BF16 R104, R4.reuse, R14, R104 ;  /* 0x0000000e0468723c */ /* 0x040fe20000041868 */
[----:B------:R-:W5:Y:S07]  /*60b0*/  LDSM.16.MT88.4 R12, [R244+0x2900] ;  /* 0x00290000f40c783b */ /* 0x000f6e0000004200 */
[C---:B----4-:R-:W-:Y:S08]  /*60c0*/  HMMA.16816.F32.BF16 R116, R4.reuse, R20, R116 ;  /* 0x000000140474723c */ /* 0x050ff00000041874 */
[C---:B------:R-:W-:Y:S01]  /*60d0*/  HMMA.16816.F32.BF16 R120, R4.reuse, R22, R120 ;  /* 0x000000160478723c */ /* 0x040fe20000041878 */
[----:B------:R-:W-:Y:S07]  /*60e0*/  LDSM.16.MT88.4 R20, [R240+0x2900] ;  /* 0x00290000f014783b */ /* 0x000fee0000004200 */
[C---:B--2---:R-:W-:Y:S08]  /*60f0*/  HMMA.16816.F32.BF16 R124, R4.reuse, R16, R124 ;  /* 0x00000010047c723c */ /* 0x044ff0000004187c */
[----:B------:R-:W-:Y:S01]  /*6100*/  HMMA.16816.F32.BF16 R128, R4, R18, R128 ;  /* 0x000000120480723c */ /* 0x000fe20000041880 */
[----:B------:R-:W2:Y:S06]  /*6110*/  LDSM.16.MT88.4 R16, [R244+0x5900] ;  /* 0x00590000f410783b */ /* 0x000eac0000004200 */
[----:B------:R-:W-:-:S02]  /*6120*/  F2FP.BF16.PACK_AB R4, R192, R193 ;  /* 0x000000c1c004723e */ /* 0x000fc400000010ff */
[----:B------:R-:W-:Y:S02]  /*6130*/  F2FP.BF16.PACK_AB R6, R185, R187 ;  /* 0x000000bbb906723e */ /* 0x000fe400000010ff */
[----:B------:R-:W-:Y:S02]  /*6140*/  F2FP.BF16.PACK_AB R5, R184, R186 ;  /* 0x000000bab805723e */ /* 0x000fe400000010ff */
[----:B---3--:R-:W-:Y:S01]  /*6150*/  F2FP.BF16.PACK_AB R7, R181, R183 ;  /* 0x000000b7b507723e */ /* 0x008fe200000010ff */
[----:B------:R-:W-:-:S04]  /*6160*/  FADD.FTZ R183, R183, R200 ;  /* 0x000000c8b7b77221 */ /* 0x000fc80000010000 */
[----:B------:R-:W-:Y:S02]  /*6170*/  FADD.FTZ R183, R181, R183 ;  /* 0x000000b7b5b77221 */ /* 0x000fe40000010000 */
[C---:B-1----:R-:W-:Y:S08]  /*6180*/  HMMA.16816.F32.BF16 R168, R4.reuse, R8, R168 ;  /* 0x0000000804a8723c */ /* 0x042ff000000418a8 */
[C---:B------:R-:W-:Y:S01]  /*6190*/  HMMA.16816.F32.BF16 R164, R4.reuse, R10, R164 ;  /* 0x0000000a04a4723c */ /* 0x040fe200000418a4 */
[----:B------:R-:W1:Y:S07]  /*61a0*/  LDSM.16.MT88.4 R8, [R242+0x5900] ;  /* 0x00590000f208783b */ /* 0x000e6e0000004200 */
[C---:B-----5:R-:W-:Y:S08]  /*61b0*/  HMMA.16816.F32.BF16 R176, R4.reuse, R12, R176 ;  /* 0x0000000c04b0723c */ /* 0x060ff000000418b0 */
[C---:B------:R-:W-:Y:S01]  /*61c0*/  HMMA.16816.F32.BF16 R172, R4.reuse, R14, R172 ;  /* 0x0000000e04ac723c */ /* 0x040fe200000418ac */
[----:B------:R-:W3:Y:S07]  /*61d0*/  LDSM.16.MT88.4 R12, [R241+0x5900] ;  /* 0x00590000f10c783b */ /* 0x000eee0000004200 */
[C---:B--2---:R-:W-:Y:S08]  /*61e0*/  HMMA.16816.F32.BF16 R144, R4.reuse, R16, R144 ;  /* 0x000000100490723c */ /* 0x044ff00000041890 */
[C---:B------:R-:W-:Y:S01]  /*61f0*/  HMMA.16816.F32.BF16 R140, R4.reuse, R18, R140 ;  /* 0x00000012048c723c */ /* 0x040fe2000004188c */
[----:B------:R-:W-:Y:S07]  /*6200*/  LDSM.16.MT88.4 R16, [R242+0x8900] ;  /* 0x00890000f210783b */ /* 0x000fee0000004200 */
[C---:B------:R-:W-:Y:S08]  /*6210*/  HMMA.16816.F32.BF16 R160, R4.reuse, R24, R160 ;  /* 0x0000001804a0723c */ /* 0x040ff000000418a0 */
[C---:B-1----:R-:W-:Y:S08]  /*6220*/  HMMA.16816.F32.BF16 R136, R4.reuse, R8, R136 ;  /* 0x000000080488723c */ /* 0x042ff00000041888 */
[C---:B------:R-:W-:Y:S01]  /*6230*/  HMMA.16816.F32.BF16 R132, R4.reuse, R10, R132 ;  /* 0x0000000a0484723c */ /* 0x040fe20000041884 */
[----:B------:R-:W1:Y:S07]  /*6240*/  LDSM.16.MT88.4 R8, [R241+0x8900] ;  /* 0x00890000f108783b */ /* 0x000e6e0000004200 */
[C---:B---3--:R-:W-:Y:S08]  /*6250*/  HMMA.16816.F32.BF16 R52, R4.reuse, R12, R52 ;  /* 0x0000000c0434723c */ /* 0x048ff00000041834 */
[C---:B------:R-:W-:Y:S01]  /*6260*/  HMMA.16816.F32.BF16 R56, R4.reuse, R14, R56 ;  /* 0x0000000e0438723c */ /* 0x040fe20000041838 */
[----:B------:R-:W2:Y:S07]  /*6270*/  LDSM.16.MT88.4 R12, [R240+0x8900] ;  /* 0x00890000f00c783b */ /* 0x000eae0000004200 */
[C---:B------:R-:W-:Y:S01]  /*6280*/  HMMA.16816.F32.BF16 R156, R4.reuse, R26, R156 ;  /* 0x0000001a049c723c */ /* 0x040fe2000004189c */
[----:B------:R-:W3:Y:S07]  /*6290*/  LDSM.16.MT88.4 R24, [R240+0x5900] ;  /* 0x00590000f018783b */ /* 0x000eee0000004200 */
        /* <DEDUP_REMOVED lines=13> */
[C---:B-1----:R-:W-:Y:S08]  /*6370*/  HMMA.16816.F32.BF16 R100, R4.reuse, R8, R100 ;  /* 0x000000080464723c */ /* 0x042ff00000041864 */
[C---:B------:R-:W-:Y:S01]  /*6380*/  HMMA.16816.F32.BF16 R104, R4.reuse, R10, R104 ;  /* 0x0000000a0468723c */ /* 0x040fe20000041868 */
[----:B------:R-:W1:Y:S07]  /*6390*/  LDSM.16.MT88.4 R8, [R240+0xb900] ;  /* 0x00b90000f008783b */ /* 0x000e6e0000004200 */
[C---:B------:R-:W-:Y:S08]  /*63a0*/  HMMA.16816.F32.BF16 R64, R4.reuse, R26, R64 ;  /* 0x0000001a0440723c */ /* 0x040ff00000041840 */
[C---:B------:R-:W-:Y:S08]  /*63b0*/  HMMA.16816.F32.BF16 R68, R4.reuse, R20, R68 ;  /* 0x000000140444723c */ /* 0x040ff00000041844 */
[C---:B------:R-:W-:Y:S08]  /*63c0*/  HMMA.16816.F32.BF16 R72, R4.reuse, R22, R72 ;  /* 0x000000160448723c */ /* 0x040ff00000041848 */
[C---:B----4-:R-:W-:Y:S08]  /*63d0*/  HMMA.16816.F32.BF16 R108, R4.reuse, R16, R108 ;  /* 0x00000010046c723c */ /* 0x050ff0000004186c */
[C---:B------:R-:W-:Y:S08]  /*63e0*/  HMMA.16816.F32.BF16 R112, R4.reuse, R18, R112 ;  /* 0x000000120470723c */ /* 0x040ff00000041870 */
[C---:B--2---:R-:W-:Y:S08]  /*63f0*/  HMMA.16816.F32.BF16 R116, R4.reuse, R12, R116 ;  /* 0x0000000c0474723c */ /* 0x044ff00000041874 */
[C---:B------:R-:W-:Y:S08]  /*6400*/  HMMA.16816.F32.BF16 R120, R4.reuse, R14, R120 ;  /* 0x0000000e0478723c */ /* 0x040ff00000041878 */
[C---:B-1----:R-:W-:Y:S08]  /*6410*/  HMMA.16816.F32.BF16 R124, R4.reuse, R8, R124 ;  /* 0x00000008047c723c */ /* 0x042ff0000004187c */
[----:B------:R-:W-:Y:S01]  /*6420*/  HMMA.16816.F32.BF16 R128, R4, R10, R128 ;  /* 0x0000000a0480723c */ /* 0x000fe20000041880 */
[----:B------:R-:W-:Y:S07]  /*6430*/  @P0 BRA `(.L_x_771) ;  /* 0x000053d000000947 */ /* 0x000fee0003800000 */
[----:B------:R-:W-:Y:S01]  /*6440*/  SHF.R.S32.HI R5, RZ, 0x1f, R29 ;  /* 0x0000001fff057819 */ /* 0x000fe2000001141d */
[----:B------:R-:W-:Y:S01]  /*6450*/  IMAD.MOV.U32 R3, RZ, RZ, R0 ;  /* 0x000000ffff037224 */ /* 0x000fe200078e0000 */
[----:B------:R-:W-:Y:S01]  /*6460*/  SHF.R.S32.HI R4, RZ, 0x1f, R28 ;  /* 0x0000001fff047819 */ /* 0x000fe2000001141c */
[----:B------:R-:W-:Y:S01]  /*6470*/  IMAD.MOV.U32 R180, RZ, RZ, R2 ;  /* 0x000000ffffb47224 */ /* 0x000fe200078e0002 */
[----:B------:R-:W-:Y:S01]  /*6480*/  SHF.R.S32.HI R6, RZ, 0x1f, R215 ;  /* 0x0000001fff067819 */ /* 0x000fe200000114d7 */
[----:B------:R-:W-:Y:S01]  /*6490*/  UIADD3 UR9, UR9, -0x2, URZ ;  /* 0xfffffffe09097890 */ /* 0x000fe2000fffe03f */
[----:B------:R-:W-:-:S02]  /*64a0*/  LEA.HI R5, R5, R29, RZ, 0x3 ;  /* 0x0000001d05057211 */ /* 0x000fc400078f18ff */
[----:B------:R-:W-:Y:S02]  /*64b0*/  LEA.HI R4, R4, R28, RZ, 0x3 ;  /* 0x0000001c04047211 */ /* 0x000fe400078f18ff */
[----:B------:R-:W-:Y:S02]  /*64c0*/  LEA.HI R6, R6, R215, RZ, 0x3 ;  /* 0x000000d706067211 */ /* 0x000fe400078f18ff */
[----:B------:R-:W-:Y:S02]  /*64d0*/  LOP3.LUT R5, R5, 0xfffffff8, RZ, 0xc0, !PT ;  /* 0xfffffff805057812 */ /* 0x000fe400078ec0ff */
[----:B------:R-:W-:Y:S02]  /*64e0*/  LOP3.LUT R4, R4, 0xfffffff8, RZ, 0xc0, !PT ;  /* 0xfffffff804047812 */ /* 0x000fe400078ec0ff */
[----:B------:R-:W-:Y:S02]  /*64f0*/  LOP3.LUT R0, R6, 0xfffffff8, RZ, 0xc0, !PT ;  /* 0xfffffff806007812 */ /* 0x000fe400078ec0ff */
[----:B------:R-:W-:-:S02]  /*6500*/  SHF.R.S32.HI R7, RZ, 0x1f, R5 ;  /* 0x0000001fff077819 */ /* 0x000fc40000011405 */
[----:B------:R-:W-:Y:S02]  /*6510*/  SHF.R.S32.HI R6, RZ, 0x1f, R4 ;  /* 0x0000001fff067819 */ /* 0x000fe40000011404 */
[----:B------:R-:W-:Y:S02]  /*6520*/  SHF.R.S32.HI R2, RZ, 0x1f, R0 ;  /* 0x0000001fff027819 */ /* 0x000fe40000011400 */
[C---:B------:R-:W-:Y:S01]  /*6530*/  SHF.L.U64.HI R8, R5.reuse, 0x1, R7 ;  /* 0x0000000105087819 */ /* 0x040fe20000010207 */
[----:B------:R-:W-:Y:S01]  /*6540*/  IMAD.SHL.U32 R7, R5, 0x2, RZ ;  /* 0x0000000205077824 */ /* 0x000fe200078e00ff */
[C---:B------:R-:W-:Y:S01]  /*6550*/  SHF.L.U64.HI R5, R4.reuse, 0x1, R6 ;  /* 0x0000000104057819 */ /* 0x040fe20000010206 */
[----:B------:R-:W-:Y:S01]  /*6560*/  IMAD.SHL.U32 R4, R4, 0x2, RZ ;  /* 0x0000000204047824 */ /* 0x000fe200078e00ff */
[C---:B------:R-:W-:Y:S01]  /*6570*/  SHF.L.U64.HI R2, R0.reuse, 0x1, R2 ;  /* 0x0000000100027819 */ /* 0x040fe20000010202 */
[----:B------:R-:W-:Y:S01]  /*6580*/  STL [R1+0x40], R8 ;  /* 0x0000400801007387 */ /* 0x000fe20000100800 */
[----:B------:R-:W-:Y:S01]  /*6590*/  SEL R6, RZ, 0x10, P6 ;  /* 0x00000010ff067807 */ /* 0x000fe20003000000 */
[----:B------:R-:W-:Y:S01]  /*65a0*/  IMAD.SHL.U32 R0, R0, 0x2, RZ ;  /* 0x0000000200007824 */ /* 0x000fe200078e00ff */
[----:B------:R-:W-:Y:S01]  /*65b0*/  LOP3.LUT R212, R212, 0xfffffff7, RZ, 0xc0, !PT ;  /* 0xfffffff7d4d47812 */ /* 0x000fe200078ec0ff */
[----:B------:R1:W-:Y:S01]  /*65c0*/  STL [R1+0x44], R7 ;  /* 0x0000440701007387 */ /* 0x0003e20000100800 */
[----:B------:R-:W-:-:S02]  /*65d0*/  ISETP.NE.U32.AND P1, PT, R6, RZ, PT ;  /* 0x000000ff0600720c */ /* 0x000fc40003f25070 */
[----:B------:R-:W-:Y:S01]  /*65e0*/  ISETP.GE.AND P2, PT, R215, c[0x0][0x1d4], PT ;  /* 0x00007500d7007a0c */ /* 0x000fe20003f46270 */
[----:B------:R2:W-:Y:S04]  /*65f0*/  STL [R1+0x48], R5 ;  /* 0x0000480501007387 */ /* 0x0005e80000100800 */
[----:B------:R3:W-:Y:S04]  /*6600*/  STL [R1+0x4c], R4 ;  /* 0x00004c0401007387 */ /* 0x0007e80000100800 */
[----:B------:R4:W-:Y:S02]  /*6610*/  STL [R1+0x50], R2 ;  /* 0x0000500201007387 */ /* 0x0009e40000100800 */
[----:B------:R-:W-:-:S02]  /*6620*/  @P1 LOP3.LUT R212, R212, 0x8, RZ, 0xfc, !PT ;  /* 0x00000008d4d41812 */ /* 0x000fc400078efcff */
[----:B------:R5:W-:Y:S02]  /*6630*/  STL [R1+0x54], R0 ;  /* 0x0000540001007387 */ /* 0x000be40000100800 */
[----:B------:R-:W-:Y:S02]  /*6640*/  LOP3.LUT R212, R212, 0xfffffffb, RZ, 0xc0, !PT ;  /* 0xfffffffbd4d47812 */ /* 0x000fe400078ec0ff */
[----:B------:R5:W-:Y:S01]  /*6650*/  STL [R1+0x38], R6 ;  /* 0x0000380601007387 */ /* 0x000be20000100800 */
[----:B-1----:R-:W-:Y:S01]  /*6660*/  SEL R7, RZ, 0x10, P4 ;  /* 0x00000010ff077807 */ /* 0x002fe20002000000 */
[----:B--2---:R-:W-:Y:S01]  /*6670*/  IMAD.SHL.U32 R5, R214, 0x2, RZ ;  /* 0x00000002d6057824 */ /* 0x004fe200078e00ff */
[----:B---3--:R-:W-:Y:S02]  /*6680*/  LEA R4, P0, R213, RZ, 0x1 ;  /* 0x000000ffd5047211 */ /* 0x008fe400078008ff */
[----:B----4-:R-:W-:Y:S02]  /*6690*/  SEL R2, RZ, 0x10, P5 ;  /* 0x00000010ff027807 */ /* 0x010fe40002800000 */
[----:B-----5:R-:W-:-:S03]  /*66a0*/  SEL R0, RZ, 0x10, P2 ;  /* 0x00000010ff007807 */ /* 0x020fc60001000000 */
[----:B------:R-:W-:Y:S01]  /*66b0*/  STL [R1+0x34], R2 ;  /* 0x0000340201007387 */ /* 0x000fe20000100800 */
[----:B------:R-:W-:-:S03]  /*66c0*/  IADD3 R6, -R6, 0x10, RZ ;  /* 0x0000001006067810 */ /* 0x000fc60007ffe1ff */
[----:B------:R-:W-:Y:S01]  /*66d0*/  STL [R1+0x30], R7 ;  /* 0x0000300701007387 */ /* 0x000fe20000100800 */
[----:B------:R-:W-:Y:S02]  /*66e0*/  ISETP.NE.U32.AND P2, PT, R0, RZ, PT ;  /* 0x000000ff0000720c */ /* 0x000fe40003f45070 */
[----:B------:R-:W-:Y:S01]  /*66f0*/  LOP3.LUT R6, R6, 0xf, RZ, 0xc0, !PT ;  /* 0x0000000f06067812 */ /* 0x000fe200078ec0ff */
[----:B------:R1:W-:Y:S02]  /*6700*/  STL [R1+0x3c], R5 ;  /* 0x00003c0501007387 */ /* 0x0003e40000100800 */
[----:B-1----:R-:W-:Y:S02]  /*6710*/  LEA.HI.X.SX32 R5, R213, RZ, 0x1, P0 ;  /* 0x000000ffd5057211 */ /* 0x002fe400000f0eff */
[----:B------:R-:W-:-:S03]  /*6720*/  ISETP.NE.U32.AND P0, PT, R2, RZ, PT ;  /* 0x000000ff0200720c */ /* 0x000fc60003f05070 */
[----:B------:R1:W-:Y:S04]  /*6730*/  STL.64 [R1+0x58], R4 ;  /* 0x0000580401007387 */ /* 0x0003e80000100a00 */
[----:B------:R2:W-:Y:S06]  /*6740*/  STL [R1+0x2c], R6 ;  /* 0x00002c0601007387 */ /* 0x0005ec0000100800 */
[----:B------:R-:W-:-:S02]  /*6750*/  @P0 LOP3.LUT R212, R212, 0x4, RZ, 0xfc, !PT ;  /* 0x00000004d4d40812 */ /* 0x000fc400078efcff */
[----:B------:R-:W-:Y:S02]  /*6760*/  ISETP.NE.U32.AND P0, PT, R7, RZ, PT ;  /* 0x000000ff0700720c */ /* 0x000fe40003f05070 */
[----:B------:R-:W-:-:S11]  /*6770*/  LOP3.LUT R212, R212, 0xfffffffd, RZ, 0xc0, !PT ;  /* 0xfffffffdd4d47812 */ /* 0x000fd600078ec0ff */
[----:B------:R-:W-:Y:S02]  /*6780*/  @P0 LOP3.LUT R212, R212, 0x2, RZ, 0xfc, !PT ;  /* 0x00000002d4d40812 */ /* 0x000fe400078efcff */
[----:B-1----:R-:W-:Y:S02]  /*6790*/  IADD3 R5, -R2, 0x10, RZ ;  /* 0x0000001002057810 */ /* 0x002fe40007ffe1ff */
[----:B------:R-:W-:Y:S02]  /*67a0*/  IADD3 R4, -R7, 0x10, RZ ;  /* 0x0000001007047810 */ /* 0x000fe40007ffe1ff */
[----:B------:R-:W-:Y:S02]  /*67b0*/  IADD3 R2, -R0, 0x10, RZ ;  /* 0x0000001000027810 */ /* 0x000fe40007ffe1ff */
[----:B------:R-:W-:Y:S02]  /*67c0*/  LOP3.LUT R5, R5, 0xf, RZ, 0xc0, !PT ;  /* 0x0000000f05057812 */ /* 0x000fe400078ec0ff */
[----:B------:R-:W-:-:S02]  /*67d0*/  LOP3.LUT R4, R4, 0xf, RZ, 0xc0, !PT ;  /* 0x0000000f04047812 */ /* 0x000fc400078ec0ff */
[----:B------:R-:W-:Y:S01]  /*67e0*/  LOP3.LUT R2, R2, 0xf, RZ, 0xc0, !PT ;  /* 0x0000000f02027812 */ /* 0x000fe200078ec0ff */
[----:B------:R2:W-:Y:S04]  /*67f0*/  STL [R1+0x28], R5 ;  /* 0x0000280501007387 */ /* 0x0005e80000100800 */
[----:B------:R2:W-:Y:S04]  /*6800*/  STL [R1+0x24], R4 ;  /* 0x0000240401007387 */ /* 0x0005e80000100800 */
[----:B------:R2:W-:Y:S04]  /*6810*/  STL [R1+0x20], R2 ;  /* 0x0000200201007387 */ /* 0x0005e80000100800 */
[----:B------:R2:W-:Y:S01]  /*6820*/  STL [R1+0x18], R212 ;  /* 0x000018d401007387 */ /* 0x0005e20000100800 */
[----:B------:R-:W-:Y:S05]  /*6830*/  BRA `(.L_x_772) ;  /* 0x0000051000007947 */ /* 0x000fea0003800000 */
.L_x_774:
[----:B------:R-:W2:Y:S01]  /*6840*/  LDL R0, [R1+0xc] ;  /* 0x00000c0001007983 */ /* 0x000ea20000100800 */
[----:B------:R-:W-:Y:S01]  /*6850*/  UIMAD UR4, UR9, 0x60, UR11 ;  /* 0x00000060090478a4 */ /* 0x000fe2000f8e020b */
[----:B------:R-:W-:Y:S01]  /*6860*/  PLOP3.LUT P0, PT, PT, PT, UP0, 0x80, 0x0 ;  /* 0x000000000000781c */ /* 0x000fe20003f0f008 */
[----:B------:R-:W-:Y:S01]  /*6870*/  IMAD.MOV.U32 R251, RZ, RZ, RZ ;  /* 0x000000fffffb7224 */ /* 0x000fe200078e00ff */
[----:B------:R-:W3:Y:S03]  /*6880*/  LDL.64 R26, [R1+0x58] ;  /* 0x00005800011a7983 */ /* 0x000ee60000100a00 */
        /* <DEDUP_REMOVED lines=9> */
[----:B------:R-:W-:Y:S01]  /*6920*/  @P0 IMAD.HI.U32 R2, R252, c[0x0][0x2bc], RZ ;  /* 0x0000af00fc020a27 */ /* 0x000fe200078e00ff */
[----:B------:R-:W-:Y:S03]  /*6930*/  PLOP3.LUT P0, PT, PT, PT, UP0, 0x80, 0x0 ;  /* 0x000000000000781c */ /* 0x000fe60003f0f008 */
[----:B------:R-:W-:Y:S10]  /*6940*/  IMAD.MOV.U32 R0, RZ, RZ, R252 ;  /* 0x000000ffff007224 */ /* 0x000ff400078e00fc */
[----:B------:R-:W-:Y:S04]  /*6950*/  @P0 SHF.R.U32.HI R0, RZ, c[0x0][0x2c0], R2 ;  /* 0x0000b000ff000a19 */ /* 0x000fe80000011602 */
[C---:B------:R-:W-:Y:S04]  /*6960*/  @!P3 IADD3 R4, P0, R0.reuse, UR16, RZ ;  /* 0x000000100004bc10 */ /* 0x040fe8000ff1e0ff */
[----:B------:R-:W-:Y:S01]  /*6970*/  @!P3 LEA.HI.X.SX32 R2, R0, UR14, 0x1, P0 ;  /* 0x0000000e0002bc11 */ /* 0x000fe200080f0eff */
[----:B------:R-:W-:Y:S01]  /*6980*/  IMAD.MOV R0, RZ, RZ, -R0 ;  /* 0x000000ffff007224 */ /* 0x000fe200078e0a00 */
[----:B------:R-:W-:Y:S03]  /*6990*/  @!P3 LEA R6, P0, R4, c[0x0][0x2a0], 0x2 ;  /* 0x0000a8000406ba11 */ /* 0x000fe600078010ff */
[----:B------:R-:W-:Y:S01]  /*69a0*/  IMAD R252, R0, c[0x0][0x2b8], R252 ;  /* 0x0000ae0000fc7a24 */ /* 0x000fe200078e02fc */
[----:B------:R-:W-:Y:S03]  /*69b0*/  @!P3 LEA.HI.X R7, R4, c[0x0][0x2a4], R2, 0x2, P0 ;  /* 0x0000a9000407ba11 */ /* 0x000fe600000f1402 */
[----:B------:R-:W-:Y:S01]  /*69c0*/  IMAD.WIDE.U32 R4, R252, c[0x0][0x1e0], RZ ;  /* 0x00007800fc047a25 */ /* 0x000fe200078e00ff */
[----:B------:R-:W-:Y:S01]  /*69d0*/  SHF.R.S32.HI R0, RZ, 0x1f, R252 ;  /* 0x0000001fff007819 */ /* 0x000fe200000114fc */
[----:B------:R-:W2:Y:S04]  /*69e0*/  @!P3 LDG.E R251, [R6.64] ;  /* 0x0000000c06fbb981 */ /* 0x000ea8000c1e1900 */
        /* <DEDUP_REMOVED lines=10> */
[----:B------:R-:W-:Y:S01]  /*6a90*/  LEA.HI.X R0, R4, c[0x0][0x1cc], R0, 0x1, P0 ;  /* 0x0000730004007a11 */ /* 0x000fe200000f0c00 */
[----:B------:R-:W3:Y:S04]  /*6aa0*/  SHFL.IDX PT, R12, R2, RZ, 0x181f ;  /* 0x00181fff020c7589 */ /* 0x000ee800000e0000 */
[----:B------:R-:W1:Y:S04]  /*6ab0*/  SHFL.IDX PT, R4, R0, RZ, 0x181f ;  /* 0x00181fff00047589 */ /* 0x000e6800000e0000 */
[----:B------:R-:W-:Y:S04]  /*6ac0*/  SHFL.IDX PT, R5, R0, 0x1, 0x181f ;  /* 0x00381f0000057f89 */ /* 0x000fe800000e0000 */
[----:B------:R-:W-:Y:S01]  /*6ad0*/  SHFL.IDX PT, R0, R0, 0x2, 0x181f ;  /* 0x00581f0000007f89 */ /* 0x000fe200000e0000 */
[----:B---3--:R-:W-:Y:S05]  /*6ae0*/  IADD3 R6, P0, R26, R12, RZ ;  /* 0x0000000c1a067210 */ /* 0x008fea0007f1e0ff */
[C---:B-1----:R-:W-:Y:S01]  /*6af0*/  IMAD.X R7, R27.reuse, 0x1, R4, P0 ;  /* 0x000000011b077824 */ /* 0x042fe200000e0604 */
[----:B----4-:R-:W-:Y:S04]  /*6b00*/  IADD3 R16, P0, R12, R24, RZ ;  /* 0x000000180c107210 */ /* 0x010fe80007f1e0ff */
[----:B------:R1:W-:Y:S01]  /*6b10*/  LDGSTS.E.BYPASS.LTC128B.128 [R20+0xc100], [R6.64], !P6 ;  /* 0x0c10000006147fae */ /* 0x0003e2000f101d4c */
[----:B-----5:R-:W-:Y:S01]  /*6b20*/  IMAD.X R17, R4, 0x1, R23, P0 ;  /* 0x0000000104117824 */ /* 0x020fe200000e0617 */
[----:B------:R-:W-:Y:S04]  /*6b30*/  IADD3 R14, P0, R12, R22, RZ ;  /* 0x000000160c0e7210 */ /* 0x000fe80007f1e0ff */
[----:B------:R2:W-:Y:S01]  /*6b40*/  LDGSTS.E.BYPASS.LTC128B.128 [R20+0xf100], [R16.64], !P5 ;  /* 0x0f10000010147fae */ /* 0x0005e2000e901d4c */
[----:B------:R-:W-:Y:S01]  /*6b50*/  IMAD.X R15, R4, 0x1, R19, P0 ;  /* 0x00000001040f7824 */ /* 0x000fe200000e0613 */
[----:B------:R-:W-:Y:S04]  /*6b60*/  IADD3 R12, P0, R12, R18, RZ ;  /* 0x000000120c0c7210 */ /* 0x000fe80007f1e0ff */
[----:B------:R3:W-:Y:S01]  /*6b70*/  LDGSTS.E.BYPASS.LTC128B.128 [R20+0x12100], [R14.64], !P4 ;  /* 0x121000000e147fae */ /* 0x0007e2000e101d4c */
[----:B------:R-:W-:Y:S03]  /*6b80*/  IMAD.X R13, R4, 0x1, R21, P0 ;  /* 0x00000001040d7824 */ /* 0x000fe600000e0615 */
[----:B------:R-:W4:Y:S04]  /*6b90*/  SHFL.IDX PT, R4, R2, 0x1, 0x181f ;  /* 0x00381f0002047f89 */ /* 0x000f2800000e0000 */
[----:B------:R-:W2:Y:S04]  /*6ba0*/  SHFL.IDX PT, R2, R2, 0x2, 0x181f ;  /* 0x00581f0002027f89 */ /* 0x000ea800000e0000 */
[----:B------:R5:W-:Y:S01]  /*6bb0*/  LDGSTS.E.BYPASS.LTC128B.128 [R20+0x15100], [R12.64], !P1 ;  /* 0x151000000c147fae */ /* 0x000be2000c901d4c */
[----:B----4-:R-:W-:Y:S05]  /*6bc0*/  IADD3 R10, P0, R26, R4, RZ ;  /* 0x000000041a0a7210 */ /* 0x010fea0007f1e0ff */
[----:B------:R-:W-:Y:S01]  /*6bd0*/  IMAD.X R11, R27, 0x1, R5, P0 ;  /* 0x000000011b0b7824 */ /* 0x000fe200000e0605 */
[C---:B------:R-:W-:Y:S04]  /*6be0*/  IADD3 R8, P0, R4.reuse, R24, RZ ;  /* 0x0000001804087210 */ /* 0x040fe80007f1e0ff */
[----:B------:R4:W-:Y:S01]  /*6bf0*/  LDGSTS.E.BYPASS.LTC128B.128 [R20+0xd100], [R10.64], !P6 ;  /* 0x0d1000000a147fae */ /* 0x0009e2000f101d4c */
[C---:B------:R-:W-:Y:S01]  /*6c00*/  IMAD.X R9, R5.reuse, 0x1, R23, P0 ;  /* 0x0000000105097824 */ /* 0x040fe200000e0617 */
[C---:B-1----:R-:W-:Y:S04]  /*6c10*/  IADD3 R6, P0, R4.reuse, R22, RZ ;  /* 0x0000001604067210 */ /* 0x042fe80007f1e0ff */
[----:B------:R4:W-:Y:S01]  /*6c20*/  LDGSTS.E.BYPASS.LTC128B.128 [R20+0x10100], [R8.64], !P5 ;  /* 0x1010000008147fae */ /* 0x0009e2000e901d4c */
[C---:B------:R-:W-:Y:S01]  /*6c30*/  IMAD.X R7, R5.reuse, 0x1, R19, P0 ;  /* 0x0000000105077824 */ /* 0x040fe200000e0613 */
[----:B------:R-:W-:Y:S04]  /*6c40*/  IADD3 R4, P0, R4, R18, RZ ;  /* 0x0000001204047210 */ /* 0x000fe80007f1e0ff */
[----:B------:R4:W-:Y:S01]  /*6c50*/  LDGSTS.E.BYPASS.LTC128B.128 [R20+0x13100], [R6.64], !P4 ;  /* 0x1310000006147fae */ /* 0x0009e2000e101d4c */
[----:B------:R-:W-:Y:S01]  /*6c60*/  IMAD.X R5, R5, 0x1, R21, P0 ;  /* 0x0000000105057824 */ /* 0x000fe200000e0615 */
[----:B--2---:R-:W-:Y:S04]  /*6c70*/  IADD3 R16, P0, R26, R2, RZ ;  /* 0x000000021a107210 */ /* 0x004fe80007f1e0ff */
[----:B------:R4:W-:Y:S01]  /*6c80*/  LDGSTS.E.BYPASS.LTC128B.128 [R20+0x16100], [R4.64], !P1 ;  /* 0x1610000004147fae */ /* 0x0009e2000c901d4c */
[----:B------:R-:W-:Y:S01]  /*6c90*/  IMAD.X R17, R27, 0x1, R0, P0 ;  /* 0x000000011b117824 */ /* 0x000fe200000e0600 */
[----:B---3--:R-:W-:Y:S04]  /*6ca0*/  IADD3 R14, P0, R2, R24, RZ ;  /* 0x00000018020e7210 */ /* 0x008fe80007f1e0ff */
[----:B------:R4:W-:Y:S01]  /*6cb0*/  LDGSTS.E.BYPASS.LTC128B.128 [R20+0xe100], [R16.64], !P6 ;  /* 0x0e10000010147fae */ /* 0x0009e2000f101d4c */
[----:B------:R-:W-:Y:S01]  /*6cc0*/  IMAD.X R15, R0, 0x1, R23, P0 ;  /* 0x00000001000f7824 */ /* 0x000fe200000e0617 */
[----:B-----5:R-:W-:Y:S04]  /*6cd0*/  IADD3 R12, P0, R2, R22, RZ ;  /* 0x00000016020c7210 */ /* 0x020fe80007f1e0ff */
[----:B------:R4:W-:Y:S01]  /*6ce0*/  LDGSTS.E.BYPASS.LTC128B.128 [R20+0x11100], [R14.64], !P5 ;  /* 0x111000000e147fae */ /* 0x0009e2000e901d4c */
[----:B------:R-:W-:Y:S01]  /*6cf0*/  IMAD.X R13, R0, 0x1, R19, P0 ;  /* 0x00000001000d7824 */ /* 0x000fe200000e0613 */
[----:B------:R-:W-:Y:S04]  /*6d00*/  IADD3 R18, P0, R2, R18, RZ ;  /* 0x0000001202127210 */ /* 0x000fe80007f1e0ff */
[----:B------:R4:W-:Y:S01]  /*6d10*/  LDGSTS.E.BYPASS.LTC128B.128 [R20+0x14100], [R12.64], !P4 ;  /* 0x141000000c147fae */ /* 0x0009e2000e101d4c */
[----:B------:R-:W-:Y:S05]  /*6d20*/  IMAD.X R19, R0, 0x1, R21, P0 ;  /* 0x0000000100137824 */ /* 0x000fea00000e0615 */
[----:B------:R4:W-:Y:S01]  /*6d30*/  LDGSTS.E.BYPASS.LTC128B.128 [R20+0x17100], [R18.64], !P1 ;  /* 0x1710000012147fae */ /* 0x0009e2000c901d4c */
[----:B------:R-:W-:-:S05]  /*6d40*/  BRA `(.L_x_773) ;  /* 0x00001f7000007947 */ /* 0x000fca0003800000 */
.L_x_772:
[----:B------:R-:W3:Y:S01]  /*6d50*/  LDL R13, [R1+0x2c] ;  /* 0x00002c00010d7983 */ /* 0x000ee20000100800 */
[----:B------:R-:W-:Y:S01]  /*6d60*/  SHF.R.S32.HI R0, RZ, 0x1f, R252 ;  /* 0x0000001fff007819 */ /* 0x000fe200000114fc */
[----:B--2---:R-:W-:Y:S01]  /*6d70*/  IMAD.WIDE.U32 R4, R252, c[0x0][0x208], RZ ;  /* 0x00008200fc047a25 */ /* 0x004fe200078e00ff */
[----:B------:R-:W-:Y:S01]  /*6d80*/  SHF.R.S32.HI R2, RZ, 0x1f, R251 ;  /* 0x0000001fff027819 */ /* 0x000fe200000114fb */
[----:B------:R-:W-:Y:S04]  /*6d90*/  DEPBAR.LE SB0, 0x0 ;  /* 0x000080000000791a */ /* 0x000fe80000000000 */
[----:B------:R-:W3:Y:S01]  /*6da0*/  LDL.64 R18, [R1+0x58] ;  /* 0x0000580001127983 */ /* 0x000ee20000100a00 */
[----:B------:R-:W-:Y:S01]  /*6db0*/  IMAD R0, R0, c[0x0][0x208], RZ ;  /* 0x0000820000007a24 */ /* 0x000fe200078e02ff */
[----:B------:R-:W-:Y:S01]  /*6dc0*/  UISETP.GE.AND UP1, UPT, UR9, 0x1, UPT ;  /* 0x000000010900788c */ /* 0x000fe2000bf26270 */
[----:B------:R-:W-:Y:S02]  /*6dd0*/  IMAD R2, R2, c[0x0][0x218], RZ ;  /* 0x0000860002027a24 */ /* 0x000fe400078e02ff */
[----:B------:R-:W2:Y:S01]  /*6de0*/  LDL R12, [R1+0x28] ;  /* 0x00002800010c7983 */ /* 0x000ea20000100800 */
[----:B------:R-:W-:Y:S02]  /*6df0*/  IMAD R0, R252, c[0x0][0x20c], R0 ;  /* 0x00008300fc007a24 */ /* 0x000fe400078e0200 */
[----:B------:R-:W-:Y:S02]  /*6e00*/  IMAD R2, R251, c[0x0][0x21c], R2 ;  /* 0x00008700fb027a24 */ /* 0x000fe400078e0202 */
[----:B------:R-:W2:Y:S01]  /*6e10*/  LDL R17, [R1+0x44] ;  /* 0x0000440001117983 */ /* 0x000ea20000100800 */
[----:B------:R-:W-:Y:S04]  /*6e20*/  IADD3 R5, R5, R0, RZ ;  /* 0x0000000005057210 */ /* 0x000fe80007ffe0ff */
[----:B------:R-:W4:Y:S01]  /*6e30*/  LDL R7, [R1+0x24] ;  /* 0x0000240001077983 */ /* 0x000f220000100800 */
[----:B------:R-:W-:Y:S04]  /*6e40*/  IMAD.WIDE.U32 R4, R251, c[0x0][0x218], R4 ;  /* 0x00008600fb047a25 */ /* 0x000fe800078e0004 */
[----:B------:R-:W5:Y:S05]  /*6e50*/  LDL R16, [R1+0x40] ;  /* 0x0000400001107983 */ /* 0x000f6a0000100800 */
[----:B------:R-:W-:Y:S01]  /*6e60*/  BAR.SYNC.DEFER_BLOCKING 0x0 ;  /* 0x0000000000007b1d */ /* 0x000fe20000010000 */
[----:B------:R-:W-:Y:S04]  /*6e70*/  IADD3 R0, P0, R4, UR22, RZ ;  /* 0x0000001604007c10 */ /* 0x000fe8000ff1e0ff */
[----:B------:R-:W-:Y:S02]  /*6e80*/  IADD3.X R2, R5, UR5, R2, P0, !PT ;  /* 0x0000000505027c10 */ /* 0x000fe400087fe402 */
[C---:B------:R-:W-:Y:S04]  /*6e90*/  LEA R30, P0, R0.reuse, c[0x0][0x1f8], 0x1 ;  /* 0x00007e00001e7a11 */ /* 0x040fe800078008ff */
[----:B------:R-:W-:Y:S01]  /*6ea0*/  LEA.HI.X R0, R0, c[0x0][0x1fc], R2, 0x1, P0 ;  /* 0x00007f0000007a11 */ /* 0x000fe200000f0c02 */
[----:B------:R-:W-:Y:S05]  /*6eb0*/  LDSM.16.M88.4 R48, [R250] ;  /* 0x00000000fa30783b */ /* 0x000fea0000000200 */
[----:B------:R-:W4:Y:S05]  /*6ec0*/  LDL R11, [R1+0x4c] ;  /* 0x00004c00010b7983 */ /* 0x000f2a0000100800 */
[----:B------:R-:W2:Y:S05]  /*6ed0*/  LDL R6, [R1+0x20] ;  /* 0x0000200001067983 */ /* 0x000eaa0000100800 */
[----:B------:R-:W2:Y:S05]  /*6ee0*/  LDL R10, [R1+0x48] ;  /* 0x00004800010a7983 */ /* 0x000eaa0000100800 */
[----:B------:R-:W2:Y:S05]  /*6ef0*/  LDL R9, [R1+0x54] ;  /* 0x0000540001097983 */ /* 0x000eaa0000100800 */
[----:B------:R-:W2:Y:S05]  /*6f00*/  LDL R8, [R1+0x50] ;  /* 0x0000500001087983 */ /* 0x000eaa0000100800 */
[----:B------:R-:W2:Y:S05]  /*6f10*/  LDL.LU R181, [R1+0x18] ;  /* 0x0000180001b57983 */ /* 0x000eaa0000300800 */
[----:B------:R-:W3:Y:S05]  /*6f20*/  SHFL.IDX PT, R44, R30, 0x2, 0x181f ;  /* 0x00581f001e2c7f89 */ /* 0x000eea00000e0000 */
[----:B------:R-:W1:Y:S05]  /*6f30*/  SHFL.IDX PT, R2, R0, 0x2, 0x181f ;  /* 0x00581f0000027f89 */ /* 0x000e6a00000e0000 */
[----:B------:R-:W1:Y:S05]  /*6f40*/  SHFL.IDX PT, R14, R30, RZ, 0x181f ;  /* 0x00181fff1e0e7589 */ /* 0x000e6a00000e0000 */
[----:B------:R-:W-:Y:S05]  /*6f50*/  SHFL.IDX PT, R30, R30, 0x1, 0x181f ;  /* 0x00381f001e1e7f89 */ /* 0x000fea00000e0000 */
[----:B------:R-:W-:Y:S05]  /*6f60*/  LDSM.16.M88.4 R24, [R249+0xd100] ;  /* 0x00d10000f918783b */ /* 0x000fea0000000200 */
[----:B------:R-:W-:Y:S05]  /*6f70*/  LDSM.16.M88.4 R32, [R249+0xd900] ;  /* 0x00d90000f920783b */ /* 0x000fea0000000200 */
[----:B------:R-:W-:Y:S05]  /*6f80*/  LDSM.16.M88.4 R40, [R249+0xe100] ;  /* 0x00e10000f928783b */ /* 0x000fea0000000200 */
[----:B------:R-:W-:Y:S05]  /*6f90*/  LDSM.16.M88.4 R184, [R249+0xe900] ;  /* 0x00e90000f9b8783b */ /* 0x000fea0000000200 */
[----:B------:R-:W-:Y:S05]  /*6fa0*/  LDSM.16.M88.4 R188, [R248] ;  /* 0x00000000f8bc783b */ /* 0x000fea0000000200 */
[----:B------:R-:W-:Y:S05]  /*6fb0*/  LDSM.16.M88.4 R192, [R247] ;  /* 0x00000000f7c0783b */ /* 0x000fea0000000200 */
[----:B------:R-:W-:Y:S05]  /*6fc0*/  LDSM.16.M88.4 R196, [R239] ;  /* 0x00000000efc4783b */ /* 0x000fea0000000200 */
[----:B------:R-:W-:Y:S05]  /*6fd0*/  LDSM.16.M88.4 R200, [R238] ;  /* 0x00000000eec8783b */ /* 0x000fea0000000200 */
[----:B------:R-:W-:Y:S05]  /*6fe0*/  LDSM.16.M88.4 R204, [R237] ;  /* 0x00000000edcc783b */ /* 0x000fea0000000200 */
[----:B------:R-:W-:Y:S05]  /*6ff0*/  LDSM.16.M88.4 R208, [R236] ;  /* 0x00000000ecd0783b */ /* 0x000fea0000000200 */
[----:B------:R-:W-:Y:S01]  /*7000*/  LDSM.16.M88.4 R212, [R235] ;  /* 0x00000000ebd4783b */ /* 0x000fe20000000200 */
[----:B--2---:R-:W-:Y:S02]  /*7010*/  LOP3.LUT R181, R181, 0xffffffef, RZ, 0xc0, !PT ;  /* 0xffffffefb5b57812 */ /* 0x004fe400078ec0ff */
[----:B---3--:R-:W-:Y:S02]  /*7020*/  IADD3 R28, P1, P0, R13, R44, R18 ;  /* 0x0000002c0d1c7210 */ /* 0x008fe4000783e012 */
[----:B------:R-:W-:Y:S02]  /*7030*/  @P3 LOP3.LUT R181, R181, 0x10, RZ, 0xfc, !PT ;  /* 0x00000010b5b53812 */ /* 0x000fe400078efcff */
[----:B-1----:R-:W-:Y:S02]  /*7040*/  IADD3.X R29, RZ, R2, R19, P1, P0 ;  /* 0x00000002ff1d7210 */ /* 0x002fe40000fe0413 */
[----:B------:R-:W-:Y:S01]  /*7050*/  IADD3 R38, P1, P0, R12, R44, R17 ;  /* 0x0000002c0c267210 */ /* 0x000fe2000783e011 */
[----:B------:R-:W-:Y:S03]  /*7060*/  STL [R1+0x18], R181 ;  /* 0x000018b501007387 */ /* 0x000fe60000100800 */
[----:B-----5:R-:W-:Y:S02]  /*7070*/  IADD3.X R39, RZ, R2, R16, P1, P0 ;  /* 0x00000002ff277210 */ /* 0x020fe40000fe0410 */
[----:B----4-:R-:W-:Y:S01]  /*7080*/  IADD3 R36, P1, P0, R7, R44, R11 ;  /* 0x0000002c07247210 */ /* 0x010fe2000783e00b */
[----:B------:R-:W2:Y:S03]  /*7090*/  LDL R182, [R1+0x30] ;  /* 0x0000300001b67983 */ /* 0x000ea60000100800 */
[----:B------:R-:W-:Y:S02]  /*70a0*/  IADD3.X R37, RZ, R2, R10, P1, P0 ;  /* 0x00000002ff257210 */ /* 0x000fe40000fe040a */
[----:B------:R-:W-:Y:S04]  /*70b0*/  IADD3 R44, P1, P0, R6, R44, R9 ;  /* 0x0000002c062c7210 */ /* 0x000fe8000783e009 */
[----:B------:R-:W-:Y:S02]  /*70c0*/  IADD3.X R45, RZ, R2, R8, P1, P0 ;  /* 0x00000002ff2d7210 */ /* 0x000fe40000fe0408 */
[----:B------:R-:W1:Y:S01]  /*70d0*/  SHFL.IDX PT, R2, R0, RZ, 0x181f ;  /* 0x00181fff00027589 */ /* 0x000e6200000e0000 */
[----:B------:R-:W-:Y:S04]  /*70e0*/  IADD3 R46, P0, R18, R14, RZ ;  /* 0x0000000e122e7210 */ /* 0x000fe80007f1e0ff */
[----:B------:R-:W3:Y:S01]  /*70f0*/  SHFL.IDX PT, R0, R0, 0x1, 0x181f ;  /* 0x00381f0000007f89 */ /* 0x000ee200000e0000 */
[C---:B-1----:R-:W-:Y:S02]  /*7100*/  IADD3.X R47, R19.reuse, R2, RZ, P0, !PT ;  /* 0x00000002132f7210 */ /* 0x042fe400007fe4ff */
[----:B------:R-:W-:Y:S04]  /*7110*/  IADD3 R6, P0, R14, R17, RZ ;  /* 0x000000110e067210 */ /* 0x000fe80007f1e0ff */
[----:B------:R-:W-:Y:S02]  /*7120*/  IADD3.X R7, R2, R16, RZ, P0, !PT ;  /* 0x0000001002077210 */ /* 0x000fe400007fe4ff */
[----:B------:R-:W-:Y:S04]  /*7130*/  IADD3 R4, P0, R14, R11, RZ ;  /* 0x0000000b0e047210 */ /* 0x000fe80007f1e0ff */
[----:B------:R-:W-:Y:S02]  /*7140*/  IADD3.X R5, R2, R10, RZ, P0, !PT ;  /* 0x0000000a02057210 */ /* 0x000fe400007fe4ff */
[----:B------:R-:W-:Y:S04]  /*7150*/  IADD3 R14, P0, R14, R9, RZ ;  /* 0x000000090e0e7210 */ /* 0x000fe80007f1e0ff */
[----:B------:R-:W-:Y:S02]  /*7160*/  IADD3.X R15, R2, R8, RZ, P0, !PT ;  /* 0x00000008020f7210 */ /* 0x000fe400007fe4ff */
[----:B------:R-:W4:Y:S01]  /*7170*/  LDL R2, [R1+0x3c] ;  /* 0x00003c0001027983 */ /* 0x000f220000100800 */
[----:B------:R-:W-:Y:S04]  /*7180*/  IADD3 R12, P0, R18, R30, RZ ;  /* 0x0000001e120c7210 */ /* 0x000fe80007f1e0ff */
[----:B---3--:R-:W-:Y:S02]  /*7190*/  IADD3.X R13, R19, R0, RZ, P0, !PT ;  /* 0x00000000130d7210 */ /* 0x008fe400007fe4ff */
[----:B------:R-:W-:Y:S04]  /*71a0*/  IADD3 R22, P0, R30, R17, RZ ;  /* 0x000000111e167210 */ /* 0x000fe80007f1e0ff */
[----:B------:R-:W-:Y:S02]  /*71b0*/  IADD3.X R23, R0, R16, RZ, P0, !PT ;  /* 0x0000001000177210 */ /* 0x000fe400007fe4ff */
[----:B------:R-:W-:Y:S01]  /*71c0*/  IADD3 R20, P0, R30, R11, RZ ;  /* 0x0000000b1e147210 */ /* 0x000fe20007f1e0ff */
[----:B------:R-:W-:Y:S03]  /*71d0*/  LDSM.16.M88.4 R16, [R249+0xc900] ;  /* 0x00c90000f910783b */ /* 0x000fe60000000200 */
[----:B------:R-:W-:Y:S02]  /*71e0*/  IADD3.X R21, R0, R10, RZ, P0, !PT ;  /* 0x0000000a00157210 */ /* 0x000fe400007fe4ff */
[----:B------:R-:W-:Y:S04]  /*71f0*/  IADD3 R30, P0, R30, R9, RZ ;  /* 0x000000091e1e7210 */ /* 0x000fe80007f1e0ff */
[----:B------:R-:W-:Y:S02]  /*7200*/  IADD3.X R31, R0, R8, RZ, P0, !PT ;  /* 0x00000008001f7210 */ /* 0x000fe400007fe4ff */
[----:B------:R-:W1:Y:S05]  /*7210*/  LDSM.16.M88.4 R8, [R249+0xc100] ;  /* 0x00c10000f908783b */ /* 0x000e6a0000000200 */
[----:B------:R-:W3:Y:S05]  /*7220*/  LDL R0, [R1+0x34] ;  /* 0x0000340001007983 */ /* 0x000eea0000100800 */
[----:B------:R-:W-:Y:S01]  /*7230*/  @!PT LDS RZ, [RZ] ;  /* 0x00000000fffff984 */ /* 0x000fe20000000800 */
[----:B------:R-:W-:Y:S01]  /*7240*/  @!PT LDS RZ, [RZ] ;  /* 0x00000000fffff984 */ /* 0x000fe20000000800 */
[----:B------:R-:W-:Y:S01]  /*7250*/  @!PT LDS RZ, [RZ] ;  /* 0x00000000fffff984 */ /* 0x000fe20000000800 */
[----:B----4-:R4:W-:Y:S05]  /*7260*/  LDGSTS.E.BYPASS.LTC128B.128 [R2+0x100], [R46.64], !P6 ;  /* 0x001000002e027fae */ /* 0x0109ea000f101d4c */
[----:B------:R1:W-:Y:S05]  /*7270*/  LDGSTS.E.BYPASS.LTC128B.128 [R2+0x3100], [R6.64], !P5 ;  /* 0x0310000006027fae */ /* 0x0003ea000e901d4c */
[----:B------:R1:W-:Y:S05]  /*7280*/  LDGSTS.E.BYPASS.LTC128B.128 [R2+0x6100], [R4.64], !P4 ;  /* 0x0610000004027fae */ /* 0x0003ea000e101d4c */
[----:B----4-:R-:W4:Y:S01]  /*7290*/  LDL R46, [R1+0x10] ;  /* 0x00001000012e7983 */ /* 0x010f220000100800 */
[----:B---3--:R-:W-:Y:S04]  /*72a0*/  ISETP.NE.U32.AND P3, PT, R0, RZ, PT ;  /* 0x000000ff0000720c */ /* 0x008fe80003f65070 */
[----:B------:R-:W3:Y:S01]  /*72b0*/  LDL R47, [R1+0x38] ;  /* 0x00003800012f7983 */ /* 0x000ee20000100800 */
[C---:B-1----:R-:W-:Y:S08]  /*72c0*/  HMMA.16816.F32.BF16 R4, R48.reuse, R8, RZ ;  /* 0x000000083004723c */ /* 0x042ff000000418ff */
[C---:B------:R-:W-:Y:S01]  /*72d0*/  HMMA.16816.F32.BF16 R8, R48.reuse, R10, RZ ;  /* 0x0000000a3008723c */ /* 0x040fe200000418ff */
[----:B----4-:R-:W-:Y:S02]  /*72e0*/  ISETP.GE.AND P1, PT, R46, c[0x0][0x1d4], PT ;  /* 0x000075002e007a0c */ /* 0x010fe40003f26270 */
[----:B---3--:R-:W-:Y:S11]  /*72f0*/  ISETP.NE.U32.AND P0, PT, R47, RZ, PT ;  /* 0x000000ff2f00720c */ /* 0x008ff60003f05070 */
[----:B------:R1:W-:Y:S05]  /*7300*/  LDGSTS.E.BYPASS.LTC128B.128 [R2+0x9100], [R14.64], !P1 ;  /* 0x091000000e027fae */ /* 0x0003ea000c901d4c */
[----:B------:R1:W-:Y:S05]  /*7310*/  LDGSTS.E.BYPASS.LTC128B.128 [R2+0x1100], [R12.64], !P6 ;  /* 0x011000000c027fae */ /* 0x0003ea000f101d4c */
[----:B------:R3:W-:Y:S05]  /*7320*/  LDGSTS.E.BYPASS.LTC128B.128 [R2+0x4100], [R22.64], !P5 ;  /* 0x0410000016027fae */ /* 0x0007ea000e901d4c */
[----:B------:R3:W-:Y:S05]  /*7330*/  LDGSTS.E.BYPASS.LTC128B.128 [R2+0x7100], [R20.64], !P4 ;  /* 0x0710000014027fae */ /* 0x0007ea000e101d4c */
[----:B------:R4:W-:Y:S05]  /*7340*/  LDGSTS.E.BYPASS.LTC128B.128 [R2+0xa100], [R30.64], !P1 ;  /* 0x0a1000001e027fae */ /* 0x0009ea000c901d4c */
[----:B------:R4:W-:Y:S01]  /*7350*/  LDGSTS.E.BYPASS.LTC128B.128.ZFILL [R2+0x2100], [R28.64], P0 ;  /* 0x021000001c027fae */ /* 0x0009e20008141d4c */
[----:B--2---:R-:W-:Y:S04]  /*7360*/  ISETP.NE.U32.AND P0, PT, R182, RZ, PT ;  /* 0x000000ffb600720c */ /* 0x004fe80003f05070 */
[----:B------:R2:W-:Y:S01]  /*7370*/  LDGSTS.E.BYPASS.LTC128B.128.ZFILL [R2+0x5100], [R38.64], P3 ;  /* 0x0510000026027fae */ /* 0x0005e20009941d4c */
[----:B------:R-:W-:Y:S01]  /*7380*/  LOP3.LUT P3, RZ, R181, 0x10, RZ, 0xc0, !PT ;  /* 0x00000010b5ff7812 */ /* 0x000fe2000786c0ff */
[C---:B-1----:R-:W-:Y:S07]  /*7390*/  HMMA.16816.F32.BF16 R12, R48.reuse, R16, RZ ;  /* 0x00000010300c723c */ /* 0x042fee00000418ff */
[----:B------:R2:W-:Y:S01]  /*73a0*/  LDGSTS.E.BYPASS.LTC128B.128.ZFILL [R2+0x8100], [R36.64], P0 ;  /* 0x0810000024027fae */ /* 0x0005e20008141d4c */
[C---:B------:R-:W-:Y:S01]  /*73b0*/  HMMA.16816.F32.BF16 R16, R48.reuse, R18, RZ ;  /* 0x000000123010723c */ /* 0x040fe200000418ff */
[----:B------:R-:W-:Y:S03]  /*73c0*/  PLOP3.LUT P0, PT, PT, PT, UP1, 0x80, 0x0 ;  /* 0x000000000000781c */ /* 0x000fe60003f0f018 */
[----:B------:R1:W-:Y:S04]  /*73d0*/  LDGSTS.E.BYPASS.LTC128B.128.ZFILL [R2+0xb100], [R44.64], P2 ;  /* 0x0b1000002c027fae */ /* 0x0003e80009141d4c */
[C---:B---3--:R-:W-:Y:S01]  /*73e0*/  HMMA.16816.F32.BF16 R20, R48.reuse, R24, RZ ;  /* 0x000000183014723c */ /* 0x048fe200000418ff */
[----:B------:R-:W0:Y:S07]  /*73f0*/  LDGDEPBAR ;  /* 0x00000000000079af */ /* 0x000e2e0000000000 */
[C---:B------:R-:W-:Y:S08]  /*7400*/  HMMA.16816.F32.BF16 R24, R48.reuse, R26, RZ ;  /* 0x0000001a3018723c */ /* 0x040ff000000418ff */
[C---:B----4-:R-:W-:Y:S08]  /*7410*/  HMMA.16816.F32.BF16 R28, R48.reuse, R32, RZ ;  /* 0x00000020301c723c */ /* 0x050ff000000418ff */
[C---:B------:R-:W-:Y:S08]  /*7420*/  HMMA.16816.F32.BF16 R32, R48.reuse, R34, RZ ;  /* 0x000000223020723c */ /* 0x040ff000000418ff */
[C---:B--2---:R-:W-:Y:S08]  /*7430*/  HMMA.16816.F32.BF16 R36, R48.reuse, R40, RZ ;  /* 0x000000283024723c */ /* 0x044ff000000418ff */
[C---:B------:R-:W-:Y:S08]  /*7440*/  HMMA.16816.F32.BF16 R40, R48.reuse, R42, RZ ;  /* 0x0000002a3028723c */ /* 0x040ff000000418ff */
[C---:B-1----:R-:W-:Y:S08]  /*7450*/  HMMA.16816.F32.BF16 R44, R48.reuse, R184, RZ ;  /* 0x000000b8302c723c */ /* 0x042ff000000418ff */
[----:B------:R-:W-:Y:S01]  /*7460*/  HMMA.16816.F32.BF16 R48, R48, R186, RZ ;  /* 0x000000ba3030723c */ /* 0x000fe200000418ff */
[----:B------:R-:W-:Y:S07]  /*7470*/  LDSM.16.M88.4 R184, [R246] ;  /* 0x00000000f6b8783b */ /* 0x000fee0000000200 */
[C---:B------:R-:W-:Y:S08]  /*7480*/  HMMA.16816.F32.BF16 R4, R188.reuse, R192, R4 ;  /* 0x000000c0bc04723c */ /* 0x040ff00000041804 */
[C---:B------:R-:W-:Y:S01]  /*7490*/  HMMA.16816.F32.BF16 R8, R188.reuse, R194, R8 ;  /* 0x000000c2bc08723c */ /* 0x040fe20000041808 */
[----:B------:R-:W1:Y:S07]  /*74a0*/  LDSM.16.M88.4 R192, [R243+0xc100] ;  /* 0x00c10000f3c0783b */ /* 0x000e6e0000000200 */
[C---:B------:R-:W-:Y:S08]  /*74b0*/  HMMA.16816.F32.BF16 R12, R188.reuse, R196, R12 ;  /* 0x000000c4bc0c723c */ /* 0x040ff0000004180c */
[C---:B------:R-:W-:Y:S01]  /*74c0*/  HMMA.16816.F32.BF16 R16, R188.reuse, R198, R16 ;  /* 0x000000c6bc10723c */ /* 0x040fe20000041810 */
[----:B------:R-:W2:Y:S07]  /*74d0*/  LDSM.16.M88.4 R196, [R243+0xc900] ;  /* 0x00c90000f3c4783b */ /* 0x000eae0000000200 */
[C---:B------:R-:W-:Y:S08]  /*74e0*/  HMMA.16816.F32.BF16 R20, R188.reuse, R200, R20 ;  /* 0x000000c8bc14723c */ /* 0x040ff00000041814 */
        /* <DEDUP_REMOVED lines=10> */
[----:B------:R-:W5:Y:S07]  /*7590*/  LDSM.16.M88.4 R188, [R243+0xe100] ;  /* 0x00e10000f3bc783b */ /* 0x000f6e0000000200 */
[C---:B-1----:R-:W-:Y:S08]  /*75a0*/  HMMA.16816.F32.BF16 R4, R184.reuse, R192, R4 ;  /* 0x000000c0b804723c */ /* 0x042ff00000041804 */
[C---:B------:R-:W-:Y:S01]  /*75b0*/  HMMA.16816.F32.BF16 R8, R184.reuse, R194, R8 ;  /* 0x000000c2b808723c */ /* 0x040fe20000041808 */
[----:B------:R-:W-:Y:S07]  /*75c0*/  LDSM.16.M88.4 R192, [R234] ;  /* 0x00000000eac0783b */ /* 0x000fee0000000200 */
[C---:B--2---:R-:W-:Y:S08]  /*75d0*/  HMMA.16816.F32.BF16 R12, R184.reuse, R196, R12 ;  /* 0x000000c4b80c723c */ /* 0x044ff0000004180c */
[C---:B------:R-:W-:Y:S01]  /*75e0*/  HMMA.16816.F32.BF16 R16, R184.reuse, R198, R16 ;  /* 0x000000c6b810723c */ /* 0x040fe20000041810 */
[----:B------:R-:W-:Y:S07]  /*75f0*/  LDSM.16.M88.4 R196, [R234+0x800] ;  /* 0x00080000eac4783b */ /* 0x000fee0000000200 */
[C---:B---3--:R-:W-:Y:S08]  /*7600*/  HMMA.16816.F32.BF16 R20, R184.reuse, R200, R20 ;  /* 0x000000c8b814723c */ /* 0x048ff00000041814 */
[C---:B------:R-:W-:Y:S01]  /*7610*/  HMMA.16816.F32.BF16 R24, R184.reuse, R202, R24 ;  /* 0x000000cab818723c */ /* 0x040fe20000041818 */
[----:B------:R-:W-:Y:S07]  /*7620*/  LDSM.16.M88.4 R200, [R234+0x1000] ;  /* 0x00100000eac8783b */ /* 0x000fee0000000200 */
[C---:B----4-:R-:W-:Y:S08]  /*7630*/  HMMA.16816.F32.BF16 R28, R184.reuse, R204, R28 ;  /* 0x000000ccb81c723c */ /* 0x050ff0000004181c */
[C---:B------:R-:W-:Y:S01]  /*7640*/  HMMA.16816.F32.BF16 R32, R184.reuse, R206, R32 ;  /* 0x000000ceb820723c */ /* 0x040fe20000041820 */
[----:B------:R-:W-:Y:S07]  /*7650*/  LDSM.16.M88.4 R204, [R234+0x1800] ;  /* 0x00180000eacc783b */ /* 0x000fee0000000200 */
[C---:B-----5:R-:W-:Y:S08]  /*7660*/  HMMA.16816.F32.BF16 R36, R184.reuse, R188, R36 ;  /* 0x000000bcb824723c */ /* 0x060ff00000041824 */
[C---:B------:R-:W-:Y:S01]  /*7670*/  HMMA.16816.F32.BF16 R40, R184.reuse, R190, R40 ;  /* 0x000000beb828723c */ /* 0x040fe20000041828 */
[----:B------:R-:W1:Y:S07]  /*7680*/  LDSM.16.M88.4 R188, [R245] ;  /* 0x00000000f5bc783b */ /* 0x000e6e0000000200 */
[C---:B------:R-:W-:Y:S08]  /*7690*/  HMMA.16816.F32.BF16 R44, R184.reuse, R208, R44 ;  /* 0x000000d0b82c723c */ /* 0x040ff0000004182c */
[----:B------:R-:W-:Y:S01]  /*76a0*/  HMMA.16816.F32.BF16 R48, R184, R210, R48 ;  /* 0x000000d2b830723c */ /* 0x000fe20000041830 */
[----:B------:R-:W2:Y:S05]  /*76b0*/  LDSM.16.M88.4 R184, [R234+0x2000] ;  /* 0x00200000eab8783b */ /* 0x000eaa0000000200 */
[----:B------:R-:W3:Y:S02]  /*76c0*/  LDSM.16.M88.4 R208, [R234+0x2800] ;  /* 0x00280000ead0783b */ /* 0x000ee40000000200 */
[C---:B-1----:R-:W-:Y:S08]  /*76d0*/  HMMA.16816.F32.BF16 R4, R188.reuse, R192, R4 ;  /* 0x000000c0bc04723c */ /* 0x042ff00000041804 */
        /* <DEDUP_REMOVED lines=11> */
[C---:B--2---:R-:W-:Y:S08]  /*7790*/  HMMA.16816.F32.BF16 R36, R188.reuse, R184, R36 ;  /* 0x000000b8bc24723c */ /* 0x044ff00000041824 */
[C---:B------:R-:W-:Y:S01]  /*77a0*/  HMMA.16816.F32.BF16 R40, R188.reuse, R186, R40 ;  /* 0x000000babc28723c */ /* 0x040fe20000041828 */
[----:B------:R-:W1:Y:S07]  /*77b0*/  LDSM.16.M88.4 R184, [R250+0x4000] ;  /* 0x00400000fab8783b */ /* 0x000e6e0000000200 */
[C---:B---3--:R-:W-:Y:S08]  /*77c0*/  HMMA.16816.F32.BF16 R44, R188.reuse, R208, R44 ;  /* 0x000000d0bc2c723c */ /* 0x048ff0000004182c */
[----:B------:R-:W-:Y:S01]  /*77d0*/  HMMA.16816.F32.BF16 R48, R188, R210, R48 ;  /* 0x000000d2bc30723c */ /* 0x000fe20000041830 */
[----:B------:R-:W2:Y:S05]  /*77e0*/  LDSM.16.M88.4 R188, [R249+0x11100] ;  /* 0x01110000f9bc783b */ /* 0x000eaa0000000200 */
[----:B------:R-:W3:Y:S02]  /*77f0*/  LDSM.16.M88.4 R208, [R249+0x11900] ;  /* 0x01190000f9d0783b */ /* 0x000ee40000000200 */
[C---:B-1----:R-:W-:Y:S08]  /*7800*/  HMMA.16816.F32.BF16 R4, R184.reuse, R192, R4 ;  /* 0x000000c0b804723c */ /* 0x042ff00000041804 */
[C---:B------:R-:W-:Y:S01]  /*7810*/  HMMA.16816.F32.BF16 R8, R184.reuse, R194, R8 ;  /* 0x000000c2b808723c */ /* 0x040fe20000041808 */
[----:B------:R-:W-:Y:S07]  /*7820*/  LDSM.16.M88.4 R192, [R233] ;  /* 0x00000000e9c0783b */ /* 0x000fee0000000200 */
[C---:B------:R-:W-:Y:S08]  /*7830*/  HMMA.16816.F32.BF16 R12, R184.reuse, R196, R12 ;  /* 0x000000c4b80c723c */ /* 0x040ff0000004180c */
        /* <DEDUP_REMOVED lines=8> */
[C---:B--2---:R-:W-:Y:S08]  /*78c0*/  HMMA.16816.F32.BF16 R36, R184.reuse, R188, R36 ;  /* 0x000000bcb824723c */ /* 0x044ff00000041824 */
[C---:B------:R-:W-:Y:S01]  /*78d0*/  HMMA.16816.F32.BF16 R40, R184.reuse, R190, R40 ;  /* 0x000000beb828723c */ /* 0x040fe20000041828 */
[----:B------:R-:W1:Y:S07]  /*78e0*/  LDSM.16.M88.4 R188, [R248+0x4000] ;  /* 0x00400000f8bc783b */ /* 0x000e6e0000000200 */
[C---:B---3--:R-:W-:Y:S08]  /*78f0*/  HMMA.16816.F32.BF16 R44, R184.reuse, R208, R44 ;  /* 0x000000d0b82c723c */ /* 0x048ff0000004182c */
[----:B------:R-:W-:Y:S01]  /*7900*/  HMMA.16816.F32.BF16 R48, R184, R210, R48 ;  /* 0x000000d2b830723c */ /* 0x000fe20000041830 */
[----:B------:R-:W2:Y:S05]  /*7910*/  LDSM.16.M88.4 R184, [R229] ;  /* 0x00000000e5b8783b */ /* 0x000eaa0000000200 */
[----:B------:R-:W3:Y:S02]  /*7920*/  LDSM.16.M88.4 R208, [R228] ;  /* 0x00000000e4d0783b */ /* 0x000ee40000000200 */
        /* <DEDUP_REMOVED lines=113> */
[----:B------:R-:W-:Y:S02]  /*8040*/  LDSM.16.M88.4 R208, [R249+0x16100] ;  /* 0x01610000f9d0783b */ /* 0x000fe40000000200 */
        /* <DEDUP_REMOVED lines=16> */
[----:B------:R-:W-:Y:S01]  /*8150*/  HMMA.16816.F32.BF16 R48, R188, R194, R48 ;  /* 0x000000c2bc30723c */ /* 0x000fe20000041830 */
[----:B------:R-:W1:Y:S05]  /*8160*/  LDSM.16.M88.4 R188, [R249+0x17100] ;  /* 0x01710000f9bc783b */ /* 0x000e6a0000000200 */
[----:B------:R-:W5:Y:S02]  /*8170*/  LDSM.16.M88.4 R192, [R249+0x17900] ;  /* 0x01790000f9c0783b */ /* 0x000f640000000200 */
[C---:B---3--:R-:W-:Y:S08]  /*8180*/  HMMA.16816.F32.BF16 R4, R196.reuse, R200, R4 ;  /* 0x000000c8c404723c */ /* 0x048ff00000041804 */
[C---:B------:R-:W-:Y:S01]  /*8190*/  HMMA.16816.F32.BF16 R8, R196.reuse, R202, R8 ;  /* 0x000000cac408723c */ /* 0x040fe20000041808 */
[----:B------:R-:W-:Y:S07]  /*81a0*/  LDSM.16.M88.4 R200, [R248+0xc000] ;  /* 0x00c00000f8c8783b */ /* 0x000fee0000000200 */
[C---:B----4-:R-:W-:Y:S08]  /*81b0*/  HMMA.16816.F32.BF16 R12, R196.reuse, R204, R12 ;  /* 0x000000ccc40c723c */ /* 0x050ff0000004180c */
[C---:B------:R-:W-:Y:S01]  /*81c0*/  HMMA.16816.F32.BF16 R16, R196.reuse, R206, R16 ;  /* 0x000000cec410723c */ /* 0x040fe20000041810 */
[----:B------:R-:W3:Y:S07]  /*81d0*/  LDSM.16.M88.4 R204, [R221] ;  /* 0x00000000ddcc783b */ /* 0x000eee0000000200 */
        /* <DEDUP_REMOVED lines=8> */
[----:B------:R-:W1:Y:S07]  /*8260*/  LDSM.16.M88.4 R188, [R218] ;  /* 0x00000000dabc783b */ /* 0x000e6e0000000200 */
[C---:B-----5:R-:W-:Y:S08]  /*8270*/  HMMA.16816.F32.BF16 R44, R196.reuse, R192, R44 ;  /* 0x000000c0c42c723c */ /* 0x060ff0000004182c */
[----:B------:R-:W-:Y:S01]  /*8280*/  HMMA.16816.F32.BF16 R48, R196, R194, R48 ;  /* 0x000000c2c430723c */ /* 0x000fe20000041830 */
[----:B------:R-:W5:Y:S05]  /*8290*/  LDSM.16.M88.4 R192, [R217] ;  /* 0x00000000d9c0783b */ /* 0x000f6a0000000200 */
[----:B------:R-:W1:Y:S02]  /*82a0*/  LDSM.16.M88.4 R196, [R216] ;  /* 0x00000000d8c4783b */ /* 0x000e640000000200 */
[C---:B---3--:R-:W-:Y:S08]  /*82b0*/  HMMA.16816.F32.BF16 R4, R200.reuse, R204, R4 ;  /* 0x000000ccc804723c */ /* 0x048ff00000041804 */
[C---:B------:R-:W-:Y:S01]  /*82c0*/  HMMA.16816.F32.BF16 R8, R200.reuse, R206, R8 ;  /* 0x000000cec808723c */ /* 0x040fe20000041808 */
[----:B------:R-:W-:Y:S07]  /*82d0*/  LDSM.16.M88.4 R204, [R246+0xc000] ;  /* 0x00c00000f6cc783b */ /* 0x000fee0000000200 */
[C---:B----4-:R-:W-:Y:S08]  /*82e0*/  HMMA.16816.F32.BF16 R12, R200.reuse, R208, R12 ;  /* 0x000000d0c80c723c */ /* 0x050ff0000004180c */
        /* <DEDUP_REMOVED lines=8> */
[C---:B-----5:R-:W-:Y:S08]  /*8370*/  HMMA.16816.F32.BF16 R36, R200.reuse, R192, R36 ;  /* 0x000000c0c824723c */ /* 0x060ff00000041824 */
[C---:B------:R-:W-:Y:S01]  /*8380*/  HMMA.16816.F32.BF16 R40, R200.reuse, R194, R40 ;  /* 0x000000c2c828723c */ /* 0x040fe20000041828 */
[----:B------:R-:W4:Y:S07]  /*8390*/  LDSM.16.M88.4 R192, [R243+0x16900] ;  /* 0x01690000f3c0783b */ /* 0x000f2e0000000200 */
[C---:B------:R-:W-:Y:S08]  /*83a0*/  HMMA.16816.F32.BF16 R44, R200.reuse, R196, R44 ;  /* 0x000000c4c82c723c */ /* 0x040ff0000004182c */
[----:B------:R-:W-:Y:S01]  /*83b0*/  HMMA.16816.F32.BF16 R48, R200, R198, R48 ;  /* 0x000000c6c830723c */ /* 0x000fe20000041830 */
[----:B------:R-:W5:Y:S05]  /*83c0*/  LDSM.16.M88.4 R196, [R243+0x17100] ;  /* 0x01710000f3c4783b */ /* 0x000f6a0000000200 */
[----:B------:R-:W-:Y:S02]  /*83d0*/  LDSM.16.M88.4 R200, [R245+0xc000] ;  /* 0x00c00000f5c8783b */ /* 0x000fe40000000200 */
[C---:B---3--:R-:W-:Y:S08]  /*83e0*/  HMMA.16816.F32.BF16 R4, R204.reuse, R208, R4 ;  /* 0x000000d0cc04723c */ /* 0x048ff00000041804 */
[C---:B------:R-:W-:Y:S01]  /*83f0*/  HMMA.16816.F32.BF16 R8, R204.reuse, R210, R8 ;  /* 0x000000d2cc08723c */ /* 0x040fe20000041808 */
[----:B------:R-:W-:Y:S07]  /*8400*/  LDSM.16.M88.4 R208, [R234+0x9000] ;  /* 0x00900000ead0783b */ /* 0x000fee0000000200 */
[C---:B--2---:R-:W-:Y:S08]  /*8410*/  HMMA.16816.F32.BF16 R12, R204.reuse, R184, R12 ;  /* 0x000000b8cc0c723c */ /* 0x044ff0000004180c */
[C---:B------:R-:W-:Y:S01]  /*8420*/  HMMA.16816.F32.BF16 R16, R204.reuse, R186, R16 ;  /* 0x000000bacc10723c */ /* 0x040fe20000041810 */
[----:B------:R-:W2:Y:S07]  /*8430*/  LDSM.16.M88.4 R184, [R243+0x17900] ;  /* 0x01790000f3b8783b */ /* 0x000eae0000000200 */
[C---:B-1----:R-:W-:Y:S08]  /*8440*/  HMMA.16816.F32.BF16 R20, R204.reuse, R188, R20 ;  /* 0x000000bccc14723c */ /* 0x042ff00000041814 */
[C---:B------:R-:W-:Y:S08]  /*8450*/  HMMA.16816.F32.BF16 R24, R204.reuse, R190, R24 ;  /* 0x000000becc18723c */ /* 0x040ff00000041818 */
[C---:B----4-:R-:W-:Y:S08]  /*8460*/  HMMA.16816.F32.BF16 R28, R204.reuse, R192, R28 ;  /* 0x000000c0cc1c723c */ /* 0x050ff0000004181c */
[C---:B------:R-:W-:Y:S08]  /*8470*/  HMMA.16816.F32.BF16 R32, R204.reuse, R194, R32 ;  /* 0x000000c2cc20723c */ /* 0x040ff00000041820 */
[C---:B-----5:R-:W-:Y:S08]  /*8480*/  HMMA.16816.F32.BF16 R36, R204.reuse, R196, R36 ;  /* 0x000000c4cc24723c */ /* 0x060ff00000041824 */
[C---:B------:R-:W-:Y:S08]  /*8490*/  HMMA.16816.F32.BF16 R40, R204.reuse, R198, R40 ;  /* 0x000000c6cc28723c */ /* 0x040ff00000041828 */
[C---:B--2---:R-:W-:Y:S08]  /*84a0*/  HMMA.16816.F32.BF16 R44, R204.reuse, R184, R44 ;  /* 0x000000b8cc2c723c */ /* 0x044ff0000004182c */
[----:B------:R-:W-:Y:S01]  /*84b0*/  HMMA.16816.F32.BF16 R48, R204, R186, R48 ;  /* 0x000000bacc30723c */ /* 0x000fe20000041830 */
[----:B------:R-:W1:Y:S07]  /*84c0*/  LDSM.16.M88.4 R184, [R234+0x9800] ;  /* 0x00980000eab8783b */ /* 0x000e6e0000000200 */
[C---:B------:R-:W-:Y:S08]  /*84d0*/  HMMA.16816.F32.BF16 R4, R200.reuse, R208, R4 ;  /* 0x000000d0c804723c */ /* 0x040ff00000041804 */
        /* <DEDUP_REMOVED lines=10> */
[----:B------:R-:W-:Y:S01]  /*8580*/  MUFU.TANH R193, R4 ;  /* 0x0000000400c17308 */ /* 0x000fe20000002400 */
[----:B------:R-:W-:Y:S02]  /*8590*/  FMUL.FTZ R10, R10, c[0x0][0x320] ;  /* 0x0000c8000a0a7a20 */ /* 0x000fe40000410000 */
[----:B------:R-:W-:Y:S01]  /*85a0*/  FMUL.FTZ R11, R11, c[0x0][0x320] ;  /* 0x0000c8000b0b7a20 */ /* 0x000fe20000410000 */
[C---:B------:R-:W-:Y:S06]  /*85b0*/  HMMA.16816.F32.BF16 R16, R200.reuse, R186, R16 ;  /* 0x000000bac810723c */ /* 0x040fec0000041810 */
[----:B------:R-:W-:Y:S01]  /*85c0*/  MUFU.TANH R2, R10 ;  /* 0x0000000a00027308 */ /* 0x000fe20000002400 */
[----:B--2---:R1:W-:Y:S09]  /*85d0*/  STL [R1+0x64], R0 ;  /* 0x0000640001007387 */ /* 0x0043f20000100800 */
[----:B------:R-:W-:Y:S01]  /*85e0*/  MUFU.TANH R192, R5 ;  /* 0x0000000500c07308 */ /* 0x000fe20000002400 */
[----:B------:R-:W-:Y:S02]  /*85f0*/  FMUL.FTZ R13, R13, c[0x0][0x320] ;  /* 0x0000c8000d0d7a20 */ /* 0x000fe40000410000 */
[----:B------:R-:W-:Y:S02]  /*8600*/  FMUL.FTZ R14, R14, c[0x0][0x320] ;  /* 0x0000c8000e0e7a20 */ /* 0x000fe40000410000 */
[----:B------:R-:W-:Y:S02]  /*8610*/  FMUL.FTZ R15, R15, c[0x0][0x320] ;  /* 0x0000c8000f0f7a20 */ /* 0x000fe40000410000 */
[----:B------:R-:W-:Y:S02]  /*8620*/  FMUL.FTZ R12, R12, c[0x0][0x320] ;  /* 0x0000c8000c0c7a20 */ /* 0x000fe40000410000 */
[----:B------:R-:W-:Y:S01]  /*8630*/  FMUL.FTZ R16, R16, c[0x0][0x320] ;  /* 0x0000c80010107a20 */ /* 0x000fe20000410000 */
[----:B------:R2:W-:Y:S01]  /*8640*/  MUFU.TANH R191, R7 ;  /* 0x0000000700bf7308 */ /* 0x0005e20000002400 */
[----:B------:R-:W-:Y:S02]  /*8650*/  FMUL.FTZ R17, R17, c[0x0][0x320] ;  /* 0x0000c80011117a20 */ /* 0x000fe40000410000 */
[----:B------:R-:W-:Y:S02]  /*8660*/  FMUL.FTZ R18, R18, c[0x0][0x320] ;  /* 0x0000c80012127a20 */ /* 0x000fe40000410000 */
[----:B------:R-:W-:Y:S05]  /*8670*/  FMUL.FTZ R19, R19, c[0x0][0x320] ;  /* 0x0000c80013137a20 */ /* 0x000fea0000410000 */
[----:B-1----:R-:W1:Y:S10]  /*8680*/  MUFU.TANH R0, R8 ;  /* 0x0000000800007308 */ /* 0x002e740000002400 */
[----:B------:R-:W-:Y:S01]  /*8690*/  MUFU.TANH R208, R12 ;  /* 0x0000000c00d07308 */ /* 0x000fe20000002400 */
[----:B--2---:R-:W2:Y:S09]  /*86a0*/  LDSM.16.M88.4 R4, [R234+0xa000] ;  /* 0x00a00000ea04783b */ /* 0x004eb20000000200 */
[----:B------:R-:W-:Y:S01]  /*86b0*/  MUFU.TANH R184, R19 ;  /* 0x0000001300b87308 */ /* 0x000fe20000002400 */
[----:B-1----:R1:W-:Y:S09]  /*86c0*/  STL [R1+0x84], R0 ;  /* 0x0000840001007387 */ /* 0x0023f20000100800 */
[----:B-1----:R-:W1:Y:S01]  /*86d0*/  MUFU.TANH R0, R9 ;  /* 0x0000000900007308 */ /* 0x002e620000002400 */
[C---:B--2---:R-:W-:Y:S08]  /*86e0*/  HMMA.16816.F32.BF16 R20, R200.reuse, R4, R20 ;  /* 0x00000004c814723c */ /* 0x044ff00000041814 */
[C---:B------:R-:W-:Y:S01]  /*86f0*/  HMMA.16816.F32.BF16 R24, R200.reuse, R6, R24 ;  /* 0x00000006c818723c */ /* 0x040fe20000041818 */
[----:B------:R-:W-:Y:S05]  /*8700*/  LDSM.16.M88.4 R4, [R234+0xb000] ;  /* 0x00b00000ea04783b */ /* 0x000fea0000000200 */
[----:B-1----:R1:W-:Y:S05]  /*8710*/  STL [R1+0x8c], R0 ;  /* 0x00008c0001007387 */ /* 0x0023ea0000100800 */
[----:B------:R2:W-:Y:S05]  /*8720*/  STL [R1+0x88], R2 ;  /* 0x0000880201007387 */ /* 0x0005ea0000100800 */
[----:B------:R-:W-:Y:S02]  /*8730*/  FMUL.FTZ R20, R20, c[0x0][0x320] ;  /* 0x0000c80014147a20 */ /* 0x000fe40000410000 */
[----:B------:R-:W-:Y:S02]  /*8740*/  FMUL.FTZ R21, R21, c[0x0][0x320] ;  /* 0x0000c80015157a20 */ /* 0x000fe40000410000 */
[----:B------:R-:W-:Y:S01]  /*8750*/  MUFU.TANH R197, R20 ;  /* 0x0000001400c57308 */ /* 0x000fe20000002400 */
[----:B------:R-:W-:Y:S02]  /*8760*/  FMUL.FTZ R22, R22, c[0x0][0x320] ;  /* 0x0000c80016167a20 */ /* 0x000fe40000410000 */
[----:B------:R-:W-:Y:S02]  /*8770*/  FMUL.FTZ R23, R23, c[0x0][0x320] ;  /* 0x0000c80017177a20 */ /* 0x000fe40000410000 */
[----:B------:R-:W-:Y:S02]  /*8780*/  FMUL.FTZ R24, R24, c[0x0][0x320] ;  /* 0x0000c80018187a20 */ /* 0x000fe40000410000 */
[----:B------:R-:W-:Y:S02]  /*8790*/  FMUL.FTZ R25, R25, c[0x0][0x320] ;  /* 0x0000c80019197a20 */ /* 0x000fe40000410000 */
[----:B------:R-:W-:Y:S01]  /*87a0*/  FMUL.FTZ R26, R26, c[0x0][0x320] ;  /* 0x0000c8001a1a7a20 */ /* 0x000fe20000410000 */
[----:B------:R-:W-:Y:S01]  /*87b0*/  MUFU.TANH R198, R21 ;  /* 0x0000001500c67308 */ /* 0x000fe20000002400 */
[----:B------:R-:W-:Y:S09]  /*87c0*/  FMUL.FTZ R27, R27, c[0x0][0x320] ;  /* 0x0000c8001b1b7a20 */ /* 0x000ff20000410000 */
[----:B-1----:R1:W3:Y:S10]  /*87d0*/  MUFU.TANH R0, R11 ;  /* 0x0000000b00007308 */ /* 0x0022f40000002400 */
[----:B--2---:R-:W-:Y:S10]  /*87e0*/  MUFU.TANH R2, R15 ;  /* 0x0000000f00027308 */ /* 0x004ff40000002400 */
[----:B------:R-:W-:Y:S01]  /*87f0*/  MUFU.TANH R195, R22 ;  /* 0x0000001600c37308 */ /* 0x000fe20000002400 */
[----:B-1----:R-:W1:Y:S05]  /*8800*/  LDSM.16.M88.4 R8, [R234+0xa800] ;  /* 0x00a80000ea08783b */ /* 0x002e6a0000000200 */
[----:B---3--:R2:W-:Y:S04]  /*8810*/  STL [R1+0x80], R0 ;  /* 0x0000800001007387 */ /* 0x0085e80000100800 */
[----:B------:R-:W-:Y:S10]  /*8820*/  MUFU.TANH R194, R23 ;  /* 0x0000001700c27308 */ /* 0x000ff40000002400 */
[----:B------:R-:W-:Y:S10]  /*8830*/  MUFU.TANH R199, R24 ;  /* 0x0000001800c77308 */ /* 0x000ff40000002400 */
[----:B------:R-:W-:Y:S10]  /*8840*/  MUFU.TANH R210, R25 ;  /* 0x0000001900d27308 */ /* 0x000ff40000002400 */
[----:B--2---:R-:W2:Y:S01]  /*8850*/  MUFU.TANH R0, R13 ;  /* 0x0000000d00007308 */ /* 0x004ea20000002400 */
[C---:B-1----:R-:W-:Y:S09]  /*8860*/  HMMA.16816.F32.BF16 R28, R200.reuse, R8, R28 ;  /* 0x00000008c81c723c */ /* 0x042ff2000004181c */
[----:B------:R-:W-:Y:S01]  /*8870*/  MUFU.TANH R196, R26 ;  /* 0x0000001a00c47308 */ /* 0x000fe20000002400 */
[C---:B------:R-:W-:Y:S01]  /*8880*/  HMMA.16816.F32.BF16 R32, R200.reuse, R10, R32 ;  /* 0x0000000ac820723c */ /* 0x040fe20000041820 */
[----:B------:R-:W1:Y:S01]  /*8890*/  LDSM.16.M88.4 R8, [R234+0xb800] ;  /* 0x00b80000ea08783b */ /* 0x000e620000000200 */
[----:B------:R-:W-:Y:S07]  /*88a0*/  DEPBAR.LE SB0, 0x0 ;  /* 0x000080000000791a */ /* 0x000fee0000000000 */
[----:B------:R-:W-:Y:S01]  /*88b0*/  MUFU.TANH R209, R27 ;  /* 0x0000001b00d17308 */ /* 0x000fe20000002400 */
[----:B------:R-:W-:Y:S01]  /*88c0*/  BAR.SYNC.DEFER_BLOCKING 0x0 ;  /* 0x0000000000007b1d */ /* 0x000fe20000010000 */
[C---:B------:R-:W-:Y:S05]  /*88d0*/  HMMA.16816.F32.BF16 R36, R200.reuse, R4, R36 ;  /* 0x00000004c824723c */ /* 0x040fea0000041824 */
[----:B--2---:R2:W-:Y:S01]  /*88e0*/  STL [R1+0x78], R0 ;  /* 0x0000780001007387 */ /* 0x0045e20000100800 */
[----:B------:R-:W-:Y:S02]  /*88f0*/  FMUL.FTZ R30, R30, c[0x0][0x320] ;  /* 0x0000c8001e1e7a20 */ /* 0x000fe40000410000 */
[C---:B------:R-:W-:Y:S02]  /*8900*/  HMMA.16816.F32.BF16 R40, R200.reuse, R6, R40 ;  /* 0x00000006c828723c */ /* 0x040fe40000041828 */
[----:B------:R-:W-:Y:S02]  /*8910*/  MUFU.TANH R206, R30 ;  /* 0x0000001e00ce7308 */ /* 0x000fe40000002400 */
[----:B------:R-:W-:Y:S02]  /*8920*/  FMUL.FTZ R31, R31, c[0x0][0x320] ;  /* 0x0000c8001f1f7a20 */ /* 0x000fe40000410000 */
[----:B------:R-:W-:Y:S02]  /*8930*/  FMUL.FTZ R32, R32, c[0x0][0x320] ;  /* 0x0000c80020207a20 */ /* 0x000fe40000410000 */
[----:B------:R-:W-:Y:S04]  /*8940*/  FMUL.FTZ R33, R33, c[0x0][0x320] ;  /* 0x0000c80021217a20 */ /* 0x000fe80000410000 */
[----:B------:R-:W-:Y:S01]  /*8950*/  MUFU.TANH R207, R31 ;  /* 0x0000001f00cf7308 */ /* 0x000fe20000002400 */
[----:B------:R-:W-:Y:S02]  /*8960*/  FMUL.FTZ R34, R34, c[0x0][0x320] ;  /* 0x0000c80022227a20 */ /* 0x000fe40000410000 */
[----:B------:R-:W-:Y:S02]  /*8970*/  FMUL.FTZ R35, R35, c[0x0][0x320] ;  /* 0x0000c80023237a20 */ /* 0x000fe40000410000 */
[----:B------:R-:W-:Y:S02]  /*8980*/  FMUL.FTZ R28, R28, c[0x0][0x320] ;  /* 0x0000c8001c1c7a20 */ /* 0x000fe40000410000 */
[----:B------:R-:W-:Y:S02]  /*8990*/  FMUL.FTZ R29, R29, c[0x0][0x320] ;  /* 0x0000c8001d1d7a20 */ /* 0x000fe40000410000 */
[----:B------:R-:W-:Y:S01]  /*89a0*/  FMUL.FTZ R36, R36, c[0x0][0x320] ;  /* 0x0000c80024247a20 */ /* 0x000fe20000410000 */
[----:B--2---:R-:W2:Y:S01]  /*89b0*/  MUFU.TANH R0, R14 ;  /* 0x0000000e00007308 */ /* 0x004ea20000002400 */
[C---:B-1----:R-:W-:Y:S03]  /*89c0*/  HMMA.16816.F32.BF16 R44, R200.reuse, R8, R44 ;  /* 0x00000008c82c723c */ /* 0x042fe6000004182c */
[----:B------:R-:W-:Y:S02]  /*89d0*/  FMUL.FTZ R37, R37, c[0x0][0x320] ;  /* 0x0000c80025257a20 */ /* 0x000fe40000410000 */
[----:B------:R-:W-:Y:S02]  /*89e0*/  FMUL.FTZ R38, R38, c[0x0][0x320] ;  /* 0x0000c80026267a20 */ /* 0x000fe40000410000 */
[----:B------:R-:W-:Y:S01]  /*89f0*/  FMUL.FTZ R39, R39, c[0x0][0x320] ;  /* 0x0000c80027277a20 */ /* 0x000fe20000410000 */
[----:B------:R-:W-:Y:S01]  /*8a00*/  HMMA.16816.F32.BF16 R48, R200, R10, R48 ;  /* 0x0000000ac830723c */ /* 0x000fe20000041830 */
[----:B------:R-:W-:Y:S03]  /*8a10*/  MUFU.TANH R211, R28 ;  /* 0x0000001c00d37308 */ /* 0x000fe60000002400 */
[----:B------:R-:W-:Y:S02]  /*8a20*/  FMUL.FTZ R40, R40, c[0x0][0x320] ;  /* 0x0000c80028287a20 */ /* 0x000fe40000410000 */
[----:B------:R-:W-:Y:S02]  /*8a30*/  FMUL.FTZ R41, R41, c[0x0][0x320] ;  /* 0x0000c80029297a20 */ /* 0x000fe40000410000 */
[----:B------:R-:W-:Y:S03]  /*8a40*/  FMUL.FTZ R42, R42, c[0x0][0x320] ;  /* 0x0000c8002a2a7a20 */ /* 0x000fe60000410000 */
[----:B------:R-:W-:Y:S01]  /*8a50*/  MUFU.TANH R212, R29 ;  /* 0x0000001d00d47308 */ /* 0x000fe20000002400 */
[----:B------:R-:W-:Y:S01]  /*8a60*/  FMUL.FTZ R43, R43, c[0x0][0x320] ;  /* 0x0000c8002b2b7a20 */ /* 0x000fe20000410000 */
[----:B--2---:R1:W-:Y:S03]  /*8a70*/  STL [R1+0x74], R0 ;  /* 0x0000740001007387 */ /* 0x0043e60000100800 */
[----:B------:R-:W-:Y:S02]  /*8a80*/  FMUL.FTZ R44, R44, c[0x0][0x320] ;  /* 0x0000c8002c2c7a20 */ /* 0x000fe40000410000 */
[----:B------:R-:W-:Y:S01]  /*8a90*/  FMUL.FTZ R45, R45, c[0x0][0x320] ;  /* 0x0000c8002d2d7a20 */ /* 0x000fe20000410000 */
[----:B------:R-:W-:Y:S02]  /*8aa0*/  STL [R1+0x70], R2 ;  /* 0x0000700201007387 */ /* 0x000fe40000100800 */
        /* <DEDUP_REMOVED lines=8> */
[----:B-1----:R-:W1:Y:S10]  /*8b30*/  MUFU.TANH R0, R16 ;  /* 0x0000001000007308 */ /* 0x002e740000002400 */
[----:B------:R-:W-:Y:S10]  /*8b40*/  MUFU.TANH R205, R34 ;  /* 0x0000002200cd7308 */ /* 0x000ff40000002400 */
[----:B------:R-:W-:Y:S01]  /*8b50*/  MUFU.TANH R204, R35 ;  /* 0x0000002300cc7308 */ /* 0x000fe20000002400 */
[----:B-1----:R1:W-:Y:S09]  /*8b60*/  STL [R1+0x6c], R0 ;  /* 0x00006c0001007387 */ /* 0x0023f20000100800 */
[----:B------:R-:W-:Y:S10]  /*8b70*/  MUFU.TANH R215, R36 ;  /* 0x0000002400d77308 */ /* 0x000ff40000002400 */
[----:B------:R-:W-:Y:S10]  /*8b80*/  MUFU.TANH R35, R37 ;  /* 0x0000002500237308 */ /* 0x000ff40000002400 */
[----:B-1----:R-:W1:Y:S10]  /*8b90*/  MUFU.TANH R0, R17 ;  /* 0x0000001100007308 */ /* 0x002e740000002400 */
[----:B------:R-:W-:Y:S10]  /*8ba0*/  MUFU.TANH R189, R38 ;  /* 0x0000002600bd7308 */ /* 0x000ff40000002400 */
[----:B------:R-:W-:Y:S01]  /*8bb0*/  MUFU.TANH R190, R39 ;  /* 0x0000002700be7308 */ /* 0x000fe20000002400 */
[----:B-1----:R1:W-:Y:S09]  /*8bc0*/  STL [R1+0x7c], R0 ;  /* 0x00007c0001007387 */ /* 0x0023f20000100800 */
[----:B------:R-:W-:Y:S10]  /*8bd0*/  MUFU.TANH R34, R40 ;  /* 0x0000002800227308 */ /* 0x000ff40000002400 */
[----:B------:R-:W-:Y:S10]  /*8be0*/  MUFU.TANH R33, R41 ;  /* 0x0000002900217308 */ /* 0x000ff40000002400 */
[----:B-1----:R-:W1:Y:S10]  /*8bf0*/  MUFU.TANH R0, R18 ;  /* 0x0000001200007308 */ /* 0x002e740000002400 */
[----:B------:R2:W3:Y:S10]  /*8c00*/  MUFU.TANH R188, R42 ;  /* 0x0000002a00bc7308 */ /* 0x0004f40000002400 */
[----:B------:R2:W4:Y:S01]  /*8c10*/  MUFU.TANH R185, R43 ;  /* 0x0000002b00b97308 */ /* 0x0005220000002400 */
[----:B-1----:R2:W-:Y:S09]  /*8c20*/  STL [R1+0x68], R0 ;  /* 0x0000680001007387 */ /* 0x0025f20000100800 */
[----:B------:R2:W1:Y:S10]  /*8c30*/  MUFU.TANH R32, R44 ;  /* 0x0000002c00207308 */ /* 0x0004740000002400 */
[----:B------:R2:W1:Y:S10]  /*8c40*/  MUFU.TANH R200, R45 ;  /* 0x0000002d00c87308 */ /* 0x0004740000002400 */
[----:B------:R2:W1:Y:S10]  /*8c50*/  MUFU.TANH R186, R46 ;  /* 0x0000002e00ba7308 */ /* 0x0004740000002400 */
[----:B------:R2:W1:Y:S10]  /*8c60*/  MUFU.TANH R187, R47 ;  /* 0x0000002f00bb7308 */ /* 0x0004740000002400 */
[----:B------:R2:W1:Y:S10]  /*8c70*/  MUFU.TANH R31, R48 ;  /* 0x00000030001f7308 */ /* 0x0004740000002400 */
[----:B------:R2:W1:Y:S10]  /*8c80*/  MUFU.TANH R30, R49 ;  /* 0x00000031001e7308 */ /* 0x0004740000002400 */
[----:B------:R2:W1:Y:S10]  /*8c90*/  MUFU.TANH R182, R50 ;  /* 0x0000003200b67308 */ /* 0x0004740000002400 */
[----:B------:R2:W1:Y:S02]  /*8ca0*/  MUFU.TANH R181, R51 ;  /* 0x0000003300b57308 */ /* 0x0004640000002400 */
[----:B-1234-:R-:W-:-:S05]  /*8cb0*/  @P0 BRA `(.L_x_774) ;  /* 0xffffdb8000000947 */ /* 0x01efca000383ffff */
.L_x_773:
[----:B----4-:R-:W2:Y:S01]  /*8cc0*/  LDL.LU R12, [R1+0x68] ;  /* 0x00006800010c7983 */ /* 0x010ea20000300800 */
[----:B------:R-:W-:Y:S01]  /*8cd0*/  MOV R24, R208 ;  /* 0x000000d000187202 */ /* 0x000fe20000000f00 */
[----:B------:R-:W-:Y:S01]  /*8ce0*/  UIADD3 UR4, UR9, -0x1, URZ ;  /* 0xffffffff09047890 */ /* 0x000fe2000fffe03f */
[----:B------:R-:W-:Y:S01]  /*8cf0*/  ISETP.LT.AND P0, PT, RZ, UR9, PT ;  /* 0x00000009ff007c0c */ /* 0x000fe2000bf01270 */
[----:B------:R-:W3:Y:S04]  /*8d00*/  LDL.LU R10, [R1+0x7c] ;  /* 0x00007c00010a7983 */ /* 0x000ee80000300800 */
[----:B------:R-:W4:Y:S01]  /*8d10*/  LDL.LU R5, [R1+0x6c] ;  /* 0x00006c0001057983 */ /* 0x000f220000300800 */
[----:B------:R-:W-:Y:S03]  /*8d20*/  UMOV UR9, UR4 ;  /* 0x0000000400097c82 */ /* 0x000fe60008000000 */
[----:B------:R-:W5:Y:S04]  /*8d30*/  LDL.LU R4, [R1+0x70] ;  /* 0x0000700001047983 */ /* 0x000f680000300800 */
[----:B------:R-:W5:Y:S04]  /*8d40*/  LDL.LU R2, [R1+0x74] ;  /* 0x0000740001027983 */ /* 0x000f680000300800 */
[----:B------:R-:W5:Y:S04]  /*8d50*/  LDL.LU R0, [R1+0x78] ;  /* 0x0000780001007983 */ /* 0x000f680000300800 */
[----:B------:R-:W5:Y:S04]  /*8d60*/  LDL.LU R11, [R1+0x84] ;  /* 0x00008400010b7983 */ /* 0x000f680000300800 */
[----:B------:R-:W5:Y:S04]  /*8d70*/  LDL.LU R9, [R1+0x8c] ;  /* 0x00008c0001097983 */ /* 0x000f680000300800 */
[----:B------:R-:W5:Y:S04]  /*8d80*/  LDL.LU R8, [R1+0x64] ;  /* 0x0000640001087983 */ /* 0x000f680000300800 */
[----:B------:R-:W5:Y:S04]  /*8d90*/  LDL.LU R7, [R1+0x88] ;  /* 0x0000880001077983 */ /* 0x000f680000300800 */
[----:B------:R-:W5:Y:S04]  /*8da0*/  LDL.LU R6, [R1+0x80] ;  /* 0x0000800001067983 */ /* 0x000f680000300800 */
[----:B------:R-:W-:Y:S08]  /*8db0*/  LDSM.16.MT88.4 R20, [R242+0x100] ;  /* 0x00010000f214783b */ /* 0x000ff00000004200 */
[----:B------:R-:W-:Y:S08]  /*8dc0*/  LDSM.16.MT88.4 R36, [R240+0x100] ;  /* 0x00010000f024783b */ /* 0x000ff00000004200 */
[----:B------:R-:W-:Y:S08]  /*8dd0*/  LDSM.16.MT88.4 R44, [R244+0x3100] ;  /* 0x00310000f42c783b */ /* 0x000ff00000004200 */
[----:B------:R-:W0:Y:S01]  /*8de0*/  LDGDEPBAR ;  /* 0x00000000000079af */ /* 0x000e220000000000 */
[----:B--2---:R-:W-:Y:S07]  /*8df0*/  MOV R18, R12 ;  /* 0x0000000c00127202 */ /* 0x004fee0000000f00 */
[----:B------:R-:W-:Y:S01]  /*8e00*/  LDSM.16.MT88.4 R12, [R244+0x100] ;  /* 0x00010000f40c783b */ /* 0x000fe20000004200 */
[----:B---3--:R-:W-:Y:S02]  /*8e10*/  MOV R19, R10 ;  /* 0x0000000a00137202 */ /* 0x008fe40000000f00 */
[----:B----4-:R-:W-:Y:S02]  /*8e20*/  MOV R28, R5 ;  /* 0x00000005001c7202 */ /* 0x010fe40000000f00 */
[----:B-----5:R-:W-:Y:S02]  /*8e30*/  MOV R27, R4 ;  /* 0x00000004001b7202 */ /* 0x020fe40000000f00 */
[----:B------:R-:W-:Y:S02]  /*8e40*/  FMNMX.FTZ R4, R193, R180, !PT ;  /* 0x000000b4c1047209 */ /* 0x000fe40007810000 */
[----:B------:R-:W-:Y:S02]  /*8e50*/  MOV R26, R2 ;  /* 0x00000002001a7202 */ /* 0x000fe40000000f00 */
[----:B------:R-:W-:Y:S02]  /*8e60*/  FMNMX.FTZ R4, R192, R4, !PT ;  /* 0x00000004c0047209 */ /* 0x000fe40007810000 */
[----:B------:R-:W-:Y:S02]  /*8e70*/  MOV R25, R0 ;  /* 0x0000000000197202 */ /* 0x000fe40000000f00 */
[----:B------:R-:W-:Y:S04]  /*8e80*/  FMNMX.FTZ R4, R11, R4, !PT ;  /* 0x000000040b047209 */ /* 0x000fe80007810000 */
[----:B------:R-:W-:Y:S04]  /*8e90*/  FMNMX.FTZ R4, R9, R4, !PT ;  /* 0x0000000409047209 */ /* 0x000fe80007810000 */
        /* <DEDUP_REMOVED lines=39> */
[----:B------:R-:W-:Y:S03]  /*9110*/  FMNMX.FTZ R0, R185, R0, !PT ;  /* 0x00000000b9007209 */ /* 0x000fe60007810000 */
[----:B------:R-:W1:Y:S01]  /*9120*/  SHFL.BFLY PT, R2, R4, 0x2, 0x1f ;  /* 0x0c401f0004027f89 */ /* 0x000e6200000e0000 */
[----:B------:R-:W-:Y:S04]  /*9130*/  FMNMX.FTZ R0, R186, R0, !PT ;  /* 0x00000000ba007209 */ /* 0x000fe80007810000 */
[----:B------:R-:W-:Y:S04]  /*9140*/  FMNMX.FTZ R0, R187, R0, !PT ;  /* 0x00000000bb007209 */ /* 0x000fe80007810000 */
[----:B------:R-:W-:Y:S04]  /*9150*/  FMNMX.FTZ R0, R182, R0, !PT ;  /* 0x00000000b6007209 */ /* 0x000fe80007810000 */
[----:B------:R-:W-:Y:S05]  /*9160*/  FMNMX.FTZ R0, R181, R0, !PT ;  /* 0x00000000b5007209 */ /* 0x000fea0007810000 */
[----:B------:R-:W2:Y:S01]  /*9170*/  SHFL.BFLY PT, R5, R0, 0x2, 0x1f ;  /* 0x0c401f0000057f89 */ /* 0x000ea200000e0000 */
[----:B-1----:R-:W-:Y:S07]  /*9180*/  FMNMX.FTZ R4, R4, R2, !PT ;  /* 0x0000000204047209 */ /* 0x002fee0007810000 */
[----:B------:R-:W1:Y:S01]  /*9190*/  SHFL.BFLY PT, R2, R4, 0x1, 0x1f ;  /* 0x0c201f0004027f89 */ /* 0x000e6200000e0000 */
[----:B--2---:R-:W-:Y:S07]  /*91a0*/  FMNMX.FTZ R5, R0, R5, !PT ;  /* 0x0000000500057209 */ /* 0x004fee0007810000 */
[----:B------:R-:W2:Y:S01]  /*91b0*/  SHFL.BFLY PT, R0, R5, 0x1, 0x1f ;  /* 0x0c201f0005007f89 */ /* 0x000ea200000e0000 */
[----:B-1----:R-:W-:Y:S05]  /*91c0*/  FMNMX.FTZ R2, R4, R2, !PT ;  /* 0x0000000204027209 */ /* 0x002fea0007810000 */
[C---:B------:R-:W-:Y:S02]  /*91d0*/  FMUL.FTZ R10, R2.reuse, c[0x0][0x2d0] ;  /* 0x0000b400020a7a20 */ /* 0x040fe40000410000 */
[----:B------:R-:W-:Y:S02]  /*91e0*/  FADD.FTZ R4, -R2, R180 ;  /* 0x000000b402047221 */ /* 0x000fe40000010100 */
[--C-:B------:R-:W-:Y:S02]  /*91f0*/  FFMA.FTZ R193, R193, c[0x0][0x2d0], -R10.reuse ;  /* 0x0000b400c1c17a23 */ /* 0x100fe4000001080a */
[----:B------:R-:W-:Y:S02]  /*9200*/  FMUL.FTZ R4, R4, c[0x0][0x2d0] ;  /* 0x0000b40004047a20 */ /* 0x000fe40000410000 */
[----:B------:R1:W-:Y:S01]  /*9210*/  MUFU.EX2 R29, R193 ;  /* 0x000000c1001d7308 */ /* 0x0003e20000000800 */
[--C-:B------:R-:W-:Y:S02]  /*9220*/  FFMA.FTZ R208, R192, c[0x0][0x2d0], -R10.reuse ;  /* 0x0000b400c0d07a23 */ /* 0x100fe4000001080a */
[----:B------:R-:W-:Y:S01]  /*9230*/  FFMA.FTZ R202, R11, c[0x0][0x2d0], -R10 ;  /* 0x0000b4000bca7a23 */ /* 0x000fe2000001080a */
[----:B--2---:R-:W-:Y:S06]  /*9240*/  FMNMX.FTZ R0, R5, R0, !PT ;  /* 0x0000000005007209 */ /* 0x004fec0007810000 */
[----:B------:R2:W3:Y:S01]  /*9250*/  MUFU.EX2 R180, R4 ;  /* 0x0000000400b47308 */ /* 0x0004e20000000800 */
[C---:B------:R-:W-:Y:S02]  /*9260*/  FMUL.FTZ R192, R0.reuse, c[0x0][0x2d0] ;  /* 0x0000b40000c07a20 */ /* 0x040fe40000410000 */
[----:B------:R-:W-:Y:S02]  /*9270*/  FADD.FTZ R3, -R0, R3 ;  /* 0x0000000300037221 */ /* 0x000fe40000010100 */
[--C-:B------:R-:W-:Y:S02]  /*9280*/  FFMA.FTZ R203, R191, c[0x0][0x2d0], -R192.reuse ;  /* 0x0000b400bfcb7a23 */ /* 0x100fe400000108c0 */
[----:B------:R-:W-:Y:S02]  /*9290*/  FMUL.FTZ R3, R3, c[0x0][0x2d0] ;  /* 0x0000b40003037a20 */ /* 0x000fe40000410000 */
[--C-:B------:R-:W-:Y:S01]  /*92a0*/  FFMA.FTZ R191, R6, c[0x0][0x2d0], -R192.reuse ;  /* 0x0000b40006bf7a23 */ /* 0x100fe200000108c0 */
[----:B------:R-:W-:Y:S01]  /*92b0*/  MUFU.EX2 R208, R208 ;  /* 0x000000d000d07308 */ /* 0x000fe20000000800 */
[--C-:B------:R-:W-:Y:S02]  /*92c0*/  FFMA.FTZ R201, R7, c[0x0][0x2d0], -R192.reuse ;  /* 0x0000b40007c97a23 */ /* 0x100fe400000108c0 */
[----:B------:R-:W-:Y:S02]  /*92d0*/  FFMA.FTZ R184, R184, c[0x0][0x2d0], -R192 ;  /* 0x0000b400b8b87a23 */ /* 0x000fe400000108c0 */
[----:B-1----:R-:W-:Y:S02]  /*92e0*/  FFMA.FTZ R193, R9, c[0x0][0x2d0], -R10 ;  /* 0x0000b40009c17a23 */ /* 0x002fe4000001080a */
[--C-:B------:R-:W-:Y:S02]  /*92f0*/  FFMA.FTZ R209, R209, c[0x0][0x2d0], -R192.reuse ;  /* 0x0000b400d1d17a23 */ /* 0x100fe400000108c0 */
[--C-:B------:R-:W-:Y:S01]  /*9300*/  FFMA.FTZ R190, R190, c[0x0][0x2d0], -R192.reuse ;  /* 0x0000b400bebe7a23 */ /* 0x100fe200000108c0 */
[----:B------:R-:W1:Y:S01]  /*9310*/  MUFU.EX2 R3, R3 ;  /* 0x0000000300037308 */ /* 0x000e620000000800 */
[--C-:B------:R-:W-:Y:S02]  /*9320*/  FFMA.FTZ R188, R188, c[0x0][0x2d0], -R192.reuse ;  /* 0x0000b400bcbc7a23 */ /* 0x100fe400000108c0 */
[--C-:B------:R-:W-:Y:S02]  /*9330*/  FFMA.FTZ R185, R185, c[0x0][0x2d0], -R192.reuse ;  /* 0x0000b400b9b97a23 */ /* 0x100fe400000108c0 */
[----:B--2---:R-:W-:Y:S02]  /*9340*/  FFMA.FTZ R4, R8, c[0x0][0x2d0], -R192 ;  /* 0x0000b40008047a23 */ /* 0x004fe400000108c0 */
[C---:B---3--:R-:W-:Y:S02]  /*9350*/  FMUL.FTZ R5, R180.reuse, R177 ;  /* 0x000000b1b4057220 */ /* 0x048fe40000410000 */
[C---:B------:R-:W-:Y:S01]  /*9360*/  FMUL.FTZ R8, R180.reuse, R172 ;  /* 0x000000acb4087220 */ /* 0x040fe20000410000 */
[----:B------:R-:W-:Y:S01]  /*9370*/  MUFU.EX2 R202, R202 ;  /* 0x000000ca00ca7308 */ /* 0x000fe20000000800 */
[C---:B------:R-:W-:Y:S01]  /*9380*/  FMUL.FTZ R9, R180.reuse, R173 ;  /* 0x000000adb4097220 */ /* 0x040fe20000410000 */
[----:B------:R-:W-:Y:S01]  /*9390*/  MOV R173, R29 ;  /* 0x0000001d00ad7202 */ /* 0x000fe20000000f00 */
[C---:B------:R-:W-:Y:S01]  /*93a0*/  FMUL.FTZ R16, R180.reuse, R164 ;  /* 0x000000a4b4107220 */ /* 0x040fe20000410000 */
[----:B------:R-:W-:Y:S01]  /*93b0*/  MOV R164, R35 ;  /* 0x0000002300a47202 */ /* 0x000fe20000000f00 */
[C---:B------:R-:W-:Y:S02]  /*93c0*/  FMUL.FTZ R40, R180.reuse, R140 ;  /* 0x0000008cb4287220 */ /* 0x040fe40000410000 */
[C---:B------:R-:W-:Y:S02]  /*93d0*/  FMUL.FTZ R41, R180.reuse, R141 ;  /* 0x0000008db4297220 */ /* 0x040fe40000410000 */
[C---:B------:R-:W-:Y:S01]  /*93e0*/  FMUL.FTZ R48, R180.reuse, R132 ;  /* 0x00000084b4307220 */ /* 0x040fe20000410000 */
[----:B------:R-:W2:Y:S01]  /*93f0*/  MUFU.EX2 R193, R193 ;  /* 0x000000c100c17308 */ /* 0x000ea20000000800 */
[C---:B------:R-:W-:Y:S02]  /*9400*/  FMUL.FTZ R49, R180.reuse, R133 ;  /* 0x00000085b4317220 */ /* 0x040fe40000410000 */
[C---:B------:R-:W-:Y:S02]  /*9410*/  FMUL.FTZ R52, R180.reuse, R52 ;  /* 0x00000034b4347220 */ /* 0x040fe40000410000 */
[C---:B-1----:R-:W-:Y:S02]  /*9420*/  FMUL.FTZ R6, R3.reuse, R178 ;  /* 0x000000b203067220 */ /* 0x042fe40000410000 */
        /* <DEDUP_REMOVED lines=8> */
[----:B------:R-:W-:Y:S01]  /*94b0*/  LDSM.16.MT88.4 R140, [R242+0x3100] ;  /* 0x00310000f28c783b */ /* 0x000fe20000004200 */
[----:B------:R-:W-:Y:S01]  /*94c0*/  MUFU.EX2 R191, R191 ;  /* 0x000000bf00bf7308 */ /* 0x000fe20000000800 */
[C---:B------:R-:W-:Y:S02]  /*94d0*/  FMUL.FTZ R50, R3.reuse, R134 ;  /* 0x0000008603327220 */ /* 0x040fe40000410000 */
[----:B------:R-:W-:Y:S01]  /*94e0*/  FMUL.FTZ R51, R3, R135 ;  /* 0x0000008703337220 */ /* 0x000fe20000410000 */
[----:B--2---:R-:W-:Y:S01]  /*94f0*/  F2FP.BF16.PACK_AB R178, R193, R202 ;  /* 0x000000cac1b2723e */ /* 0x004fe200000010ff */
[C---:B------:R-:W-:Y:S02]  /*9500*/  FMUL.FTZ R53, R180.reuse, R53 ;  /* 0x00000035b4357220 */ /* 0x040fe40000410000 */
[----:B------:R-:W-:Y:S01]  /*9510*/  LDSM.16.MT88.4 R132, [R241+0x3100] ;  /* 0x00310000f184783b */ /* 0x000fe20000004200 */
[C---:B------:R-:W-:Y:S02]  /*9520*/  FMUL.FTZ R54, R3.reuse, R54 ;  /* 0x0000003603367220 */ /* 0x040fe40000410000 */
[----:B------:R-:W2:Y:S01]  /*9530*/  MUFU.EX2 R203, R203 ;  /* 0x000000cb00cb7308 */ /* 0x000ea20000000800 */
[C---:B------:R-:W-:Y:S02]  /*9540*/  FMUL.FTZ R55, R3.reuse, R55 ;  /* 0x0000003703377220 */ /* 0x040fe40000410000 */
[C---:B------:R-:W-:Y:S01]  /*9550*/  FMUL.FTZ R56, R180.reuse, R56 ;  /* 0x00000038b4387220 */ /* 0x040fe20000410000 */
[----:B-1----:R-:W-:Y:S01]  /*9560*/  MOV R172, R17 ;  /* 0x0000001100ac7202 */ /* 0x002fe20000000f00 */
[----:B------:R-:W-:Y:S01]  /*9570*/  FMUL.FTZ R4, R180, R176 ;  /* 0x000000b0b4047220 */ /* 0x000fe20000410000 */
[----:B------:R-:W-:Y:S01]  /*9580*/  F2FP.BF16.PACK_AB R176, R208, R29 ;  /* 0x0000001dd0b0723e */ /* 0x000fe200000010ff */
[C---:B------:R-:W-:Y:S02]  /*9590*/  FMUL.FTZ R57, R180.reuse, R57 ;  /* 0x00000039b4397220 */ /* 0x040fe40000410000 */
[C---:B------:R-:W-:Y:S01]  /*95a0*/  FMUL.FTZ R58, R3.reuse, R58 ;  /* 0x0000003a033a7220 */ /* 0x040fe20000410000 */
[----:B------:R-:W1:Y:S01]  /*95b0*/  MUFU.EX2 R201, R201 ;  /* 0x000000c900c97308 */ /* 0x000e620000000800 */
        /* <DEDUP_REMOVED lines=8> */
[----:B--2---:R-:W-:Y:S01]  /*9640*/  F2FP.BF16.PACK_AB R177, R203, R17 ;  /* 0x00000011cbb1723e */ /* 0x004fe200000010ff */
        /* <DEDUP_REMOVED lines=8> */
[----:B------:R-:W-:Y:S01]  /*96d0*/  FMUL.FTZ R67, R3, R67 ;  /* 0x0000004303437220 */ /* 0x000fe20000410000 */
[----:B-1----:R-:W-:Y:S01]  /*96e0*/  F2FP.BF16.PACK_AB R179, R191, R201 ;  /* 0x000000c9bfb3723e */ /* 0x002fe200000010ff */
[----:B------:R-:W-:Y:S02]  /*96f0*/  FMUL.FTZ R175, R2, c[0x0][0x2d0] ;  /* 0x0000b40002af7a20 */ /* 0x000fe40000410000 */
[----:B------:R-:W-:Y:S02]  /*9700*/  FFMA.FTZ R183, R3, R183, R172 ;  /* 0x000000b703b77223 */ /* 0x000fe400000100ac */
[--C-:B------:R-:W-:Y:S02]  /*9710*/  FFMA.FTZ R197, R197, c[0x0][0x2d0], -R175.reuse ;  /* 0x0000b400c5c57a23 */ /* 0x100fe400000108af */
[C---:B------:R-:W-:Y:S01]  /*9720*/  HMMA.16816.F32.BF16 R4, R176.reuse, R12, R4 ;  /* 0x0000000cb004723c */ /* 0x040fe20000041804 */
[----:B------:R-:W-:Y:S04]  /*9730*/  MUFU.EX2 R188, R188 ;  /* 0x000000bc00bc7308 */ /* 0x000fe80000000800 */
[--C-:B------:R-:W-:Y:S02]  /*9740*/  FFMA.FTZ R198, R198, c[0x0][0x2d0], -R175.reuse ;  /* 0x0000b400c6c67a23 */ /* 0x100fe400000108af */
[C---:B------:R-:W-:Y:S01]  /*9750*/  FMUL.FTZ R12, R180.reuse, R168 ;  /* 0x000000a8b40c7220 */ /* 0x040fe20000410000 */
[C---:B------:R-:W-:Y:S03]  /*9760*/  HMMA.16816.F32.BF16 R8, R176.reuse, R14, R8 ;  /* 0x0000000eb008723c */ /* 0x040fe60000041808 */
[----:B------:R-:W-:Y:S01]  /*9770*/  MUFU.EX2 R185, R185 ;  /* 0x000000b900b97308 */ /* 0x000fe20000000800 */
[----:B------:R-:W-:Y:S01]  /*9780*/  MOV R168, R31 ;  /* 0x0000001f00a87202 */ /* 0x000fe20000000f00 */
[C---:B------:R-:W-:Y:S01]  /*9790*/  FMUL.FTZ R13, R180.reuse, R169 ;  /* 0x000000a9b40d7220 */ /* 0x040fe20000410000 */
[----:B------:R-:W1:Y:S01]  /*97a0*/  LDSM.16.MT88.4 R28, [R241+0x100] ;  /* 0x00010000f11c783b */ /* 0x000e620000004200 */
[C---:B------:R-:W-:Y:S01]  /*97b0*/  FMUL.FTZ R14, R3.reuse, R170 ;  /* 0x000000aa030e7220 */ /* 0x040fe20000410000 */
[----:B------:R-:W-:Y:S01]  /*97c0*/  MOV R170, R33 ;  /* 0x0000002100aa7202 */ /* 0x000fe20000000f00 */
[C---:B------:R-:W-:Y:S03]  /*97d0*/  FMUL.FTZ R15, R3.reuse, R171 ;  /* 0x000000ab030f7220 */ /* 0x040fe60000410000 */
[C---:B------:R-:W-:Y:S01]  /*97e0*/  FMUL.FTZ R33, R180.reuse, R149 ;  /* 0x00000095b4217220 */ /* 0x040fe20000410000 */
[----:B------:R-:W-:Y:S01]  /*97f0*/  MOV R171, R34 ;  /* 0x0000002200ab7202 */ /* 0x000fe20000000f00 */
[----:B------:R-:W-:Y:S01]  /*9800*/  FMUL.FTZ R34, R3, R150 ;  /* 0x0000009603227220 */ /* 0x000fe20000410000 */
[----:B------:R-:W-:Y:S01]  /*9810*/  MOV R169, R32 ;  /* 0x0000002000a97202 */ /* 0x000fe20000000f00 */
[C---:B------:R-:W-:Y:S03]  /*9820*/  HMMA.16816.F32.BF16 R12, R176.reuse, R20, R12 ;  /* 0x00000014b00c723c */ /* 0x040fe6000004180c */
[--C-:B------:R-:W-:Y:S02]  /*9830*/  FFMA.FTZ R213, R213, c[0x0][0x2d0], -R175.reuse ;  /* 0x0000b400d5d57a23 */ /* 0x100fe400000108af */
[--C-:B------:R-:W-:Y:S02]  /*9840*/  FFMA.FTZ R215, R215, c[0x0][0x2d0], -R175.reuse ;  /* 0x0000b400d7d77a23 */ /* 0x100fe400000108af */
[C---:B------:R-:W-:Y:S01]  /*9850*/  FMUL.FTZ R20, R180.reuse, R160 ;  /* 0x000000a0b4147220 */ /* 0x040fe20000410000 */
[C---:B------:R-:W-:Y:S04]  /*9860*/  HMMA.16816.F32.BF16 R16, R176.reuse, R22, R16 ;  /* 0x00000016b010723c */ /* 0x040fe80000041810 */
[----:B------:R-:W-:Y:S01]  /*9870*/  FMUL.FTZ R21, R180, R161 ;  /* 0x000000a1b4157220 */ /* 0x000fe20000410000 */
[----:B------:R-:W-:Y:S01]  /*9880*/  MOV R160, R27 ;  /* 0x0000001b00a07202 */ /* 0x000fe20000000f00 */
[C---:B------:R-:W-:Y:S01]  /*9890*/  FMUL.FTZ R27, R3.reuse, R159 ;  /* 0x0000009f031b7220 */ /* 0x040fe20000410000 */
[----:B------:R-:W-:Y:S01]  /*98a0*/  MOV R161, R26 ;  /* 0x0000001a00a17202 */ /* 0x000fe20000000f00 */
[C---:B------:R-:W-:Y:S01]  /*98b0*/  FMUL.FTZ R22, R3.reuse, R162 ;  /* 0x000000a203167220 */ /* 0x040fe20000410000 */
[----:B------:R-:W-:Y:S03]  /*98c0*/  MOV R162, R25 ;  /* 0x0000001900a27202 */ /* 0x000fe60000000f00 */
[C---:B------:R-:W-:Y:S01]  /*98d0*/  FMUL.FTZ R23, R3.reuse, R163 ;  /* 0x000000a303177220 */ /* 0x040fe20000410000 */
[----:B------:R-:W-:Y:S01]  /*98e0*/  MOV R163, R24 ;  /* 0x0000001800a37202 */ /* 0x000fe20000000f00 */
[--C-:B------:R-:W-:Y:S02]  /*98f0*/  FFMA.FTZ R159, R174, c[0x0][0x2d0], -R175.reuse ;  /* 0x0000b400ae9f7a23 */ /* 0x100fe400000108af */
[C---:B------:R-:W-:Y:S02]  /*9900*/  FMUL.FTZ R24, R180.reuse, R156 ;  /* 0x0000009cb4187220 */ /* 0x040fe40000410000 */
[----:B------:R-:W-:Y:S02]  /*9910*/  FMUL.FTZ R25, R180, R157 ;  /* 0x0000009db4197220 */ /* 0x000fe40000410000 */
[--C-:B------:R-:W-:Y:S01]  /*9920*/  FFMA.FTZ R157, R162, c[0x0][0x2d0], -R175.reuse ;  /* 0x0000b400a29d7a23 */ /* 0x100fe200000108af */
[C---:B-1----:R-:W-:Y:S03]  /*9930*/  HMMA.16816.F32.BF16 R20, R176.reuse, R28, R20 ;  /* 0x0000001cb014723c */ /* 0x042fe60000041814 */
[C---:B------:R-:W-:Y:S02]  /*9940*/  FMUL.FTZ R26, R3.reuse, R158 ;  /* 0x0000009e031a7220 */ /* 0x040fe40000410000 */
[----:B------:R-:W-:Y:S01]  /*9950*/  MUFU.EX2 R157, R157 ;  /* 0x0000009d009d7308 */ /* 0x000fe20000000800 */
[----:B------:R-:W-:Y:S02]  /*9960*/  FMUL.FTZ R32, R180, R148 ;  /* 0x00000094b4207220 */ /* 0x000fe40000410000 */
[--C-:B------:R-:W-:Y:S04]  /*9970*/  FFMA.FTZ R148, R212, c[0x0][0x2d0], -R175.reuse ;  /* 0x0000b400d4947a23 */ /* 0x100fe800000108af */
[--C-:B------:R-:W-:Y:S01]  /*9980*/  FFMA.FTZ R212, R214, c[0x0][0x2d0], -R175.reuse ;  /* 0x0000b400d6d47a23 */ /* 0x100fe200000108af */
[C---:B------:R-:W-:Y:S03]  /*9990*/  HMMA.16816.F32.BF16 R24, R176.reuse, R30, R24 ;  /* 0x0000001eb018723c */ /* 0x040fe60000041818 */
[C---:B------:R-:W-:Y:S01]  /*99a0*/  FMUL.FTZ R28, R180.reuse, R152 ;  /* 0x00000098b41c7220 */ /* 0x040fe20000410000 */
[----:B------:R-:W-:Y:S01]  /*99b0*/  MUFU.EX2 R214, R159 ;  /* 0x0000009f00d67308 */ /* 0x000fe20000000800 */
[----:B------:R-:W-:Y:S02]  /*99c0*/  FMUL.FTZ R29, R180, R153 ;  /* 0x00000099b41d7220 */ /* 0x000fe40000410000 */
[C---:B------:R-:W-:Y:S02]  /*99d0*/  FMUL.FTZ R30, R3.reuse, R154 ;  /* 0x0000009a031e7220 */ /* 0x040fe40000410000 */
[----:B------:R-:W-:Y:S03]  /*99e0*/  FMUL.FTZ R31, R3, R155 ;  /* 0x0000009b031f7220 */ /* 0x000fe60000410000 */
[--C-:B------:R-:W-:Y:S02]  /*99f0*/  FFMA.FTZ R152, R163, c[0x0][0x2d0], -R175.reuse ;  /* 0x0000b400a3987a23 */ /* 0x100fe400000108af */
[--C-:B------:R-:W-:Y:S01]  /*9a00*/  FFMA.FTZ R155, R164, c[0x0][0x2d0], -R175.reuse ;  /* 0x0000b400a49b7a23 */ /* 0x100fe200000108af */
[----:B------:R-:W-:Y:S01]  /*9a10*/  MUFU.EX2 R212, R212 ;  /* 0x000000d400d47308 */ /* 0x000fe20000000800 */
[C---:B------:R-:W-:Y:S03]  /*9a20*/  HMMA.16816.F32.BF16 R28, R176.reuse, R36, R28 ;  /* 0x00000024b01c723c */ /* 0x040fe6000004181c */
[--C-:B------:R-:W-:Y:S02]  /*9a30*/  FFMA.FTZ R164, R200, c[0x0][0x2d0], -R175.reuse ;  /* 0x0000b400c8a47a23 */ /* 0x100fe400000108af */
[--C-:B------:R-:W-:Y:S02]  /*9a40*/  FFMA.FTZ R154, R171, c[0x0][0x2d0], -R175.reuse ;  /* 0x0000b400ab9a7a23 */ /* 0x100fe400000108af */
[--C-:B------:R-:W-:Y:S01]  /*9a50*/  FFMA.FTZ R153, R170, c[0x0][0x2d0], -R175.reuse ;  /* 0x0000b400aa997a23 */ /* 0x100fe200000108af */
[C---:B------:R-:W-:Y:S01]  /*9a60*/  HMMA.16816.F32.BF16 R32, R176.reuse, R38, R32 ;  /* 0x00000026b020723c */ /* 0x040fe20000041820 */
[----:B------:R-:W1:Y:S03]  /*9a70*/  MUFU.EX2 R152, R152 ;  /* 0x0000009800987308 */ /* 0x000e660000000800 */
[C---:B------:R-:W-:Y:S02]  /*9a80*/  FMUL.FTZ R36, R180.reuse, R144 ;  /* 0x00000090b4247220 */ /* 0x040fe40000410000 */
[----:B------:R-:W-:Y:S02]  /*9a90*/  FMUL.FTZ R37, R180, R145 ;  /* 0x00000091b4257220 */ /* 0x000fe40000410000 */
[C---:B------:R-:W-:Y:S02]  /*9aa0*/  FMUL.FTZ R38, R3.reuse, R146 ;  /* 0x0000009203267220 */ /* 0x040fe40000410000 */
[----:B------:R-:W2:Y:S01]  /*9ab0*/  LDL.LU R146, [R1+0x60] ;  /* 0x0000600001927983 */ /* 0x000ea20000300800 */
[----:B------:R-:W-:Y:S01]  /*9ac0*/  MUFU.EX2 R200, R197 ;  /* 0x000000c500c87308 */ /* 0x000fe20000000800 */
[----:B------:R-:W-:Y:S02]  /*9ad0*/  FMUL.FTZ R39, R3, R147 ;  /* 0x0000009303277220 */ /* 0x000fe40000410000 */
[--C-:B------:R-:W-:Y:S02]  /*9ae0*/  FFMA.FTZ R145, R199, c[0x0][0x2d0], -R175.reuse ;  /* 0x0000b400c7917a23 */ /* 0x100fe400000108af */
[--C-:B------:R-:W-:Y:S02]  /*9af0*/  FFMA.FTZ R144, R210, c[0x0][0x2d0], -R175.reuse ;  /* 0x0000b400d2907a23 */ /* 0x100fe400000108af */
[--C-:B------:R-:W-:Y:S01]  /*9b00*/  FFMA.FTZ R210, R211, c[0x0][0x2d0], -R175.reuse ;  /* 0x0000b400d3d27a23 */ /* 0x100fe200000108af */
[C---:B------:R-:W-:Y:S02]  /*9b10*/  HMMA.16816.F32.BF16 R36, R176.reuse, R44, R36 ;  /* 0x0000002cb024723c */ /* 0x040fe40000041824 */
[----:B------:R3:W-:Y:S01]  /*9b20*/  MUFU.EX2 R199, R198 ;  /* 0x000000c600c77308 */ /* 0x0007e20000000800 */
[--C-:B------:R-:W-:Y:S02]  /*9b30*/  FFMA.FTZ R163, R168, c[0x0][0x2d0], -R175.reuse ;  /* 0x0000b400a8a37a23 */ /* 0x100fe400000108af */
[C---:B------:R-:W-:Y:S02]  /*9b40*/  FMUL.FTZ R68, R180.reuse, R68 ;  /* 0x00000044b4447220 */ /* 0x040fe40000410000 */
[C---:B------:R-:W-:Y:S01]  /*9b50*/  FMUL.FTZ R44, R180.reuse, R136 ;  /* 0x00000088b42c7220 */ /* 0x040fe20000410000 */
[C---:B------:R-:W-:Y:S04]  /*9b60*/  HMMA.16816.F32.BF16 R40, R176.reuse, R46, R40 ;  /* 0x0000002eb028723c */ /* 0x040fe80000041828 */
[C---:B------:R-:W-:Y:S01]  /*9b70*/  FMUL.FTZ R45, R180.reuse, R137 ;  /* 0x00000089b42d7220 */ /* 0x040fe20000410000 */
[----:B------:R-:W-:Y:S01]  /*9b80*/  MUFU.EX2 R210, R210 ;  /* 0x000000d200d27308 */ /* 0x000fe20000000800 */
[C---:B------:R-:W-:Y:S02]  /*9b90*/  FMUL.FTZ R69, R180.reuse, R69 ;  /* 0x00000045b4457220 */ /* 0x040fe40000410000 */
[C---:B------:R-:W-:Y:S04]  /*9ba0*/  FMUL.FTZ R46, R3.reuse, R138 ;  /* 0x0000008a032e7220 */ /* 0x040fe80000410000 */
[C---:B------:R-:W-:Y:S02]  /*9bb0*/  FMUL.FTZ R47, R3.reuse, R139 ;  /* 0x0000008b032f7220 */ /* 0x040fe40000410000 */
[----:B------:R-:W-:Y:S01]  /*9bc0*/  LDSM.16.MT88.4 R136, [R244+0x900] ;  /* 0x00090000f488783b */ /* 0x000fe20000004200 */
[C---:B------:R-:W-:Y:S02]  /*9bd0*/  FMUL.FTZ R70, R3.reuse, R70 ;  /* 0x0000004603467220 */ /* 0x040fe40000410000 */
[C---:B------:R-:W-:Y:S02]  /*9be0*/  FMUL.FTZ R71, R3.reuse, R71 ;  /* 0x0000004703477220 */ /* 0x040fe40000410000 */
[C---:B------:R-:W-:Y:S03]  /*9bf0*/  HMMA.16816.F32.BF16 R44, R176.reuse, R140, R44 ;  /* 0x0000008cb02c723c */ /* 0x040fe6000004182c */
[C---:B------:R-:W-:Y:S02]  /*9c00*/  FMUL.FTZ R72, R180.reuse, R72 ;  /* 0x00000048b4487220 */ /* 0x040fe40000410000 */
[C---:B------:R-:W-:Y:S02]  /*9c10*/  FMUL.FTZ R73, R180.reuse, R73 ;  /* 0x00000049b4497220 */ /* 0x040fe40000410000 */
[C---:B------:R-:W-:Y:S01]  /*9c20*/  FMUL.FTZ R74, R3.reuse, R74 ;  /* 0x0000004a034a7220 */ /* 0x040fe20000410000 */
[C---:B------:R-:W-:Y:S01]  /*9c30*/  HMMA.16816.F32.BF16 R48, R176.reuse, R142, R48 ;  /* 0x0000008eb030723c */ /* 0x040fe20000041830 */
[----:B------:R-:W-:Y:S03]  /*9c40*/  LDSM.16.MT88.4 R140, [R240+0x9900] ;  /* 0x00990000f08c783b */ /* 0x000fe60000004200 */
        /* <DEDUP_REMOVED lines=25> */
[C---:B----4-:R-:W-:Y:S03]  /*9de0*/  HMMA.16816.F32.BF16 R60, R176.reuse, R132, R60 ;  /* 0x00000084b03c723c */ /* 0x050fe6000004183c */
        /* <DEDUP_REMOVED lines=29> */
[----:B------:R-:W-:Y:S02]  /*9fc0*/  FMUL.FTZ R121, R180, R121 ;  /* 0x00000079b4797220 */ /* 0x000fe40000410000 */
[C---:B------:R-:W-:Y:S02]  /*9fd0*/  FMUL.FTZ R122, R3.reuse, R122 ;  /* 0x0000007a037a7220 */ /* 0x040fe40000410000 */
[----:B------:R-:W-:Y:S04]  /*9fe0*/  FMUL.FTZ R123, R3, R123 ;  /* 0x0000007b037b7220 */ /* 0x000fe80000410000 */
[--C-:B------:R-:W-:Y:S02]  /*9ff0*/  FFMA.FTZ R158, R161, c[0x0][0x2d0], -R192.reuse ;  /* 0x0000b400a19e7a23 */ /* 0x100fe400000108c0 */
[--C-:B------:R-:W-:Y:S02]  /*a000*/  FFMA.FTZ R161, R167, c[0x0][0x2d0], -R175.reuse ;  /* 0x0000b400a7a17a23 */ /* 0x100fe400000108af */
[--C-:B------:R-:W-:Y:S02]  /*a010*/  FFMA.FTZ R156, R160, c[0x0][0x2d0], -R192.reuse ;  /* 0x0000b400a09c7a23 */ /* 0x100fe400000108c0 */
[--C-:B------:R-:W-:Y:S01]  /*a020*/  FFMA.FTZ R160, R166, c[0x0][0x2d0], -R175.reuse ;  /* 0x0000b400a6a07a23 */ /* 0x100fe200000108af */
[----:B------:R-:W-:Y:S01]  /*a030*/  MUFU.EX2 R158, R158 ;  /* 0x0000009e009e7308 */ /* 0x000fe20000000800 */
[--C-:B------:R-:W-:Y:S02]  /*a040*/  FFMA.FTZ R162, R165, c[0x0][0x2d0], -R192.reuse ;  /* 0x0000b400a5a27a23 */ /* 0x100fe400000108c0 */
[----:B------:R-:W-:Y:S02]  /*a050*/  FFMA.FTZ R165, R169, c[0x0][0x2d0], -R175 ;  /* 0x0000b400a9a57a23 */ /* 0x000fe400000108af */
[C---:B------:R-:W-:Y:S02]  /*a060*/  FMUL.FTZ R124, R180.reuse, R124 ;  /* 0x0000007cb47c7220 */ /* 0x040fe40000410000 */
[C---:B------:R-:W-:Y:S02]  /*a070*/  FMUL.FTZ R125, R180.reuse, R125 ;  /* 0x0000007db47d7220 */ /* 0x040fe40000410000 */
[C---:B------:R-:W-:Y:S01]  /*a080*/  FMUL.FTZ R128, R180.reuse, R128 ;  /* 0x00000080b4807220 */ /* 0x040fe20000410000 */
[----:B------:R-:W-:Y:S01]  /*a090*/  MUFU.EX2 R156, R156 ;  /* 0x0000009c009c7308 */ /* 0x000fe20000000800 */
[----:B------:R-:W-:Y:S02]  /*a0a0*/  FMUL.FTZ R129, R180, R129 ;  /* 0x00000081b4817220 */ /* 0x000fe40000410000 */
[--C-:B---3--:R-:W-:Y:S02]  /*a0b0*/  FFMA.FTZ R198, R195, c[0x0][0x2d0], -R192.reuse ;  /* 0x0000b400c3c67a23 */ /* 0x108fe400000108c0 */
[--C-:B------:R-:W-:Y:S02]  /*a0c0*/  FFMA.FTZ R197, R194, c[0x0][0x2d0], -R192.reuse ;  /* 0x0000b400c2c57a23 */ /* 0x100fe400000108c0 */
[--C-:B------:R-:W-:Y:S02]  /*a0d0*/  FFMA.FTZ R168, R186, c[0x0][0x2d0], -R192.reuse ;  /* 0x0000b400baa87a23 */ /* 0x100fe400000108c0 */
[C---:B------:R-:W-:Y:S01]  /*a0e0*/  FMUL.FTZ R126, R3.reuse, R126 ;  /* 0x0000007e037e7220 */ /* 0x040fe20000410000 */
[----:B------:R-:W-:Y:S01]  /*a0f0*/  MUFU.EX2 R195, R145 ;  /* 0x0000009100c37308 */ /* 0x000fe20000000800 */
[C---:B------:R-:W-:Y:S01]  /*a100*/  FMUL.FTZ R127, R3.reuse, R127 ;  /* 0x0000007f037f7220 */ /* 0x040fe20000410000 */
[C---:B----4-:R-:W-:Y:S03]  /*a110*/  HMMA.16816.F32.BF16 R76, R176.reuse, R132, R76 ;  /* 0x00000084b04c723c */ /* 0x050fe6000004184c */
[C---:B------:R-:W-:Y:S02]  /*a120*/  FMUL.FTZ R130, R3.reuse, R130 ;  /* 0x0000008203827220 */ /* 0x040fe40000410000 */
[----:B------:R-:W-:Y:S02]  /*a130*/  FMUL.FTZ R131, R3, R131 ;  /* 0x0000008303837220 */ /* 0x000fe40000410000 */
[----:B------:R-:W-:Y:S01]  /*a140*/  FADD.FTZ R167, R203, R183 ;  /* 0x000000b7cba77221 */ /* 0x000fe20000010000 */
[C---:B------:R-:W-:Y:S01]  /*a150*/  HMMA.16816.F32.BF16 R80, R176.reuse, R134, R80 ;  /* 0x00000086b050723c */ /* 0x040fe20000041850 */
[----:B------:R-:W3:Y:S01]  /*a160*/  LDSM.16.MT88.4 R132, [R241+0x6100] ;  /* 0x00610000f184783b */ /* 0x000ee20000004200 */
[----:B------:R-:W-:Y:S02]  /*a170*/  MUFU.EX2 R194, R144 ;  /* 0x0000009000c27308 */ /* 0x000fe40000000800 */
[--C-:B------:R-:W-:Y:S02]  /*a180*/  FFMA.FTZ R203, R189, c[0x0][0x2d0], -R192.reuse ;  /* 0x0000b400bdcb7a23 */ /* 0x100fe400000108c0 */
[----:B------:R-:W-:Y:S02]  /*a190*/  FADD.FTZ R167, R201, R167 ;  /* 0x000000a7c9a77221 */ /* 0x000fe40000010000 */
[--C-:B------:R-:W-:Y:S04]  /*a1a0*/  FFMA.FTZ R196, R196, c[0x0][0x2d0], -R192.reuse ;  /* 0x0000b400c4c47a23 */ /* 0x100fe800000108c0 */
[----:B------:R-:W-:Y:S01]  /*a1b0*/  MUFU.EX2 R189, R154 ;  /* 0x0000009a00bd7308 */ /* 0x000fe20000000800 */
[----:B------:R-:W-:Y:S02]  /*a1c0*/  FADD.FTZ R167, R191, R167 ;  /* 0x000000a7bfa77221 */ /* 0x000fe40000010000 */
[--C-:B------:R-:W-:Y:S02]  /*a1d0*/  FFMA.FTZ R211, R206, c[0x0][0x2d0], -R192.reuse ;  /* 0x0000b400ced37a23 */ /* 0x100fe400000108c0 */
[--C-:B------:R-:W-:Y:S02]  /*a1e0*/  FFMA.FTZ R207, R207, c[0x0][0x2d0], -R192.reuse ;  /* 0x0000b400cfcf7a23 */ /* 0x100fe400000108c0 */
[--C-:B------:R-:W-:Y:S02]  /*a1f0*/  FFMA.FTZ R205, R205, c[0x0][0x2d0], -R192.reuse ;  /* 0x0000b400cdcd7a23 */ /* 0x100fe400000108c0 */
[--C-:B------:R-:W-:Y:S01]  /*a200*/  FFMA.FTZ R204, R204, c[0x0][0x2d0], -R192.reuse ;  /* 0x0000b400cccc7a23 */ /* 0x100fe200000108c0 */
[----:B------:R-:W-:Y:S01]  /*a210*/  MUFU.EX2 R186, R165 ;  /* 0x000000a500ba7308 */ /* 0x000fe20000000800 */
[--C-:B------:R-:W-:Y:S09]  /*a220*/  FFMA.FTZ R187, R187, c[0x0][0x2d0], -R192.reuse ;  /* 0x0000b400bbbb7a23 */ /* 0x100ff200000108c0 */
[----:B------:R-:W-:Y:S01]  /*a230*/  MUFU.EX2 R160, R160 ;  /* 0x000000a000a07308 */ /* 0x000fe20000000800 */
[C---:B---3--:R-:W-:Y:S09]  /*a240*/  HMMA.16816.F32.BF16 R84, R176.reuse, R132, R84 ;  /* 0x00000084b054723c */ /* 0x048ff20000041854 */
[----:B------:R-:W-:Y:S01]  /*a250*/  MUFU.EX2 R162, R162 ;  /* 0x000000a200a27308 */ /* 0x000fe20000000800 */
[C---:B------:R-:W-:Y:S01]  /*a260*/  HMMA.16816.F32.BF16 R88, R176.reuse, R134, R88 ;  /* 0x00000086b058723c */ /* 0x040fe20000041858 */
[----:B------:R-:W3:Y:S08]  /*a270*/  LDSM.16.MT88.4 R132, [R240+0x6100] ;  /* 0x00610000f084783b */ /* 0x000ef00000004200 */
[----:B------:R-:W-:Y:S10]  /*a280*/  MUFU.EX2 R3, R209 ;  /* 0x000000d100037308 */ /* 0x000ff40000000800 */
[----:B------:R4:W-:Y:S10]  /*a290*/  MUFU.EX2 R209, R148 ;  /* 0x0000009400d17308 */ /* 0x0009f40000000800 */
[----:B------:R5:W-:Y:S10]  /*a2a0*/  MUFU.EX2 R201, R215 ;  /* 0x000000d700c97308 */ /* 0x000bf40000000800 */
[----:B------:R-:W-:Y:S01]  /*a2b0*/  MUFU.EX2 R203, R203 ;  /* 0x000000cb00cb7308 */ /* 0x000fe20000000800 */
[----:B----4-:R-:W-:Y:S01]  /*a2c0*/  LDSM.16.MT88.4 R148, [R240+0x1900] ;  /* 0x00190000f094783b */ /* 0x010fe20000004200 */
[C---:B---3--:R-:W-:Y:S08]  /*a2d0*/  HMMA.16816.F32.BF16 R92, R176.reuse, R132, R92 ;  /* 0x00000084b05c723c */ /* 0x048ff0000004185c */
[----:B------:R-:W-:Y:S01]  /*a2e0*/  MUFU.EX2 R191, R168 ;  /* 0x000000a800bf7308 */ /* 0x000fe20000000800 */
[----:B--2---:R-:W-:Y:S02]  /*a2f0*/  FFMA.FTZ R180, R180, R146, R173 ;  /* 0x00000092b4b47223 */ /* 0x004fe400000100ad */
[----:B------:R-:W-:Y:S01]  /*a300*/  LDSM.16.MT88.4 R144, [R242+0x1100] ;  /* 0x00110000f290783b */ /* 0x000fe20000004200 */
[----:B-----5:R-:W-:Y:S01]  /*a310*/  FFMA.FTZ R215, R182, c[0x0][0x2d0], -R192 ;  /* 0x0000b400b6d77a23 */ /* 0x020fe200000108c0 */
[C---:B------:R-:W-:Y:S05]  /*a320*/  HMMA.16816.F32.BF16 R96, R176.reuse, R134, R96 ;  /* 0x00000086b060723c */ /* 0x040fea0000041860 */
[----:B------:R-:W-:Y:S01]  /*a330*/  MUFU.EX2 R161, R161 ;  /* 0x000000a100a17308 */ /* 0x000fe20000000800 */
[----:B------:R-:W2:Y:S01]  /*a340*/  LDSM.16.MT88.4 R132, [R244+0x9100] ;  /* 0x00910000f484783b */ /* 0x000ea20000004200 */
[----:B------:R-:W-:Y:S02]  /*a350*/  FADD.FTZ R166, R208, R180 ;  /* 0x000000b4d0a67221 */ /* 0x000fe40000010000 */
[----:B------:R-:W-:Y:S03]  /*a360*/  FFMA.FTZ R192, R181, c[0x0][0x2d0], -R192 ;  /* 0x0000b400b5c07a23 */ /* 0x000fe600000108c0 */
[----:B------:R-:W-:Y:S02]  /*a370*/  FADD.FTZ R166, R202, R166 ;  /* 0x000000a6caa67221 */ /* 0x000fe40000010000 */
[----:B------:R-:W-:Y:S01]  /*a380*/  LDSM.16.MT88.4 R172, [R244+0x2900] ;  /* 0x00290000f4ac783b */ /* 0x000fe20000004200 */
[----:B------:R-:W-:Y:S01]  /*a390*/  MUFU.EX2 R202, R155 ;  /* 0x0000009b00ca7308 */ /* 0x000fe20000000800 */
[----:B------:R-:W-:Y:S04]  /*a3a0*/  FADD.FTZ R166, R193, R166 ;  /* 0x000000a6c1a67221 */ /* 0x000fe80000010000 */
[----:B-1----:R-:W-:Y:S05]  /*a3b0*/  FADD.FTZ R166, R152, R166 ;  /* 0x000000a698a67221 */ /* 0x002fea0000010000 */
[----:B------:R-:W-:Y:S10]  /*a3c0*/  MUFU.EX2 R208, R153 ;  /* 0x0000009900d07308 */ /* 0x000ff40000000800 */
[----:B------:R-:W1:Y:S10]  /*a3d0*/  MUFU.EX2 R193, R164 ;  /* 0x000000a400c17308 */ /* 0x000e740000000800 */
[----:B------:R-:W-:Y:S01]  /*a3e0*/  MUFU.EX2 R198, R198 ;  /* 0x000000c600c67308 */ /* 0x000fe20000000800 */
[C---:B--2---:R-:W-:Y:S08]  /*a3f0*/  HMMA.16816.F32.BF16 R100, R176.reuse, R132, R100 ;  /* 0x00000084b064723c */ /* 0x044ff00000041864 */
[C---:B------:R-:W-:Y:S01]  /*a400*/  HMMA.16816.F32.BF16 R104, R176.reuse, R134, R104 ;  /* 0x00000086b068723c */ /* 0x040fe20000041868 */
[----:B------:R-:W2:Y:S01]  /*a410*/  LDSM.16.MT88.4 R132, [R242+0x9100] ;  /* 0x00910000f284783b */ /* 0x000ea20000004200 */
[----:B------:R-:W-:Y:S02]  /*a420*/  MUFU.EX2 R197, R197 ;  /* 0x000000c500c57308 */ /* 0x000fe40000000800 */
[----:B-1----:R-:W-:Y:S08]  /*a430*/  F2FP.BF16.PACK_AB R180, R193, R186 ;  /* 0x000000bac1b4723e */ /* 0x002ff000000010ff */
[----:B------:R-:W-:Y:S10]  /*a440*/  MUFU.EX2 R196, R196 ;  /* 0x000000c400c47308 */ /* 0x000ff40000000800 */
[----:B------:R-:W-:Y:S10]  /*a450*/  MUFU.EX2 R211, R211 ;  /* 0x000000d300d37308 */ /* 0x000ff40000000800 */
[----:B------:R-:W-:Y:S01]  /*a460*/  MUFU.EX2 R207, R207 ;  /* 0x000000cf00cf7308 */ /* 0x000fe20000000800 */
[C---:B--2---:R-:W-:Y:S09]  /*a470*/  HMMA.16816.F32.BF16 R108, R176.reuse, R132, R108 ;  /* 0x00000084b06c723c */ /* 0x044ff2000004186c */
[----:B------:R-:W-:Y:S01]  /*a480*/  MUFU.EX2 R206, R213 ;  /* 0x000000d500ce7308 */ /* 0x000fe20000000800 */
[C---:B------:R-:W-:Y:S01]  /*a490*/  HMMA.16816.F32.BF16 R112, R176.reuse, R134, R112 ;  /* 0x00000086b070723c */ /* 0x040fe20000041870 */
[----:B------:R-:W1:Y:S08]  /*a4a0*/  LDSM.16.MT88.4 R132, [R241+0x9100] ;  /* 0x00910000f184783b */ /* 0x000e700000004200 */
[----:B------:R-:W2:Y:S10]  /*a4b0*/  MUFU.EX2 R213, R163 ;  /* 0x000000a300d57308 */ /* 0x000eb40000000800 */
[----:B------:R-:W-:Y:S10]  /*a4c0*/  MUFU.EX2 R205, R205 ;  /* 0x000000cd00cd7308 */ /* 0x000ff40000000800 */
[----:B------:R-:W-:Y:S01]  /*a4d0*/  MUFU.EX2 R204, R204 ;  /* 0x000000cc00cc7308 */ /* 0x000fe20000000800 */
[----:B--2---:R-:W-:Y:S09]  /*a4e0*/  F2FP.BF16.PACK_AB R182, R214, R213 ;  /* 0x000000d5d6b6723e */ /* 0x004ff200000010ff */
[----:B------:R-:W2:Y:S01]  /*a4f0*/  MUFU.EX2 R187, R187 ;  /* 0x000000bb00bb7308 */ /* 0x000ea20000000800 */
[C---:B-1----:R-:W-:Y:S09]  /*a500*/  HMMA.16816.F32.BF16 R116, R176.reuse, R132, R116 ;  /* 0x00000084b074723c */ /* 0x042ff20000041874 */
[----:B------:R-:W-:Y:S01]  /*a510*/  MUFU.EX2 R215, R215 ;  /* 0x000000d700d77308 */ /* 0x000fe20000000800 */
[C---:B------:R-:W-:Y:S01]  /*a520*/  HMMA.16816.F32.BF16 R120, R176.reuse, R134, R120 ;  /* 0x00000086b078723c */ /* 0x040fe20000041878 */
[----:B------:R-:W1:Y:S08]  /*a530*/  LDSM.16.MT88.4 R132, [R240+0x9100] ;  /* 0x00910000f084783b */ /* 0x000e700000004200 */
[----:B------:R-:W3:Y:S03]  /*a540*/  MUFU.EX2 R192, R192 ;  /* 0x000000c000c07308 */ /* 0x000ee60000000800 */
[----:B--2---:R-:W-:Y:S02]  /*a550*/  F2FP.BF16.PACK_AB R181, R187, R191 ;  /* 0x000000bfbbb5723e */ /* 0x004fe400000010ff */
[----:B---3--:R-:W-:Y:S01]  /*a560*/  F2FP.BF16.PACK_AB R183, R192, R215 ;  /* 0x000000d7c0b7723e */ /* 0x008fe200000010ff */
[C---:B-1----:R-:W-:Y:S07]  /*a570*/  HMMA.16816.F32.BF16 R124, R176.reuse, R132, R124 ;  /* 0x00000084b07c723c */ /* 0x042fee000004187c */
[----:B------:R-:W-:Y:S01]  /*a580*/  F2FP.BF16.PACK_AB R132, R157, R152 ;  /* 0x000000989d84723e */ /* 0x000fe200000010ff */
[----:B------:R-:W-:Y:S01]  /*a590*/  HMMA.16816.F32.BF16 R128, R176, R134, R128 ;  /* 0x00000086b080723c */ /* 0x000fe20000041880 */
[----:B------:R-:W-:Y:S03]  /*a5a0*/  LDSM.16.MT88.4 R152, [R242+0x5100] ;  /* 0x00510000f298783b */ /* 0x000fe60000004200 */
[----:B------:R-:W-:Y:S03]  /*a5b0*/  F2FP.BF16.PACK_AB R133, R156, R158 ;  /* 0x0000009e9c85723e */ /* 0x000fe600000010ff */
[----:B------:R-:W-:Y:S02]  /*a5c0*/  F2FP.BF16.PACK_AB R134, R160, R161 ;  /* 0x000000a1a086723e */ /* 0x000fe400000010ff */
[----:B------:R-:W-:Y:S07]  /*a5d0*/  F2FP.BF16.PACK_AB R135, R184, R162 ;  /* 0x000000a2b887723e */ /* 0x000fee00000010ff */
[C---:B------:R-:W-:Y:S08]  /*a5e0*/  HMMA.16816.F32.BF16 R4, R132.reuse, R136, R4 ;  /* 0x000000888404723c */ /* 0x040ff00000041804 */
        /* <DEDUP_REMOVED lines=45> */
[----:B------:R-:W-:Y:S01]  /*a8c0*/  HMMA.16816.F32.BF16 R128, R132, R142, R128 ;  /* 0x0000008e8480723c */ /* 0x000fe20000041880 */
[----:B------:R-:W2:Y:S06]  /*a8d0*/  LDSM.16.MT88.4 R140, [R241+0x1100] ;  /* 0x00110000f18c783b */ /* 0x000eac0000004200 */
[----:B------:R-:W-:Y:S02]  /*a8e0*/  F2FP.BF16.PACK_AB R132, R199, R200 ;  /* 0x000000c8c784723e */ /* 0x000fe400000010ff */
[----:B------:R-:W-:Y:S03]  /*a8f0*/  F2FP.BF16.PACK_AB R133, R197, R198 ;  /* 0x000000c6c585723e */ /* 0x000fe600000010ff */
[----:B------:R-:W-:Y:S02]  /*a900*/  F2FP.BF16.PACK_AB R134, R194, R195 ;  /* 0x000000c3c286723e */ /* 0x000fe400000010ff */
[----:B------:R-:W-:Y:S07]  /*a910*/  F2FP.BF16.PACK_AB R135, R3, R196 ;  /* 0x000000c40387723e */ /* 0x000fee00000010ff */
[C---:B-1----:R-:W-:Y:S08]  /*a920*/  HMMA.16816.F32.BF16 R4, R132.reuse, R136, R4 ;  /* 0x000000888404723c */ /* 0x042ff00000041804 */
[C---:B------:R-:W-:Y:S01]  /*a930*/  HMMA.16816.F32.BF16 R8, R132.reuse, R138, R8 ;  /* 0x0000008a8408723c */ /* 0x040fe20000041808 */
[----:B------:R-:W1:Y:S07]  /*a940*/  LDSM.16.MT88.4 R136, [R240+0x1100] ;  /* 0x00110000f088783b */ /* 0x000e6e0000004200 */
[C---:B------:R-:W-:Y:S08]  /*a950*/  HMMA.16816.F32.BF16 R12, R132.reuse, R144, R12 ;  /* 0x00000090840c723c */ /* 0x040ff0000004180c */
        /* <DEDUP_REMOVED lines=31> */
[----:B------:R-:W-:Y:S07]  /*ab50*/  LDSM.16.MT88.4 R140, [R240+0xa100] ;  /* 0x00a10000f08c783b */ /* 0x000fee0000004200 */
[C---:B-1----:R-:W-:Y:S08]  /*ab60*/  HMMA.16816.F32.BF16 R100, R132.reuse, R136, R100 ;  /* 0x000000888464723c */ /* 0x042ff00000041864 */
[C---:B------:R-:W-:Y:S01]  /*ab70*/  HMMA.16816.F32.BF16 R104, R132.reuse, R138, R104 ;  /* 0x0000008a8468723c */ /* 0x040fe20000041868 */
[----:B------:R-:W1:Y:S07]  /*ab80*/  LDSM.16.MT88.4 R136, [R241+0xa100] ;  /* 0x00a10000f188783b */ /* 0x000e6e0000004200 */
[C---:B---3--:R-:W-:Y:S08]  /*ab90*/  HMMA.16816.F32.BF16 R108, R132.reuse, R144, R108 ;  /* 0x00000090846c723c */ /* 0x048ff0000004186c */
[C---:B------:R-:W-:Y:S01]  /*aba0*/  HMMA.16816.F32.BF16 R112, R132.reuse, R146, R112 ;  /* 0x000000928470723c */ /* 0x040fe20000041870 */
[----:B------:R-:W-:Y:S07]  /*abb0*/  LDSM.16.MT88.4 R144, [R242+0x1900] ;  /* 0x00190000f290783b */ /* 0x000fee0000004200 */
        /* <DEDUP_REMOVED lines=34> */
[C---:B------:R-:W-:Y:S08]  /*ade0*/  HMMA.16816.F32.BF16 R68, R132.reuse, R148, R68 ;  /* 0x000000948444723c */ /* 0x040ff00000041844 */
[C---:B------:R-:W-:Y:S01]  /*adf0*/  HMMA.16816.F32.BF16 R72, R132.reuse, R150, R72 ;  /* 0x000000968448723c */ /* 0x040fe20000041848 */
[----:B------:R-:W2:Y:S07]  /*ae00*/  LDSM.16.MT88.4 R148, [R244+0xa900] ;  /* 0x00a90000f494783b */ /* 0x000eae0000004200 */
[C---:B---3--:R-:W-:Y:S08]  /*ae10*/  HMMA.16816.F32.BF16 R76, R132.reuse, R144, R76 ;  /* 0x00000090844c723c */ /* 0x048ff0000004184c */
[C---:B------:R-:W-:Y:S01]  /*ae20*/  HMMA.16816.F32.BF16 R80, R132.reuse, R146, R80 ;  /* 0x000000928450723c */ /* 0x040fe20000041850 */
[----:B------:R-:W-:Y:S07]  /*ae30*/  LDSM.16.MT88.4 R144, [R241+0xa900] ;  /* 0x00a90000f190783b */ /* 0x000fee0000004200 */
        /* <DEDUP_REMOVED lines=16> */
[----:B------:R-:W-:Y:S01]  /*af40*/  HMMA.16816.F32.BF16 R128, R132, R142, R128 ;  /* 0x0000008e8480723c */ /* 0x000fe20000041880 */
[----:B------:R-:W3:Y:S06]  /*af50*/  LDSM.16.MT88.4 R140, [R240+0x2100] ;  /* 0x00210000f08c783b */ /* 0x000eec0000004200 */
        /* <DEDUP_REMOVED lines=22> */
[C---:B----4-:R-:W-:Y:S08]  /*b0c0*/  HMMA.16816.F32.BF16 R52, R132.reuse, R148, R52 ;  /* 0x000000948434723c */ /* 0x050ff00000041834 */
[C---:B------:R-:W-:Y:S01]  /*b0d0*/  HMMA.16816.F32.BF16 R56, R132.reuse, R150, R56 ;  /* 0x000000968438723c */ /* 0x040fe20000041838 */
[----:B------:R-:W4:Y:S07]  /*b0e0*/  LDSM.16.MT88.4 R148, [R240+0x8100] ;  /* 0x00810000f094783b */ /* 0x000f2e0000004200 */
        /* <DEDUP_REMOVED lines=11> */
[----:B------:R-:W3:Y:S07]  /*b1a0*/  LDSM.16.MT88.4 R152, [R240+0xb100] ;  /* 0x00b10000f098783b */ /* 0x000eee0000004200 */
[C---:B----4-:R-:W-:Y:S08]  /*b1b0*/  HMMA.16816.F32.BF16 R92, R132.reuse, R148, R92 ;  /* 0x00000094845c723c */ /* 0x050ff0000004185c */
[C---:B------:R-:W-:Y:S01]  /*b1c0*/  HMMA.16816.F32.BF16 R96, R132.reuse, R150, R96 ;  /* 0x000000968460723c */ /* 0x040fe20000041860 */
[----:B------:R-:W-:Y:S07]  /*b1d0*/  LDSM.16.MT88.4 R148, [R240+0x2900] ;  /* 0x00290000f094783b */ /* 0x000fee0000004200 */
[C---:B-1----:R-:W-:Y:S07]  /*b1e0*/  HMMA.16816.F32.BF16 R100, R132.reuse, R136, R100 ;  /* 0x000000888464723c */ /* 0x042fee0000041864 */
[----:B------:R-:W-:Y:S01]  /*b1f0*/  FADD.FTZ R136, R158, R167 ;  /* 0x000000a79e887221 */ /* 0x000fe20000010000 */
[C---:B------:R-:W-:Y:S04]  /*b200*/  HMMA.16816.F32.BF16 R104, R132.reuse, R138, R104 ;  /* 0x0000008a8468723c */ /* 0x040fe80000041868 */
[----:B------:R-:W-:Y:S02]  /*b210*/  FADD.FTZ R137, R157, R166 ;  /* 0x000000a69d897221 */ /* 0x000fe40000010000 */
[----:B------:R-:W1:Y:S01]  /*b220*/  LDSM.16.MT88.4 R164, [R242+0x2900] ;  /* 0x00290000f2a4783b */ /* 0x000e620000004200 */
[----:B------:R-:W-:Y:S01]  /*b230*/  FADD.FTZ R136, R156, R136 ;  /* 0x000000889c887221 */ /* 0x000fe20000010000 */
[C---:B--2---:R-:W-:Y:S04]  /*b240*/  HMMA.16816.F32.BF16 R108, R132.reuse, R140, R108 ;  /* 0x0000008c846c723c */ /* 0x044fe8000004186c */
[----:B------:R-:W-:Y:S02]  /*b250*/  FADD.FTZ R161, R161, R137 ;  /* 0x00000089a1a17221 */ /* 0x000fe40000010000 */
[----:B------:R-:W2:Y:S01]  /*b260*/  LDSM.16.MT88.4 R156, [R241+0x2900] ;  /* 0x00290000f19c783b */ /* 0x000ea20000004200 */
[----:B------:R-:W-:Y:S01]  /*b270*/  FADD.FTZ R138, R162, R136 ;  /* 0x00000088a28a7221 */ /* 0x000fe20000010000 */
[C---:B------:R-:W-:Y:S04]  /*b280*/  HMMA.16816.F32.BF16 R112, R132.reuse, R142, R112 ;  /* 0x0000008e8470723c */ /* 0x040fe80000041870 */
[----:B------:R-:W-:Y:S02]  /*b290*/  FADD.FTZ R139, R160, R161 ;  /* 0x000000a1a08b7221 */ /* 0x000fe40000010000 */
[----:B------:R-:W4:Y:S02]  /*b2a0*/  LDSM.16.MT88.4 R140, [R244+0x5900] ;  /* 0x00590000f48c783b */ /* 0x000f240000004200 */
[C---:B------:R-:W-:Y:S08]  /*b2b0*/  HMMA.16816.F32.BF16 R116, R132.reuse, R144, R116 ;  /* 0x000000908474723c */ /* 0x040ff00000041874 */
[C---:B------:R-:W-:Y:S08]  /*b2c0*/  HMMA.16816.F32.BF16 R120, R132.reuse, R146, R120 ;  /* 0x000000928478723c */ /* 0x040ff00000041878 */
[C---:B---3--:R-:W-:Y:S08]  /*b2d0*/  HMMA.16816.F32.BF16 R124, R132.reuse, R152, R124 ;  /* 0x00000098847c723c */ /* 0x048ff0000004187c */
[----:B------:R-:W-:Y:S01]  /*b2e0*/  HMMA.16816.F32.BF16 R128, R132, R154, R128 ;  /* 0x0000009a8480723c */ /* 0x000fe20000041880 */
[----:B------:R-:W3:Y:S07]  /*b2f0*/  LDSM.16.MT88.4 R132, [R242+0x5900] ;  /* 0x00590000f284783b */ /* 0x000eee0000004200 */
[C---:B------:R-:W-:Y:S01]  /*b300*/  HMMA.16816.F32.BF16 R176, R180.reuse, R172, R4 ;  /* 0x000000acb4b0723c */ /* 0x040fe20000041804 */
[----:B------:R-:W5:Y:S07]  /*b310*/  LDSM.16.MT88.4 R4, [R241+0x5900] ;  /* 0x00590000f104783b */ /* 0x000f6e0000004200 */
[C---:B------:R-:W-:Y:S01]  /*b320*/  HMMA.16816.F32.BF16 R172, R180.reuse, R174, R8 ;  /* 0x000000aeb4ac723c */ /* 0x040fe20000041808 */
[----:B------:R-:W3:Y:S07]  /*b330*/  LDSM.16.MT88.4 R8, [R240+0x5900] ;  /* 0x00590000f008783b */ /* 0x000eee0000004200 */
[C---:B-1----:R-:W-:Y:S01]  /*b340*/  HMMA.16816.F32.BF16 R168, R180.reuse, R164, R12 ;  /* 0x000000a4b4a8723c */ /* 0x042fe2000004180c */
[----:B------:R-:W1:Y:S07]  /*b350*/  LDSM.16.MT88.4 R12, [R244+0x8900] ;  /* 0x00890000f40c783b */ /* 0x000e6e0000004200 */
[C---:B------:R-:W-:Y:S01]  /*b360*/  HMMA.16816.F32.BF16 R164, R180.reuse, R166, R16 ;  /* 0x000000a6b4a4723c */ /* 0x040fe20000041810 */
[----:B------:R-:W1:Y:S07]  /*b370*/  LDSM.16.MT88.4 R16, [R242+0x8900] ;  /* 0x00890000f210783b */ /* 0x000e6e0000004200 */
[C---:B--2---:R-:W-:Y:S01]  /*b380*/  HMMA.16816.F32.BF16 R160, R180.reuse, R156, R20 ;  /* 0x0000009cb4a0723c */ /* 0x044fe20000041814 */
[----:B------:R-:W2:Y:S07]  /*b390*/  LDSM.16.MT88.4 R20, [R241+0x8900] ;  /* 0x00890000f114783b */ /* 0x000eae0000004200 */
[C---:B------:R-:W-:Y:S01]  /*b3a0*/  HMMA.16816.F32.BF16 R156, R180.reuse, R158, R24 ;  /* 0x0000009eb49c723c */ /* 0x040fe20000041818 */
[----:B------:R-:W1:Y:S07]  /*b3b0*/  LDSM.16.MT88.4 R24, [R240+0x8900] ;  /* 0x00890000f018783b */ /* 0x000e6e0000004200 */
[C---:B------:R-:W-:Y:S07]  /*b3c0*/  HMMA.16816.F32.BF16 R152, R180.reuse, R148, R28 ;  /* 0x00000094b498723c */ /* 0x040fee000004181c */
[----:B------:R-:W-:Y:S01]  /*b3d0*/  MOV R30, R138 ;  /* 0x0000008a001e7202 */ /* 0x000fe20000000f00 */
[C---:B------:R-:W-:Y:S04]  /*b3e0*/  HMMA.16816.F32.BF16 R148, R180.reuse, R150, R32 ;  /* 0x00000096b494723c */ /* 0x040fe80000041820 */
[----:B------:R-:W-:Y:S01]  /*b3f0*/  MOV R31, R139 ;  /* 0x0000008b001f7202 */ /* 0x000fe20000000f00 */
[----:B------:R-:W-:Y:S03]  /*b400*/  FADD.FTZ R184, R184, R30 ;  /* 0x0000001eb8b87221 */ /* 0x000fe60000010000 */
[C---:B----4-:R-:W-:Y:S04]  /*b410*/  HMMA.16816.F32.BF16 R144, R180.reuse, R140, R36 ;  /* 0x0000008cb490723c */ /* 0x050fe80000041824 */
[----:B------:R-:W-:Y:S02]  /*b420*/  FADD.FTZ R184, R198, R184 ;  /* 0x000000b8c6b87221 */ /* 0x000fe40000010000 */
[----:B------:R-:W-:Y:S02]  /*b430*/  FADD.FTZ R200, R200, R31 ;  /* 0x0000001fc8c87221 */ /* 0x000fe40000010000 */
[C---:B------:R-:W-:Y:S04]  /*b440*/  HMMA.16816.F32.BF16 R140, R180.reuse, R142, R40 ;  /* 0x0000008eb48c723c */ /* 0x040fe80000041828 */
[----:B------:R-:W-:Y:S02]  /*b450*/  FADD.FTZ R197, R197, R184 ;  /* 0x000000b8c5c57221 */ /* 0x000fe40000010000 */
[----:B------:R-:W-:Y:S02]  /*b460*/  FADD.FTZ R199, R199, R200 ;  /* 0x000000c8c7c77221 */ /* 0x000fe40000010000 */
[C---:B---3--:R-:W-:Y:S04]  /*b470*/  HMMA.16816.F32.BF16 R136, R180.reuse, R132, R44 ;  /* 0x00000084b488723c */ /* 0x048fe8000004182c */
[----:B------:R-:W-:Y:S02]  /*b480*/  FADD.FTZ R197, R196, R197 ;  /* 0x000000c5c4c57221 */ /* 0x000fe40000010000 */
[----:B------:R-:W-:Y:S02]  /*b490*/  FADD.FTZ R199, R195, R199 ;  /* 0x000000c7c3c77221 */ /* 0x000fe40000010000 */
[C---:B------:R-:W-:Y:S04]  /*b4a0*/  HMMA.16816.F32.BF16 R132, R180.reuse, R134, R48 ;  /* 0x00000086b484723c */ /* 0x040fe80000041830 */
[----:B------:R-:W-:Y:S02]  /*b4b0*/  FADD.FTZ R3, R3, R197 ;  /* 0x000000c503037221 */ /* 0x000fe40000010000 */
[----:B------:R-:W-:Y:S02]  /*b4c0*/  FADD.FTZ R194, R194, R199 ;  /* 0x000000c7c2c27221 */ /* 0x000fe40000010000 */
[C---:B-----5:R-:W-:Y:S04]  /*b4d0*/  HMMA.16816.F32.BF16 R52, R180.reuse, R4, R52 ;  /* 0x00000004b434723c */ /* 0x060fe80000041834 */
[----:B------:R-:W-:Y:S02]  /*b4e0*/  FADD.FTZ R3, R211, R3 ;  /* 0x00000003d3037221 */ /* 0x000fe40000010000 */
[----:B------:R-:W-:Y:S02]  /*b4f0*/  FADD.FTZ R194, R210, R194 ;  /* 0x000000c2d2c27221 */ /* 0x000fe40000010000 */
[C---:B------:R-:W-:Y:S01]  /*b500*/  HMMA.16816.F32.BF16 R56, R180.reuse, R6, R56 ;  /* 0x00000006b438723c */ /* 0x040fe20000041838 */
[----:B------:R-:W3:Y:S03]  /*b510*/  LDSM.16.MT88.4 R4, [R244+0xb900] ;  /* 0x00b90000f404783b */ /* 0x000ee60000004200 */
[----:B------:R-:W-:Y:S02]  /*b520*/  FADD.FTZ R207, R207, R3 ;  /* 0x00000003cfcf7221 */ /* 0x000fe40000010000 */
[----:B------:R-:W-:Y:S02]  /*b530*/  FADD.FTZ R209, R209, R194 ;  /* 0x000000c2d1d17221 */ /* 0x000fe40000010000 */
[C---:B------:R-:W-:Y:S04]  /*b540*/  HMMA.16816.F32.BF16 R60, R180.reuse, R8, R60 ;  /* 0x00000008b43c723c */ /* 0x040fe8000004183c */
[----:B------:R-:W-:Y:S02]  /*b550*/  FADD.FTZ R209, R206, R209 ;  /* 0x000000d1ced17221 */ /* 0x000fe40000010000 */
[----:B------:R-:W-:Y:S02]  /*b560*/  FADD.FTZ R207, R205, R207 ;  /* 0x000000cfcdcf7221 */ /* 0x000fe40000010000 */
[C---:B------:R-:W-:Y:S01]  /*b570*/  HMMA.16816.F32.BF16 R64, R180.reuse, R10, R64 ;  /* 0x0000000ab440723c */ /* 0x040fe20000041840 */
[----:B------:R-:W4:Y:S03]  /*b580*/  LDSM.16.MT88.4 R8, [R242+0xb900] ;  /* 0x00b90000f208783b */ /* 0x000f260000004200 */
[----:B------:R-:W-:Y:S02]  /*b590*/  FADD.FTZ R212, R212, R209 ;  /* 0x000000d1d4d47221 */ /* 0x000fe40000010000 */
[----:B------:R-:W-:Y:S02]  /*b5a0*/  FADD.FTZ R204, R204, R207 ;  /* 0x000000cfcccc7221 */ /* 0x000fe40000010000 */
[C---:B-1----:R-:W-:Y:S04]  /*b5b0*/  HMMA.16816.F32.BF16 R68, R180.reuse, R12, R68 ;  /* 0x0000000cb444723c */ /* 0x042fe80000041844 */
[----:B------:R-:W-:Y:S02]  /*b5c0*/  FADD.FTZ R212, R201, R212 ;  /* 0x000000d4c9d47221 */ /* 0x000fe40000010000 */
[----:B------:R-:W-:Y:S02]  /*b5d0*/  FADD.FTZ R204, R203, R204 ;  /* 0x000000cccbcc7221 */ /* 0x000fe40000010000 */
[C---:B------:R-:W-:Y:S01]  /*b5e0*/  HMMA.16816.F32.BF16 R72, R180.reuse, R14, R72 ;  /* 0x0000000eb448723c */ /* 0x040fe20000041848 */
[----:B------:R-:W1:Y:S03]  /*b5f0*/  LDSM.16.MT88.4 R12, [R241+0xb900] ;  /* 0x00b90000f10c783b */ /* 0x000e660000004200 */
        /* <DEDUP_REMOVED lines=18> */
[----:B------:R-:W-:Y:S04]  /*b720*/  FADD.FTZ R3, R214, R193 ;  /* 0x000000c1d6037221 */ /* 0x000fe80000010000 */
[C---:B---3--:R-:W-:Y:S01]  /*b730*/  HMMA.16816.F32.BF16 R100, R180.reuse, R4, R100 ;  /* 0x00000004b464723c */ /* 0x048fe20000041864 */
[----:B------:R2:W-:Y:S07]  /*b740*/  STL [R1+0x60], R3 ;  /* 0x0000600301007387 */ /* 0x0005ee0000100800 */
[C---:B------:R-:W-:Y:S01]  /*b750*/  HMMA.16816.F32.BF16 R104, R180.reuse, R6, R104 ;  /* 0x00000006b468723c */ /* 0x040fe20000041868 */
[----:B------:R-:W3:Y:S07]  /*b760*/  LDSM.16.MT88.4 R4, [R240+0xb900] ;  /* 0x00b90000f004783b */ /* 0x000eee0000004200 */
[C---:B----4-:R-:W-:Y:S08]  /*b770*/  HMMA.16816.F32.BF16 R108, R180.reuse, R8, R108 ;  /* 0x00000008b46c723c */ /* 0x050ff0000004186c */
[C---:B------:R-:W-:Y:S04]  /*b780*/  HMMA.16816.F32.BF16 R112, R180.reuse, R10, R112 ;  /* 0x0000000ab470723c */ /* 0x040fe80000041870 */
[----:B--2---:R-:W-:Y:S04]  /*b790*/  MOV R3, R0 ;  /* 0x0000000000037202 */ /* 0x004fe80000000f00 */
[C---:B-1----:R-:W-:Y:S08]  /*b7a0*/  HMMA.16816.F32.BF16 R116, R180.reuse, R12, R116 ;  /* 0x0000000cb474723c */ /* 0x042ff00000041874 */
[C---:B------:R-:W-:Y:S08]  /*b7b0*/  HMMA.16816.F32.BF16 R120, R180.reuse, R14, R120 ;  /* 0x0000000eb478723c */ /* 0x040ff00000041878 */
[C---:B---3--:R-:W-:Y:S08]  /*b7c0*/  HMMA.16816.F32.BF16 R124, R180.reuse, R4, R124 ;  /* 0x00000004b47c723c */ /* 0x048ff0000004187c */
[----:B------:R-:W-:Y:S07]  /*b7d0*/  HMMA.16816.F32.BF16 R128, R180, R6, R128 ;  /* 0x00000006b480723c */ /* 0x000fee0000041880 */
[----:B------:R-:W-:Y:S01]  /*b7e0*/  MOV R180, R2 ;  /* 0x0000000200b47202 */ /* 0x000fe20000000f00 */
[----:B------:R-:W-:Y:S01]  /*b7f0*/  FADD.FTZ R183, R192, R187 ;  /* 0x000000bbc0b77221 */ /* 0x000fe20000010000 */
[----:B------:R-:W-:-:S05]  /*b800*/  @P0 BRA `(.L_x_772) ;  /* 0xffffb54000000947 */ /* 0x000fca000383ffff */
.L_x_771:
[----:B------:R-:W2:Y:S04]  /*b810*/  LDL.LU R5, [R1+0x60] ;  /* 0x0000600001057983 */ /* 0x000ea80000300800 */
[----:B------:R-:W1:Y:S01]  /*b820*/  SHFL.BFLY PT, R4, R183, 0x2, 0x1f ;  /* 0x0c401f00b7047f89 */ /* 0x000e6200000e0000 */
[----:B------:R-:W-:-:S02]  /*b830*/  MOV R6, c[0x0][0x4e8] ;  /* 0x00013a0000067a02 */ /* 0x000fc40000000f00 */
[----:B------:R-:W-:Y:S01]  /*b840*/  MOV R11, RZ ;  /* 0x000000ff000b7202 */ /* 0x000fe20000000f00 */
[----:B------:R-:W3:Y:S01]  /*b850*/  LDL.LU R15, [R1+0x8] ;  /* 0x00000800010f7983 */ /* 0x000ee20000300800 */
[----:B------:R-:W-:-:S03]  /*b860*/  ISETP.NE.AND P4, PT, R6, 0x1, PT ;  /* 0x000000010600780c */ /* 0x000fc60003f85270 */
[----:B------:R-:W4:Y:S01]  /*b870*/  S2R R8, SR_TID.X ;  /* 0x0000000000087919 */ /* 0x000f220000002100 */
[----:B------:R-:W4:Y:S01]  /*b880*/  S2UR UR7, SR_CTAID.Y ;  /* 0x00000000000779c3 */ /* 0x000f220000002600 */
[----:B------:R-:W-:Y:S02]  /*b890*/  ULDC.64 UR4, c[0x0][0x490] ;  /* 0x0001240000047ab9 */ /* 0x000fe40000000a00 */
[----:B------:R-:W3:Y:S04]  /*b8a0*/  LDL.LU R17, [R1+0x1c] ;  /* 0x00001c0001117983 */ /* 0x000ee80000300800 */
[----:B------:R-:W3:Y:S01]  /*b8b0*/  LDL.LU R24, [R1+0x4] ;  /* 0x0000040001187983 */ /* 0x000ee20000300800 */
[----:B-1----:R-:W-:-:S05]  /*b8c0*/  FADD.FTZ R183, R4, R183 ;  /* 0x000000b704b77221 */ /* 0x002fca0000010000 */
[----:B------:R-:W1:Y:S01]  /*b8d0*/  SHFL.BFLY PT, R4, R183, 0x1, 0x1f ;  /* 0x0c201f00b7047f89 */ /* 0x000e6200000e0000 */
[----:B----4-:R-:W-:Y:S01]  /*b8e0*/  SHF.R.S32.HI R9, RZ, 0x1f, R8 ;  /* 0x0000001fff097819 */ /* 0x010fe20000011408 */
[----:B-1----:R-:W-:-:S05]  /*b8f0*/  FADD.FTZ R4, R183, R4 ;  /* 0x00000004b7047221 */ /* 0x002fca0000010000 */
[----:B------:R-:W-:Y:S01]  /*b900*/  FSETP.NE.FTZ.AND P0, PT, R4, RZ, PT ;  /* 0x000000ff0400720b */ /* 0x000fe20003f15000 */
[----:B------:R-:W-:Y:S01]  /*b910*/  USHF.R.S32.HI UR6, URZ, 0x1f, UR7 ;  /* 0x0000001f3f067899 */ /* 0x000fe20008011407 */
[----:B------:R-:W-:-:S03]  /*b920*/  MOV R16, 0xff800000 ;  /* 0xff80000000107802 */ /* 0x000fc60000000f00 */
[----:B------:R-:W-:Y:S01]  /*b930*/  UIMAD UR8, UR6, UR4, URZ ;  /* 0x00000004060872a4 */ /* 0x000fe2000f8e023f */
[----:B------:R-:W-:Y:S06]  /*b940*/  BAR.SYNC.DEFER_BLOCKING 0x1, 0x100 ;  /* 0x0044000000007b1d */ /* 0x000fec0000010000 */
[----:B--2---:R-:W1:Y:S01]  /*b950*/  SHFL.BFLY PT, R3, R5, 0x2, 0x1f ;  /* 0x0c401f0005037f89 */ /* 0x004e6200000e0000 */
[----:B---3--:R-:W-:Y:S01]  /*b960*/  @P4 IMAD.HI.U32 R10, R15, c[0x0][0x4ec], RZ ;  /* 0x00013b000f0a4a27 */ /* 0x008fe200078e00ff */
[----:B------:R-:W-:-:S04]  /*b970*/  MOV R7, R15 ;  /* 0x0000000f00077202 */ /* 0x000fc80000000f00 */
[----:B------:R-:W-:Y:S02]  /*b980*/  @P4 SHF.R.U32.HI R7, RZ, c[0x0][0x4f0], R10 ;  /* 0x00013c00ff074a19 */ /* 0x000fe4000001160a */
[----:B------:R-:W-:Y:S02]  /*b990*/  MOV R10, RZ ;  /* 0x000000ff000a7202 */ /* 0x000fe40000000f00 */
[----:B------:R-:W-:Y:S01]  /*b9a0*/  IADD3 R13, -R7, RZ, RZ ;  /* 0x000000ff070d7210 */ /* 0x000fe20007ffe1ff */
[----:B-1----:R-:W-:-:S05]  /*b9b0*/  FADD.FTZ R3, R3, R5 ;  /* 0x0000000503037221 */ /* 0x002fca0000010000 */
[----:B------:R-:W1:Y:S01]  /*b9c0*/  SHFL.BFLY PT, R5, R3, 0x1, 0x1f ;  /* 0x0c201f0003057f89 */ /* 0x000e6200000e0000 */
[----:B------:R-:W2:Y:S01]  /*b9d0*/  @P0 MUFU.RCP R10, R4 ;  /* 0x00000004000a0308 */ /* 0x000ea20000001000 */
[----:B-1----:R-:W-:Y:S01]  /*b9e0*/  FADD.FTZ R5, R3, R5 ;  /* 0x0000000503057221 */ /* 0x002fe20000010000 */
[CC--:B------:R-:W-:Y:S01]  /*b9f0*/  LEA.HI R3, R9.reuse, R8.reuse, RZ, 0x5 ;  /* 0x0000000809037211 */ /* 0x0c0fe200078f28ff */
[C---:B--2---:R-:W-:Y:S01]  /*ba00*/  FMUL.FTZ R83, R10.reuse, R83 ;  /* 0x000000530a537220 */ /* 0x044fe20000410000 */
[----:B------:R-:W-:Y:S02]  /*ba10*/  LEA.HI R9, R9, R8, RZ, 0x2 ;  /* 0x0000000809097211 */ /* 0x000fe400078f10ff */
[----:B------:R-:W-:Y:S01]  /*ba20*/  FSETP.NE.FTZ.AND P1, PT, R5, RZ, PT ;  /* 0x000000ff0500720b */ /* 0x000fe20003f35000 */
[----:B------:R-:W-:Y:S01]  /*ba30*/  FMUL.FTZ R82, R10, R82 ;  /* 0x000000520a527220 */ /* 0x000fe20000410000 */
[----:B------:R-:W-:Y:S02]  /*ba40*/  LOP3.LUT R12, R3, 0xffffffe0, RZ, 0xc0, !PT ;  /* 0xffffffe0030c7812 */ /* 0x000fe400078ec0ff */
[----:B------:R-:W-:-:S02]  /*ba50*/  LOP3.LUT R14, R9, 0xfffffffc, RZ, 0xc0, !PT ;  /* 0xfffffffc090e7812 */ /* 0x000fc400078ec0ff */
[----:B------:R-:W-:Y:S02]  /*ba60*/  F2FP.BF16.PACK_AB R82, R83, R82 ;  /* 0x000000525352723e */ /* 0x000fe400000010ff */
[----:B------:R-:W2:Y:S01]  /*ba70*/  LDL R83, [R1] ;  /* 0x0000000001537983 */ /* 0x000ea20000100800 */
[-C--:B------:R-:W-:Y:S02]  /*ba80*/  IADD3 R12, -R12, R8.reuse, RZ ;  /* 0x000000080c0c7210 */ /* 0x080fe40007ffe1ff */
[----:B------:R-:W-:Y:S02]  /*ba90*/  IADD3 R8, -R14, R8, RZ ;  /* 0x000000080e087210 */ /* 0x000fe40007ffe1ff */
[----:B------:R-:W1:Y:S01]  /*baa0*/  @P1 MUFU.RCP R11, R5 ;  /* 0x00000005000b1308 */ /* 0x000e620000001000 */
[----:B------:R-:W-:Y:S01]  /*bab0*/  LOP3.LUT P3, RZ, R12, 0x3, RZ, 0xc0, !PT ;  /* 0x000000030cff7812 */ /* 0x000fe2000786c0ff */
[----:B------:R-:W-:Y:S02]  /*bac0*/  IMAD R12, R13, c[0x0][0x4e8], R15 ;  /* 0x00013a000d0c7a24 */ /* 0x000fe400078e020f */
[----:B-1----:R-:W-:-:S02]  /*bad0*/  FMUL.FTZ R81, R11, R81 ;  /* 0x000000510b517220 */ /* 0x002fc40000410000 */
[----:B------:R-:W-:-:S05]  /*bae0*/  FMUL.FTZ R80, R11, R80 ;  /* 0x000000500b507220 */ /* 0x000fca0000410000 */
[----:B------:R-:W-:Y:S02]  /*baf0*/  F2FP.BF16.PACK_AB R80, R81, R80 ;  /* 0x000000505150723e */ /* 0x000fe400000010ff */
[----:B------:R1:W5:Y:S01]  /*bb00*/  LDL R81, [R1+0x14] ;  /* 0x0000140001517983 */ /* 0x0003620000100800 */
[----:B------:R3:W4:Y:S01]  /*bb10*/  @P0 MUFU.LG2 R14, R4 ;  /* 0x00000004000e0308 */ /* 0x0007220000000c00 */
[--C-:B------:R-:W-:Y:S02]  /*bb20*/  SHF.R.S32.HI R13, RZ, 0x2, R9.reuse ;  /* 0x00000002ff0d7819 */ /* 0x100fe40000011409 */
[----:B------:R-:W-:-:S05]  /*bb30*/  SHF.R.S32.HI R9, RZ, 0x1f, R9 ;  /* 0x0000001fff097819 */ /* 0x000fca0000011409 */
[----:B------:R-:W1:Y:S01]  /*bb40*/  @P1 MUFU.LG2 R5, R5 ;  /* 0x0000000500051308 */ /* 0x000e620000000c00 */
[----:B------:R-:W-:Y:S02]  /*bb50*/  LEA.HI R9, R9, R13, RZ, 0x3 ;  /* 0x0000000d09097211 */ /* 0x000fe400078f18ff */
[----:B---3--:R-:W-:Y:S01]  /*bb60*/  @P0 MOV R4, 0x3f317218 ;  /* 0x3f31721800040802 */ /* 0x008fe20000000f00 */
[----:B----4-:R-:W-:Y:S01]  /*bb70*/  @P0 FMUL.FTZ R14, R14, 0.69314718246459960938 ;  /* 0x3f3172180e0e0820 */ /* 0x010fe20000410000 */
[----:B------:R-:W-:-:S03]  /*bb80*/  LOP3.LUT R9, R9, 0xfffffff8, RZ, 0xc0, !PT ;  /* 0xfffffff809097812 */ /* 0x000fc600078ec0ff */
[----:B------:R-:W-:Y:S01]  /*bb90*/  @P0 FMUL.FTZ R4, R4, c[0x0][0x2d0] ;  /* 0x0000b40004040a20 */ /* 0x000fe20000410000 */
[----:B------:R-:W-:Y:S02]  /*bba0*/  MOV R15, 0xff800000 ;  /* 0xff800000000f7802 */ /* 0x000fe40000000f00 */
[----:B------:R-:W-:Y:S01]  /*bbb0*/  IADD3 R13, R13, -R9, RZ ;  /* 0x800000090d0d7210 */ /* 0x000fe20007ffe0ff */
[----:B------:R-:W-:Y:S01]  /*bbc0*/  @P0 FFMA.FTZ R15, R4, R0, R14 ;  /* 0x00000000040f0223 */ /* 0x000fe2000001000e */
[----:B------:R-:W-:Y:S01]  /*bbd0*/  @P1 MOV R9, 0x3f317218 ;  /* 0x3f31721800091802 */ /* 0x000fe20000000f00 */
[----:B------:R-:W3:Y:S01]  /*bbe0*/  S2R R0, SR_CTAID.Z ;  /* 0x0000000000007919 */ /* 0x000ee20000002700 */
[----:B-1----:R-:W-:Y:S01]  /*bbf0*/  @P1 FMUL.FTZ R5, R5, 0.69314718246459960938 ;  /* 0x3f31721805051820 */ /* 0x002fe20000410000 */
[----:B------:R-:W-:Y:S02]  /*bc00*/  SHF.R.S32.HI R3, RZ, 0x5, R3 ;  /* 0x00000005ff037819 */ /* 0x000fe40000011403 */
[----:B------:R-:W-:Y:S01]  /*bc10*/  @P1 FMUL.FTZ R9, R9, c[0x0][0x2d0] ;  /* 0x0000b40009091a20 */ /* 0x000fe20000410000 */
[----:B------:R-:W-:-:S03]  /*bc20*/  UIMAD.WIDE.U32 UR10, UR7, UR4, URZ ;  /* 0x00000004070a72a5 */ /* 0x000fc6000f8e003f */
[----:B------:R-:W-:Y:S01]  /*bc30*/  @P1 FFMA.FTZ R16, R9, R2, R5 ;  /* 0x0000000209101223 */ /* 0x000fe20000010005 */
[----:B------:R-:W-:Y:S01]  /*bc40*/  SHF.R.S32.HI R2, RZ, 0x1f, R3 ;  /* 0x0000001fff027819 */ /* 0x000fe20000011403 */
[----:B------:R-:W-:Y:S01]  /*bc50*/  UIMAD UR8, UR7, UR5, UR8 ;  /* 0x00000005070872a4 */ /* 0x000fe2000f8e0208 */
[----:B------:R-:W1:Y:S02]  /*bc60*/  S2R R5, SR_CTAID.X ;  /* 0x0000000000057919 */ /* 0x000e640000002500 */
[----:B------:R-:W-:Y:S01]  /*bc70*/  ULDC.64 UR4, c[0x0][0x3e8] ;  /* 0x0000fa0000047ab9 */ /* 0x000fe20000000a00 */
[----:B------:R-:W-:Y:S01]  /*bc80*/  LEA.HI R9, R2, R3, RZ, 0x3 ;  /* 0x0000000302097211 */ /* 0x000fe200078f18ff */
[----:B------:R-:W-:Y:S01]  /*bc90*/  UIMAD UR6, UR6, UR4, URZ ;  /* 0x00000004060672a4 */ /* 0x000fe2000f8e023f */
[----:B------:R-:W-:Y:S01]  /*bca0*/  LEA.HI R4, R8, R8, RZ, 0x1 ;  /* 0x0000000808047211 */ /* 0x000fe200078f08ff */
[----:B------:R-:W-:Y:S01]  /*bcb0*/  UIMAD.WIDE.U32 UR14, UR7, UR4, URZ ;  /* 0x00000004070e72a5 */ /* 0x000fe2000f8e003f */
[----:B------:R-:W-:Y:S01]  /*bcc0*/  LOP3.LUT R9, R9, 0xffffff8, RZ, 0xc0, !PT ;  /* 0x0ffffff809097812 */ /* 0x000fe200078ec0ff */
[----:B------:R-:W-:Y:S01]  /*bcd0*/  UIMAD UR5, UR7, UR5, UR6 ;  /* 0x00000005070572a4 */ /* 0x000fe2000f8e0206 */
[----:B------:R-:W-:Y:S01]  /*bce0*/  LOP3.LUT R14, R4, 0x1ffffffe, RZ, 0xc0, !PT ;  /* 0x1ffffffe040e7812 */ /* 0x000fe200078ec0ff */
[----:B------:R-:W-:Y:S01]  /*bcf0*/  UIADD3 UR8, UR11, UR8, URZ ;  /* 0x000000080b087290 */ /* 0x000fe2000fffe03f */
[----:B------:R-:W-:Y:S01]  /*bd00*/  IADD3 R9, R3, -R9, RZ ;  /* 0x8000000903097210 */ /* 0x000fe20007ffe0ff */
[----:B------:R-:W-:Y:S01]  /*bd10*/  UIADD3 UR5, UR15, UR5, URZ ;  /* 0x000000050f057290 */ /* 0x000fe2000fffe03f */
[----:B---3--:R-:W-:-:S02]  /*bd20*/  SHF.R.S32.HI R2, RZ, 0x1f, R0 ;  /* 0x0000001fff027819 */ /* 0x008fc40000011400 */
[----:B------:R-:W-:Y:S02]  /*bd30*/  LEA R3, R3, R8, 0x9 ;  /* 0x0000000803037211 */ /* 0x000fe400078e48ff */
[----:B------:R-:W-:Y:S02]  /*bd40*/  IADD3 R14, R8, -R14, RZ ;  /* 0x8000000e080e7210 */ /* 0x000fe40007ffe0ff */
[----:B------:R-:W-:Y:S02]  /*bd50*/  SHF.R.S32.HI R8, RZ, 0x2, R17 ;  /* 0x00000002ff087819 */ /* 0x000fe40000011411 */
[C---:B------:R-:W-:Y:S02]  /*bd60*/  R2P PR, R13.reuse, 0x6 ;  /* 0x000000060d007804 */ /* 0x040fe40000000000 */
[C---:B------:R-:W-:Y:S02]  /*bd70*/  LOP3.LUT R17, R13.reuse, 0x1, RZ, 0xc0, !PT ;  /* 0x000000010d117812 */ /* 0x040fe400078ec0ff */
[----:B------:R-:W-:Y:S01]  /*bd80*/  SHF.L.U32 R13, R13, 0x6, RZ ;  /* 0x000000060d0d7819 */ /* 0x000fe200000006ff */
[----:B------:R-:W-:Y:S01]  /*bd90*/  IMAD R4, R2, c[0x0][0x3f0], RZ ;  /* 0x0000fc0002047a24 */ /* 0x000fe200078e02ff */
[----:B------:R-:W-:-:S02]  /*bda0*/  MOV R21, UR11 ;  /* 0x0000000b00157c02 */ /* 0x000fc40008000f00 */
[----:B------:R-:W-:Y:S01]  /*bdb0*/  MOV R19, UR15 ;  /* 0x0000000f00137c02 */ /* 0x000fe20008000f00 */
[----:B------:R-:W-:Y:S01]  /*bdc0*/  IMAD R2, R2, c[0x0][0x498], RZ ;  /* 0x0001260002027a24 */ /* 0x000fe200078e02ff */
[----:B------:R-:W-:Y:S02]  /*bdd0*/  MOV R20, UR10 ;  /* 0x0000000a00147c02 */ /* 0x000fe40008000f00 */
[----:B------:R-:W-:Y:S02]  /*bde0*/  MOV R18, UR14 ;  /* 0x0000000e00127c02 */ /* 0x000fe40008000f00 */
[----:B------:R-:W-:Y:S02]  /*bdf0*/  MOV R21, UR8 ;  /* 0x0000000800157c02 */ /* 0x000fe40008000f00 */
[----:B------:R-:W-:Y:S02]  /*be00*/  MOV R19, UR5 ;  /* 0x0000000500137c02 */ /* 0x000fe40008000f00 */
[----:B------:R-:W-:-:S02]  /*be10*/  LEA R8, R9, R8, 0x4 ;  /* 0x0000000809087211 */ /* 0x000fc400078e20ff */
[----:B------:R-:W-:Y:S01]  /*be20*/  LOP3.LUT R13, R13, 0x1c0, RZ, 0xc0, !PT ;  /* 0x000001c00d0d7812 */ /* 0x000fe200078ec0ff */
[----:B------:R-:W-:Y:S01]  /*be30*/  IMAD R4, R0, c[0x0][0x3f4], R4 ;  /* 0x0000fd0000047a24 */ /* 0x000fe200078e0204 */
[----:B------:R-:W-:Y:S01]  /*be40*/  LEA R14, R14, R8, 0x3 ;  /* 0x000000080e0e7211 */ /* 0x000fe200078e18ff */
[----:B------:R-:W-:Y:S01]  /*be50*/  IMAD.WIDE.U32 R18, R0, c[0x0][0x3f0], R18 ;  /* 0x0000fc0000127a25 */ /* 0x000fe200078e0012 */
[----:B------:R-:W-:-:S03]  /*be60*/  LEA.HI R13, R13, R13, RZ, 0x1d ;  /* 0x0000000d0d0d7211 */ /* 0x000fc600078fe8ff */
[C---:B------:R-:W-:Y:S02]  /*be70*/  IMAD R2, R0.reuse, c[0x0][0x49c], R2 ;  /* 0x0001270000027a24 */ /* 0x040fe400078e0202 */
[----:B------:R-:W-:Y:S01]  /*be80*/  IMAD.WIDE.U32 R20, R0, c[0x0][0x498], R20 ;  /* 0x0001260000147a25 */ /* 0x000fe200078e0014 */
[----:B------:R-:W-:Y:S02]  /*be90*/  SHF.R.S32.HI R0, RZ, 0x1f, R7 ;  /* 0x0000001fff007819 */ /* 0x000fe40000011407 */
[----:B-1----:R-:W-:Y:S01]  /*bea0*/  LEA R8, R5, R8, 0x7 ;  /* 0x0000000805087211 */ /* 0x002fe200078e38ff */
[----:B------:R-:W-:Y:S01]  /*beb0*/  IMAD R6, R6, c[0x0][0x388], RZ ;  /* 0x0000e20006067a24 */ /* 0x000fe200078e02ff */
[----:B------:R-:W-:Y:S02]  /*bec0*/  ISETP.NE.U32.AND P0, PT, R17, 0x1, PT ;  /* 0x000000011100780c */ /* 0x000fe40003f05070 */
[----:B------:R-:W-:Y:S01]  /*bed0*/  LEA R14, R5, R14, 0x7 ;  /* 0x0000000e050e7211 */ /* 0x000fe200078e38ff */
[----:B------:R-:W-:Y:S01]  /*bee0*/  IMAD R0, R0, c[0x0][0x3e0], RZ ;  /* 0x0000f80000007a24 */ /* 0x000fe200078e02ff */
[----:B------:R-:W-:-:S02]  /*bef0*/  IADD3 R19, R19, R4, RZ ;  /* 0x0000000413137210 */ /* 0x000fc40007ffe0ff */
[----:B------:R-:W-:Y:S02]  /*bf00*/  LEA R3, R3, R13, 0x1 ;  /* 0x0000000d03037211 */ /* 0x000fe400078e08ff */
[-C--:B------:R-:W-:Y:S01]  /*bf10*/  ISETP.GE.OR P5, PT, R8, R6.reuse, P3 ;  /* 0x000000060800720c */ /* 0x080fe20001fa6670 */
[----:B------:R-:W-:Y:S01]  /*bf20*/  @P4 IMAD.HI.U32 R5, R14, c[0x0][0x4ec], RZ ;  /* 0x00013b000e054a27 */ /* 0x000fe200078e00ff */
[----:B------:R-:W-:Y:S02]  /*bf30*/  IADD3 R8, R8, 0x8, RZ ;  /* 0x0000000808087810 */ /* 0x000fe40007ffe0ff */
[----:B------:R-:W-:Y:S01]  /*bf40*/  SHF.L.U32 R3, R3, 0x1, RZ ;  /* 0x0000000103037819 */ /* 0x000fe200000006ff */
[C---:B------:R-:W-:Y:S02]  /*bf50*/  IMAD R0, R7.reuse, c[0x0][0x3e4], R0 ;  /* 0x0000f90007007a24 */ /* 0x040fe400078e0200 */
[----:B------:R-:W-:Y:S01]  /*bf60*/  IMAD.WIDE.U32 R18, R7, c[0x0][0x3e0], R18 ;  /* 0x0000f80007127a25 */ /* 0x000fe200078e0012 */
[----:B------:R-:W-:-:S02]  /*bf70*/  ISETP.GE.OR P3, PT, R8, R6, P3 ;  /* 0x000000060800720c */ /* 0x000fc40001f66670 */
[----:B------:R-:W-:Y:S02]  /*bf80*/  MOV R7, R14 ;  /* 0x0000000e00077202 */ /* 0x000fe40000000f00 */
[----:B------:R-:W-:Y:S02]  /*bf90*/  IADD3 R8, R3, 0x80, RZ ;  /* 0x0000008003087810 */ /* 0x000fe40007ffe0ff */
[----:B------:R-:W-:Y:S02]  /*bfa0*/  @P4 SHF.R.U32.HI R7, RZ, c[0x0][0x4f0], R5 ;  /* 0x00013c00ff074a19 */ /* 0x000fe40000011605 */
[----:B------:R-:W-:Y:S02]  /*bfb0*/  IADD3 R19, R19, R0, RZ ;  /* 0x0000000013137210 */ /* 0x000fe40007ffe0ff */
[----:B------:R-:W-:Y:S02]  /*bfc0*/  IADD3 R0, R3, 0x70, RZ ;  /* 0x0000007003007810 */ /* 0x000fe40007ffe0ff */
[----:B------:R-:W-:-:S02]  /*bfd0*/  @P0 IADD3 R0, R8, 0x10, RZ ;  /* 0x0000001008000810 */ /* 0x000fc40007ffe0ff */
[----:B------:R-:W-:Y:S02]  /*bfe0*/  SHF.R.S32.HI R8, RZ, 0x1f, R7 ;  /* 0x0000001fff087819 */ /* 0x000fe40000011407 */
[C---:B------:R-:W-:Y:S02]  /*bff0*/  IADD3 R20, P0, R7.reuse, R20, RZ ;  /* 0x0000001407147210 */ /* 0x040fe40007f1e0ff */
[----:B------:R-:W-:-:S05]  /*c000*/  IADD3 R7, -R7, RZ, RZ ;  /* 0x000000ff07077210 */ /* 0x000fca0007ffe1ff */
[----:B------:R-:W-:Y:S01]  /*c010*/  IMAD R7, R7, c[0x0][0x4e8], R14 ;  /* 0x00013a0007077a24 */ /* 0x000fe200078e020e */
[----:B------:R-:W-:Y:S01]  /*c020*/  MOV R5, 0x20 ;  /* 0x0000002000057802 */ /* 0x000fe20000000f00 */
[C---:B------:R-:W-:Y:S01]  /*c030*/  FMUL.FTZ R177, R11.reuse, R177 ;  /* 0x000000b10bb17220 */ /* 0x040fe20000410000 */
[----:B------:R-:W-:Y:S01]  /*c040*/  SHF.R.S32.HI R4, RZ, 0x1f, R12 ;  /* 0x0000001fff047819 */ /* 0x000fe2000001140c */
[C---:B------:R-:W-:Y:S01]  /*c050*/  FMUL.FTZ R176, R11.reuse, R176 ;  /* 0x000000b00bb07220 */ /* 0x040fe20000410000 */
[----:B------:R-:W-:Y:S01]  /*c060*/  IADD3.X R21, R8, R21, R2, P0, !PT ;  /* 0x0000001508157210 */ /* 0x000fe200007fe402 */
[C---:B------:R-:W-:Y:S01]  /*c070*/  FMUL.FTZ R179, R10.reuse, R179 ;  /* 0x000000b30ab37220 */ /* 0x040fe20000410000 */
[----:B------:R-:W-:Y:S01]  /*c080*/  SHF.R.S32.HI R9, RZ, 0x1f, R7 ;  /* 0x0000001fff097819 */ /* 0x000fe20000011407 */
[----:B------:R-:W-:Y:S01]  /*c090*/  FMUL.FTZ R178, R10, R178 ;  /* 0x000000b20ab27220 */ /* 0x000fe20000410000 */
[----:B------:R-:W-:Y:S01]  /*c0a0*/  MOV R2, 0x40 ;  /* 0x0000004000027802 */ /* 0x000fe20000000f00 */
[----:B------:R-:W-:-:S02]  /*c0b0*/  FMUL.FTZ R173, R11, R173 ;  /* 0x000000ad0bad7220 */ /* 0x000fc40000410000 */
[----:B------:R-:W-:Y:S02]  /*c0c0*/  FMUL.FTZ R172, R11, R172 ;  /* 0x000000ac0bac7220 */ /* 0x000fe40000410000 */
[C---:B------:R-:W-:Y:S02]  /*c0d0*/  FMUL.FTZ R175, R10.reuse, R175 ;  /* 0x000000af0aaf7220 */ /* 0x040fe40000410000 */
[C---:B------:R-:W-:Y:S01]  /*c0e0*/  FMUL.FTZ R174, R10.reuse, R174 ;  /* 0x000000ae0aae7220 */ /* 0x040fe20000410000 */
[----:B------:R-:W-:Y:S01]  /*c0f0*/  SEL R5, R5, 0xffffffe0, !P1 ;  /* 0xffffffe005057807 */ /* 0x000fe20004800000 */
[C---:B------:R-:W-:Y:S02]  /*c100*/  FMUL.FTZ R169, R11.reuse, R169 ;  /* 0x000000a90ba97220 */ /* 0x040fe40000410000 */
[----:B------:R-:W-:Y:S02]  /*c110*/  FMUL.FTZ R168, R11, R168 ;  /* 0x000000a80ba87220 */ /* 0x000fe40000410000 */
[----:B------:R-:W-:-:S02]  /*c120*/  FMUL.FTZ R171, R10, R171 ;  /* 0x000000ab0aab7220 */ /* 0x000fc40000410000 */
[C---:B------:R-:W-:Y:S02]  /*c130*/  FMUL.FTZ R170, R10.reuse, R170 ;  /* 0x000000aa0aaa7220 */ /* 0x040fe40000410000 */
[C---:B------:R-:W-:Y:S02]  /*c140*/  FMUL.FTZ R165, R11.reuse, R165 ;  /* 0x000000a50ba57220 */ /* 0x040fe40000410000 */
[----:B------:R-:W-:Y:S02]  /*c150*/  FMUL.FTZ R164, R11, R164 ;  /* 0x000000a40ba47220 */ /* 0x000fe40000410000 */
[C---:B------:R-:W-:Y:S02]  /*c160*/  FMUL.FTZ R167, R10.reuse, R167 ;  /* 0x000000a70aa77220 */ /* 0x040fe40000410000 */
[----:B------:R-:W-:Y:S01]  /*c170*/  FMUL.FTZ R166, R10, R166 ;  /* 0x000000a60aa67220 */ /* 0x000fe20000410000 */
[----:B------:R-:W-:Y:S01]  /*c180*/  F2FP.BF16.PACK_AB R176, R177, R176 ;  /* 0x000000b0b1b0723e */ /* 0x000fe200000010ff */
[----:B------:R-:W-:Y:S01]  /*c190*/  FMUL.FTZ R161, R11, R161 ;  /* 0x000000a10ba17220 */ /* 0x000fe20000410000 */
[----:B------:R-:W-:Y:S01]  /*c1a0*/  F2FP.BF16.PACK_AB R178, R179, R178 ;  /* 0x000000b2b3b2723e */ /* 0x000fe200000010ff */
[----:B------:R-:W-:Y:S01]  /*c1b0*/  FMUL.FTZ R160, R11, R160 ;  /* 0x000000a00ba07220 */ /* 0x000fe20000410000 */
[----:B------:R-:W-:Y:S01]  /*c1c0*/  SEL R2, R2, 0xffffffc0, !P2 ;  /* 0xffffffc002027807 */ /* 0x000fe20005000000 */
[----:B------:R-:W-:-:S02]  /*c1d0*/  FMUL.FTZ R163, R10, R163 ;  /* 0x000000a30aa37220 */ /* 0x000fc40000410000 */
[C---:B------:R-:W-:Y:S01]  /*c1e0*/  FMUL.FTZ R162, R10.reuse, R162 ;  /* 0x000000a20aa27220 */ /* 0x040fe20000410000 */
[----:B------:R-:W-:Y:S01]  /*c1f0*/  F2FP.BF16.PACK_AB R172, R173, R172 ;  /* 0x000000acadac723e */ /* 0x000fe200000010ff */
[----:B------:R-:W-:Y:S01]  /*c200*/  FMUL.FTZ R157, R11, R157 ;  /* 0x0000009d0b9d7220 */ /* 0x000fe20000410000 */
[----:B------:R-:W-:Y:S01]  /*c210*/  F2FP.BF16.PACK_AB R174, R175, R174 ;  /* 0x000000aeafae723e */ /* 0x000fe200000010ff */
[----:B------:R-:W-:Y:S02]  /*c220*/  FMUL.FTZ R156, R11, R156 ;  /* 0x0000009c0b9c7220 */ /* 0x000fe40000410000 */
[C---:B------:R-:W-:Y:S02]  /*c230*/  FMUL.FTZ R159, R10.reuse, R159 ;  /* 0x0000009f0a9f7220 */ /* 0x040fe40000410000 */
[----:B------:R-:W-:Y:S02]  /*c240*/  FMUL.FTZ R158, R10, R158 ;  /* 0x0000009e0a9e7220 */ /* 0x000fe40000410000 */
[----:B------:R-:W-:-:S02]  /*c250*/  IMAD R4, R4, c[0x0][0x3d8], RZ ;  /* 0x0000f60004047a24 */ /* 0x000fc400078e02ff */
[----:B------:R-:W-:Y:S01]  /*c260*/  IMAD R9, R9, c[0x0][0x488], RZ ;  /* 0x0001220009097a24 */ /* 0x000fe200078e02ff */
[----:B------:R-:W-:Y:S01]  /*c270*/  F2FP.BF16.PACK_AB R168, R169, R168 ;  /* 0x000000a8a9a8723e */ /* 0x000fe200000010ff */
[----:B------:R-:W-:Y:S01]  /*c280*/  FMUL.FTZ R153, R11, R153 ;  /* 0x000000990b997220 */ /* 0x000fe20000410000 */
[----:B------:R-:W-:Y:S01]  /*c290*/  F2FP.BF16.PACK_AB R170, R171, R170 ;  /* 0x000000aaabaa723e */ /* 0x000fe200000010ff */
[----:B------:R-:W-:Y:S01]  /*c2a0*/  FMUL.FTZ R152, R11, R152 ;  /* 0x000000980b987220 */ /* 0x000fe20000410000 */
[----:B------:R-:W-:Y:S01]  /*c2b0*/  IADD3 R8, R3, R5, RZ ;  /* 0x0000000503087210 */ /* 0x000fe20007ffe0ff */
[C---:B------:R-:W-:Y:S02]  /*c2c0*/  FMUL.FTZ R155, R10.reuse, R155 ;  /* 0x0000009b0a9b7220 */ /* 0x040fe40000410000 */
[C---:B------:R-:W-:Y:S01]  /*c2d0*/  FMUL.FTZ R154, R10.reuse, R154 ;  /* 0x0000009a0a9a7220 */ /* 0x040fe20000410000 */
[----:B------:R-:W-:Y:S01]  /*c2e0*/  F2FP.BF16.PACK_AB R164, R165, R164 ;  /* 0x000000a4a5a4723e */ /* 0x000fe200000010ff */
[----:B------:R-:W-:Y:S01]  /*c2f0*/  FMUL.FTZ R149, R11, R149 ;  /* 0x000000950b957220 */ /* 0x000fe20000410000 */
[----:B------:R-:W-:Y:S01]  /*c300*/  F2FP.BF16.PACK_AB R166, R167, R166 ;  /* 0x000000a6a7a6723e */ /* 0x000fe200000010ff */
[----:B------:R-:W-:Y:S01]  /*c310*/  FMUL.FTZ R148, R11, R148 ;  /* 0x000000940b947220 */ /* 0x000fe20000410000 */
[----:B------:R-:W-:Y:S01]  /*c320*/  IADD3 R5, R5, R0, RZ ;  /* 0x0000000005057210 */ /* 0x000fe20007ffe0ff */
[----:B------:R-:W-:-:S02]  /*c330*/  FMUL.FTZ R151, R10, R151 ;  /* 0x000000970a977220 */ /* 0x000fc40000410000 */
[C---:B------:R-:W-:Y:S01]  /*c340*/  FMUL.FTZ R150, R10.reuse, R150 ;  /* 0x000000960a967220 */ /* 0x040fe20000410000 */
        /* <DEDUP_REMOVED lines=11> */
[----:B------:R-:W-:Y:S01]  /*c400*/  STS [R3+0x80], R176 ;  /* 0x000080b003007388 */ /* 0x000fe20000000800 */
[----:B------:R-:W-:-:S02]  /*c410*/  FMUL.FTZ R143, R10, R143 ;  /* 0x0000008f0a8f7220 */ /* 0x000fc40000410000 */
[----:B------:R-:W-:Y:S01]  /*c420*/  FMUL.FTZ R142, R10, R142 ;  /* 0x0000008e0a8e7220 */ /* 0x000fe20000410000 */
[----:B------:R-:W-:Y:S01]  /*c430*/  STS [R3+0x480], R178 ;  /* 0x000480b203007388 */ /* 0x000fe20000000800 */
[----:B------:R-:W-:Y:S02]  /*c440*/  IMAD R4, R12, c[0x0][0x3dc], R4 ;  /* 0x0000f7000c047a24 */ /* 0x000fe400078e0204 */
[----:B------:R-:W-:Y:S01]  /*c450*/  IMAD.WIDE.U32 R20, R7, c[0x0][0x488], R20 ;  /* 0x0001220007147a25 */ /* 0x000fe200078e0014 */
[----:B------:R-:W-:Y:S01]  /*c460*/  F2FP.BF16.PACK_AB R152, R153, R152 ;  /* 0x000000989998723e */ /* 0x000fe200000010ff */
[----:B------:R-:W-:Y:S02]  /*c470*/  STS [R0], R172 ;  /* 0x000000ac00007388 */ /* 0x000fe40000000800 */
[----:B------:R-:W-:Y:S01]  /*c480*/  IMAD R9, R7, c[0x0][0x48c], R9 ;  /* 0x0001230007097a24 */ /* 0x000fe200078e0209 */
[----:B------:R-:W-:Y:S01]  /*c490*/  IADD3 R7, R2, R0, RZ ;  /* 0x0000000002077210 */ /* 0x000fe20007ffe0ff */
[----:B------:R-:W-:Y:S01]  /*c4a0*/  FMUL.FTZ R137, R11, R137 ;  /* 0x000000890b897220 */ /* 0x000fe20000410000 */
[----:B------:R-:W-:Y:S01]  /*c4b0*/  F2FP.BF16.PACK_AB R154, R155, R154 ;  /* 0x0000009a9b9a723e */ /* 0x000fe200000010ff */
[----:B------:R-:W-:Y:S01]  /*c4c0*/  FMUL.FTZ R136, R11, R136 ;  /* 0x000000880b887220 */ /* 0x000fe20000410000 */
[----:B------:R-:W-:Y:S01]  /*c4d0*/  STS [R0+0x400], R174 ;  /* 0x000400ae00007388 */ /* 0x000fe20000000800 */
[----:B------:R-:W-:-:S02]  /*c4e0*/  FMUL.FTZ R139, R10, R139 ;  /* 0x0000008b0a8b7220 */ /* 0x000fc40000410000 */
[----:B------:R-:W-:Y:S02]  /*c4f0*/  FMUL.FTZ R138, R10, R138 ;  /* 0x0000008a0a8a7220 */ /* 0x000fe40000410000 */
[----:B------:R-:W-:Y:S01]  /*c500*/  IMAD.WIDE.U32 R12, R12, c[0x0][0x3d8], R18 ;  /* 0x0000f6000c0c7a25 */ /* 0x000fe200078e0012 */
[----:B------:R-:W-:Y:S01]  /*c510*/  IADD3 R18, R2, R8, RZ ;  /* 0x0000000802127210 */ /* 0x000fe20007ffe0ff */
[----:B------:R-:W-:Y:S01]  /*c520*/  STS [R8+0x80], R168 ;  /* 0x000080a808007388 */ /* 0x000fe20000000800 */
[----:B------:R-:W-:Y:S01]  /*c530*/  F2FP.BF16.PACK_AB R148, R149, R148 ;  /* 0x000000949594723e */ /* 0x000fe200000010ff */
[----:B------:R-:W-:Y:S01]  /*c540*/  FMUL.FTZ R133, R11, R133 ;  /* 0x000000850b857220 */ /* 0x000fe20000410000 */
[----:B------:R-:W-:Y:S01]  /*c550*/  F2FP.BF16.PACK_AB R150, R151, R150 ;  /* 0x000000969796723e */ /* 0x000fe200000010ff */
[----:B------:R-:W-:Y:S01]  /*c560*/  FMUL.FTZ R132, R11, R132 ;  /* 0x000000840b847220 */ /* 0x000fe20000410000 */
[----:B------:R-:W-:Y:S01]  /*c570*/  STS [R8+0x480], R170 ;  /* 0x000480aa08007388 */ /* 0x000fe20000000800 */
[C---:B------:R-:W-:Y:S01]  /*c580*/  FMUL.FTZ R135, R10.reuse, R135 ;  /* 0x000000870a877220 */ /* 0x040fe20000410000 */
[----:B------:R-:W-:Y:S01]  /*c590*/  IADD3 R2, R5, R2, RZ ;  /* 0x0000000205027210 */ /* 0x000fe20007ffe0ff */
[C---:B------:R-:W-:Y:S01]  /*c5a0*/  FMUL.FTZ R134, R10.reuse, R134 ;  /* 0x000000860a867220 */ /* 0x040fe20000410000 */
[----:B------:R-:W-:Y:S01]  /*c5b0*/  F2FP.BF16.PACK_AB R144, R145, R144 ;  /* 0x000000909190723e */ /* 0x000fe200000010ff */
[----:B------:R-:W-:Y:S01]  /*c5c0*/  FMUL.FTZ R53, R11, R53 ;  /* 0x000000350b357220 */ /* 0x000fe20000410000 */
[----:B------:R-:W-:Y:S01]  /*c5d0*/  F2FP.BF16.PACK_AB R146, R147, R146 ;  /* 0x000000929392723e */ /* 0x000fe200000010ff */
[----:B------:R-:W-:Y:S01]  /*c5e0*/  FMUL.FTZ R52, R11, R52 ;  /* 0x000000340b347220 */ /* 0x000fe20000410000 */
[----:B------:R-:W-:Y:S01]  /*c5f0*/  STS [R5], R164 ;  /* 0x000000a405007388 */ /* 0x000fe20000000800 */
[----:B------:R-:W-:-:S02]  /*c600*/  FMUL.FTZ R55, R10, R55 ;  /* 0x000000370a377220 */ /* 0x000fc40000410000 */
[C---:B------:R-:W-:Y:S01]  /*c610*/  FMUL.FTZ R54, R10.reuse, R54 ;  /* 0x000000360a367220 */ /* 0x040fe20000410000 */
[----:B------:R-:W-:Y:S01]  /*c620*/  STS [R5+0x400], R166 ;  /* 0x000400a605007388 */ /* 0x000fe20000000800 */
[----:B------:R-:W-:Y:S01]  /*c630*/  FMUL.FTZ R57, R11, R57 ;  /* 0x000000390b397220 */ /* 0x000fe20000410000 */
[----:B------:R-:W-:Y:S01]  /*c640*/  F2FP.BF16.PACK_AB R140, R141, R140 ;  /* 0x0000008c8d8c723e */ /* 0x000fe200000010ff */
[----:B------:R-:W-:Y:S01]  /*c650*/  FMUL.FTZ R56, R11, R56 ;  /* 0x000000380b387220 */ /* 0x000fe20000410000 */
[----:B------:R-:W-:Y:S01]  /*c660*/  F2FP.BF16.PACK_AB R142, R143, R142 ;  /* 0x0000008e8f8e723e */ /* 0x000fe200000010ff */
[C---:B------:R-:W-:Y:S01]  /*c670*/  FMUL.FTZ R59, R10.reuse, R59 ;  /* 0x0000003b0a3b7220 */ /* 0x040fe20000410000 */
[----:B------:R-:W-:Y:S01]  /*c680*/  STS [R14+0x80], R160 ;  /* 0x000080a00e007388 */ /* 0x000fe20000000800 */
[C---:B------:R-:W-:Y:S01]  /*c690*/  FMUL.FTZ R58, R10.reuse, R58 ;  /* 0x0000003a0a3a7220 */ /* 0x040fe20000410000 */
[----:B------:R-:W-:Y:S01]  /*c6a0*/  F2FP.BF16.PACK_AB R136, R137, R136 ;  /* 0x000000888988723e */ /* 0x000fe200000010ff */
[C---:B------:R-:W-:Y:S01]  /*c6b0*/  FMUL.FTZ R61, R11.reuse, R61 ;  /* 0x0000003d0b3d7220 */ /* 0x040fe20000410000 */
[----:B------:R-:W-:Y:S01]  /*c6c0*/  STS [R14+0x480], R162 ;  /* 0x000480a20e007388 */ /* 0x000fe20000000800 */
[----:B------:R-:W-:Y:S01]  /*c6d0*/  FMUL.FTZ R60, R11, R60 ;  /* 0x0000003c0b3c7220 */ /* 0x000fe20000410000 */
[----:B------:R-:W-:Y:S01]  /*c6e0*/  F2FP.BF16.PACK_AB R138, R139, R138 ;  /* 0x0000008a8b8a723e */ /* 0x000fe200000010ff */
[C---:B------:R-:W-:Y:S01]  /*c6f0*/  FMUL.FTZ R63, R10.reuse, R63 ;  /* 0x0000003f0a3f7220 */ /* 0x040fe20000410000 */
[----:B------:R-:W-:Y:S01]  /*c700*/  STS [R7], R156 ;  /* 0x0000009c07007388 */ /* 0x000fe20000000800 */
[C---:B------:R-:W-:Y:S01]  /*c710*/  FMUL.FTZ R62, R10.reuse, R62 ;  /* 0x0000003e0a3e7220 */ /* 0x040fe20000410000 */
[----:B------:R-:W-:Y:S01]  /*c720*/  F2FP.BF16.PACK_AB R132, R133, R132 ;  /* 0x000000848584723e */ /* 0x000fe200000010ff */
[C---:B------:R-:W-:Y:S01]  /*c730*/  FMUL.FTZ R65, R11.reuse, R65 ;  /* 0x000000410b417220 */ /* 0x040fe20000410000 */
[----:B------:R-:W-:Y:S01]  /*c740*/  STS [R7+0x400], R158 ;  /* 0x0004009e07007388 */ /* 0x000fe20000000800 */
        /* <DEDUP_REMOVED lines=114> */
[----:B------:R-:W-:Y:S01]  /*ce70*/  FMUL.FTZ R129, R11, R129 ;  /* 0x000000810b817220 */ /* 0x000fe20000410000 */
[----:B------:R-:W-:Y:S01]  /*ce80*/  STS [R14+0x8080], R84 ;  /* 0x008080540e007388 */ /* 0x000fe20000000800 */
[----:B------:R-:W-:-:S02]  /*ce90*/  FMUL.FTZ R127, R10, R127 ;  /* 0x0000007f0a7f7220 */ /* 0x000fc40000410000 */
[C---:B------:R-:W-:Y:S01]  /*cea0*/  FMUL.FTZ R126, R10.reuse, R126 ;  /* 0x0000007e0a7e7220 */ /* 0x040fe20000410000 */
[----:B------:R-:W-:Y:S01]  /*ceb0*/  STS [R14+0x8480], R86 ;  /* 0x008480560e007388 */ /* 0x000fe20000000800 */
[C---:B------:R-:W-:Y:S01]  /*cec0*/  FMUL.FTZ R131, R10.reuse, R131 ;  /* 0x000000830a837220 */ /* 0x040fe20000410000 */
[----:B------:R-:W-:Y:S01]  /*ced0*/  F2FP.BF16.PACK_AB R112, R113, R112 ;  /* 0x000000707170723e */ /* 0x000fe200000010ff */
[----:B------:R-:W-:Y:S01]  /*cee0*/  FMUL.FTZ R11, R11, R128 ;  /* 0x000000800b0b7220 */ /* 0x000fe20000410000 */
[----:B------:R-:W-:Y:S01]  /*cef0*/  STS [R7+0x8000], R88 ;  /* 0x0080005807007388 */ /* 0x000fe20000000800 */
[----:B------:R-:W-:Y:S01]  /*cf00*/  FMUL.FTZ R10, R10, R130 ;  /* 0x000000820a0a7220 */ /* 0x000fe20000410000 */
[----:B------:R-:W-:Y:S02]  /*cf10*/  F2FP.BF16.PACK_AB R114, R115, R114 ;  /* 0x000000727372723e */ /* 0x000fe400000010ff */
[----:B------:R-:W-:Y:S01]  /*cf20*/  STS [R7+0x8400], R90 ;  /* 0x0084005a07007388 */ /* 0x000fe20000000800 */
[----:B------:R-:W-:-:S02]  /*cf30*/  F2FP.BF16.PACK_AB R116, R117, R116 ;  /* 0x000000747574723e */ /* 0x000fc400000010ff */
[----:B------:R-:W-:Y:S01]  /*cf40*/  F2FP.BF16.PACK_AB R118, R119, R118 ;  /* 0x000000767776723e */ /* 0x000fe200000010ff */
[----:B------:R-:W-:Y:S01]  /*cf50*/  STS [R18+0x8080], R92 ;  /* 0x0080805c12007388 */ /* 0x000fe20000000800 */
[----:B------:R-:W-:Y:S02]  /*cf60*/  LEA R17, P0, R20, c[0x0][0x450], 0x2 ;  /* 0x0001140014117a11 */ /* 0x000fe400078010ff */
[----:B------:R-:W-:Y:S01]  /*cf70*/  IADD3 R9, R21, R9, RZ ;  /* 0x0000000915097210 */ /* 0x000fe20007ffe0ff */
[----:B------:R-:W-:Y:S01]  /*cf80*/  STS [R18+0x8480], R94 ;  /* 0x0084805e12007388 */ /* 0x000fe20000000800 */
[----:B------:R-:W-:Y:S02]  /*cf90*/  F2FP.BF16.PACK_AB R120, R121, R120 ;  /* 0x000000787978723e */ /* 0x000fe400000010ff */
[----:B------:R-:W-:Y:S01]  /*cfa0*/  F2FP.BF16.PACK_AB R122, R123, R122 ;  /* 0x0000007a7b7a723e */ /* 0x000fe200000010ff */
        /* <DEDUP_REMOVED lines=23> */
[----:B------:R-:W-:Y:S04]  /*d120*/  SHFL.IDX PT, R20, R17, RZ, 0x1c1f ;  /* 0x001c1fff11147589 */ /* 0x000fe800000e0000 */
[----:B------:R-:W3:Y:S04]  /*d130*/  SHFL.IDX PT, R21, R9, RZ, 0x1c1f ;  /* 0x001c1fff09157589 */ /* 0x000ee800000e0000 */
[----:B------:R-:W-:Y:S06]  /*d140*/  BAR.SYNC.DEFER_BLOCKING 0x1, 0x100 ;  /* 0x0044000000007b1d */ /* 0x000fec0000010000 */
[----:B------:R-:W-:Y:S04]  /*d150*/  SHFL.IDX PT, R22, R17, 0x1, 0x1c1f ;  /* 0x003c1f0011167f89 */ /* 0x000fe800000e0000 */
[----:B------:R-:W4:Y:S01]  /*d160*/  SHFL.IDX PT, R23, R9, 0x1, 0x1c1f ;  /* 0x003c1f0009177f89 */ /* 0x000f2200000e0000 */
[----:B-1----:R-:W-:-:S03]  /*d170*/  SHF.L.U32 R14, R24, 0x1, RZ ;  /* 0x00000001180e7819 */ /* 0x002fc600000006ff */
[----:B---3--:R1:W-:Y:S04]  /*d180*/  @!P5 ST.E [R20.64], R16 ;  /* 0x000000101400d985 */ /* 0x0083e8000c10190c */
[----:B----4-:R1:W-:Y:S04]  /*d190*/  @!P3 ST.E [R22.64], R15 ;  /* 0x0000000f1600b985 */ /* 0x0103e8000c10190c */
        /* <DEDUP_REMOVED lines=12> */
[----:B------:R-:W-:-:S02]  /*d260*/  IADD3 R4, R13, R4, RZ ;  /* 0x000000040d047210 */ /* 0x000fc40007ffe0ff */
[----:B------:R-:W-:-:S04]  /*d270*/  LEA R0, P0, R12, c[0x0][0x380], 0x1 ;  /* 0x0000e0000c007a11 */ /* 0x000fc800078008ff */
[----:B------:R-:W-:Y:S02]  /*d280*/  LEA.HI.X R73, R12, c[0x0][0x384], R4, 0x1, P0 ;  /* 0x0000e1000c497a11 */ /* 0x000fe400000f0c04 */
[----:B--2---:R-:W-:Y:S01]  /*d290*/  ISETP.GE.AND P0, PT, R83, R6, PT ;  /* 0x000000065300720c */ /* 0x004fe20003f06270 */
[----:B------:R2:W1:Y:S01]  /*d2a0*/  SHFL.IDX PT, R74, R0, RZ, 0x181f ;  /* 0x00181fff004a7589 */ /* 0x00046200000e0000 */
[----:B------:R-:W-:Y:S03]  /*d2b0*/  BSSY B0, `(.L_x_775) ;  /* 0x000001f000007945 */ /* 0x000fe60003800000 */
[----:B------:R2:W1:Y:S08]  /*d2c0*/  SHFL.IDX PT, R75, R73, RZ, 0x181f ;  /* 0x00181fff494b7589 */ /* 0x00047000000e0000 */
[----:B------:R-:W-:Y:S05]  /*d2d0*/  @P0 BRA `(.L_x_776) ;  /* 0x000001c000000947 */ /* 0x000fea0003800000 */
[----:B---34-:R-:W3:Y:S01]  /*d2e0*/  LDS.128 R68, [R14+0x80] ;  /* 0x000080000e447984 */ /* 0x018ee20000000c00 */
[----:B-----5:R-:W-:-:S02]  /*d2f0*/  IADD3 R72, R81, 0x40, RZ ;  /* 0x0000004051487810 */ /* 0x020fc40007ffe0ff */
[C---:B------:R-:W-:Y:S01]  /*d300*/  IADD3 R5, R81.reuse, 0x80, RZ ;  /* 0x0000008051057810 */ /* 0x040fe20007ffe0ff */
[----:B------:R-:W4:Y:S01]  /*d310*/  LDS.128 R64, [R14+0x4080] ;  /* 0x004080000e407984 */ /* 0x000f220000000c00 */
[----:B------:R-:W-:Y:S02]  /*d320*/  IADD3 R3, R81, 0xc0, RZ ;  /* 0x000000c051037810 */ /* 0x000fe40007ffe0ff */
[----:B------:R-:W-:Y:S01]  /*d330*/  ISETP.GE.AND P2, PT, R72, c[0x0][0x3c8], PT ;  /* 0x0000f20048007a0c */ /* 0x000fe20003f46270 */
[----:B------:R-:W2:Y:S01]  /*d340*/  LDS.128 R60, [R14+0x8080] ;  /* 0x008080000e3c7984 */ /* 0x000ea20000000c00 */
        /* <DEDUP_REMOVED lines=15> */
[----:B---3--:R3:W-:Y:S03]  /*d440*/  @!P3 ST.E.128 [R76.64], R68 ;  /* 0x000000444c00b985 */ /* 0x0087e6000c101d0c */
[--C-:B------:R-:W-:Y:S01]  /*d450*/  @!P1 IMAD.WIDE R4, R4, 0x2, R74.reuse ;  /* 0x0000000204049825 */ /* 0x100fe200078e024a */
[----:B----4-:R3:W-:Y:S03]  /*d460*/  @!P2 ST.E.128 [R78.64], R64 ;  /* 0x000000404e00a985 */ /* 0x0107e6000c101d0c */
[----:B------:R-:W-:Y:S01]  /*d470*/  @!P0 IMAD.WIDE R2, R2, 0x2, R74 ;  /* 0x0000000202028825 */ /* 0x000fe200078e024a */
[----:B--2---:R3:W-:Y:S04]  /*d480*/  @!P1 ST.E.128 [R4.64], R60 ;  /* 0x0000003c04009985 */ /* 0x0047e8000c101d0c */
[----:B-1----:R3:W-:Y:S02]  /*d490*/  @!P0 ST.E.128 [R2.64], R12 ;  /* 0x0000000c02008985 */ /* 0x0027e4000c101d0c */
.L_x_776:
[----:B---34-:R-:W-:Y:S05]  /*d4a0*/  BSYNC B0 ;  /* 0x0000000000007941 */ /* 0x018fea0003800000 */
.L_x_775:
[----:B------:R-:W-:Y:S01]  /*d4b0*/  IADD3 R2, R83, 0x20, RZ ;  /* 0x0000002053027810 */ /* 0x000fe20007ffe0ff */
[----:B-1----:R1:W3:Y:S01]  /*d4c0*/  SHFL.IDX PT, R15, R73, 0x1, 0x181f ;  /* 0x00381f00490f7f89 */ /* 0x0022e200000e0000 */
[----:B------:R-:W-:Y:S02]  /*d4d0*/  BSSY B0, `(.L_x_777) ;  /* 0x000001c000007945 */ /* 0x000fe40003800000 */
[----:B------:R-:W-:Y:S01]  /*d4e0*/  ISETP.GE.AND P0, PT, R2, R6, PT ;  /* 0x000000060200720c */ /* 0x000fe20003f06270 */
[----:B------:R1:W4:-:S12]  /*d4f0*/  SHFL.IDX PT, R14, R0, 0x1, 0x181f ;  /* 0x00381f00000e7f89 */ /* 0x00031800000e0000 */
        /* <DEDUP_REMOVED lines=25> */
.L_x_778:
[----:B------:R-:W-:Y:S05]  /*d690*/  BSYNC B0 ;  /* 0x0000000000007941 */ /* 0x000fea0003800000 */
.L_x_777:
[----:B---3--:R-:W-:Y:S01]  /*d6a0*/  IADD3 R2, R83, 0x40, RZ ;  /* 0x0000004053027810 */ /* 0x008fe20007ffe0ff */
[----:B------:R3:W1:Y:S01]  /*d6b0*/  SHFL.IDX PT, R15, R73, 0x2, 0x181f ;  /* 0x00581f00490f7f89 */ /* 0x00066200000e0000 */
[----:B------:R-:W-:Y:S02]  /*d6c0*/  BSSY B0, `(.L_x_779) ;  /* 0x000001c000007945 */ /* 0x000fe40003800000 */
[----:B------:R-:W-:Y:S01]  /*d6d0*/  ISETP.GE.AND P0, PT, R2, R6, PT ;  /* 0x000000060200720c */ /* 0x000fe20003f06270 */
[----:B----4-:R3:W4:-:S12]  /*d6e0*/  SHFL.IDX PT, R14, R0, 0x2, 0x181f ;  /* 0x00581f00000e7f89 */ /* 0x01071800000e0000 */
        /* <DEDUP_REMOVED lines=25> */
.L_x_780:
[----:B------:R-:W-:Y:S05]  /*d880*/  BSYNC B0 ;  /* 0x0000000000007941 */ /* 0x000fea0003800000 */
.L_x_779:
[----:B-1----:R1:W2:Y:S04]  /*d890*/  SHFL.IDX PT, R12, R0, 0x3, 0x181f ;  /* 0x00781f00000c7f89 */ /* 0x0022a800000e0000 */
[----:B------:R3:W4:Y:S02]  /*d8a0*/  SHFL.IDX PT, R13, R73, 0x3, 0x181f ;  /* 0x00781f00490d7f89 */ /* 0x00072400000e0000 */
[----:B-123--:R-:W-:-:S04]  /*d8b0*/  IADD3 R0, R83, 0x60, RZ ;  /* 0x0000006053007810 */ /* 0x00efc80007ffe0ff */
[----:B------:R-:W-:-:S13]  /*d8c0*/  ISETP.GE.AND P0, PT, R0, R6, PT ;  /* 0x000000060000720c */ /* 0x000fda0003f06270 */
[----:B------:R-:W-:Y:S05]  /*d8d0*/  @P0 EXIT ;  /* 0x000000000000094d */ /* 0x000fea0003800000 */
[C---:B----45:R-:W-:Y:S02]  /*d8e0*/  IADD3 R4, R81.reuse, 0x40, RZ ;  /* 0x0000004051047810 */ /* 0x070fe40007ffe0ff */
[C---:B------:R-:W-:Y:S02]  /*d8f0*/  IADD3 R2, R81.reuse, 0x80, RZ ;  /* 0x0000008051027810 */ /* 0x040fe40007ffe0ff */
[----:B------:R-:W-:Y:S02]  /*d900*/  ISETP.GE.AND P1, PT, R4, c[0x0][0x3c8], PT ;  /* 0x0000f20004007a0c */ /* 0x000fe40003f26270 */
[----:B------:R-:W-:Y:S02]  /*d910*/  ISETP.GE.AND P0, PT, R2, c[0x0][0x3c8], PT ;  /* 0x0000f20002007a0c */ /* 0x000fe40003f06270 */
[----:B------:R-:W-:-:S09]  /*d920*/  ISETP.GE.AND P2, PT, R81, c[0x0][0x3c8], PT ;  /* 0x0000f20051007a0c */ /* 0x000fd20003f46270 */
[----:B------:R-:W-:Y:S02]  /*d930*/  @!P1 SHF.R.S32.HI R3, RZ, 0x1f, R4 ;  /* 0x0000001fff039819 */ /* 0x000fe40000011404 */
[----:B------:R-:W-:Y:S02]  /*d940*/  @!P0 SHF.R.S32.HI R0, RZ, 0x1f, R2 ;  /* 0x0000001fff008819 */ /* 0x000fe40000011402 */
[----:B------:R-:W-:Y:S01]  /*d950*/  @!P1 LEA.HI R3, R3, R4, RZ, 0x3 ;  /* 0x0000000403039211 */ /* 0x000fe200078f18ff */
[--C-:B------:R-:W-:Y:S01]  /*d960*/  @!P2 IMAD.WIDE R4, R81, 0x2, R12.reuse ;  /* 0x000000025104a825 */ /* 0x100fe200078e020c */
[----:B------:R-:W-:Y:S02]  /*d970*/  @!P0 LEA.HI R0, R0, R2, RZ, 0x3 ;  /* 0x0000000200008211 */ /* 0x000fe400078f18ff */
[----:B------:R-:W-:Y:S02]  /*d980*/  @!P1 LOP3.LUT R3, R3, 0xfffffff8, RZ, 0xc0, !PT ;  /* 0xfffffff803039812 */ /* 0x000fe400078ec0ff */
[----:B------:R-:W-:Y:S01]  /*d990*/  @!P0 LOP3.LUT R0, R0, 0xfffffff8, RZ, 0xc0, !PT ;  /* 0xfffffff800008812 */ /* 0x000fe200078ec0ff */
[----:B------:R-:W-:Y:S02]  /*d9a0*/  @!P2 ST.E.128 [R4.64], R48 ;  /* 0x000000300400a985 */ /* 0x000fe4000c101d0c */
[----:B------:R-:W-:-:S04]  /*d9b0*/  @!P1 IMAD.WIDE R2, R3, 0x2, R12 ;  /* 0x0000000203029825 */ /* 0x000fc800078e020c */
[----:B------:R-:W-:Y:S01]  /*d9c0*/  @!P0 IMAD.WIDE R6, R0, 0x2, R12 ;  /* 0x0000000200068825 */ /* 0x000fe200078e020c */
[----:B------:R1:W-:Y:S04]  /*d9d0*/  @!P1 ST.E.128 [R2.64], R36 ;  /* 0x0000002402009985 */ /* 0x0003e8000c101d0c */
[----:B------:R2:W-:Y:S01]  /*d9e0*/  @!P0 ST.E.128 [R6.64], R24 ;  /* 0x0000001806008985 */ /* 0x0005e2000c101d0c */
[----:B-1----:R-:W-:-:S04]  /*d9f0*/  IADD3 R2, R81, 0xc0, RZ ;  /* 0x000000c051027810 */ /* 0x002fc80007ffe0ff */
[----:B------:R-:W-:-:S13]  /*da00*/  ISETP.GE.AND P0, PT, R2, c[0x0][0x3c8], PT ;  /* 0x0000f20002007a0c */ /* 0x000fda0003f06270 */
[----:B------:R-:W-:Y:S05]  /*da10*/  @P0 EXIT ;  /* 0x000000000000094d */ /* 0x000fea0003800000 */
[----:B--2---:R-:W-:-:S04]  /*da20*/  SHF.R.S32.HI R0, RZ, 0x1f, R2 ;  /* 0x0000001fff007819 */ /* 0x004fc80000011402 */
[----:B------:R-:W-:-:S04]  /*da30*/  LEA.HI R0, R0, R2, RZ, 0x3 ;  /* 0x0000000200007211 */ /* 0x000fc800078f18ff */
[----:B------:R-:W-:-:S05]  /*da40*/  LOP3.LUT R0, R0, 0xfffffff8, RZ, 0xc0, !PT ;  /* 0xfffffff800007812 */ /* 0x000fca00078ec0ff */
[----:B------:R-:W-:-:S05]  /*da50*/  IMAD.WIDE R12, R0, 0x2, R12 ;  /* 0x00000002000c7825 */ /* 0x000fca00078e020c */
[----:B------:R-:W-:Y:S01]  /*da60*/  ST.E.128 [R12.64], R8 ;  /* 0x000000080c007985 */ /* 0x000fe2000c101d0c */
[----:B------:R-:W-:Y:S05]  /*da70*/  EXIT ;  /* 0x000000000000794d */ /* 0x000fea0003800000 */
.L_x_781:
        /* <DEDUP_REMOVED lines=16> */
.L_x_1779:


//--------------------- .text._ZN7cutlass13device_kernelIN5flash19enable_sm80_to_sm89INS1_16FlashAttnFwdSm80INS1_25CollectiveMainloopFwdSm80ILi8ELi1ELb0EN4cute5tupleIJNS5_1CILi128EEENS7_ILi96EEENS7_ILi256EEEEEELi256ENS_10bfloat16_tEfNS_4arch4Sm80ELb0ELb0ELb1ELb1ELb1ELb0ELb1ELb0EEENS1_21CollectiveEpilogueFwdINS6_IJS8_SA_S9_EEENS6_IJNS7_ILi1EEESI_SI_EEESC_SE_Li256ELb1ELb1ELb0ELb0EEENS1_19SingleTileSchedulerILb1ELb0ELb1ELi128EEEEEEEEEvNT_6ParamsE --------------------------
	.section	.text._ZN7cutlass13device_kernelIN5flash19enable_sm80_to_sm89INS1_16FlashAttnFwdSm80INS1_25CollectiveMainloopFwdSm80ILi8ELi1ELb0EN4cute5tupleIJNS5_1CILi128EEENS7_ILi96EEENS7_ILi256EEEEEELi256ENS_10bfloat16_tEfNS_4arch4Sm80ELb0ELb0ELb1ELb1ELb1ELb0ELb1ELb0EEENS1_21CollectiveEpilogueFwdINS6_IJS8_SA_S9_EEENS6_IJNS7_ILi1EEESI_SI_EEESC_SE_Li256ELb1ELb1ELb0ELb0EEENS1_19SingleTileSchedulerILb1ELb0ELb1ELi128EEEEEEEEEvNT_6ParamsE,"ax",@progbits
	.sectioninfo	@"SHI_REGISTERS=255"
	.align	128
.text._ZN7cutlass13device_kernelIN5flash19enable_sm80_to_sm89INS1_16FlashAttnFwdSm80INS1_25CollectiveMainloopFwdSm80ILi8ELi1ELb0EN4cute5tupleIJNS5_1CILi128EEENS7_ILi96EEENS7_ILi256EEEEEELi256ENS_10bfloat16_tEfNS_4arch4Sm80ELb0ELb0ELb1ELb1ELb1ELb0ELb1ELb0EEENS1_21CollectiveEpilogueFwdINS6_IJS8_SA_S9_EEENS6_IJNS7_ILi1EEESI_SI_EEESC_SE_Li256ELb1ELb1ELb0ELb0EEENS1_19SingleTileSchedulerILb1ELb0ELb1ELi128EEEEEEEEEvNT_6ParamsE:
        .type           _ZN7cutlass13device_kernelIN5flash19enable_sm80_to_sm89INS1_16FlashAttnFwdSm80INS1_25CollectiveMainloopFwdSm80ILi8ELi1ELb0EN4cute5tupleIJNS5_1CILi128EEENS7_ILi96EEENS7_ILi256EEEEEELi256ENS_10bfloat16_tEfNS_4arch4Sm80ELb0ELb0ELb1ELb1ELb1ELb0ELb1ELb0EEENS1_21CollectiveEpilogueFwdINS6_IJS8_SA_S9_EEENS6_IJNS7_ILi1EEESI_SI_EEESC_SE_Li256ELb1ELb1ELb0ELb0EEENS1_19SingleTileSchedulerILb1ELb0ELb1ELi128EEEEEEEEEvNT_6ParamsE,@function
        .size           _ZN7cutlass13device_kernelIN5flash19enable_sm80_to_sm89INS1_16FlashAttnFwdSm80INS1_25CollectiveMainloopFwdSm80ILi8ELi1ELb0EN4cute5tupleIJNS5_1CILi128EEENS7_ILi96EEENS7_ILi256EEEEEELi256ENS_10bfloat16_tEfNS_4arch4Sm80ELb0ELb0ELb1ELb1ELb1ELb0ELb1ELb0EEENS1_21CollectiveEpilogueFwdINS6_IJS8_SA_S9_EEENS6_IJNS7_ILi1EEESI_SI_EEESC_SE_Li256ELb1ELb1ELb0ELb0EEENS1_19SingleTileSchedulerILb1ELb0ELb1ELi128EEEEEEEEEvNT_6ParamsE,(.L_x_1780 - _ZN7cutlass13device_kernelIN5flash19enable_sm80_to_sm89INS1_16FlashAttnFwdSm80INS1_25CollectiveMainloopFwdSm80ILi8ELi1ELb0EN4cute5tupleIJNS5_1CILi128EEENS7_ILi96EEENS7_ILi256EEEEEELi256ENS_10bfloat16_tEfNS_4arch4Sm80ELb0ELb0ELb1ELb1ELb1ELb0ELb1ELb0EEENS1_21CollectiveEpilogueFwdINS6_IJS8_SA_S9_EEENS6_IJNS7_ILi1EEESI_SI_EEESC_SE_Li256ELb1ELb1ELb0ELb0EEENS1_19SingleTileSchedulerILb1ELb0ELb1ELi128EEEEEEEEEvNT_6ParamsE)
        .other          _ZN7cutlass13device_kernelIN5flash19enable_sm80_to_sm89INS1_16FlashAttnFwdSm80INS1_25CollectiveMainloopFwdSm80ILi8ELi1ELb0EN4cute5tupleIJNS5_1CILi128EEENS7_ILi96EEENS7_ILi256EEEEEELi256ENS_10bfloat16_tEfNS_4arch4Sm80ELb0ELb0ELb1ELb1ELb1ELb0ELb1ELb0EEENS1_21CollectiveEpilogueFwdINS6_IJS8_SA_S9_EEENS6_IJNS7_ILi1EEESI_SI_EEESC_SE_Li256ELb1ELb1ELb0ELb0EEENS1_19SingleTileSchedulerILb1ELb0ELb1ELi128EEEEEEEEEvNT_6ParamsE,@"STO_CUDA_ENTRY STV_DEFAULT"
_ZN7cutlass13device_kernelIN5flash19enable_sm80_to_sm89INS1_16FlashAttnFwdSm80INS1_25CollectiveMainloopFwdSm80ILi8ELi1ELb0EN4cute5tupleIJNS5_1CILi128EEENS7_ILi96EEENS7_ILi256EEEEEELi256ENS_10bfloat16_tEfNS_4arch4Sm80ELb0ELb0ELb1ELb1ELb1ELb0ELb1ELb0EEENS1_21CollectiveEpilogueFwdINS6_IJS8_SA_S9_EEENS6_IJNS7_ILi1EEESI_SI_EEESC_SE_Li256ELb1ELb1ELb0ELb0EEENS1_19SingleTileSchedulerILb1ELb0ELb1ELi128EEEEEEEEEvNT_6ParamsE:
        /* <DEDUP_REMOVED lines=21> */
.L_x_783:
        /* <DEDUP_REMOVED lines=13> */
.L_x_785:
[----:B------:R-:W-:Y:S02]  /*0220*/  ULDC UR6, c[0x0][0x54c] ;  /* 0x0001530000067ab9 */ /* 0x000fe40000000800 */
.L_x_784:
[----:B------:R-:W-:Y:S02]  /*0230*/  ULDC UR4, c[0x0][0x548] ;  /* 0x0001520000047ab9 */ /* 0x000fe40000000800 */
[----:B------:R-:W-:-:S02]  /*0240*/  USHF.L.U32 UR5, UR5, 0x7, URZ ;  /* 0x0000000705057899 */ /* 0x000fc4000800063f */
[----:B------:R-:W-:-:S04]  /*0250*/  UIMAD UR4, UR6, UR4, URZ ;  /* 0x00000004060472a4 */ /* 0x000fc8000f8e023f */
[----:B------:R-:W-:-:S04]  /*0260*/  UISETP.GE.AND UP0, UPT, UR5, UR4, UPT ;  /* 0x000000040500728c */ /* 0x000fc8000bf06270 */
[----:B------:R-:W-:Y:S01]  /*0270*/  USEL UR11, UR11, 0xffffffff, !UP0 ;  /* 0xffffffff0b0b7887 */ /* 0x000fe2000c000000 */
[----:B------:R-:W-:Y:S05]  /*0280*/  BRA `(.L_x_786) ;  /* 0x000001b000007947 */ /* 0x000fea0003800000 */
.L_x_782:
        /* <DEDUP_REMOVED lines=8> */
.L_x_787:
        /* <DEDUP_REMOVED lines=13> */
.L_x_789:
[----:B------:R-:W-:Y:S02]  /*03e0*/  ULDC UR6, c[0x0][0x54c] ;  /* 0x0001530000067ab9 */ /* 0x000fe40000000800 */
.L_x_788:
[----:B------:R-:W-:Y:S02]  /*03f0*/  ULDC UR4, c[0x0][0x548] ;  /* 0x0001520000047ab9 */ /* 0x000fe40000000800 */
[----:B------:R-:W-:-:S02]  /*0400*/  USHF.L.U32 UR5, UR5, 0x7, URZ ;  /* 0x0000000705057899 */ /* 0x000fc4000800063f */
[----:B------:R-:W-:-:S04]  /*0410*/  UIMAD UR4, UR6, UR4, URZ ;  /* 0x00000004060472a4 */ /* 0x000fc8000f8e023f */
[----:B------:R-:W-:-:S04]  /*0420*/  UISETP.GE.AND UP0, UPT, UR5, UR4, UPT ;  /* 0x000000040500728c */ /* 0x000fc8000bf06270 */
[----:B------:R-:W-:-:S06]  /*0430*/  USEL UR11, UR11, 0xffffffff, !UP0 ;  /* 0xffffffff0b0b7887 */ /* 0x000fcc000c000000 */
.L_x_786:
        /* <DEDUP_REMOVED lines=39> */
[----:B-1-3--:R-:W-:Y:S05]  /*06b0*/  @P1 BRA `(.L_x_790) ;  /* 0x0000004000001947 */ /* 0x00afea0003800000 */
[----:B------:R-:W-:Y:S05]  /*06c0*/  @!P0 BRA `(.L_x_790) ;  /* 0x0000003000008947 */ /* 0x000fea0003800000 */
[----:B-----5:R1:W3:Y:S04]  /*06d0*/  LDG.E R0, [R8.64] ;  /* 0x0000000c08007981 */ /* 0x0202e8000c1e1900 */
[----:B-1----:R-:W3:Y:S02]  /*06e0*/  LDG.E R8, [R8.64+0x4] ;  /* 0x0000040c08087981 */ /* 0x002ee4000c1e1900 */
[----:B---3--:R-:W-:-:S02]  /*06f0*/  IADD3 R0, -R0, R8, RZ ;  /* 0x0000000800007210 */ /* 0x008fc40007ffe1ff */
.L_x_790:
[----:B------:R-:W-:-:S04]  /*0700*/  ISETP.NE.U32.AND P0, PT, RZ, c[0x0][0x368], PT ;  /* 0x0000da00ff007a0c */ /* 0x000fc80003f05070 */
[----:B------:R-:W-:-:S13]  /*0710*/  ISETP.NE.AND.EX P0, PT, RZ, c[0x0][0x36c], PT, P0 ;  /* 0x0000db00ff007a0c */ /* 0x000fda0003f05300 */
[----:B------:R-:W-:Y:S05]  /*0720*/  @!P0 BRA `(.L_x_791) ;  /* 0x0000007000008947 */ /* 0x000fea0003800000 */
[----:B------:R-:W-:Y:S02]  /*0730*/  ULDC.64 UR4, c[0x0][0x368] ;  /* 0x0000da0000047ab9 */ /* 0x000fe40000000a00 */
[----:B------:R-:W-:-:S06]  /*0740*/  UIMAD.WIDE UR4, UR11, UR15, UR4 ;  /* 0x0000000f0b0472a5 */ /* 0x000fcc000f8e0204 */
[----:B------:R-:W-:Y:S02]  /*0750*/  MOV R4, UR4 ;  /* 0x0000000400047c02 */ /* 0x000fe40008000f00 */
[----:B------:R-:W-:-:S05]  /*0760*/  MOV R5, UR5 ;  /* 0x0000000500057c02 */ /* 0x000fca0008000f00 */
[----:B------:R-:W3:Y:S02]  /*0770*/  LDG.E R4, [R4.64] ;  /* 0x0000000c04047981 */ /* 0x000ee4000c1e1900 */
[----:B---3--:R1:W3:Y:S02]  /*0780*/  R2UR UR4, R4 ;  /* 0x00000000040473c2 */ /* 0x0082e400000e0000 */
[----:B-1-3--:R-:W-:Y:S05]  /*0790*/  BRA `(.L_x_792) ;  /* 0x000000c000007947 */ /* 0x00afea0003800000 */
.L_x_791:
[----:B------:R-:W-:-:S04]  /*07a0*/  ISETP.NE.U32.AND P0, PT, RZ, c[0x0][0x350], PT ;  /* 0x0000d400ff007a0c */ /* 0x000fc80003f05070 */
[----:B------:R-:W-:-:S13]  /*07b0*/  ISETP.NE.AND.EX P0, PT, RZ, c[0x0][0x354], PT, P0 ;  /* 0x0000d500ff007a0c */ /* 0x000fda0003f05300 */
[----:B------:R-:W-:Y:S05]  /*07c0*/  @!P0 BRA `(.L_x_792) ;  /* 0x0000009000008947 */ /* 0x000fea0003800000 */
[----:B------:R-:W-:Y:S02]  /*07d0*/  ULDC.64 UR4, c[0x0][0x350] ;  /* 0x0000d40000047ab9 */ /* 0x000fe40000000a00 */
[----:B------:R-:W-:-:S06]  /*07e0*/  UIMAD.WIDE UR4, UR11, UR15, UR4 ;  /* 0x0000000f0b0472a5 */ /* 0x000fcc000f8e0204 */
[----:B------:R-:W-:Y:S02]  /*07f0*/  MOV R6, UR4 ;  /* 0x0000000400067c02 */ /* 0x000fe40008000f00 */
[----:B------:R-:W-:-:S05]  /*0800*/  MOV R7, UR5 ;  /* 0x0000000500077c02 */ /* 0x000fca0008000f00 */
[----:B------:R-:W3:Y:S04]  /*0810*/  LDG.E R4, [R6.64] ;  /* 0x0000000c06047981 */ /* 0x000ee8000c1e1900 */
[----:B------:R-:W4:Y:S01]  /*0820*/  LDG.E R3, [R6.64+0x4] ;  /* 0x0000040c06037981 */ /* 0x000f22000c1e1900 */
[----:B---3--:R-:W1:Y:S08]  /*0830*/  R2UR UR5, R4 ;  /* 0x00000000040573c2 */ /* 0x008e7000000e0000 */
[----:B----4-:R-:W1:Y:S02]  /*0840*/  R2UR UR4, R3 ;  /* 0x00000000030473c2 */ /* 0x010e6400000e0000 */
[----:B-1----:R-:W-:-:S06]  /*0850*/  UIADD3 UR4, -UR5, UR4, URZ ;  /* 0x0000000405047290 */ /* 0x002fcc000fffe13f */
.L_x_792:
[----:B--2---:R-:W-:Y:S01]  /*0860*/  UIADD3 UR7, -UR10, UR4, URZ ;  /* 0x000000040a077290 */ /* 0x004fe2000fffe13f */
[----:B------:R-:W-:Y:S01]  /*0870*/  PLOP3.LUT P2, PT, PT, PT, PT, 0x80, 0x0 ;  /* 0x000000000000781c */ /* 0x000fe20003f4f070 */
[----:B------:R-:W-:Y:S01]  /*0880*/  CS2R R4, SRZ ;  /* 0x0000000000047805 */ /* 0x000fe2000001ff00 */
[----:B------:R-:W-:Y:S01]  /*0890*/  IMAD.MOV.U32 R130, RZ, RZ, RZ ;  /* 0x000000ffff827224 */ /* 0x000fe200078e00ff */
[----:B------:R-:W-:Y:S01]  /*08a0*/  UISETP.GE.AND UP0, UPT, UR7, 0x1, UPT ;  /* 0x000000010700788c */ /* 0x000fe2000bf06270 */
[----:B------:R-:W-:Y:S01]  /*08b0*/  IMAD.MOV.U32 R128, RZ, RZ, RZ ;  /* 0x000000ffff807224 */ /* 0x000fe200078e00ff */
[----:B------:R-:W-:Y:S01]  /*08c0*/  UIADD3 UR4, UR7, 0x5f, URZ ;  /* 0x0000005f07047890 */ /* 0x000fe2000fffe03f */
[----:B------:R-:W-:Y:S01]  /*08d0*/  CS2R R126, SRZ ;  /* 0x00000000007e7805 */ /* 0x000fe2000001ff00 */
[----:B------:R-:W-:Y:S01]  /*08e0*/  CS2R R124, SRZ ;  /* 0x00000000007c7805 */ /* 0x000fe2000001ff00 */
[----:B------:R-:W-:Y:S01]  /*08f0*/  CS2R R122, SRZ ;  /* 0x00000000007a7805 */ /* 0x000fe2000001ff00 */
[----:B------:R-:W-:Y:S01]  /*0900*/  PLOP3.LUT P0, PT, PT, PT, UP0, 0x80, 0x0 ;  /* 0x000000000000781c */ /* 0x000fe20003f0f008 */
[----:B------:R-:W-:Y:S01]  /*0910*/  UIMAD.WIDE UR4, UR4, 0x2aaaaaab, URZ ;  /* 0x2aaaaaab040478a5 */ /* 0x000fe2000f8e023f */
[----:B------:R-:W-:Y:S01]  /*0920*/  CS2R R120, SRZ ;  /* 0x0000000000787805 */ /* 0x000fe2000001ff00 */
[----:B------:R-:W-:Y:S01]  /*0930*/  CS2R R118, SRZ ;  /* 0x0000000000767805 */ /* 0x000fe2000001ff00 */
[----:B------:R-:W-:Y:S01]  /*0940*/  CS2R R116, SRZ ;  /* 0x0000000000747805 */ /* 0x000fe2000001ff00 */
[----:B------:R-:W-:Y:S01]  /*0950*/  USHF.R.U32.HI UR6, URZ, 0x1f, UR5 ;  /* 0x0000001f3f067899 */ /* 0x000fe20008011605 */
[----:B------:R-:W-:Y:S01]  /*0960*/  CS2R R114, SRZ ;  /* 0x0000000000727805 */ /* 0x000fe2000001ff00 */
[----:B------:R-:W-:Y:S01]  /*0970*/  CS2R R112, SRZ ;  /* 0x0000000000707805 */ /* 0x000fe2000001ff00 */
[----:B------:R-:W-:Y:S01]  /*0980*/  CS2R R110, SRZ ;  /* 0x00000000006e7805 */ /* 0x000fe2000001ff00 */
[----:B------:R-:W-:Y:S01]  /*0990*/  ULEA.HI.SX32 UR6, UR5, UR6, 0x1c ;  /* 0x0000000605067291 */ /* 0x000fe2000f8fe23f */
        /* <DEDUP_REMOVED lines=70> */
[-C--:B------:R-:W-:Y:S01]  /*0e00*/  LEA.HI R14, R6, R2.reuse, RZ, 0x4 ;  /* 0x00000002060e7211 */ /* 0x080fe200078f20ff */
[----:B------:R-:W-:Y:S01]  /*0e10*/  UIMAD.WIDE.U32 UR16, UR14, UR4, URZ ;  /* 0x000000040e1072a5 */ /* 0x000fe2000f8e003f */
[----:B------:R-:W-:Y:S01]  /*0e20*/  LOP3.LUT R18, R17, 0xfffffff8, RZ, 0xc0, !PT ;  /* 0xfffffff811127812 */ /* 0x000fe200078ec0ff */
[----:B------:R-:W-:Y:S01]  /*0e30*/  UIMAD UR15, UR14, UR5, UR15 ;  /* 0x000000050e0f72a4 */ /* 0x000fe2000f8e020f */
[----:B------:R-:W-:Y:S01]  /*0e40*/  SHF.R.S32.HI R17, RZ, 0x3, R17 ;  /* 0x00000003ff117819 */ /* 0x000fe20000011411 */
[----:B------:R-:W-:Y:S01]  /*0e50*/  BSSY B0, `(.L_x_794) ;  /* 0x0000060000007945 */ /* 0x000fe20003800000 */
[----:B------:R-:W-:Y:S01]  /*0e60*/  ULDC.64 UR4, c[0x0][0x1b8] ;  /* 0x00006e0000047ab9 */ /* 0x000fe20000000a00 */
[----:B------:R-:W-:Y:S01]  /*0e70*/  IMAD.IADD R18, R2, 0x1, -R18 ;  /* 0x0000000102127824 */ /* 0x000fe200078e0a12 */
[----:B------:R-:W-:Y:S01]  /*0e80*/  UIADD3 UR17, UR17, UR15, URZ ;  /* 0x0000000f11117290 */ /* 0x000fe2000fffe03f */
[----:B------:R-:W-:Y:S01]  /*0e90*/  IMAD.SHL.U32 R251, R17, 0x40, RZ ;  /* 0x0000004011fb7824 */ /* 0x000fe200078e00ff */
[----:B------:R-:W-:Y:S01]  /*0ea0*/  USHF.R.S32.HI UR15, URZ, 0x1f, UR11 ;  /* 0x0000001f3f0f7899 */ /* 0x000fe2000801140b */
[C---:B------:R-:W-:Y:S01]  /*0eb0*/  IMAD R120, R18.reuse, 0x20, R17 ;  /* 0x0000002012787824 */ /* 0x040fe200078e0211 */
[----:B------:R-:W-:Y:S01]  /*0ec0*/  UIMAD UR14, UR8, UR4, URZ ;  /* 0x00000004080e72a4 */ /* 0x000fe2000f8e023f */
[----:B------:R-:W-:Y:S01]  /*0ed0*/  IMAD.SHL.U32 R33, R18, 0x8, RZ ;  /* 0x0000000812217824 */ /* 0x000fe200078e00ff */
[----:B------:R-:W-:Y:S01]  /*0ee0*/  USEL UR15, UR15, URZ, !UP1 ;  /* 0x0000003f0f0f7287 */ /* 0x000fe2000c800000 */
[----:B------:R-:W-:Y:S01]  /*0ef0*/  LOP3.LUT R251, R251, 0x1c0, RZ, 0xc0, !PT ;  /* 0x000001c0fbfb7812 */ /* 0x000fe200078ec0ff */
[----:B------:R-:W-:Y:S01]  /*0f00*/  UIMAD UR14, UR9, UR5, UR14 ;  /* 0x00000005090e72a4 */ /* 0x000fe2000f8e020e */
[----:B------:R3:W-:Y:S01]  /*0f10*/  STL [R1+0x8], R120 ;  /* 0x0000087801007387 */ /* 0x0007e20000100800 */
[----:B------:R-:W-:Y:S01]  /*0f20*/  UIMAD.WIDE.U32 UR18, UR9, UR4, UR16 ;  /* 0x00000004091272a5 */ /* 0x000fe2000f8e0010 */
[----:B------:R-:W-:Y:S01]  /*0f30*/  LEA.HI R13, R6, R2, RZ, 0x6 ;  /* 0x00000002060d7211 */ /* 0x000fe200078f30ff */
[----:B------:R-:W-:Y:S01]  /*0f40*/  USEL UR16, UR11, URZ, !UP1 ;  /* 0x0000003f0b107287 */ /* 0x000fe2000c800000 */
[----:B------:R-:W-:Y:S01]  /*0f50*/  ISETP.GE.AND P4, PT, R33, c[0x0][0x198], PT ;  /* 0x0000660021007a0c */ /* 0x000fe20003f86270 */
[----:B-1----:R-:W1:Y:S01]  /*0f60*/  S2R R4, SR_CTAID.X ;  /* 0x0000000000047919 */ /* 0x002e620000002500 */
[----:B------:R-:W-:Y:S01]  /*0f70*/  IMAD.MOV.U32 R5, RZ, RZ, c[0x0][0x2c4] ;  /* 0x0000b100ff057624 */ /* 0x000fe200078e00ff */
[----:B------:R-:W-:Y:S01]  /*0f80*/  ULDC.64 UR4, c[0x0][0x1c0] ;  /* 0x0000700000047ab9 */ /* 0x000fe20000000a00 */
[----:B------:R-:W-:Y:S01]  /*0f90*/  IMAD.SHL.U32 R13, R13, 0x8, RZ ;  /* 0x000000080d0d7824 */ /* 0x000fe200078e00ff */
[----:B------:R-:W-:-:S02]  /*0fa0*/  UIMAD UR15, UR15, UR4, URZ ;  /* 0x000000040f0f72a4 */ /* 0x000fc4000f8e023f */
[----:B------:R-:W-:Y:S01]  /*0fb0*/  ISETP.NE.AND P0, PT, R5, 0x1, PT ;  /* 0x000000010500780c */ /* 0x000fe20003f05270 */
[----:B------:R-:W-:Y:S02]  /*0fc0*/  UIADD3 UR19, UR19, UR14, URZ ;  /* 0x0000000e13137290 */ /* 0x000fe4000fffe03f */
[----:B------:R-:W-:Y:S02]  /*0fd0*/  UIMAD UR5, UR16, UR5, UR15 ;  /* 0x00000005100572a4 */ /* 0x000fe4000f8e020f */
[----:B------:R-:W-:-:S04]  /*0fe0*/  UIMAD.WIDE.U32 UR16, UR16, UR4, UR18 ;  /* 0x00000004101072a5 */ /* 0x000fc8000f8e0012 */
[----:B------:R-:W-:Y:S02]  /*0ff0*/  UIADD3 UR5, UR17, UR5, URZ ;  /* 0x0000000511057290 */ /* 0x000fe4000fffe03f */
[----:B------:R-:W-:Y:S02]  /*1000*/  IMAD.U32 R11, RZ, RZ, UR17 ;  /* 0x00000011ff0b7e24 */ /* 0x000fe4000f8e00ff */
[----:B------:R-:W-:Y:S02]  /*1010*/  IMAD.U32 R10, RZ, RZ, UR16 ;  /* 0x00000010ff0a7e24 */ /* 0x000fe4000f8e00ff */
[----:B------:R-:W-:Y:S02]  /*1020*/  IMAD.U32 R11, RZ, RZ, UR5 ;  /* 0x00000005ff0b7e24 */ /* 0x000fe4000f8e00ff */
[----:B-1----:R-:W-:-:S04]  /*1030*/  IMAD R9, R4, 0x80, R120 ;  /* 0x0000008004097824 */ /* 0x002fc800078e0278 */
[----:B------:R-:W-:-:S04]  /*1040*/  @P0 IMAD.HI.U32 R5, R9, c[0x0][0x2c8], RZ ;  /* 0x0000b20009050a27 */ /* 0x000fc800078e00ff */
[----:B------:R-:W-:Y:S01]  /*1050*/  IMAD.MOV.U32 R8, RZ, RZ, R9 ;  /* 0x000000ffff087224 */ /* 0x000fe200078e0009 */
[----:B------:R-:W-:-:S04]  /*1060*/  @P0 SHF.R.U32.HI R8, RZ, c[0x0][0x2cc], R5 ;  /* 0x0000b300ff080a19 */ /* 0x000fc80000011605 */
[--C-:B------:R-:W-:Y:S01]  /*1070*/  SHF.R.S32.HI R7, RZ, 0x1f, R8.reuse ;  /* 0x0000001fff077819 */ /* 0x100fe20000011408 */
[----:B------:R-:W-:Y:S02]  /*1080*/  IMAD.MOV R5, RZ, RZ, -R8 ;  /* 0x000000ffff057224 */ /* 0x000fe400078e0a08 */
[----:B------:R-:W-:-:S04]  /*1090*/  IMAD.WIDE.U32 R10, R8, c[0x0][0x1b0], R10 ;  /* 0x00006c00080a7a25 */ /* 0x000fc800078e000a */
[----:B------:R-:W-:Y:S02]  /*10a0*/  IMAD R5, R5, c[0x0][0x2c4], R9 ;  /* 0x0000b10005057a24 */ /* 0x000fe400078e0209 */
[----:B------:R-:W-:-:S03]  /*10b0*/  IMAD R7, R7, c[0x0][0x1b0], RZ ;  /* 0x00006c0007077a24 */ /* 0x000fc600078e02ff */
[----:B------:R-:W-:Y:S01]  /*10c0*/  SHF.R.S32.HI R9, RZ, 0x1f, R5 ;  /* 0x0000001fff097819 */ /* 0x000fe20000011405 */
[----:B------:R-:W-:-:S04]  /*10d0*/  IMAD R7, R8, c[0x0][0x1b4], R7 ;  /* 0x00006d0008077a24 */ /* 0x000fc800078e0207 */
[----:B------:R-:W-:Y:S02]  /*10e0*/  IMAD R9, R9, c[0x0][0x1a8], RZ ;  /* 0x00006a0009097a24 */ /* 0x000fe400078e02ff */
[----:B------:R-:W-:Y:S02]  /*10f0*/  IMAD.IADD R11, R11, 0x1, R7 ;  /* 0x000000010b0b7824 */ /* 0x000fe400078e0207 */
[C---:B------:R-:W-:Y:S02]  /*1100*/  IMAD R12, R5.reuse, c[0x0][0x1ac], R9 ;  /* 0x00006b00050c7a24 */ /* 0x040fe400078e0209 */
[----:B------:R-:W-:Y:S01]  /*1110*/  IMAD.WIDE.U32 R8, R5, c[0x0][0x1a8], R10 ;  /* 0x00006a0005087a25 */ /* 0x000fe200078e000a */
[----:B------:R-:W-:Y:S02]  /*1120*/  LOP3.LUT R5, R14, 0xfffffff0, RZ, 0xc0, !PT ;  /* 0xfffffff00e057812 */ /* 0x000fe400078ec0ff */
[----:B------:R-:W-:Y:S01]  /*1130*/  IADD3 R10, R33, 0x40, RZ ;  /* 0x00000040210a7810 */ /* 0x000fe20007ffe0ff */
[----:B------:R-:W-:Y:S01]  /*1140*/  IMAD.IADD R12, R9, 0x1, R12 ;  /* 0x00000001090c7824 */ /* 0x000fe200078e020c */
[----:B------:R-:W-:Y:S01]  /*1150*/  LEA R20, P0, R8, c[0x0][0x160], 0x1 ;  /* 0x0000580008147a11 */ /* 0x000fe200078008ff */
[----:B------:R-:W-:Y:S01]  /*1160*/  IMAD.IADD R5, R2, 0x1, -R5 ;  /* 0x0000000102057824 */ /* 0x000fe200078e0a05 */
[----:B------:R-:W-:Y:S01]  /*1170*/  IADD3 R9, R33, 0x80, RZ ;  /* 0x0000008021097810 */ /* 0x000fe20007ffe0ff */
[----:B-----5:R-:W-:Y:S01]  /*1180*/  IMAD R11, R0, c[0x0][0x2c4], RZ ;  /* 0x0000b100000b7a24 */ /* 0x020fe200078e02ff */
[----:B------:R-:W-:Y:S01]  /*1190*/  LEA.HI.X R12, R8, c[0x0][0x164], R12, 0x1, P0 ;  /* 0x00005900080c7a11 */ /* 0x000fe200000f0c0c */
[----:B------:R-:W-:Y:S01]  /*11a0*/  IMAD R0, R4, 0x80, R17 ;  /* 0x0000008004007824 */ /* 0x000fe200078e0211 */
[----:B------:R-:W-:Y:S01]  /*11b0*/  SHF.R.S32.HI R7, RZ, 0x1f, R5 ;  /* 0x0000001fff077819 */ /* 0x000fe20000011405 */
[----:B------:R-:W-:Y:S01]  /*11c0*/  IMAD.MOV.U32 R4, RZ, RZ, 0x10 ;  /* 0x00000010ff047424 */ /* 0x000fe200078e00ff */
[----:B------:R-:W-:Y:S01]  /*11d0*/  SHF.R.U32.HI R8, RZ, 0x3, R251 ;  /* 0x00000003ff087819 */ /* 0x000fe200000116fb */
[----:B------:R3:W1:Y:S01]  /*11e0*/  SHFL.IDX PT, R22, R20, RZ, 0x181f ;  /* 0x00181fff14167589 */ /* 0x00066200000e0000 */
[----:B------:R-:W-:-:S02]  /*11f0*/  LEA.HI R7, R7, R5, RZ, 0x3 ;  /* 0x0000000507077211 */ /* 0x000fc400078f18ff */
[----:B------:R-:W-:Y:S01]  /*1200*/  LOP3.LUT R251, R251, 0x38, R33, 0xf8, !PT ;  /* 0x00000038fbfb7812 */ /* 0x000fe200078ef821 */
[----:B------:R3:W4:Y:S01]  /*1210*/  SHFL.IDX PT, R23, R12, RZ, 0x181f ;  /* 0x00181fff0c177589 */ /* 0x00072200000e0000 */
[----:B------:R-:W-:Y:S02]  /*1220*/  ISETP.GE.AND P0, PT, R0, R11, PT ;  /* 0x0000000b0000720c */ /* 0x000fe40003f06270 */
[----:B------:R-:W-:Y:S02]  /*1230*/  LOP3.LUT R251, R251, R8, RZ, 0x3c, !PT ;  /* 0x00000008fbfb7212 */ /* 0x000fe400078e3cff */
[----:B------:R-:W-:Y:S02]  /*1240*/  IADD3 R8, R33, 0xc0, RZ ;  /* 0x000000c021087810 */ /* 0x000fe40007ffe0ff */
[----:B------:R-:W-:Y:S02]  /*1250*/  ISETP.GE.AND P3, PT, R10, c[0x0][0x198], PT ;  /* 0x000066000a007a0c */ /* 0x000fe40003f66270 */
[----:B------:R-:W-:-:S02]  /*1260*/  ISETP.GE.AND P6, PT, R9, c[0x0][0x198], PT ;  /* 0x0000660009007a0c */ /* 0x000fc40003fc6270 */
[----:B------:R-:W-:Y:S02]  /*1270*/  ISETP.GE.AND P5, PT, R8, c[0x0][0x198], PT ;  /* 0x0000660008007a0c */ /* 0x000fe40003fa6270 */
[----:B------:R-:W-:Y:S01]  /*1280*/  LOP3.LUT R251, R251, 0xfffffe00, R13, 0xf8, !PT ;  /* 0xfffffe00fbfb7812 */ /* 0x000fe200078ef80d */
[----:B--2---:R2:W1:Y:S02]  /*1290*/  @P1 R2UR UR18, R3 ;  /* 0x00000000031213c2 */ /* 0x00446400000e0000 */
[----:B-1----:R-:W-:Y:S01]  /*12a0*/  @!UP0 UMOV UR18, UR11 ;  /* 0x0000000b00128c82 */ /* 0x002fe20008000000 */
[----:B--2---:R-:W-:-:S05]  /*12b0*/  LOP3.LUT R3, R7, 0xfffffff8, RZ, 0xc0, !PT ;  /* 0xfffffff807037812 */ /* 0x004fca00078ec0ff */
[----:B------:R-:W-:Y:S02]  /*12c0*/  IMAD.IADD R5, R5, 0x1, -R3 ;  /* 0x0000000105057824 */ /* 0x000fe400078e0a03 */
[----:B------:R-:W-:-:S03]  /*12d0*/  IMAD.MOV.U32 R3, RZ, RZ, 0x20 ;  /* 0x00000020ff037424 */ /* 0x000fc600078e00ff */
[----:B------:R-:W-:-:S05]  /*12e0*/  R2P PR, R5, 0x6 ;  /* 0x0000000605007804 */ /* 0x000fca0000000000 */
[----:B------:R-:W-:Y:S02]  /*12f0*/  SEL R4, R4, 0xfffffff0, !P1 ;  /* 0xfffffff004047807 */ /* 0x000fe40004800000 */
[----:B------:R-:W-:Y:S01]  /*1300*/  SEL R3, R3, 0xffffffe0, !P2 ;  /* 0xffffffe003037807 */ /* 0x000fe20005000000 */
[----:B------:R-:W-:Y:S05]  /*1310*/  @P0 BRA `(.L_x_795) ;  /* 0x0000013000000947 */ /* 0x000fea0003800000 */
[----:B---34-:R-:W-:Y:S01]  /*1320*/  SHF.R.S32.HI R16, RZ, 0x1f, R10 ;  /* 0x0000001fff107819 */ /* 0x018fe2000001140a */
        /* <DEDUP_REMOVED lines=18> */
.L_x_795:
[----:B---34-:R-:W-:Y:S05]  /*1450*/  BSYNC B0 ;  /* 0x0000000000007941 */ /* 0x018fea0003800000 */
.L_x_794:
[----:B------:R-:W-:Y:S01]  /*1460*/  IADD3 R13, R0, 0x20, RZ ;  /* 0x00000020000d7810 */ /* 0x000fe20007ffe0ff */
[----:B-1----:R1:W2:Y:S01]  /*1470*/  SHFL.IDX PT, R23, R12, 0x1, 0x181f ;  /* 0x00381f000c177f89 */ /* 0x0022a200000e0000 */
[----:B------:R-:W-:Y:S02]  /*1480*/  BSSY B0, `(.L_x_796) ;  /* 0x0000017000007945 */ /* 0x000fe40003800000 */
[----:B------:R-:W-:Y:S01]  /*1490*/  ISETP.GE.AND P0, PT, R13, R11, PT ;  /* 0x0000000b0d00720c */ /* 0x000fe20003f06270 */
        /* <DEDUP_REMOVED lines=21> */
.L_x_797:
[----:B------:R-:W-:Y:S05]  /*15f0*/  BSYNC B0 ;  /* 0x0000000000007941 */ /* 0x000fea0003800000 */
.L_x_796:
[----:B------:R-:W-:Y:S01]  /*1600*/  IADD3 R13, R0, 0x40, RZ ;  /* 0x00000040000d7810 */ /* 0x000fe20007ffe0ff */
[----:B--2---:R2:W4:Y:S01]  /*1610*/  SHFL.IDX PT, R23, R12, 0x2, 0x181f ;  /* 0x00581f000c177f89 */ /* 0x00452200000e0000 */
[----:B------:R-:W-:Y:S02]  /*1620*/  BSSY B0, `(.L_x_798) ;  /* 0x0000017000007945 */ /* 0x000fe40003800000 */
[----:B------:R-:W-:Y:S01]  /*1630*/  ISETP.GE.AND P0, PT, R13, R11, PT ;  /* 0x0000000b0d00720c */ /* 0x000fe20003f06270 */
        /* <DEDUP_REMOVED lines=21> */
.L_x_799:
[----:B------:R-:W-:Y:S05]  /*1790*/  BSYNC B0 ;  /* 0x0000000000007941 */ /* 0x000fea0003800000 */
.L_x_798:
[----:B-12---:R-:W-:Y:S01]  /*17a0*/  SHFL.IDX PT, R20, R20, 0x3, 0x181f ;  /* 0x00781f0014147f89 */ /* 0x006fe200000e0000 */
[----:B------:R-:W-:Y:S01]  /*17b0*/  IMAD.MOV.U32 R252, RZ, RZ, c[0x0][0x2b8] ;  /* 0x0000ae00fffc7624 */ /* 0x000fe200078e00ff */
[----:B------:R-:W-:Y:S01]  /*17c0*/  UMOV UR14, 0x60 ;  /* 0x00000060000e7882 */ /* 0x000fe20000000000 */
[----:B------:R-:W-:Y:S01]  /*17d0*/  SHF.R.S32.HI R31, RZ, 0x1f, R10 ;  /* 0x0000001fff1f7819 */ /* 0x000fe2000001140a */
[----:B------:R1:W2:Y:S01]  /*17e0*/  SHFL.IDX PT, R21, R12, 0x3, 0x181f ;  /* 0x00781f000c157f89 */ /* 0x0002a200000e0000 */
[----:B------:R-:W-:Y:S01]  /*17f0*/  UIMAD UR14, UR6, UR14, -0x60 ;  /* 0xffffffa0060e74a4 */ /* 0x000fe2000f8e020e */
[----:B------:R-:W-:Y:S01]  /*1800*/  ISETP.NE.AND P2, PT, R252, 0x1, PT ;  /* 0x00000001fc00780c */ /* 0x000fe20003f45270 */
[----:B------:R-:W-:Y:S01]  /*1810*/  IMAD.SHL.U32 R251, R251, 0x2, RZ ;  /* 0x00000002fbfb7824 */ /* 0x000fe200078e00ff */
[----:B---3--:R-:W-:Y:S01]  /*1820*/  SHF.R.S32.HI R29, RZ, 0x1f, R9 ;  /* 0x0000001fff1d7819 */ /* 0x008fe20000011409 */
[----:B------:R-:W-:Y:S01]  /*1830*/  USHF.R.S32.HI UR15, URZ, 0x1f, UR18 ;  /* 0x0000001f3f0f7899 */ /* 0x000fe20008011412 */
[----:B------:R-:W-:Y:S01]  /*1840*/  SHF.R.S32.HI R28, RZ, 0x1f, R8 ;  /* 0x0000001fff1c7819 */ /* 0x000fe20000011408 */
[----:B------:R-:W-:Y:S01]  /*1850*/  ULDC.64 UR4, c[0x0][0x2b0] ;  /* 0x0000ac0000047ab9 */ /* 0x000fe20000000a00 */
[----:B------:R-:W-:Y:S01]  /*1860*/  IADD3 R13, R120, UR14, RZ ;  /* 0x0000000e780d7c10 */ /* 0x000fe2000fffe0ff */
[----:B------:R-:W-:Y:S01]  /*1870*/  UIMAD UR15, UR15, UR4, URZ ;  /* 0x000000040f0f72a4 */ /* 0x000fe2000f8e023f */
[----:B------:R-:W-:Y:S01]  /*1880*/  LEA.HI R31, R31, R10, RZ, 0x3 ;  /* 0x0000000a1f1f7211 */ /* 0x000fe200078f18ff */
[----:B------:R-:W-:Y:S01]  /*1890*/  UIMAD.WIDE.U32 UR16, UR18, UR4, URZ ;  /* 0x00000004121072a5 */ /* 0x000fe2000f8e003f */
[----:B------:R-:W-:Y:S01]  /*18a0*/  LEA.HI R29, R29, R9, RZ, 0x3 ;  /* 0x000000091d1d7211 */ /* 0x000fe200078f18ff */
[----:B------:R-:W-:Y:S01]  /*18b0*/  UIMAD UR15, UR18, UR5, UR15 ;  /* 0x00000005120f72a4 */ /* 0x000fe2000f8e020f */
[----:B------:R-:W-:Y:S01]  /*18c0*/  LEA.HI R28, R28, R8, RZ, 0x3 ;  /* 0x000000081c1c7211 */ /* 0x000fe200078f18ff */
[----:B------:R-:W-:Y:S01]  /*18d0*/  IMAD.MOV.U32 R19, RZ, RZ, RZ ;  /* 0x000000ffff137224 */ /* 0x000fe200078e00ff */
[----:B------:R-:W-:Y:S01]  /*18e0*/  LOP3.LUT R31, R31, 0xfffffff8, RZ, 0xc0, !PT ;  /* 0xfffffff81f1f7812 */ /* 0x000fe200078ec0ff */
[----:B------:R-:W-:Y:S01]  /*18f0*/  UIADD3 UR15, UR17, UR15, URZ ;  /* 0x0000000f110f7290 */ /* 0x000fe2000fffe03f */
[----:B------:R-:W-:Y:S01]  /*1900*/  LOP3.LUT R29, R29, 0xfffffff8, RZ, 0xc0, !PT ;  /* 0xfffffff81d1d7812 */ /* 0x000fe200078ec0ff */
[----:B------:R-:W-:Y:S01]  /*1910*/  IMAD.SHL.U32 R249, R18, 0x40, RZ ;  /* 0x0000004012f97824 */ /* 0x000fe200078e00ff */
[----:B------:R-:W-:Y:S01]  /*1920*/  LOP3.LUT R28, R28, 0xfffffff8, RZ, 0xc0, !PT ;  /* 0xfffffff81c1c7812 */ /* 0x000fe200078ec0ff */
[----:B------:R-:W-:Y:S01]  /*1930*/  ULDC.64 UR4, c[0x0][0x1e8] ;  /* 0x00007a0000047ab9 */ /* 0x000fe20000000a00 */
[----:B------:R-:W-:-:S02]  /*1940*/  ISETP.GE.AND P1, PT, R13, UR7, PT ;  /* 0x000000070d007c0c */ /* 0x000fc4000bf26270 */
[----:B-1----:R-:W-:Y:S02]  /*1950*/  IADD3 R12, R0, 0x60, RZ ;  /* 0x00000060000c7810 */ /* 0x002fe40007ffe0ff */
[----:B------:R-:W-:Y:S02]  /*1960*/  IADD3 R0, R13, UR10, RZ ;  /* 0x0000000a0d007c10 */ /* 0x000fe4000fffe0ff */
[----:B------:R-:W-:Y:S02]  /*1970*/  ISETP.GE.AND P0, PT, R12, R11, PT ;  /* 0x0000000b0c00720c */ /* 0x000fe40003f06270 */
[----:B------:R-:W-:Y:S01]  /*1980*/  ISETP.GT.OR P1, PT, R120, 0x5f, P1 ;  /* 0x0000005f7800780c */ /* 0x000fe20000f24670 */
[----:B------:R-:W-:-:S04]  /*1990*/  @P2 IMAD.HI.U32 R12, R0, c[0x0][0x2bc], RZ ;  /* 0x0000af00000c2a27 */ /* 0x000fc800078e00ff */
[----:B------:R-:W-:Y:S01]  /*19a0*/  IMAD.MOV.U32 R11, RZ, RZ, R0 ;  /* 0x000000ffff0b7224 */ /* 0x000fe200078e0000 */
[----:B------:R-:W-:-:S05]  /*19b0*/  @P2 SHF.R.U32.HI R11, RZ, c[0x0][0x2c0], R12 ;  /* 0x0000b000ff0b2a19 */ /* 0x000fca000001160c */
[--C-:B--2-4-:R-:W-:Y:S02]  /*19c0*/  @!P0 IMAD.WIDE R22, R33, 0x2, R20.reuse ;  /* 0x0000000221168825 */ /* 0x114fe400078e0214 */
[----:B------:R-:W-:Y:S02]  /*19d0*/  @!P1 IADD3 R15, P2, R11, UR16, RZ ;  /* 0x000000100b0f9c10 */ /* 0x000fe4000ff5e0ff */
[--C-:B------:R-:W-:Y:S01]  /*19e0*/  @!P0 IMAD.WIDE R12, R31, 0x2, R20.reuse ;  /* 0x000000021f0c8825 */ /* 0x100fe200078e0214 */
[----:B------:R-:W-:Y:S01]  /*19f0*/  @!PT LDS RZ, [RZ] ;  /* 0x00000000fffff984 */ /* 0x000fe20000000800 */
[----:B------:R1:W-:Y:S04]  /*1a00*/  @!P0 LDGSTS.E.BYPASS.LTC128B.128 [R251+0x1b100], [R22.64], !P4 ;  /* 0x1b10000016fb8fae */ /* 0x0003e8000e101d4c */
[----:B------:R2:W-:Y:S01]  /*1a10*/  @!P0 LDGSTS.E.BYPASS.LTC128B.128 [R251+0x1f100], [R12.64], !P3 ;  /* 0x1f1000000cfb8fae */ /* 0x0005e2000d901d4c */
[----:B-1----:R-:W-:-:S04]  /*1a20*/  @!P0 IMAD.WIDE R22, R29, 0x2, R20 ;  /* 0x000000021d168825 */ /* 0x002fc800078e0214 */
[----:B------:R-:W-:Y:S01]  /*1a30*/  @!P0 IMAD.WIDE R20, R28, 0x2, R20 ;  /* 0x000000021c148825 */ /* 0x000fe200078e0214 */
[----:B------:R1:W-:Y:S01]  /*1a40*/  @!P0 LDGSTS.E.BYPASS.LTC128B.128 [R251+0x23100], [R22.64], !P6 ;  /* 0x2310000016fb8fae */ /* 0x0003e2000f101d4c */
[----:B--2---:R-:W-:Y:S02]  /*1a50*/  @!P1 LEA.HI.X.SX32 R13, R11, UR15, 0x1, P2 ;  /* 0x0000000f0b0d9c11 */ /* 0x004fe400090f0eff */
[C---:B------:R-:W-:Y:S01]  /*1a60*/  @!P1 LEA R12, P2, R15.reuse, c[0x0][0x2a0], 0x2 ;  /* 0x0000a8000f0c9a11 */ /* 0x040fe200078410ff */
[----:B------:R2:W-:Y:S03]  /*1a70*/  @!P0 LDGSTS.E.BYPASS.LTC128B.128 [R251+0x27100], [R20.64], !P5 ;  /* 0x2710000014fb8fae */ /* 0x0005e6000e901d4c */
[----:B------:R-:W-:Y:S01]  /*1a80*/  @!P1 LEA.HI.X R13, R15, c[0x0][0x2a4], R13, 0x2, P2 ;  /* 0x0000a9000f0d9a11 */ /* 0x000fe200010f140d */
[----:B------:R-:W0:Y:S04]  /*1a90*/  LDGDEPBAR ;  /* 0x00000000000079af */ /* 0x000e280000000000 */
[----:B------:R-:W-:Y:S06]  /*1aa0*/  BAR.SYNC.DEFER_BLOCKING 0x0 ;  /* 0x0000000000007b1d */ /* 0x000fec0000010000 */
[----:B------:R3:W4:Y:S01]  /*1ab0*/  @!P1 LDG.E R19, [R12.64] ;  /* 0x0000000c0c139981 */ /* 0x000722000c1e1900 */
[----:B------:R-:W-:Y:S01]  /*1ac0*/  IMAD.MOV R11, RZ, RZ, -R11 ;  /* 0x000000ffff0b7224 */ /* 0x000fe200078e0a0b */
[----:B------:R-:W-:Y:S01]  /*1ad0*/  LOP3.LUT R249, R249, 0x1c0, RZ, 0xc0, !PT ;  /* 0x000001c0f9f97812 */ /* 0x000fe200078ec0ff */
[----:B------:R-:W-:Y:S01]  /*1ae0*/  UIMAD UR18, UR8, UR4, URZ ;  /* 0x00000004081272a4 */ /* 0x000fe2000f8e023f */
[----:B------:R-:W-:Y:S01]  /*1af0*/  LOP3.LUT P1, RZ, R18, 0x2, RZ, 0xc0, !PT ;  /* 0x0000000212ff7812 */ /* 0x000fe2000782c0ff */
[----:B------:R-:W-:Y:S01]  /*1b00*/  IMAD R16, R11, c[0x0][0x2b8], R0 ;  /* 0x0000ae000b107a24 */ /* 0x000fe200078e0200 */
[----:B------:R-:W-:Y:S01]  /*1b10*/  UIMAD.WIDE.U32 UR20, UR9, UR4, URZ ;  /* 0x00000004091472a5 */ /* 0x000fe2000f8e003f */
[----:B------:R-:W-:Y:S01]  /*1b20*/  IMAD.SHL.U32 R0, R17, 0x8, RZ ;  /* 0x0000000811007824 */ /* 0x000fe200078e00ff */
[----:B------:R-:W-:Y:S01]  /*1b30*/  UIMAD UR18, UR9, UR5, UR18 ;  /* 0x00000005091272a4 */ /* 0x000fe2000f8e0212 */
[C---:B-1----:R-:W-:Y:S01]  /*1b40*/  IMAD.WIDE.U32 R22, R16.reuse, c[0x0][0x1e0], RZ ;  /* 0x0000780010167a25 */ /* 0x042fe200078e00ff */
[----:B------:R-:W-:Y:S01]  /*1b50*/  ISETP.GE.AND P4, PT, R33, c[0x0][0x1d4], PT ;  /* 0x0000750021007a0c */ /* 0x000fe20003f86270 */
[----:B------:R-:W-:Y:S01]  /*1b60*/  ULDC.64 UR4, c[0x0][0x210] ;  /* 0x0000840000047ab9 */ /* 0x000fe20000000a00 */
[----:B------:R-:W-:Y:S01]  /*1b70*/  LOP3.LUT R0, R249, 0x8, R0, 0xf8, !PT ;  /* 0x00000008f9007812 */ /* 0x000fe200078ef800 */
[----:B--2---:R-:W-:Y:S01]  /*1b80*/  IMAD.WIDE.U32 R20, R16, c[0x0][0x208], RZ ;  /* 0x0000820010147a25 */ /* 0x004fe200078e00ff */
[----:B------:R-:W-:Y:S01]  /*1b90*/  SHF.R.U32.HI R249, RZ, 0x3, R249 ;  /* 0x00000003fff97819 */ /* 0x000fe200000116f9 */
[----:B------:R-:W-:Y:S01]  /*1ba0*/  UIADD3 UR18, UR21, UR18, URZ ;  /* 0x0000001215127290 */ /* 0x000fe2000fffe03f */
[----:B------:R-:W-:Y:S01]  /*1bb0*/  ISETP.GE.AND P3, PT, R10, c[0x0][0x1d4], PT ;  /* 0x000075000a007a0c */ /* 0x000fe20003f66270 */
[----:B------:R-:W-:Y:S01]  /*1bc0*/  UIMAD UR8, UR8, UR4, URZ ;  /* 0x00000004080872a4 */ /* 0x000fe2000f8e023f */
[----:B------:R-:W-:Y:S01]  /*1bd0*/  LOP3.LUT R249, R0, R249, RZ, 0x3c, !PT ;  /* 0x000000f900f97212 */ /* 0x000fe200078e3cff */
[----:B------:R-:W-:Y:S01]  /*1be0*/  UIMAD.WIDE.U32 UR22, UR9, UR4, URZ ;  /* 0x00000004091672a5 */ /* 0x000fe2000f8e003f */
[----:B------:R-:W-:Y:S01]  /*1bf0*/  ISETP.GE.AND P2, PT, R9, c[0x0][0x1d4], PT ;  /* 0x0000750009007a0c */ /* 0x000fe20003f46270 */
[----:B------:R-:W-:Y:S01]  /*1c00*/  UIMAD UR5, UR9, UR5, UR8 ;  /* 0x00000005090572a4 */ /* 0x000fe2000f8e0208 */
[----:B------:R-:W-:Y:S01]  /*1c10*/  IMAD.SHL.U32 R5, R5, 0x40, RZ ;  /* 0x0000004005057824 */ /* 0x000fe200078e00ff */
[----:B------:R-:W-:Y:S01]  /*1c20*/  UIADD3 UR4, UR6, -0x1, URZ ;  /* 0xffffffff06047890 */ /* 0x000fe2000fffe03f */
[----:B------:R-:W-:Y:S01]  /*1c30*/  LEA.HI R6, R6, R2, RZ, 0x5 ;  /* 0x0000000206067211 */ /* 0x000fe200078f28ff */
[----:B------:R-:W-:Y:S01]  /*1c40*/  UIADD3 UR5, UR23, UR5, URZ ;  /* 0x0000000517057290 */ /* 0x000fe2000fffe03f */
[----:B---3--:R-:W-:Y:S01]  /*1c50*/  SHF.R.S32.HI R12, RZ, 0x1f, R16 ;  /* 0x0000001fff0c7819 */ /* 0x008fe20000011410 */
[----:B------:R-:W-:Y:S01]  /*1c60*/  UIMAD UR4, UR4, -0x60, UR7 ;  /* 0xffffffa0040478a4 */ /* 0x000fe2000f8e0207 */
[----:B------:R-:W-:Y:S01]  /*1c70*/  SHF.R.S32.HI R13, RZ, 0x4, R14 ;  /* 0x00000004ff0d7819 */ /* 0x000fe2000001140e */
[----:B------:R-:W-:Y:S01]  /*1c80*/  IMAD.SHL.U32 R7, R7, 0x40, RZ ;  /* 0x0000004007077824 */ /* 0x000fe200078e00ff */
[----:B------:R-:W-:Y:S01]  /*1c90*/  LOP3.LUT R5, R5, 0x1c0, RZ, 0xc0, !PT ;  /* 0x000001c005057812 */ /* 0x000fe200078ec0ff */
[----:B------:R-:W-:Y:S01]  /*1ca0*/  IMAD R11, R12, c[0x0][0x1e0], RZ ;  /* 0x000078000c0b7a24 */ /* 0x000fe200078e02ff */
[----:B------:R-:W-:Y:S01]  /*1cb0*/  LEA.HI R14, R14, R13, RZ, 0x1 ;  /* 0x0000000d0e0e7211 */ /* 0x000fe200078f08ff */
[----:B------:R-:W-:Y:S01]  /*1cc0*/  IMAD R12, R12, c[0x0][0x208], RZ ;  /* 0x000082000c0c7a24 */ /* 0x000fe200078e02ff */
[----:B------:R-:W-:Y:S01]  /*1cd0*/  LOP3.LUT R7, R7, 0xfffffe00, RZ, 0xc0, !PT ;  /* 0xfffffe0007077812 */ /* 0x000fe200078ec0ff */
[----:B------:R-:W-:Y:S01]  /*1ce0*/  IMAD R11, R16, c[0x0][0x1e4], R11 ;  /* 0x00007900100b7a24 */ /* 0x000fe200078e020b */
[----:B------:R-:W-:Y:S01]  /*1cf0*/  LOP3.LUT R14, R14, 0xfffffffe, RZ, 0xc0, !PT ;  /* 0xfffffffe0e0e7812 */ /* 0x000fe200078ec0ff */
[----:B------:R-:W-:Y:S01]  /*1d00*/  IMAD R12, R16, c[0x0][0x20c], R12 ;  /* 0x00008300100c7a24 */ /* 0x000fe200078e020c */
[----:B------:R-:W-:Y:S01]  /*1d10*/  UISETP.GE.AND UP0, UPT, UR7, 0x61, UPT ;  /* 0x000000610700788c */ /* 0x000fe2000bf06270 */
[----:B------:R-:W-:Y:S01]  /*1d20*/  IMAD.IADD R23, R23, 0x1, R11 ;  /* 0x0000000117177824 */ /* 0x000fe200078e020b */
[----:B------:R-:W-:Y:S01]  /*1d30*/  SHF.R.S32.HI R32, RZ, 0x1f, R29 ;  /* 0x0000001fff207819 */ /* 0x000fe2000001141d */
[----:B------:R-:W-:Y:S01]  /*1d40*/  IMAD.IADD R21, R21, 0x1, R12 ;  /* 0x0000000115157824 */ /* 0x000fe200078e020c */
[----:B------:R-:W-:Y:S01]  /*1d50*/  SHF.R.S32.HI R30, RZ, 0x1f, R28 ;  /* 0x0000001fff1e7819 */ /* 0x000fe2000001141c */
[----:B------:R-:W-:-:S02]  /*1d60*/  IMAD.IADD R14, R13, 0x1, -R14 ;  /* 0x000000010d0e7824 */ /* 0x000fc400078e0a0e */
[----:B------:R-:W-:Y:S02]  /*1d70*/  IMAD R12, R16, c[0x0][0x1e0], RZ ;  /* 0x00007800100c7a24 */ /* 0x000fe400078e02ff */
[C---:B------:R-:W-:Y:S02]  /*1d80*/  IMAD R249, R14.reuse, 0x200, R249 ;  /* 0x000002000ef97824 */ /* 0x040fe400078e02f9 */
[----:B------:R-:W-:Y:S02]  /*1d90*/  IMAD.SHL.U32 R14, R14, 0x8, RZ ;  /* 0x000000080e0e7824 */ /* 0x000fe400078e00ff */
[----:B------:R-:W-:Y:S02]  /*1da0*/  IMAD.SHL.U32 R249, R249, 0x2, RZ ;  /* 0x00000002f9f97824 */ /* 0x000fe400078e00ff */
[----:B------:R-:W-:Y:S01]  /*1db0*/  IMAD.SHL.U32 R250, R6, 0x20, RZ ;  /* 0x0000002006fa7824 */ /* 0x000fe200078e00ff */
[----:B------:R-:W-:Y:S02]  /*1dc0*/  LOP3.LUT R14, R5, 0x8, R14, 0xf8, !PT ;  /* 0x00000008050e7812 */ /* 0x000fe400078ef80e */
[----:B------:R-:W-:-:S02]  /*1dd0*/  IADD3 R248, R249, 0xc120, RZ ;  /* 0x0000c120f9f87810 */ /* 0x000fc40007ffe0ff */
[----:B------:R-:W-:Y:S02]  /*1de0*/  SHF.R.U32.HI R5, RZ, 0x3, R5 ;  /* 0x00000003ff057819 */ /* 0x000fe40000011605 */
[----:B------:R-:W-:Y:S02]  /*1df0*/  LOP3.LUT R250, R250, 0x7ffffc00, RZ, 0xc0, !PT ;  /* 0x7ffffc00fafa7812 */ /* 0x000fe400078ec0ff */
[----:B------:R-:W-:-:S04]  /*1e00*/  LOP3.LUT R5, R14, R5, RZ, 0x3c, !PT ;  /* 0x000000050e057212 */ /* 0x000fc800078e3cff */
[CC--:B------:R-:W-:Y:S02]  /*1e10*/  IADD3 R250, R5.reuse, R7.reuse, R250 ;  /* 0x0000000705fa7210 */ /* 0x0c0fe40007ffe0fa */
[----:B------:R-:W-:Y:S02]  /*1e20*/  LOP3.LUT R5, R5, R7, RZ, 0xfc, !PT ;  /* 0x0000000705057212 */ /* 0x000fe400078efcff */
[----:B------:R-:W-:Y:S01]  /*1e30*/  IADD3 R7, R251, 0x100, RZ ;  /* 0x00000100fb077810 */ /* 0x000fe20007ffe0ff */
[----:B------:R-:W-:-:S04]  /*1e40*/  IMAD.SHL.U32 R250, R250, 0x2, RZ ;  /* 0x00000002fafa7824 */ /* 0x000fc800078e00ff */
[--C-:B------:R-:W-:Y:S02]  /*1e50*/  IMAD R246, R4, 0x2, R250.reuse ;  /* 0x0000000204f67824 */ /* 0x100fe400078e02fa */
[C---:B------:R-:W-:Y:S02]  /*1e60*/  IMAD R245, R3.reuse, 0x2, R250 ;  /* 0x0000000203f57824 */ /* 0x040fe400078e02fa */
[----:B------:R-:W-:Y:S01]  /*1e70*/  IMAD R243, R3, 0x2, R246 ;  /* 0x0000000203f37824 */ /* 0x000fe200078e02f6 */
[----:B----4-:R-:W-:Y:S01]  /*1e80*/  SHF.R.S32.HI R11, RZ, 0x1f, R19 ;  /* 0x0000001fff0b7819 */ /* 0x010fe20000011413 */
[----:B------:R-:W-:Y:S01]  /*1e90*/  IMAD.WIDE.U32 R22, R19, c[0x0][0x1f0], R22 ;  /* 0x00007c0013167a25 */ /* 0x000fe200078e0016 */
[----:B------:R-:W-:Y:S03]  /*1ea0*/  STL [R1], R19 ;  /* 0x0000001301007387 */ /* 0x000fe60000100800 */
[C---:B------:R-:W-:Y:S01]  /*1eb0*/  IMAD R15, R11.reuse, c[0x0][0x1f0], RZ ;  /* 0x00007c000b0f7a24 */ /* 0x040fe200078e02ff */
[----:B------:R-:W-:Y:S01]  /*1ec0*/  IADD3 R0, P0, R22, UR20, RZ ;  /* 0x0000001416007c10 */ /* 0x000fe2000ff1e0ff */
[----:B------:R-:W-:Y:S01]  /*1ed0*/  IMAD R11, R11, c[0x0][0x218], RZ ;  /* 0x000086000b0b7a24 */ /* 0x000fe200078e02ff */
[----:B------:R1:W-:Y:S01]  /*1ee0*/  STL [R1+0x4], R16 ;  /* 0x0000041001007387 */ /* 0x0003e20000100800 */
[----:B------:R-:W-:-:S02]  /*1ef0*/  IMAD R15, R19, c[0x0][0x1f4], R15 ;  /* 0x00007d00130f7a24 */ /* 0x000fc400078e020f */
[----:B------:R-:W-:-:S03]  /*1f00*/  IMAD.WIDE.U32 R20, R19, c[0x0][0x218], R20 ;  /* 0x0000860013147a25 */ /* 0x000fc600078e0014 */
[----:B------:R-:W-:Y:S01]  /*1f10*/  IADD3.X R15, R23, UR18, R15, P0, !PT ;  /* 0x00000012170f7c10 */ /* 0x000fe200087fe40f */
[C---:B------:R-:W-:Y:S01]  /*1f20*/  IMAD R11, R19.reuse, c[0x0][0x21c], R11 ;  /* 0x00008700130b7a24 */ /* 0x040fe200078e020b */
[----:B------:R-:W-:Y:S01]  /*1f30*/  LEA R22, P0, R0, c[0x0][0x1c8], 0x1 ;  /* 0x0000720000167a11 */ /* 0x000fe200078008ff */
[----:B------:R-:W-:-:S03]  /*1f40*/  IMAD R12, R19, c[0x0][0x1f0], R12 ;  /* 0x00007c00130c7a24 */ /* 0x000fc600078e020c */
[----:B------:R-:W-:Y:S01]  /*1f50*/  LEA.HI.X R15, R0, c[0x0][0x1cc], R15, 0x1, P0 ;  /* 0x00007300000f7a11 */ /* 0x000fe200000f0c0f */
[----:B------:R-:W-:Y:S01]  /*1f60*/  SHFL.IDX PT, R24, R22, RZ, 0x181f ;  /* 0x00181fff16187589 */ /* 0x000fe200000e0000 */
[----:B------:R-:W-:Y:S01]  /*1f70*/  IADD3 R13, P0, R20, UR22, RZ ;  /* 0x00000016140d7c10 */ /* 0x000fe2000ff1e0ff */
[----:B------:R-:W-:Y:S01]  /*1f80*/  IMAD.U32 R20, RZ, RZ, UR9 ;  /* 0x00000009ff147e24 */ /* 0x000fe2000f8e00ff */
[----:B------:R-:W-:Y:S01]  /*1f90*/  IADD3 R0, R249, 0xc100, RZ ;  /* 0x0000c100f9007810 */ /* 0x000fe20007ffe0ff */
[----:B------:R-:W2:Y:S01]  /*1fa0*/  SHFL.IDX PT, R25, R15, RZ, 0x181f ;  /* 0x00181fff0f197589 */ /* 0x000ea200000e0000 */
[----:B------:R-:W-:Y:S01]  /*1fb0*/  IADD3.X R11, R21, UR5, R11, P0, !PT ;  /* 0x00000005150b7c10 */ /* 0x000fe200087fe40b */
[----:B------:R-:W-:Y:S01]  /*1fc0*/  IMAD R20, R20, c[0x0][0x1e8], R12 ;  /* 0x00007a0014147a24 */ /* 0x000fe200078e020c */
[----:B------:R-:W-:Y:S01]  /*1fd0*/  @P1 IADD3 R248, R0, -0x20, RZ ;  /* 0xffffffe000f81810 */ /* 0x000fe20007ffe0ff */
[----:B------:R-:W-:Y:S01]  /*1fe0*/  SHFL.IDX PT, R22, R22, 0x1, 0x181f ;  /* 0x00381f0016167f89 */ /* 0x000fe200000e0000 */
[----:B------:R-:W-:-:S02]  /*1ff0*/  IADD3 R0, -R17, UR4, RZ ;  /* 0x0000000411007c10 */ /* 0x000fc4000fffe1ff */
[----:B------:R-:W-:Y:S01]  /*2000*/  ISETP.GE.AND P1, PT, R8, c[0x0][0x1d4], PT ;  /* 0x0000750008007a0c */ /* 0x000fe20003f26270 */
[----:B------:R-:W-:Y:S01]  /*2010*/  SHFL.IDX PT, R23, R15, 0x1, 0x181f ;  /* 0x00381f000f177f89 */ /* 0x000fe200000e0000 */
[C---:B-1----:R-:W-:Y:S02]  /*2020*/  LEA R16, P0, R13.reuse, c[0x0][0x1f8], 0x1 ;  /* 0x00007e000d107a11 */ /* 0x042fe400078008ff */
[----:B------:R-:W-:Y:S01]  /*2030*/  LEA R20, R20, c[0x0][0x1c8], 0x1 ;  /* 0x0000720014147a11 */ /* 0x000fe200078e08ff */
[----:B------:R-:W-:Y:S01]  /*2040*/  SHFL.IDX PT, R21, R15, 0x2, 0x181f ;  /* 0x00581f000f157f89 */ /* 0x000fe200000e0000 */
[----:B------:R-:W-:Y:S02]  /*2050*/  LEA.HI.X R11, R13, c[0x0][0x1fc], R11, 0x1, P0 ;  /* 0x00007f000d0b7a11 */ /* 0x000fe400000f0c0b */
[----:B------:R-:W-:Y:S01]  /*2060*/  ISETP.GE.AND P0, PT, R0, 0x1, PT ;  /* 0x000000010000780c */ /* 0x000fe20003f06270 */
[----:B------:R-:W1:Y:S01]  /*2070*/  SHFL.IDX PT, R64, R16, RZ, 0x181f ;  /* 0x00181fff10407589 */ /* 0x000e6200000e0000 */
[----:B------:R-:W-:-:S02]  /*2080*/  IADD3 R239, R248, 0x800, RZ ;  /* 0x00000800f8ef7810 */ /* 0x000fc40007ffe0ff */
[C---:B------:R-:W-:Y:S01]  /*2090*/  IADD3 R238, R248.reuse, 0x1000, RZ ;  /* 0x00001000f8ee7810 */ /* 0x040fe20007ffe0ff */
[----:B------:R-:W3:Y:S01]  /*20a0*/  SHFL.IDX PT, R13, R11, RZ, 0x181f ;  /* 0x00181fff0b0d7589 */ /* 0x000ee200000e0000 */
[C---:B------:R-:W-:Y:S02]  /*20b0*/  IADD3 R237, R248.reuse, 0x1800, RZ ;  /* 0x00001800f8ed7810 */ /* 0x040fe40007ffe0ff */
[C---:B------:R-:W-:Y:S01]  /*20c0*/  IADD3 R236, R248.reuse, 0x2000, RZ ;  /* 0x00002000f8ec7810 */ /* 0x040fe20007ffe0ff */
[----:B------:R-:W4:Y:S01]  /*20d0*/  SHFL.IDX PT, R48, R16, 0x1, 0x181f ;  /* 0x00381f0010307f89 */ /* 0x000f2200000e0000 */
[C---:B------:R-:W-:Y:S02]  /*20e0*/  IADD3 R235, R248.reuse, 0x2800, RZ ;  /* 0x00002800f8eb7810 */ /* 0x040fe40007ffe0ff */
[C---:B------:R-:W-:Y:S01]  /*20f0*/  IADD3 R233, R248.reuse, 0x3000, RZ ;  /* 0x00003000f8e97810 */ /* 0x040fe20007ffe0ff */
[----:B------:R-:W5:Y:S01]  /*2100*/  SHFL.IDX PT, R12, R11, 0x1, 0x181f ;  /* 0x00381f000b0c7f89 */ /* 0x000f6200000e0000 */
[----:B--2---:R-:W-:Y:S01]  /*2110*/  @P0 IMAD.WIDE R36, R33, 0x2, R24 ;  /* 0x0000000221240825 */ /* 0x004fe200078e0218 */
[----:B------:R-:W-:-:S02]  /*2120*/  IADD3 R232, R248, 0x3800, RZ ;  /* 0x00003800f8e87810 */ /* 0x000fc40007ffe0ff */
[----:B------:R-:W2:Y:S01]  /*2130*/  SHFL.IDX PT, R16, R16, 0x2, 0x181f ;  /* 0x00581f0010107f89 */ /* 0x000ea200000e0000 */
[--C-:B------:R-:W-:Y:S01]  /*2140*/  @P0 IMAD.WIDE R34, R31, 0x2, R24.reuse ;  /* 0x000000021f220825 */ /* 0x100fe200078e0218 */
[C---:B------:R-:W-:Y:S02]  /*2150*/  IADD3 R231, R248.reuse, 0x4000, RZ ;  /* 0x00004000f8e77810 */ /* 0x040fe40007ffe0ff */
[----:B------:R-:W2:Y:S01]  /*2160*/  SHFL.IDX PT, R11, R11, 0x2, 0x181f ;  /* 0x00581f000b0b7f89 */ /* 0x000ea200000e0000 */
[--C-:B------:R-:W-:Y:S01]  /*2170*/  @P0 IMAD.WIDE R26, R29, 0x2, R24.reuse ;  /* 0x000000021d1a0825 */ /* 0x100fe200078e0218 */
[----:B------:R-:W-:Y:S02]  /*2180*/  IADD3 R230, R248, 0x4800, RZ ;  /* 0x00004800f8e67810 */ /* 0x000fe40007ffe0ff */
[----:B------:R2:W-:Y:S01]  /*2190*/  @P0 LDGSTS.E.BYPASS.LTC128B.128 [R251+0xc100], [R36.64], !P4 ;  /* 0x0c10000024fb0fae */ /* 0x0005e2000e101d4c */
[----:B------:R-:W-:Y:S01]  /*21a0*/  @P0 IMAD.WIDE R38, R28, 0x2, R24 ;  /* 0x000000021c260825 */ /* 0x000fe200078e0218 */
[----:B------:R-:W-:-:S02]  /*21b0*/  IADD3 R229, R248, 0x5000, RZ ;  /* 0x00005000f8e57810 */ /* 0x000fc40007ffe0ff */
[----:B------:R2:W-:Y:S01]  /*21c0*/  @P0 LDGSTS.E.BYPASS.LTC128B.128 [R251+0xf100], [R34.64], !P3 ;  /* 0x0f10000022fb0fae */ /* 0x0005e2000d901d4c */
[----:B------:R-:W-:Y:S01]  /*21d0*/  IMAD.WIDE R24, R33, 0x2, RZ ;  /* 0x0000000221187825 */ /* 0x000fe200078e02ff */
[C---:B------:R-:W-:Y:S02]  /*21e0*/  IADD3 R228, R248.reuse, 0x5800, RZ ;  /* 0x00005800f8e47810 */ /* 0x040fe40007ffe0ff */
[----:B------:R2:W-:Y:S01]  /*21f0*/  @P0 LDGSTS.E.BYPASS.LTC128B.128 [R251+0x12100], [R26.64], !P2 ;  /* 0x121000001afb0fae */ /* 0x0005e2000d101d4c */
[----:B------:R-:W-:Y:S02]  /*2200*/  IADD3 R227, R248, 0x6000, RZ ;  /* 0x00006000f8e37810 */ /* 0x000fe40007ffe0ff */
[----:B-1----:R-:W-:Y:S01]  /*2210*/  IADD3 R74, P5, R64, R24, RZ ;  /* 0x00000018404a7210 */ /* 0x002fe20007fbe0ff */
[----:B------:R1:W-:Y:S01]  /*2220*/  @P0 LDGSTS.E.BYPASS.LTC128B.128 [R251+0x15100], [R38.64], !P1 ;  /* 0x1510000026fb0fae */ /* 0x0003e2000c901d4c */
[----:B------:R-:W-:Y:S02]  /*2230*/  ISETP.GE.AND P0, PT, R0, 0x21, PT ;  /* 0x000000210000780c */ /* 0x000fe40003f06270 */
[----:B------:R-:W-:Y:S01]  /*2240*/  IADD3 R226, R248, 0x6800, RZ ;  /* 0x00006800f8e27810 */ /* 0x000fe20007ffe0ff */
[----:B---3--:R-:W-:Y:S01]  /*2250*/  IMAD.X R75, R13, 0x1, R25, P5 ;  /* 0x000000010d4b7824 */ /* 0x008fe200028e0619 */
[----:B----4-:R-:W-:Y:S01]  /*2260*/  IADD3 R58, P5, R24, R48, RZ ;  /* 0x00000030183a7210 */ /* 0x010fe20007fbe0ff */
[----:B------:R-:W3:Y:S01]  /*2270*/  SHFL.IDX PT, R20, R20, 0x2, 0x181f ;  /* 0x00581f0014147f89 */ /* 0x000ee200000e0000 */
[----:B------:R-:W-:-:S02]  /*2280*/  IADD3 R225, R248, 0x7000, RZ ;  /* 0x00007000f8e17810 */ /* 0x000fc40007ffe0ff */
[C---:B------:R-:W-:Y:S01]  /*2290*/  IADD3 R224, R248.reuse, 0x7800, RZ ;  /* 0x00007800f8e07810 */ /* 0x040fe20007ffe0ff */
[----:B-----5:R-:W-:Y:S01]  /*22a0*/  IMAD.X R59, R25, 0x1, R12, P5 ;  /* 0x00000001193b7824 */ /* 0x020fe200028e060c */
[C---:B------:R-:W-:Y:S02]  /*22b0*/  IADD3 R223, R248.reuse, 0x8000, RZ ;  /* 0x00008000f8df7810 */ /* 0x040fe40007ffe0ff */
[C---:B------:R-:W-:Y:S01]  /*22c0*/  IADD3 R222, R248.reuse, 0x8800, RZ ;  /* 0x00008800f8de7810 */ /* 0x040fe20007ffe0ff */
[--C-:B--2---:R-:W-:Y:S01]  /*22d0*/  @P0 IMAD.WIDE R36, R33, 0x2, R22.reuse ;  /* 0x0000000221240825 */ /* 0x104fe200078e0216 */
[C---:B------:R-:W-:Y:S02]  /*22e0*/  IADD3 R221, R248.reuse, 0x9000, RZ ;  /* 0x00009000f8dd7810 */ /* 0x040fe40007ffe0ff */
[----:B------:R-:W-:Y:S02]  /*22f0*/  IADD3 R220, R248, 0x9800, RZ ;  /* 0x00009800f8dc7810 */ /* 0x000fe40007ffe0ff */
[----:B------:R-:W-:Y:S01]  /*2300*/  IADD3 R34, P5, R24, R16, RZ ;  /* 0x0000001018227210 */ /* 0x000fe20007fbe0ff */
[----:B------:R2:W-:Y:S01]  /*2310*/  @P0 LDGSTS.E.BYPASS.LTC128B.128 [R251+0xd100], [R36.64], !P4 ;  /* 0x0d10000024fb0fae */ /* 0x0005e2000e101d4c */
[C---:B------:R-:W-:Y:S01]  /*2320*/  IADD3 R219, R248.reuse, 0xa000, RZ ;  /* 0x0000a000f8db7810 */ /* 0x040fe20007ffe0ff */
[----:B------:R-:W-:Y:S01]  /*2330*/  @P0 IMAD.WIDE R26, R31, 0x2, R22 ;  /* 0x000000021f1a0825 */ /* 0x000fe200078e0216 */
[----:B------:R-:W-:-:S02]  /*2340*/  IADD3 R218, R248, 0xa800, RZ ;  /* 0x0000a800f8da7810 */ /* 0x000fc40007ffe0ff */
[C---:B------:R-:W-:Y:S01]  /*2350*/  IADD3 R217, R248.reuse, 0xb000, RZ ;  /* 0x0000b000f8d97810 */ /* 0x040fe20007ffe0ff */
[----:B------:R-:W-:Y:S01]  /*2360*/  IMAD.X R35, R25, 0x1, R11, P5 ;  /* 0x0000000119237824 */ /* 0x000fe200028e060b */
[----:B------:R4:W-:Y:S01]  /*2370*/  @P0 LDGSTS.E.BYPASS.LTC128B.128 [R251+0x10100], [R26.64], !P3 ;  /* 0x101000001afb0fae */ /* 0x0009e2000d901d4c */
[----:B------:R-:W-:Y:S01]  /*2380*/  @P0 IMAD.WIDE R24, R29, 0x2, R22 ;  /* 0x000000021d180825 */ /* 0x000fe200078e0216 */
[----:B------:R-:W-:-:S03]  /*2390*/  IADD3 R216, R248, 0xb800, RZ ;  /* 0x0000b800f8d87810 */ /* 0x000fc60007ffe0ff */
[----:B-1----:R-:W-:Y:S01]  /*23a0*/  @P0 IMAD.WIDE R38, R28, 0x2, R22 ;  /* 0x000000021c260825 */ /* 0x002fe200078e0216 */
[----:B------:R1:W-:Y:S03]  /*23b0*/  @P0 LDGSTS.E.BYPASS.LTC128B.128 [R251+0x13100], [R24.64], !P2 ;  /* 0x1310000018fb0fae */ /* 0x0003e6000d101d4c */
[----:B------:R-:W-:Y:S01]  /*23c0*/  IMAD.WIDE R22, R31, 0x2, RZ ;  /* 0x000000021f167825 */ /* 0x000fe200078e02ff */
[----:B------:R2:W-:Y:S01]  /*23d0*/  @P0 LDGSTS.E.BYPASS.LTC128B.128 [R251+0x16100], [R38.64], !P1 ;  /* 0x1610000026fb0fae */ /* 0x0005e2000c901d4c */
[----:B------:R-:W-:-:S03]  /*23e0*/  ISETP.GT.AND P0, PT, R0, 0x40, PT ;  /* 0x000000400000780c */ /* 0x000fc60003f04270 */
[----:B------:R-:W-:-:S05]  /*23f0*/  IADD3 R72, P5, R64, R22, RZ ;  /* 0x0000001640487210 */ /* 0x000fca0007fbe0ff */
[----:B------:R-:W-:Y:S01]  /*2400*/  IMAD.X R73, R13, 0x1, R23, P5 ;  /* 0x000000010d497824 */ /* 0x000fe200028e0617 */
[----:B------:R-:W-:-:S04]  /*2410*/  IADD3 R56, P5, R22, R48, RZ ;  /* 0x0000003016387210 */ /* 0x000fc80007fbe0ff */
[----:B---3--:R-:W-:-:S04]  /*2420*/  @P0 IMAD.WIDE R14, R29, 0x2, R20 ;  /* 0x000000021d0e0825 */ /* 0x008fc800078e0214 */
[----:B----4-:R-:W-:-:S04]  /*2430*/  @P0 IMAD.WIDE R26, R33, 0x2, R20 ;  /* 0x00000002211a0825 */ /* 0x010fc800078e0214 */
[----:B------:R-:W-:Y:S01]  /*2440*/  IMAD.X R57, R23, 0x1, R12, P5 ;  /* 0x0000000117397824 */ /* 0x000fe200028e060c */
[----:B------:R3:W-:Y:S01]  /*2450*/  @P0 LDGSTS.E.BYPASS.LTC128B.128 [R251+0xe100], [R26.64], !P4 ;  /* 0x0e1000001afb0fae */ /* 0x0007e2000e101d4c */
[----:B-1----:R-:W-:Y:S01]  /*2460*/  @P0 IMAD.WIDE R24, R31, 0x2, R20 ;  /* 0x000000021f180825 */ /* 0x002fe200078e0214 */
[----:B------:R-:W-:-:S04]  /*2470*/  IADD3 R22, P5, R22, R16, RZ ;  /* 0x0000001016167210 */ /* 0x000fc80007fbe0ff */
[----:B------:R1:W-:Y:S01]  /*2480*/  @P0 LDGSTS.E.BYPASS.LTC128B.128 [R251+0x11100], [R24.64], !P3 ;  /* 0x1110000018fb0fae */ /* 0x0003e2000d901d4c */
[----:B------:R-:W-:-:S03]  /*2490*/  IMAD.X R23, R23, 0x1, R11, P5 ;  /* 0x0000000117177824 */ /* 0x000fc600028e060b */
[----:B------:R4:W-:Y:S01]  /*24a0*/  @P0 LDGSTS.E.BYPASS.LTC128B.128 [R251+0x14100], [R14.64], !P2 ;  /* 0x141000000efb0fae */ /* 0x0009e2000d101d4c */
[----:B-1----:R-:W-:-:S04]  /*24b0*/  @P0 IMAD.WIDE R24, R28, 0x2, R20 ;  /* 0x000000021c180825 */ /* 0x002fc800078e0214 */
[----:B------:R-:W-:Y:S01]  /*24c0*/  IMAD.WIDE R20, R29, 0x2, RZ ;  /* 0x000000021d147825 */ /* 0x000fe200078e02ff */
[----:B------:R3:W-:Y:S03]  /*24d0*/  @P0 LDGSTS.E.BYPASS.LTC128B.128 [R251+0x17100], [R24.64], !P1 ;  /* 0x1710000018fb0fae */ /* 0x0007e6000c901d4c */
[----:B----4-:R-:W-:Y:S01]  /*24e0*/  IMAD.WIDE R14, R28, 0x2, RZ ;  /* 0x000000021c0e7825 */ /* 0x010fe200078e02ff */
[----:B------:R-:W0:Y:S01]  /*24f0*/  LDGDEPBAR ;  /* 0x00000000000079af */ /* 0x000e220000000000 */
[----:B------:R-:W-:Y:S02]  /*2500*/  IADD3 R66, P0, R64, R20, RZ ;  /* 0x0000001440427210 */ /* 0x000fe40007f1e0ff */
[----:B------:R-:W-:Y:S02]  /*2510*/  IADD3 R50, P5, R20, R48, RZ ;  /* 0x0000003014327210 */ /* 0x000fe40007fbe0ff */
[----:B------:R-:W-:Y:S01]  /*2520*/  IADD3 R64, P6, R64, R14, RZ ;  /* 0x0000000e40407210 */ /* 0x000fe20007fde0ff */
[----:B------:R-:W-:Y:S01]  /*2530*/  IMAD.X R67, R13, 0x1, R21, P0 ;  /* 0x000000010d437824 */ /* 0x000fe200000e0615 */
[----:B------:R-:W-:Y:S01]  /*2540*/  IADD3 R20, P0, R20, R16, RZ ;  /* 0x0000001014147210 */ /* 0x000fe20007f1e0ff */
[--C-:B------:R-:W-:Y:S01]  /*2550*/  IMAD.X R51, R21, 0x1, R12.reuse, P5 ;  /* 0x0000000115337824 */ /* 0x100fe200028e060c */
[C---:B------:R-:W-:Y:S01]  /*2560*/  IADD3 R48, P5, R14.reuse, R48, RZ ;  /* 0x000000300e307210 */ /* 0x040fe20007fbe0ff */
[----:B------:R-:W-:Y:S01]  /*2570*/  IMAD.X R65, R13, 0x1, R15, P6 ;  /* 0x000000010d417824 */ /* 0x000fe200030e060f */
[----:B------:R-:W-:Y:S01]  /*2580*/  ISETP.GE.AND P6, PT, R33, c[0x0][0x1d4], PT ;  /* 0x0000750021007a0c */ /* 0x000fe20003fc6270 */
[----:B------:R-:W-:Y:S01]  /*2590*/  IMAD.X R21, R21, 0x1, R11, P0 ;  /* 0x0000000115157824 */ /* 0x000fe200000e060b */
[----:B------:R-:W-:Y:S01]  /*25a0*/  IADD3 R16, P0, R14, R16, RZ ;  /* 0x000000100e107210 */ /* 0x000fe20007f1e0ff */
[----:B------:R-:W-:Y:S01]  /*25b0*/  IMAD.X R49, R15, 0x1, R12, P5 ;  /* 0x000000010f317824 */ /* 0x000fe200028e060c */
[----:B------:R-:W-:-:S03]  /*25c0*/  ISETP.GE.AND P5, PT, R10, c[0x0][0x1d4], PT ;  /* 0x000075000a007a0c */ /* 0x000fc60003fa6270 */
[----:B------:R-:W-:Y:S01]  /*25d0*/  IMAD.X R17, R15, 0x1, R11, P0 ;  /* 0x000000010f117824 */ /* 0x000fe200000e060b */
[----:B------:R-:W-:Y:S02]  /*25e0*/  ISETP.LT.OR P0, PT, R0, 0x1, P6 ;  /* 0x000000010000780c */ /* 0x000fe40003701670 */
[----:B------:R-:W-:Y:S01]  /*25f0*/  ISETP.GE.AND P6, PT, R9, c[0x0][0x1d4], PT ;  /* 0x0000750009007a0c */ /* 0x000fe20003fc6270 */
[----:B------:R-:W-:-:S04]  /*2600*/  DEPBAR.LE SB0, 0x1 ;  /* 0x000080400000791a */ /* 0x000fc80000000000 */
[----:B------:R-:W-:-:S04]  /*2610*/  DEPBAR.LE SB0, 0x0 ;  /* 0x000080000000791a */ /* 0x000fc80000000000 */
[----:B------:R-:W-:Y:S06]  /*2620*/  BAR.SYNC.DEFER_BLOCKING 0x0 ;  /* 0x0000000000007b1d */ /* 0x000fec0000010000 */
[----:B------:R-:W-:Y:S04]  /*2630*/  LDSM.16.M88.4 R12, [R250+0x18100] ;  /* 0x01810000fa0c783b */ /* 0x000fe80000000200 */
[----:B------:R-:W-:Y:S04]  /*2640*/  LDSM.16.M88.4 R88, [R246+0x18100] ;  /* 0x01810000f658783b */ /* 0x000fe80000000200 */
[----:B------:R-:W-:Y:S04]  /*2650*/  LDSM.16.M88.4 R84, [R249+0xc100] ;  /* 0x00c10000f954783b */ /* 0x000fe80000000200 */
[----:B------:R-:W1:Y:S04]  /*2660*/  LDSM.16.M88.4 R76, [R249+0xc900] ;  /* 0x00c90000f94c783b */ /* 0x000e680000000200 */
[----:B------:R-:W-:Y:S04]  /*2670*/  LDSM.16.M88.4 R68, [R249+0xd100] ;  /* 0x00d10000f944783b */ /* 0x000fe80000000200 */
[----:B------:R-:W-:Y:S04]  /*2680*/  LDSM.16.M88.4 R60, [R249+0xd900] ;  /* 0x00d90000f93c783b */ /* 0x000fe80000000200 */
[----:B------:R-:W-:Y:S04]  /*2690*/  LDSM.16.M88.4 R52, [R249+0xe100] ;  /* 0x00e10000f934783b */ /* 0x000fe80000000200 */
[----:B------:R-:W-:Y:S04]  /*26a0*/  LDSM.16.M88.4 R100, [R249+0xe900] ;  /* 0x00e90000f964783b */ /* 0x000fe80000000200 */
[----:B------:R-:W-:Y:S04]  /*26b0*/  LDSM.16.M88.4 R44, [R248] ;  /* 0x00000000f82c783b */ /* 0x000fe80000000200 */
[----:B------:R-:W4:Y:S04]  /*26c0*/  LDSM.16.M88.4 R40, [R248+0x800] ;  /* 0x00080000f828783b */ /* 0x000f280000000200 */
[----:B--2---:R-:W2:Y:S04]  /*26d0*/  LDSM.16.M88.4 R36, [R248+0x1000] ;  /* 0x00100000f824783b */ /* 0x004ea80000000200 */
[----:B---3--:R-:W3:Y:S04]  /*26e0*/  LDSM.16.M88.4 R24, [R248+0x1800] ;  /* 0x00180000f818783b */ /* 0x008ee80000000200 */
[----:B------:R-:W5:Y:S04]  /*26f0*/  LDSM.16.M88.4 R96, [R248+0x2000] ;  /* 0x00200000f860783b */ /* 0x000f680000000200 */
[----:B------:R-:W2:Y:S01]  /*2700*/  LDSM.16.M88.4 R92, [R248+0x2800] ;  /* 0x00280000f85c783b */ /* 0x000ea20000000200 */
[----:B-1----:R-:W-:Y:S03]  /*2710*/  HMMA.16816.F32.BF16 R80, R12, R76, RZ ;  /* 0x0000004c0c50723c */ /* 0x002fe600000418ff */
[----:B------:R-:W-:Y:S01]  /*2720*/  @!PT LDS RZ, [RZ] ;  /* 0x00000000fffff984 */ /* 0x000fe20000000800 */
[----:B------:R-:W-:Y:S01]  /*2730*/  @!PT LDS RZ, [RZ] ;  /* 0x00000000fffff984 */ /* 0x000fe20000000800 */
[----:B------:R-:W-:Y:S01]  /*2740*/  @!PT LDS RZ, [RZ] ;  /* 0x00000000fffff984 */ /* 0x000fe20000000800 */
[----:B------:R1:W-:Y:S01]  /*2750*/  LDGSTS.E.BYPASS.LTC128B.128 [R251+0x100], [R74.64], !P0 ;  /* 0x001000004afb7fae */ /* 0x0003e2000c101d4c */
[----:B------:R-:W-:-:S02]  /*2760*/  ISETP.LT.OR P0, PT, R0, 0x1, P5 ;  /* 0x000000010000780c */ /* 0x000fc40002f01670 */
[----:B------:R-:W-:Y:S02]  /*2770*/  ISETP.GE.AND P5, PT, R8, c[0x0][0x1d4], PT ;  /* 0x0000750008007a0c */ /* 0x000fe40003fa6270 */
[----:B------:R-:W-:Y:S09]  /*2780*/  HMMA.16816.F32.BF16 R76, R12, R78, RZ ;  /* 0x0000004e0c4c723c */ /* 0x000ff200000418ff */
[----:B------:R1:W-:Y:S01]  /*2790*/  LDGSTS.E.BYPASS.LTC128B.128 [R251+0x3100], [R72.64], !P0 ;  /* 0x0310000048fb7fae */ /* 0x0003e2000c101d4c */
[----:B------:R-:W-:-:S06]  /*27a0*/  ISETP.LT.OR P0, PT, R0, 0x1, P6 ;  /* 0x000000010000780c */ /* 0x000fcc0003701670 */
[C---:B----4-:R-:W-:Y:S07]  /*27b0*/  HMMA.16816.F32.BF16 R80, R88.reuse, R40, R80 ;  /* 0x000000285850723c */ /* 0x050fee0000041850 */
[----:B------:R4:W-:Y:S01]  /*27c0*/  LDGSTS.E.BYPASS.LTC128B.128 [R251+0x6100], [R66.64], !P0 ;  /* 0x0610000042fb7fae */ /* 0x0009e2000c101d4c */
[----:B------:R-:W-:Y:S01]  /*27d0*/  ISETP.LT.OR P0, PT, R0, 0x1, P5 ;  /* 0x000000010000780c */ /* 0x000fe20002f01670 */
[----:B------:R-:W-:Y:S08]  /*27e0*/  HMMA.16816.F32.BF16 R76, R88, R42, R76 ;  /* 0x0000002a584c723c */ /* 0x000ff0000004184c */
[----:B-1----:R-:W-:Y:S04]  /*27f0*/  HMMA.16816.F32.BF16 R72, R12, R68, RZ ;  /* 0x000000440c48723c */ /* 0x002fe800000418ff */
[----:B------:R4:W-:Y:S01]  /*2800*/  LDGSTS.E.BYPASS.LTC128B.128 [R251+0x9100], [R64.64], !P0 ;  /* 0x0910000040fb7fae */ /* 0x0009e2000c101d4c */
[----:B------:R-:W-:-:S04]  /*2810*/  ISETP.GE.AND P0, PT, R33, c[0x0][0x1d4], PT ;  /* 0x0000750021007a0c */ /* 0x000fc80003f06270 */
[----:B------:R-:W-:Y:S01]  /*2820*/  ISETP.LT.OR P0, PT, R0, 0x21, P0 ;  /* 0x000000210000780c */ /* 0x000fe20000701670 */
[----:B------:R-:W-:Y:S11]  /*2830*/  HMMA.16816.F32.BF16 R68, R12, R70, RZ ;  /* 0x000000460c44723c */ /* 0x000ff600000418ff */
[----:B------:R-:W-:Y:S01]  /*2840*/  @!UPT UIADD3 URZ, URZ, URZ, URZ ;  /* 0x0000003f3f3ff290 */ /* 0x000fe2000fffe03f */
[----:B------:R1:W-:Y:S01]  /*2850*/  LDGSTS.E.BYPASS.LTC128B.128 [R251+0x1100], [R58.64], !P0 ;  /* 0x011000003afb7fae */ /* 0x0003e2000c101d4c */
[----:B------:R-:W-:-:S04]  /*2860*/  ISETP.GE.AND P0, PT, R10, c[0x0][0x1d4], PT ;  /* 0x000075000a007a0c */ /* 0x000fc80003f06270 */
[C---:B------:R-:W-:Y:S01]  /*2870*/  ISETP.LT.OR P0, PT, R0.reuse, 0x21, P0 ;  /* 0x000000210000780c */ /* 0x040fe20000701670 */
[----:B--2---:R-:W-:Y:S08]  /*2880*/  HMMA.16816.F32.BF16 R72, R88, R36, R72 ;  /* 0x000000245848723c */ /* 0x004ff00000041848 */
[----:B----4-:R-:W-:Y:S04]  /*2890*/  HMMA.16816.F32.BF16 R64, R12, R60, RZ ;  /* 0x0000003c0c40723c */ /* 0x010fe800000418ff */
[----:B------:R1:W-:Y:S01]  /*28a0*/  LDGSTS.E.BYPASS.LTC128B.128 [R251+0x4100], [R56.64], !P0 ;  /* 0x0410000038fb7fae */ /* 0x0003e2000c101d4c */
[----:B------:R-:W-:-:S03]  /*28b0*/  ISETP.LT.OR P0, PT, R0, 0x21, P6 ;  /* 0x000000210000780c */ /* 0x000fc60003701670 */
[----:B------:R-:W-:Y:S08]  /*28c0*/  HMMA.16816.F32.BF16 R60, R12, R62, RZ ;  /* 0x0000003e0c3c723c */ /* 0x000ff000000418ff */
[----:B------:R-:W-:Y:S02]  /*28d0*/  HMMA.16816.F32.BF16 R68, R88, R38, R68 ;  /* 0x000000265844723c */ /* 0x000fe40000041844 */
[----:B------:R2:W-:Y:S01]  /*28e0*/  LDGSTS.E.BYPASS.LTC128B.128 [R251+0x7100], [R50.64], !P0 ;  /* 0x0710000032fb7fae */ /* 0x0005e2000c101d4c */
[----:B------:R-:W-:-:S02]  /*28f0*/  ISETP.LT.OR P0, PT, R0, 0x21, P5 ;  /* 0x000000210000780c */ /* 0x000fc40002f01670 */
[----:B------:R-:W-:-:S03]  /*2900*/  ISETP.LT.OR P5, PT, R0, 0x41, P5 ;  /* 0x000000410000780c */ /* 0x000fc60002fa1670 */
[----:B---3--:R-:W-:Y:S08]  /*2910*/  HMMA.16816.F32.BF16 R64, R88, R24, R64 ;  /* 0x000000185840723c */ /* 0x008ff00000041840 */
[----:B------:R2:W-:Y:S01]  /*2920*/  LDGSTS.E.BYPASS.LTC128B.128 [R251+0xa100], [R48.64], !P0 ;  /* 0x0a10000030fb7fae */ /* 0x0005e2000c101d4c */
[----:B------:R-:W-:Y:S01]  /*2930*/  ISETP.GE.AND P0, PT, R33, c[0x0][0x1d4], PT ;  /* 0x0000750021007a0c */ /* 0x000fe20003f06270 */
[----:B-1----:R-:W-:Y:S03]  /*2940*/  HMMA.16816.F32.BF16 R56, R12, R52, RZ ;  /* 0x000000340c38723c */ /* 0x002fe600000418ff */
[----:B------:R-:W-:-:S05]  /*2950*/  ISETP.LT.OR P0, PT, R0, 0x41, P0 ;  /* 0x000000410000780c */ /* 0x000fca0000701670 */
[----:B------:R-:W-:Y:S08]  /*2960*/  HMMA.16816.F32.BF16 R52, R12, R54, RZ ;  /* 0x000000360c34723c */ /* 0x000ff000000418ff */
[----:B------:R1:W-:Y:S01]  /*2970*/  LDGSTS.E.BYPASS.LTC128B.128 [R251+0x2100], [R34.64], !P0 ;  /* 0x0210000022fb7fae */ /* 0x0003e2000c101d4c */
[----:B------:R-:W-:Y:S01]  /*2980*/  ISETP.GE.AND P0, PT, R10, c[0x0][0x1d4], PT ;  /* 0x000075000a007a0c */ /* 0x000fe20003f06270 */
[----:B------:R-:W-:Y:S03]  /*2990*/  HMMA.16816.F32.BF16 R60, R88, R26, R60 ;  /* 0x0000001a583c723c */ /* 0x000fe6000004183c */
[----:B------:R-:W-:-:S05]  /*29a0*/  ISETP.LT.OR P0, PT, R0, 0x41, P0 ;  /* 0x000000410000780c */ /* 0x000fca0000701670 */
[C---:B------:R-:W-:Y:S08]  /*29b0*/  HMMA.16816.F32.BF16 R8, R12.reuse, R84, RZ ;  /* 0x000000540c08723c */ /* 0x040ff000000418ff */
[----:B------:R3:W-:Y:S01]  /*29c0*/  LDGSTS.E.BYPASS.LTC128B.128 [R251+0x5100], [R22.64], !P0 ;  /* 0x0510000016fb7fae */ /* 0x0007e2000c101d4c */
[----:B------:R-:W-:Y:S01]  /*29d0*/  ISETP.LT.OR P0, PT, R0, 0x41, P6 ;  /* 0x000000410000780c */ /* 0x000fe20003701670 */
[----:B------:R-:W-:Y:S01]  /*29e0*/  HMMA.16816.F32.BF16 R84, R12, R86, RZ ;  /* 0x000000560c54723c */ /* 0x000fe200000418ff */
[----:B------:R-:W-:Y:S01]  /*29f0*/  IMAD.MOV.U32 R0, RZ, RZ, 0x40 ;  /* 0x00000040ff007424 */ /* 0x000fe200078e00ff */
[----:B-1----:R-:W-:-:S06]  /*2a00*/  SHF.R.S32.HI R35, RZ, 0x1f, R33 ;  /* 0x0000001fff237819 */ /* 0x002fcc0000011421 */
[----:B-----5:R-:W-:Y:S01]  /*2a10*/  HMMA.16816.F32.BF16 R56, R88, R96, R56 ;  /* 0x000000605838723c */ /* 0x020fe20000041838 */
[----:B------:R-:W-:-:S03]  /*2a20*/  SHF.R.S32.HI R34, RZ, 0x1f, R31 ;  /* 0x0000001fff227819 */ /* 0x000fc6000001141f */
[----:B------:R3:W-:Y:S01]  /*2a30*/  LDGSTS.E.BYPASS.LTC128B.128 [R251+0x8100], [R20.64], !P0 ;  /* 0x0810000014fb7fae */ /* 0x0007e2000c101d4c */
[----:B------:R-:W-:-:S03]  /*2a40*/  LOP3.LUT P0, RZ, R18, 0x4, RZ, 0xc0, !PT ;  /* 0x0000000412ff7812 */ /* 0x000fc6000780c0ff */
[----:B------:R1:W-:Y:S01]  /*2a50*/  LDGSTS.E.BYPASS.LTC128B.128 [R251+0xb100], [R16.64], !P5 ;  /* 0x0b10000010fb7fae */ /* 0x0003e2000e901d4c */
[----:B------:R-:W-:Y:S01]  /*2a60*/  SEL R0, R0, 0xffffffc0, !P0 ;  /* 0xffffffc000007807 */ /* 0x000fe20004000000 */
[C---:B------:R-:W-:Y:S01]  /*2a70*/  HMMA.16816.F32.BF16 R8, R88.reuse, R44, R8 ;  /* 0x0000002c5808723c */ /* 0x040fe20000041808 */
[----:B------:R-:W-:Y:S01]  /*2a80*/  PLOP3.LUT P0, PT, PT, PT, UP0, 0x40, 0x0 ;  /* 0x000000000000781c */ /* 0x000fe20003f0e808 */
[----:B------:R-:W-:Y:S01]  /*2a90*/  LDSM.16.M88.4 R112, [R243+0x18100] ;  /* 0x01810000f370783b */ /* 0x000fe20000000200 */
[----:B------:R-:W-:Y:S01]  /*2aa0*/  ISETP.GT.AND P5, PT, R120, 0x5f, PT ;  /* 0x0000005f7800780c */ /* 0x000fe20003fa4270 */
[----:B------:R-:W-:Y:S02]  /*2ab0*/  IMAD.IADD R244, R249, 0x1, R0 ;  /* 0x00000001f9f47824 */ /* 0x000fe400078e0200 */
[----:B------:R-:W-:Y:S01]  /*2ac0*/  IMAD.IADD R234, R0, 0x1, R248 ;  /* 0x0000000100ea7824 */ /* 0x000fe200078e02f8 */
[----:B------:R-:W0:Y:S01]  /*2ad0*/  LDGDEPBAR ;  /* 0x00000000000079af */ /* 0x000e220000000000 */
[C---:B------:R-:W-:Y:S03]  /*2ae0*/  HMMA.16816.F32.BF16 R84, R88.reuse, R46, R84 ;  /* 0x0000002e5854723c */ /* 0x040fe60000041854 */
[----:B------:R-:W-:Y:S04]  /*2af0*/  LDSM.16.M88.4 R44, [R244+0xc900] ;  /* 0x00c90000f42c783b */ /* 0x000fe80000000200 */
[----:B------:R-:W-:Y:S01]  /*2b00*/  LDSM.16.M88.4 R40, [R244+0xd100] ;  /* 0x00d10000f428783b */ /* 0x000fe20000000200 */
[----:B------:R-:W-:Y:S03]  /*2b10*/  HMMA.16816.F32.BF16 R52, R88, R98, R52 ;  /* 0x000000625834723c */ /* 0x000fe60000041834 */
[----:B--2---:R-:W-:Y:S04]  /*2b20*/  LDSM.16.M88.4 R48, [R244+0xc100] ;  /* 0x00c10000f430783b */ /* 0x004fe80000000200 */
[----:B---3--:R-:W2:Y:S01]  /*2b30*/  LDSM.16.M88.4 R20, [R245+0x18100] ;  /* 0x01810000f514783b */ /* 0x008ea20000000200 */
[C---:B-1----:R-:W-:Y:S03]  /*2b40*/  HMMA.16816.F32.BF16 R16, R12.reuse, R100, RZ ;  /* 0x000000640c10723c */ /* 0x042fe600000418ff */
[----:B------:R-:W1:Y:S04]  /*2b50*/  LDSM.16.M88.4 R36, [R244+0xd900] ;  /* 0x00d90000f424783b */ /* 0x000e680000000200 */
[----:B------:R-:W3:Y:S01]  /*2b60*/  LDSM.16.M88.4 R24, [R244+0xe100] ;  /* 0x00e10000f418783b */ /* 0x000ee20000000200 */
[----:B------:R-:W-:Y:S03]  /*2b70*/  HMMA.16816.F32.BF16 R12, R12, R102, RZ ;  /* 0x000000660c0c723c */ /* 0x000fe600000418ff */
[----:B------:R-:W4:Y:S04]  /*2b80*/  LDSM.16.M88.4 R116, [R244+0xe900] ;  /* 0x00e90000f474783b */ /* 0x000f280000000200 */
[----:B------:R-:W5:Y:S04]  /*2b90*/  LDSM.16.M88.4 R104, [R234+0x800] ;  /* 0x00080000ea68783b */ /* 0x000f680000000200 */
[----:B------:R-:W1:Y:S04]  /*2ba0*/  LDSM.16.M88.4 R100, [R234+0x1000] ;  /* 0x00100000ea64783b */ /* 0x000e680000000200 */
[----:B------:R-:W-:Y:S01]  /*2bb0*/  LDSM.16.M88.4 R108, [R234] ;  /* 0x00000000ea6c783b */ /* 0x000fe20000000200 */
[C---:B------:R-:W-:Y:S03]  /*2bc0*/  HMMA.16816.F32.BF16 R16, R88.reuse, R92, R16 ;  /* 0x0000005c5810723c */ /* 0x040fe60000041810 */
[----:B------:R-:W-:Y:S05]  /*2bd0*/  LDSM.16.M88.4 R96, [R234+0x1800] ;  /* 0x00180000ea60783b */ /* 0x000fea0000000200 */
[----:B------:R-:W-:Y:S01]  /*2be0*/  HMMA.16816.F32.BF16 R12, R88, R94, R12 ;  /* 0x0000005e580c723c */ /* 0x000fe2000004180c */
[----:B------:R-:W1:Y:S04]  /*2bf0*/  LDSM.16.M88.4 R92, [R234+0x2000] ;  /* 0x00200000ea5c783b */ /* 0x000e680000000200 */
[----:B------:R-:W-:Y:S03]  /*2c00*/  LDSM.16.M88.4 R88, [R234+0x2800] ;  /* 0x00280000ea58783b */ /* 0x000fe60000000200 */
[C---:B--2---:R-:W-:Y:S08]  /*2c10*/  HMMA.16816.F32.BF16 R80, R20.reuse, R44, R80 ;  /* 0x0000002c1450723c */ /* 0x044ff00000041850 */
[C---:B------:R-:W-:Y:S01]  /*2c20*/  HMMA.16816.F32.BF16 R76, R20.reuse, R46, R76 ;  /* 0x0000002e144c723c */ /* 0x040fe2000004184c */
[----:B------:R-:W-:Y:S07]  /*2c30*/  LDSM.16.M88.4 R44, [R249+0xf100] ;  /* 0x00f10000f92c783b */ /* 0x000fee0000000200 */
[C---:B------:R-:W-:Y:S08]  /*2c40*/  HMMA.16816.F32.BF16 R72, R20.reuse, R40, R72 ;  /* 0x000000281448723c */ /* 0x040ff00000041848 */
[C---:B------:R-:W-:Y:S01]  /*2c50*/  HMMA.16816.F32.BF16 R68, R20.reuse, R42, R68 ;  /* 0x0000002a1444723c */ /* 0x040fe20000041844 */
[----:B------:R-:W-:Y:S07]  /*2c60*/  LDSM.16.M88.4 R40, [R249+0xf900] ;  /* 0x00f90000f928783b */ /* 0x000fee0000000200 */
[C---:B------:R-:W-:Y:S08]  /*2c70*/  HMMA.16816.F32.BF16 R8, R20.reuse, R48, R8 ;  /* 0x000000301408723c */ /* 0x040ff00000041808 */
        /* <DEDUP_REMOVED lines=8> */
[C---:B----4-:R-:W-:Y:S08]  /*2d00*/  HMMA.16816.F32.BF16 R16, R20.reuse, R116, R16 ;  /* 0x000000741410723c */ /* 0x050ff00000041810 */
[----:B------:R-:W-:Y:S01]  /*2d10*/  HMMA.16816.F32.BF16 R12, R20, R118, R12 ;  /* 0x00000076140c723c */ /* 0x000fe2000004180c */
[----:B------:R-:W4:Y:S07]  /*2d20*/  LDSM.16.M88.4 R20, [R249+0x11100] ;  /* 0x01110000f914783b */ /* 0x000f2e0000000200 */
[C---:B-----5:R-:W-:Y:S08]  /*2d30*/  HMMA.16816.F32.BF16 R80, R112.reuse, R104, R80 ;  /* 0x000000687050723c */ /* 0x060ff00000041850 */
[C---:B------:R-:W-:Y:S01]  /*2d40*/  HMMA.16816.F32.BF16 R76, R112.reuse, R106, R76 ;  /* 0x0000006a704c723c */ /* 0x040fe2000004184c */
[----:B------:R-:W-:Y:S07]  /*2d50*/  LDSM.16.M88.4 R104, [R244+0x10100] ;  /* 0x01010000f468783b */ /* 0x000fee0000000200 */
[C---:B------:R-:W-:Y:S08]  /*2d60*/  HMMA.16816.F32.BF16 R72, R112.reuse, R100, R72 ;  /* 0x000000647048723c */ /* 0x040ff00000041848 */
[C---:B------:R-:W-:Y:S01]  /*2d70*/  HMMA.16816.F32.BF16 R68, R112.reuse, R102, R68 ;  /* 0x000000667044723c */ /* 0x040fe20000041844 */
        /* <DEDUP_REMOVED lines=12> */
[----:B------:R-:W-:Y:S07]  /*2e40*/  LDSM.16.M88.4 R40, [R246+0x1c100] ;  /* 0x01c10000f628783b */ /* 0x000fee0000000200 */
[C---:B-1----:R-:W-:Y:S08]  /*2e50*/  HMMA.16816.F32.BF16 R72, R48.reuse, R36, R72 ;  /* 0x000000243048723c */ /* 0x042ff00000041848 */
        /* <DEDUP_REMOVED lines=9> */
[C---:B---3--:R-:W-:Y:S08]  /*2ef0*/  HMMA.16816.F32.BF16 R64, R48.reuse, R24, R64 ;  /* 0x000000183040723c */ /* 0x048ff00000041840 */
[C---:B------:R-:W-:Y:S01]  /*2f00*/  HMMA.16816.F32.BF16 R60, R48.reuse, R26, R60 ;  /* 0x0000001a303c723c */ /* 0x040fe2000004183c */
[----:B------:R-:W2:Y:S07]  /*2f10*/  LDSM.16.M88.4 R24, [R248+0x3800] ;  /* 0x00380000f818783b */ /* 0x000eae0000000200 */
[C---:B----4-:R-:W-:Y:S08]  /*2f20*/  HMMA.16816.F32.BF16 R56, R48.reuse, R20, R56 ;  /* 0x000000143038723c */ /* 0x050ff00000041838 */
[C---:B------:R-:W-:Y:S01]  /*2f30*/  HMMA.16816.F32.BF16 R52, R48.reuse, R22, R52 ;  /* 0x000000163034723c */ /* 0x040fe20000041834 */
[----:B------:R-:W3:Y:S07]  /*2f40*/  LDSM.16.M88.4 R20, [R248+0x4800] ;  /* 0x00480000f814783b */ /* 0x000eee0000000200 */
[C---:B-----5:R-:W-:Y:S08]  /*2f50*/  HMMA.16816.F32.BF16 R16, R48.reuse, R92, R16 ;  /* 0x0000005c3010723c */ /* 0x060ff00000041810 */
[----:B------:R-:W-:Y:S01]  /*2f60*/  HMMA.16816.F32.BF16 R92, R48, R94, R12 ;  /* 0x0000005e305c723c */ /* 0x000fe2000004180c */
[----:B------:R-:W-:Y:S04]  /*2f70*/  LDSM.16.M88.4 R48, [R245+0x1c100] ;  /* 0x01c10000f530783b */ /* 0x000fe80000000200 */
[----:B------:R-:W4:Y:S03]  /*2f80*/  LDSM.16.M88.4 R12, [R244+0xf100] ;  /* 0x00f10000f40c783b */ /* 0x000f260000000200 */
[C---:B-1----:R-:W-:Y:S08]  /*2f90*/  HMMA.16816.F32.BF16 R8, R40.reuse, R36, R8 ;  /* 0x000000242808723c */ /* 0x042ff00000041808 */
[C---:B------:R-:W-:Y:S01]  /*2fa0*/  HMMA.16816.F32.BF16 R84, R40.reuse, R38, R84 ;  /* 0x000000262854723c */ /* 0x040fe20000041854 */
[----:B------:R-:W1:Y:S07]  /*2fb0*/  LDSM.16.M88.4 R36, [R244+0x11100] ;  /* 0x01110000f424783b */ /* 0x000e6e0000000200 */
[C---:B--2---:R-:W-:Y:S08]  /*2fc0*/  HMMA.16816.F32.BF16 R80, R40.reuse, R24, R80 ;  /* 0x000000182850723c */ /* 0x044ff00000041850 */
[C---:B------:R-:W-:Y:S01]  /*2fd0*/  HMMA.16816.F32.BF16 R76, R40.reuse, R26, R76 ;  /* 0x0000001a284c723c */ /* 0x040fe2000004184c */
[----:B------:R-:W-:Y:S07]  /*2fe0*/  LDSM.16.M88.4 R24, [R243+0x1c100] ;  /* 0x01c10000f318783b */ /* 0x000fee0000000200 */
[C---:B---3--:R-:W-:Y:S08]  /*2ff0*/  HMMA.16816.F32.BF16 R64, R40.reuse, R20, R64 ;  /* 0x000000142840723c */ /* 0x048ff00000041840 */
        /* <DEDUP_REMOVED lines=10> */
[----:B------:R-:W3:Y:S04]  /*30a0*/  LDSM.16.M88.4 R40, [R234+0x3800] ;  /* 0x00380000ea28783b */ /* 0x000ee80000000200 */
[----:B------:R-:W-:Y:S03]  /*30b0*/  LDSM.16.M88.4 R88, [R234+0x5800] ;  /* 0x00580000ea58783b */ /* 0x000fe60000000200 */
[C---:B----4-:R-:W-:Y:S08]  /*30c0*/  HMMA.16816.F32.BF16 R8, R48.reuse, R12, R8 ;  /* 0x0000000c3008723c */ /* 0x050ff00000041808 */
        /* <DEDUP_REMOVED lines=140> */
[----:B------:R-:W-:Y:S02]  /*3990*/  FMUL.FTZ R59, R82, c[0x0][0x320] ;  /* 0x0000c800523b7a20 */ /* 0x000fe40000410000 */
[----:B------:R-:W-:Y:S02]  /*39a0*/  FMUL.FTZ R81, R83, c[0x0][0x320] ;  /* 0x0000c80053517a20 */ /* 0x000fe40000410000 */
[----:B------:R-:W-:Y:S01]  /*39b0*/  FMUL.FTZ R80, R80, c[0x0][0x320] ;  /* 0x0000c80050507a20 */ /* 0x000fe20000410000 */
[----:B------:R-:W-:Y:S01]  /*39c0*/  HMMA.16816.F32.BF16 R60, R20, R10, R60 ;  /* 0x0000000a143c723c */ /* 0x000fe2000004183c */
[----:B------:R-:W2:Y:S01]  /*39d0*/  LDSM.16.M88.4 R8, [R249+0x17900] ;  /* 0x01790000f908783b */ /* 0x000ea20000000200 */
[----:B------:R-:W4:Y:S06]  /*39e0*/  MUFU.TANH R58, R58 ;  /* 0x0000003a003a7308 */ /* 0x000f2c0000002400 */
[----:B------:R-:W-:Y:S01]  /*39f0*/  HMMA.16816.F32.BF16 R88, R72, R12, R88 ;  /* 0x0000000c4858723c */ /* 0x000fe20000041858 */
[----:B------:R-:W-:Y:S01]  /*3a00*/  FMUL.FTZ R76, R76, c[0x0][0x320] ;  /* 0x0000c8004c4c7a20 */ /* 0x000fe20000410000 */
[----:B------:R-:W1:Y:S01]  /*3a10*/  MUFU.TANH R80, R80 ;  /* 0x0000005000507308 */ /* 0x000e620000002400 */
[----:B------:R-:W-:-:S02]  /*3a20*/  FMUL.FTZ R77, R77, c[0x0][0x320] ;  /* 0x0000c8004d4d7a20 */ /* 0x000fc40000410000 */
        /* <DEDUP_REMOVED lines=12> */
[----:B------:R-:W-:Y:S01]  /*3af0*/  LDSM.16.M88.4 R44, [R234+0xb000] ;  /* 0x00b00000ea2c783b */ /* 0x000fe20000000200 */
[----:B------:R-:W1:Y:S06]  /*3b00*/  MUFU.TANH R78, R78 ;  /* 0x0000004e004e7308 */ /* 0x000e6c0000002400 */
[----:B------:R-:W-:Y:S01]  /*3b10*/  HMMA.16816.F32.BF16 R60, R72, R26, R60 ;  /* 0x0000001a483c723c */ /* 0x000fe2000004183c */
[----:B------:R-:W1:Y:S01]  /*3b20*/  LDSM.16.M88.4 R24, [R248+0xb800] ;  /* 0x00b80000f818783b */ /* 0x000e620000000200 */
[----:B------:R-:W1:Y:S06]  /*3b30*/  MUFU.TANH R79, R79 ;  /* 0x0000004f004f7308 */ /* 0x000e6c0000002400 */
[C---:B--2---:R-:W-:Y:S08]  /*3b40*/  HMMA.16816.F32.BF16 R92, R16.reuse, R10, R92 ;  /* 0x0000000a105c723c */ /* 0x044ff0000004185c */
[----:B------:R-:W-:Y:S01]  /*3b50*/  HMMA.16816.F32.BF16 R40, R16, R8, R40 ;  /* 0x000000081028723c */ /* 0x000fe20000041828 */
[----:B------:R-:W-:Y:S07]  /*3b60*/  LDSM.16.M88.4 R8, [R234+0xb800] ;  /* 0x00b80000ea08783b */ /* 0x000fee0000000200 */
[----:B------:R-:W-:Y:S08]  /*3b70*/  HMMA.16816.F32.BF16 R48, R104, R96, R48 ;  /* 0x000000606830723c */ /* 0x000ff00000041830 */
[C---:B-----5:R-:W-:Y:S08]  /*3b80*/  HMMA.16816.F32.BF16 R112, R20.reuse, R12, R112 ;  /* 0x0000000c1470723c */ /* 0x060ff00000041870 */
[----:B------:R-:W-:Y:S01]  /*3b90*/  HMMA.16816.F32.BF16 R52, R20, R14, R52 ;  /* 0x0000000e1434723c */ /* 0x000fe20000041834 */
[----:B------:R-:W2:Y:S07]  /*3ba0*/  LDSM.16.M88.4 R12, [R244+0x17900] ;  /* 0x01790000f40c783b */ /* 0x000eae0000000200 */
[----:B------:R-:W-:Y:S01]  /*3bb0*/  HMMA.16816.F32.BF16 R88, R104, R36, R88 ;  /* 0x000000246858723c */ /* 0x000fe20000041858 */
[----:B------:R-:W-:-:S02]  /*3bc0*/  FMUL.FTZ R49, R49, c[0x0][0x320] ;  /* 0x0000c80031317a20 */ /* 0x000fc40000410000 */
[----:B------:R-:W-:Y:S02]  /*3bd0*/  FMUL.FTZ R50, R50, c[0x0][0x320] ;  /* 0x0000c80032327a20 */ /* 0x000fe40000410000 */
[----:B------:R-:W-:Y:S01]  /*3be0*/  FMUL.FTZ R51, R51, c[0x0][0x320] ;  /* 0x0000c80033337a20 */ /* 0x000fe20000410000 */
[----:B------:R-:W2:Y:S01]  /*3bf0*/  MUFU.TANH R64, R49 ;  /* 0x0000003100407308 */ /* 0x000ea20000002400 */
[----:B------:R-:W-:Y:S01]  /*3c00*/  FMUL.FTZ R0, R48, c[0x0][0x320] ;  /* 0x0000c80030007a20 */ /* 0x000fe20000410000 */
[----:B------:R-:W-:Y:S01]  /*3c10*/  HMMA.16816.F32.BF16 R68, R104, R38, R68 ;  /* 0x000000266844723c */ /* 0x000fe20000041844 */
[----:B------:R-:W5:Y:S05]  /*3c20*/  LDSM.16.M88.4 R36, [R244+0x17100] ;  /* 0x01710000f424783b */ /* 0x000f6a0000000200 */
[----:B------:R-:W2:Y:S02]  /*3c30*/  MUFU.TANH R65, R50 ;  /* 0x0000003200417308 */ /* 0x000ea40000002400 */
[C---:B-1----:R-:W-:Y:S06]  /*3c40*/  HMMA.16816.F32.BF16 R92, R20.reuse, R26, R92 ;  /* 0x0000001a145c723c */ /* 0x042fec000004185c */
[----:B------:R-:W1:Y:S02]  /*3c50*/  MUFU.TANH R0, R0 ;  /* 0x0000000000007308 */ /* 0x000e640000002400 */
[----:B------:R-:W-:Y:S01]  /*3c60*/  HMMA.16816.F32.BF16 R40, R20, R24, R40 ;  /* 0x000000181428723c */ /* 0x000fe20000041828 */
[----:B------:R-:W-:-:S02]  /*3c70*/  FMUL.FTZ R82, R88, c[0x0][0x320] ;  /* 0x0000c80058527a20 */ /* 0x000fc40000410000 */
[----:B------:R-:W-:Y:S02]  /*3c80*/  FMUL.FTZ R83, R89, c[0x0][0x320] ;  /* 0x0000c80059537a20 */ /* 0x000fe40000410000 */
[----:B------:R-:W-:Y:S02]  /*3c90*/  FMUL.FTZ R91, R91, c[0x0][0x320] ;  /* 0x0000c8005b5b7a20 */ /* 0x000fe40000410000 */
[----:B------:R-:W1:Y:S01]  /*3ca0*/  MUFU.TANH R82, R82 ;  /* 0x0000005200527308 */ /* 0x000e620000002400 */
[----:B------:R-:W-:Y:S01]  /*3cb0*/  HMMA.16816.F32.BF16 R84, R72, R66, R84 ;  /* 0x000000424854723c */ /* 0x000fe20000041854 */
[----:B------:R-:W-:Y:S02]  /*3cc0*/  FMUL.FTZ R68, R68, c[0x0][0x320] ;  /* 0x0000c80044447a20 */ /* 0x000fe40000410000 */
[----:B------:R-:W-:Y:S02]  /*3cd0*/  FMUL.FTZ R69, R69, c[0x0][0x320] ;  /* 0x0000c80045457a20 */ /* 0x000fe40000410000 */
[----:B------:R-:W-:-:S02]  /*3ce0*/  FMUL.FTZ R70, R70, c[0x0][0x320] ;  /* 0x0000c80046467a20 */ /* 0x000fc40000410000 */
[----:B------:R1:W1:Y:S01]  /*3cf0*/  MUFU.TANH R66, R51 ;  /* 0x0000003300427308 */ /* 0x0002620000002400 */
[----:B--2---:R-:W-:Y:S01]  /*3d00*/  HMMA.16816.F32.BF16 R92, R72, R14, R92 ;  /* 0x0000000e485c723c */ /* 0x004fe2000004185c */
[----:B------:R-:W-:-:S06]  /*3d10*/  FMUL.FTZ R71, R71, c[0x0][0x320] ;  /* 0x0000c80047477a20 */ /* 0x000fcc0000410000 */
[----:B------:R-:W2:Y:S01]  /*3d20*/  MUFU.TANH R83, R83 ;  /* 0x0000005300537308 */ /* 0x000ea20000002400 */
[C---:B------:R-:W-:Y:S01]  /*3d30*/  HMMA.16816.F32.BF16 R40, R72.reuse, R12, R40 ;  /* 0x0000000c4828723c */ /* 0x040fe20000041828 */
[----:B-1----:R-:W1:Y:S07]  /*3d40*/  LDSM.16.M88.4 R48, [R234+0xa800] ;  /* 0x00a80000ea30783b */ /* 0x002e6e0000000200 */
[----:B-----5:R-:W-:Y:S01]  /*3d50*/  HMMA.16816.F32.BF16 R112, R72, R36, R112 ;  /* 0x000000244870723c */ /* 0x020fe20000041870 */
[----:B------:R1:W1:Y:S01]  /*3d60*/  MUFU.TANH R211, R91 ;  /* 0x0000005b00d37308 */ /* 0x0002620000002400 */
[----:B------:R-:W-:-:S06]  /*3d70*/  DEPBAR.LE SB0, 0x0 ;  /* 0x000080000000791a */ /* 0x000fcc0000000000 */
[----:B------:R-:W-:Y:S01]  /*3d80*/  HMMA.16816.F32.BF16 R52, R72, R38, R52 ;  /* 0x000000264834723c */ /* 0x000fe20000041834 */
[----:B------:R1:W1:Y:S07]  /*3d90*/  MUFU.TANH R213, R68 ;  /* 0x0000004400d57308 */ /* 0x00026e0000002400 */
[C---:B------:R-:W-:Y:S01]  /*3da0*/  HMMA.16816.F32.BF16 R84, R104.reuse, R98, R84 ;  /* 0x000000626854723c */ /* 0x040fe20000041854 */
[----:B------:R1:W1:Y:S07]  /*3db0*/  MUFU.TANH R212, R69 ;  /* 0x0000004500d47308 */ /* 0x00026e0000002400 */
[C---:B------:R-:W-:Y:S01]  /*3dc0*/  HMMA.16816.F32.BF16 R92, R104.reuse, R10, R92 ;  /* 0x0000000a685c723c */ /* 0x040fe2000004185c */
[----:B------:R2:W2:Y:S07]  /*3dd0*/  MUFU.TANH R210, R70 ;  /* 0x0000004600d27308 */ /* 0x0004ae0000002400 */
[C---:B------:R-:W-:Y:S01]  /*3de0*/  HMMA.16816.F32.BF16 R112, R104.reuse, R44, R112 ;  /* 0x0000002c6870723c */ /* 0x040fe20000041870 */
[----:B------:R2:W2:Y:S07]  /*3df0*/  MUFU.TANH R209, R71 ;  /* 0x0000004700d17308 */ /* 0x0004ae0000002400 */
[----:B-1----:R-:W-:Y:S01]  /*3e00*/  HMMA.16816.F32.BF16 R108, R104, R48, R108 ;  /* 0x00000030686c723c */ /* 0x002fe2000004186c */
[----:B------:R-:W-:-:S02]  /*3e10*/  FMUL.FTZ R67, R84, c[0x0][0x320] ;  /* 0x0000c80054437a20 */ /* 0x000fc40000410000 */
[----:B------:R-:W-:Y:S02]  /*3e20*/  FMUL.FTZ R56, R85, c[0x0][0x320] ;  /* 0x0000c80055387a20 */ /* 0x000fe40000410000 */
[----:B------:R-:W-:Y:S02]  /*3e30*/  FMUL.FTZ R57, R86, c[0x0][0x320] ;  /* 0x0000c80056397a20 */ /* 0x000fe40000410000 */
[----:B------:R-:W-:Y:S01]  /*3e40*/  FMUL.FTZ R84, R87, c[0x0][0x320] ;  /* 0x0000c80057547a20 */ /* 0x000fe20000410000 */
[----:B------:R-:W-:Y:S01]  /*3e50*/  HMMA.16816.F32.BF16 R60, R104, R50, R60 ;  /* 0x00000032683c723c */ /* 0x000fe2000004183c */
[----:B------:R-:W-:Y:S01]  /*3e60*/  FMUL.FTZ R85, R90, c[0x0][0x320] ;  /* 0x0000c8005a557a20 */ /* 0x000fe20000410000 */
[----:B------:R-:W1:Y:S01]  /*3e70*/  MUFU.TANH R67, R67 ;  /* 0x0000004300437308 */ /* 0x000e620000002400 */
[----:B------:R-:W-:Y:S02]  /*3e80*/  FMUL.FTZ R25, R94, c[0x0][0x320] ;  /* 0x0000c8005e197a20 */ /* 0x000fe40000410000 */
[----:B------:R-:W-:-:S02]  /*3e90*/  FMUL.FTZ R24, R95, c[0x0][0x320] ;  /* 0x0000c8005f187a20 */ /* 0x000fc40000410000 */
        /* <DEDUP_REMOVED lines=24> */
[----:B------:R1:W1:Y:S01]  /*4020*/  MUFU.TANH R198, R108 ;  /* 0x0000006c00c67308 */ /* 0x0002620000002400 */
        /* <DEDUP_REMOVED lines=44> */
[C---:B------:R-:W-:Y:S01]  /*42f0*/  IMAD.SHL.U32 R16, R33.reuse, 0x2, RZ ;  /* 0x0000000221107824 */ /* 0x040fe200078e00ff */
[----:B------:R-:W-:Y:S01]  /*4300*/  SHF.L.U64.HI R17, R33, 0x1, R35 ;  /* 0x0000000121117819 */ /* 0x000fe20000010223 */
[----:B------:R-:W-:Y:S01]  /*4310*/  IMAD R13, R8, c[0x0][0x2b8], R7 ;  /* 0x0000ae00080d7a24 */ /* 0x000fe200078e0207 */
[----:B-1----:R-:W-:Y:S02]  /*4320*/  IADD3 R40, -R15, 0x10, RZ ;  /* 0x000000100f287810 */ /* 0x002fe40007ffe1ff */
[----:B------:R-:W-:Y:S01]  /*4330*/  SEL R22, RZ, 0x10, P1 ;  /* 0x00000010ff167807 */ /* 0x000fe20000800000 */
[----:B------:R-:W-:Y:S01]  /*4340*/  IMAD.WIDE.U32 R8, R13, c[0x0][0x1e0], RZ ;  /* 0x000078000d087a25 */ /* 0x000fe200078e00ff */
[----:B------:R-:W-:-:S02]  /*4350*/  SHF.R.S32.HI R7, RZ, 0x1f, R13 ;  /* 0x0000001fff077819 */ /* 0x000fc4000001140d */
[----:B------:R-:W-:Y:S02]  /*4360*/  LOP3.LUT R40, R40, 0xf, RZ, 0xc0, !PT ;  /* 0x0000000f28287812 */ /* 0x000fe400078ec0ff */
[----:B------:R-:W-:Y:S01]  /*4370*/  SHF.L.U64.HI R14, R31, 0x1, R34 ;  /* 0x000000011f0e7819 */ /* 0x000fe20000010222 */
[----:B------:R-:W-:Y:S01]  /*4380*/  IMAD R7, R7, c[0x0][0x1e0], RZ ;  /* 0x0000780007077a24 */ /* 0x000fe200078e02ff */
[----:B------:R-:W-:-:S03]  /*4390*/  IADD3 R26, -R22, 0x10, RZ ;  /* 0x00000010161a7810 */ /* 0x000fc60007ffe1ff */
[----:B------:R-:W-:Y:S01]  /*43a0*/  IMAD R7, R13, c[0x0][0x1e4], R7 ;  /* 0x000079000d077a24 */ /* 0x000fe200078e0207 */
[----:B------:R-:W-:-:S03]  /*43b0*/  LOP3.LUT R26, R26, 0xf, RZ, 0xc0, !PT ;  /* 0x0000000f1a1a7812 */ /* 0x000fc600078ec0ff */
[----:B------:R-:W-:Y:S02]  /*43c0*/  IMAD.IADD R9, R9, 0x1, R7 ;  /* 0x0000000109097824 */ /* 0x000fe400078e0207 */
[C---:B--2---:R-:W-:Y:S01]  /*43d0*/  IMAD.SHL.U32 R10, R29.reuse, 0x2, RZ ;  /* 0x000000021d0a7824 */ /* 0x044fe200078e00ff */
[----:B------:R-:W-:Y:S02]  /*43e0*/  SHF.L.U64.HI R11, R29, 0x1, R32 ;  /* 0x000000011d0b7819 */ /* 0x000fe40000010220 */
[----:B---3--:R-:W-:Y:S01]  /*43f0*/  SHF.R.S32.HI R7, RZ, 0x1f, R12 ;  /* 0x0000001fff077819 */ /* 0x008fe2000001140c */
[----:B------:R-:W-:Y:S01]  /*4400*/  IMAD.WIDE.U32 R8, R12, c[0x0][0x1f0], R8 ;  /* 0x00007c000c087a25 */ /* 0x000fe200078e0008 */
[----:B------:R1:W-:Y:S03]  /*4410*/  STL [R1], R12 ;  /* 0x0000000c01007387 */ /* 0x0003e60000100800 */
[----:B------:R-:W-:Y:S01]  /*4420*/  IMAD R7, R7, c[0x0][0x1f0], RZ ;  /* 0x00007c0007077a24 */ /* 0x000fe200078e02ff */
[----:B------:R-:W-:Y:S01]  /*4430*/  IADD3 R18, P0, R8, UR20, RZ ;  /* 0x0000001408127c10 */ /* 0x000fe2000ff1e0ff */
[----:B------:R2:W-:Y:S01]  /*4440*/  STL [R1+0x4], R13 ;  /* 0x0000040d01007387 */ /* 0x0005e20000100800 */
[----:B------:R-:W-:Y:S01]  /*4450*/  SHF.L.U64.HI R8, R28, 0x1, R30 ;  /* 0x000000011c087819 */ /* 0x000fe2000001021e */
[----:B------:R-:W-:-:S05]  /*4460*/  IMAD R7, R12, c[0x0][0x1f4], R7 ;  /* 0x00007d000c077a24 */ /* 0x000fca00078e0207 */
[----:B------:R-:W-:Y:S02]  /*4470*/  IADD3.X R7, R9, UR18, R7, P0, !PT ;  /* 0x0000001209077c10 */ /* 0x000fe400087fe407 */
[C---:B------:R-:W-:Y:S02]  /*4480*/  LEA R19, P0, R18.reuse, c[0x0][0x1c8], 0x1 ;  /* 0x0000720012137a11 */ /* 0x040fe400078008ff */
[----:B------:R-:W-:Y:S02]  /*4490*/  SEL R9, RZ, 0x10, P2 ;  /* 0x00000010ff097807 */ /* 0x000fe40001000000 */
[----:B------:R-:W-:Y:S01]  /*44a0*/  LEA.HI.X R18, R18, c[0x0][0x1cc], R7, 0x1, P0 ;  /* 0x0000730012127a11 */ /* 0x000fe200000f0c07 */
[----:B------:R-:W3:Y:S01]  /*44b0*/  SHFL.IDX PT, R27, R19, 0x2, 0x181f ;  /* 0x00581f00131b7f89 */ /* 0x000ee200000e0000 */
[----:B------:R-:W-:Y:S01]  /*44c0*/  IADD3 R36, -R9, 0x10, RZ ;  /* 0x0000001009247810 */ /* 0x000fe20007ffe1ff */
[----:B------:R-:W-:Y:S02]  /*44d0*/  IMAD.SHL.U32 R7, R28, 0x2, RZ ;  /* 0x000000021c077824 */ /* 0x000fe400078e00ff */
[----:B------:R-:W4:Y:S01]  /*44e0*/  SHFL.IDX PT, R20, R18, 0x2, 0x181f ;  /* 0x00581f0012147f89 */ /* 0x000f2200000e0000 */
[----:B------:R-:W-:-:S02]  /*44f0*/  LOP3.LUT R36, R36, 0xf, RZ, 0xc0, !PT ;  /* 0x0000000f24247812 */ /* 0x000fc400078ec0ff */
[----:B-1----:R-:W-:Y:S01]  /*4500*/  SEL R12, RZ, 0x10, P3 ;  /* 0x00000010ff0c7807 */ /* 0x002fe20001800000 */
[----:B------:R-:W-:Y:S03]  /*4510*/  SHFL.IDX PT, R21, R18, RZ, 0x181f ;  /* 0x00181fff12157589 */ /* 0x000fe600000e0000 */
[----:B------:R-:W-:Y:S01]  /*4520*/  IADD3 R38, -R12, 0x10, RZ ;  /* 0x000000100c267810 */ /* 0x000fe20007ffe1ff */
[----:B--2---:R-:W-:Y:S01]  /*4530*/  IMAD.SHL.U32 R13, R31, 0x2, RZ ;  /* 0x000000021f0d7824 */ /* 0x004fe200078e00ff */
[----:B------:R-:W-:Y:S02]  /*4540*/  SHFL.IDX PT, R18, R18, 0x1, 0x181f ;  /* 0x00381f0012127f89 */ /* 0x000fe400000e0000 */
[----:B------:R-:W-:Y:S02]  /*4550*/  LOP3.LUT R38, R38, 0xf, RZ, 0xc0, !PT ;  /* 0x0000000f26267812 */ /* 0x000fe400078ec0ff */
[----:B---3--:R-:W-:-:S04]  /*4560*/  IADD3 R40, P6, P0, R40, R27, R16 ;  /* 0x0000001b28287210 */ /* 0x008fc800078de010 */
[----:B----4-:R-:W-:Y:S02]  /*4570*/  IADD3.X R41, RZ, R20, R17, P6, P0 ;  /* 0x00000014ff297210 */ /* 0x010fe400037e0411 */
[----:B------:R-:W-:-:S04]  /*4580*/  IADD3 R38, P6, P0, R38, R27, R13 ;  /* 0x0000001b26267210 */ /* 0x000fc800078de00d */
[----:B------:R-:W-:Y:S02]  /*4590*/  IADD3.X R39, RZ, R20, R14, P6, P0 ;  /* 0x00000014ff277210 */ /* 0x000fe400037e040e */
[----:B------:R-:W-:-:S04]  /*45a0*/  IADD3 R36, P6, P0, R36, R27, R10 ;  /* 0x0000001b24247210 */ /* 0x000fc800078de00a */
[----:B------:R-:W-:Y:S02]  /*45b0*/  IADD3.X R37, RZ, R20, R11, P6, P0 ;  /* 0x00000014ff257210 */ /* 0x000fe400037e040b */
[----:B------:R-:W-:-:S04]  /*45c0*/  IADD3 R26, P6, P0, R26, R27, R7 ;  /* 0x0000001b1a1a7210 */ /* 0x000fc800078de007 */
[----:B------:R-:W-:Y:S02]  /*45d0*/  IADD3.X R27, RZ, R20, R8, P6, P0 ;  /* 0x00000014ff1b7210 */ /* 0x000fe400037e0408 */
[----:B------:R-:W1:Y:S04]  /*45e0*/  SHFL.IDX PT, R20, R19, RZ, 0x181f ;  /* 0x00181fff13147589 */ /* 0x000e6800000e0000 */
[----:B------:R-:W2:Y:S01]  /*45f0*/  SHFL.IDX PT, R19, R19, 0x1, 0x181f ;  /* 0x00381f0013137f89 */ /* 0x000ea200000e0000 */
[----:B-1----:R-:W-:-:S05]  /*4600*/  IADD3 R46, P0, R20, R16, RZ ;  /* 0x00000010142e7210 */ /* 0x002fca0007f1e0ff */
[----:B------:R-:W-:Y:S01]  /*4610*/  IMAD.X R47, R21, 0x1, R17, P0 ;  /* 0x00000001152f7824 */ /* 0x000fe200000e0611 */
        /* <DEDUP_REMOVED lines=9> */
[----:B--2---:R-:W-:-:S04]  /*46b0*/  IADD3 R16, P0, R19, R16, RZ ;  /* 0x0000001013107210 */ /* 0x004fc80007f1e0ff */
        /* <DEDUP_REMOVED lines=20> */
.L_x_800:
[----:B--234-:R-:W-:Y:S01]  /*4800*/  LOP3.LUT R7, R6, 0xffffffe0, RZ, 0xc0, !PT ;  /* 0xffffffe006077812 */ /* 0x01cfe200078ec0ff */
[----:B------:R-:W-:Y:S01]  /*4810*/  IMAD.SHL.U32 R247, R5, 0x2, RZ ;  /* 0x0000000205f77824 */ /* 0x000fe200078e00ff */
[----:B------:R-:W0:Y:S03]  /*4820*/  LDGDEPBAR ;  /* 0x00000000000079af */ /* 0x000e260000000000 */
[----:B------:R-:W-:Y:S01]  /*4830*/  IMAD.IADD R7, R2, 0x1, -R7 ;  /* 0x0000000102077824 */ /* 0x000fe200078e0a07 */
[----:B------:R-:W-:Y:S01]  /*4840*/  LDSM.16.MT88.4 R172, [R247+0x100] ;  /* 0x00010000f7ac783b */ /* 0x000fe20000004200 */
[----:B------:R-:W-:Y:S02]  /*4850*/  IMAD.U32 R2, RZ, RZ, UR4 ;  /* 0x00000004ff027e24 */ /* 0x000fe4000f8e00ff */
[----:B------:R-:W-:Y:S01]  /*4860*/  IMAD R242, R4, 0x2, R247 ;  /* 0x0000000204f27824 */ /* 0x000fe200078e02f7 */
[----:B------:R-:W-:Y:S01]  /*4870*/  SHF.R.S32.HI R6, RZ, 0x1f, R7 ;  /* 0x0000001fff067819 */ /* 0x000fe20000011407 */
[----:B------:R-:W-:Y:S01]  /*4880*/  LDSM.16.MT88.4 R12, [R247+0x900] ;  /* 0x00090000f70c783b */ /* 0x000fe20000004200 */
[----:B------:R-:W-:-:S02]  /*4890*/  IMAD R241, R3, 0x2, R247 ;  /* 0x0000000203f17824 */ /* 0x000fc400078e02f7 */
[----:B------:R-:W-:Y:S01]  /*48a0*/  LEA.HI R6, R6, R7, RZ, 0x2 ;  /* 0x0000000706067211 */ /* 0x000fe200078f10ff */
[----:B------:R-:W-:Y:S01]  /*48b0*/  LDSM.16.MT88.4 R164, [R242+0x100] ;  /* 0x00010000f2a4783b */ /* 0x000fe20000004200 */
[----:B------:R-:W-:Y:S02]  /*48c0*/  IMAD R240, R3, 0x2, R242 ;  /* 0x0000000203f07824 */ /* 0x000fe400078e02f2 */
[----:B------:R-:W-:Y:S01]  /*48d0*/  LOP3.LUT R6, R6, 0x7ffffffc, RZ, 0xc0, !PT ;  /* 0x7ffffffc06067812 */ /* 0x000fe200078ec0ff */
[----:B------:R-:W-:Y:S04]  /*48e0*/  LDSM.16.MT88.4 R132, [R242+0x3100] ;  /* 0x00310000f284783b */ /* 0x000fe80000004200 */
        /* <DEDUP_REMOVED lines=8> */
[----:B------:R-:W-:-:S02]  /*4970*/  FSEL R0, R0, -INF , P0 ;  /* 0xff80000000007808 */ /* 0x000fc40000000000 */
[----:B------:R-:W-:Y:S01]  /*4980*/  ISETP.GT.AND P0, PT, R2, 0x1, PT ;  /* 0x000000010200780c */ /* 0x000fe20003f04270 */
[----:B-1----:R-:W-:Y:S03]  /*4990*/  LDSM.16.MT88.4 R20, [R240+0x900] ;  /* 0x00090000f014783b */ /* 0x002fe60000004200 */
        /* <DEDUP_REMOVED lines=68> */
[----:B------:R-:W-:Y:S02]  /*4de0*/  FMNMX.FTZ R6, R196, R6, !PT ;  /* 0x00000006c4067209 */ /* 0x000fe40007810000 */
[----:B------:R-:W-:Y:S02]  /*4df0*/  FSEL R208, R208, -INF , P0 ;  /* 0xff800000d0d07808 */ /* 0x000fe40000000000 */
[----:B------:R-:W-:Y:S02]  /*4e00*/  FSEL R207, R207, -INF , P0 ;  /* 0xff800000cfcf7808 */ /* 0x000fe40000000000 */
[----:B------:R-:W-:-:S02]  /*4e10*/  ISETP.GT.AND P0, PT, R2, 0x41, PT ;  /* 0x000000410200780c */ /* 0x000fc40003f04270 */
[----:B------:R-:W-:Y:S02]  /*4e20*/  FMNMX.FTZ R7, R59, R7, !PT ;  /* 0x000000073b077209 */ /* 0x000fe40007810000 */
[----:B------:R-:W-:Y:S02]  /*4e30*/  FMNMX.FTZ R6, R195, R6, !PT ;  /* 0x00000006c3067209 */ /* 0x000fe40007810000 */
[----:B------:R-:W-:Y:S02]  /*4e40*/  FSEL R206, R206, -INF , P0 ;  /* 0xff800000cece7808 */ /* 0x000fe40000000000 */
[----:B------:R-:W-:Y:S02]  /*4e50*/  FSEL R205, R205, -INF , P0 ;  /* 0xff800000cdcd7808 */ /* 0x000fe40000000000 */
[----:B------:R-:W-:Y:S02]  /*4e60*/  ISETP.GT.AND P0, PT, R2, 0x48, PT ;  /* 0x000000480200780c */ /* 0x000fe40003f04270 */
[----:B------:R-:W-:-:S02]  /*4e70*/  FMNMX.FTZ R7, R81, R7, !PT ;  /* 0x0000000751077209 */ /* 0x000fc40007810000 */
[----:B------:R-:W-:Y:S02]  /*4e80*/  FMNMX.FTZ R6, R193, R6, !PT ;  /* 0x00000006c1067209 */ /* 0x000fe40007810000 */
[----:B------:R-:W-:Y:S02]  /*4e90*/  FSEL R204, R204, -INF , P0 ;  /* 0xff800000cccc7808 */ /* 0x000fe40000000000 */
[----:B------:R-:W-:Y:S02]  /*4ea0*/  FSEL R203, R203, -INF , P0 ;  /* 0xff800000cbcb7808 */ /* 0x000fe40000000000 */
[----:B------:R-:W-:Y:S02]  /*4eb0*/  ISETP.GT.AND P0, PT, R2, 0x49, PT ;  /* 0x000000490200780c */ /* 0x000fe40003f04270 */
[----:B------:R-:W-:Y:S02]  /*4ec0*/  FMNMX.FTZ R7, R78, R7, !PT ;  /* 0x000000074e077209 */ /* 0x000fe40007810000 */
[----:B------:R-:W-:-:S02]  /*4ed0*/  FMNMX.FTZ R6, R207, R6, !PT ;  /* 0x00000006cf067209 */ /* 0x000fc40007810000 */
[----:B------:R-:W-:Y:S02]  /*4ee0*/  FSEL R201, R201, -INF , P0 ;  /* 0xff800000c9c97808 */ /* 0x000fe40000000000 */
[----:B------:R-:W-:Y:S02]  /*4ef0*/  FSEL R202, R202, -INF , P0 ;  /* 0xff800000caca7808 */ /* 0x000fe40000000000 */
[----:B------:R-:W-:Y:S02]  /*4f00*/  FMNMX.FTZ R7, R79, R7, !PT ;  /* 0x000000074f077209 */ /* 0x000fe40007810000 */
[----:B------:R-:W-:Y:S02]  /*4f10*/  FMNMX.FTZ R6, R205, R6, !PT ;  /* 0x00000006cd067209 */ /* 0x000fe40007810000 */
        /* <DEDUP_REMOVED lines=10> */
[----:B------:R-:W-:Y:S02]  /*4fc0*/  ISETP.GT.AND P0, PT, R2, 0x58, PT ;  /* 0x000000580200780c */ /* 0x000fe40003f04270 */
[----:B------:R-:W-:Y:S02]  /*4fd0*/  FMNMX.FTZ R7, R210, R7, !PT ;  /* 0x00000007d2077209 */ /* 0x000fe40007810000 */
[----:B------:R-:W-:Y:S02]  /*4fe0*/  FMNMX.FTZ R6, R191, R6, !PT ;  /* 0x00000006bf067209 */ /* 0x000fe40007810000 */
[----:B------:R-:W-:-:S02]  /*4ff0*/  FSEL R25, R25, -INF , P0 ;  /* 0xff80000019197808 */ /* 0x000fc40000000000 */
[----:B------:R-:W-:Y:S02]  /*5000*/  FSEL R189, R189, -INF , P0 ;  /* 0xff800000bdbd7808 */ /* 0x000fe40000000000 */
[----:B------:R-:W-:Y:S02]  /*5010*/  ISETP.GT.AND P0, PT, R2, 0x59, PT ;  /* 0x000000590200780c */ /* 0x000fe40003f04270 */
[----:B------:R-:W-:Y:S02]  /*5020*/  FMNMX.FTZ R7, R209, R7, !PT ;  /* 0x00000007d1077209 */ /* 0x000fe40007810000 */
[----:B------:R-:W-:Y:S02]  /*5030*/  FMNMX.FTZ R6, R190, R6, !PT ;  /* 0x00000006be067209 */ /* 0x000fe40007810000 */
[----:B------:R-:W-:Y:S02]  /*5040*/  FSEL R188, R188, -INF , P0 ;  /* 0xff800000bcbc7808 */ /* 0x000fe40000000000 */
[----:B------:R-:W-:-:S02]  /*5050*/  FMNMX.FTZ R7, R197, R7, !PT ;  /* 0x00000007c5077209 */ /* 0x000fc40007810000 */
[----:B------:R-:W-:Y:S02]  /*5060*/  FMNMX.FTZ R2, R189, R6, !PT ;  /* 0x00000006bd027209 */ /* 0x000fe40007810000 */
[----:B------:R-:W-:Y:S02]  /*5070*/  FMNMX.FTZ R6, R194, R7, !PT ;  /* 0x00000007c2067209 */ /* 0x000fe40007810000 */
[----:B------:R-:W-:Y:S02]  /*5080*/  FMNMX.FTZ R2, R188, R2, !PT ;  /* 0x00000002bc027209 */ /* 0x000fe40007810000 */
[----:B------:R-:W-:Y:S02]  /*5090*/  FMNMX.FTZ R6, R200, R6, !PT ;  /* 0x00000006c8067209 */ /* 0x000fe40007810000 */
[----:B------:R-:W-:Y:S01]  /*50a0*/  FSEL R24, R24, -INF , P0 ;  /* 0xff80000018187808 */ /* 0x000fe20000000000 */
[----:B------:R-:W1:Y:S01]  /*50b0*/  SHFL.BFLY PT, R7, R2, 0x2, 0x1f ;  /* 0x0c401f0002077f89 */ /* 0x000e6200000e0000 */
[----:B------:R-:W-:-:S04]  /*50c0*/  FMNMX.FTZ R6, R199, R6, !PT ;  /* 0x00000006c7067209 */ /* 0x000fc80007810000 */
        /* <DEDUP_REMOVED lines=8> */
[----:B------:R-:W-:-:S04]  /*5150*/  FMNMX.FTZ R6, R25, R6, !PT ;  /* 0x0000000619067209 */ /* 0x000fc80007810000 */
[----:B------:R-:W-:-:S05]  /*5160*/  FMNMX.FTZ R6, R24, R6, !PT ;  /* 0x0000000618067209 */ /* 0x000fca0007810000 */
[----:B------:R-:W2:Y:S01]  /*5170*/  SHFL.BFLY PT, R7, R6, 0x2, 0x1f ;  /* 0x0c401f0006077f89 */ /* 0x000ea200000e0000 */
[----:B-1----:R-:W-:-:S03]  /*5180*/  FMNMX.FTZ R2, R2, R8, !PT ;  /* 0x0000000802027209 */ /* 0x002fc60007810000 */
[----:B------:R-:W-:Y:S01]  /*5190*/  LDSM.16.MT88.4 R8, [R242+0x900] ;  /* 0x00090000f208783b */ /* 0x000fe20000004200 */
[C---:B------:R-:W-:Y:S01]  /*51a0*/  FSETP.NEU.FTZ.AND P0, PT, R2.reuse, -INF , PT ;  /* 0xff8000000200780b */ /* 0x040fe20003f1d000 */
[----:B------:R-:W-:-:S05]  /*51b0*/  FMUL.FTZ R192, R2, c[0x0][0x2d0] ;  /* 0x0000b40002c07a20 */ /* 0x000fca0000410000 */
[----:B------:R-:W-:Y:S02]  /*51c0*/  FSEL R192, R192, RZ, P0 ;  /* 0x000000ffc0c07208 */ /* 0x000fe40000000000 */
[----:B--2---:R-:W-:-:S03]  /*51d0*/  FMNMX.FTZ R6, R6, R7, !PT ;  /* 0x0000000706067209 */ /* 0x004fc60007810000 */
[--C-:B------:R-:W-:Y:S02]  /*51e0*/  FFMA.FTZ R185, R0, c[0x0][0x2d0], -R192.reuse ;  /* 0x0000b40000b97a23 */ /* 0x100fe400000108c0 */
[----:B------:R-:W1:Y:S01]  /*51f0*/  SHFL.BFLY PT, R0, R6, 0x1, 0x1f ;  /* 0x0c201f0006007f89 */ /* 0x000e6200000e0000 */
[--C-:B------:R-:W-:Y:S02]  /*5200*/  FFMA.FTZ R27, R64, c[0x0][0x2d0], -R192.reuse ;  /* 0x0000b400401b7a23 */ /* 0x100fe400000108c0 */
[--C-:B------:R-:W-:Y:S01]  /*5210*/  FFMA.FTZ R182, R67, c[0x0][0x2d0], -R192.reuse ;  /* 0x0000b40043b67a23 */ /* 0x100fe200000108c0 */
[----:B------:R-:W-:Y:S01]  /*5220*/  MUFU.EX2 R185, R185 ;  /* 0x000000b900b97308 */ /* 0x000fe20000000800 */
[--C-:B------:R-:W-:Y:S02]  /*5230*/  FFMA.FTZ R51, R56, c[0x0][0x2d0], -R192.reuse ;  /* 0x0000b40038337a23 */ /* 0x100fe400000108c0 */
[--C-:B------:R-:W-:Y:S02]  /*5240*/  FFMA.FTZ R50, R80, c[0x0][0x2d0], -R192.reuse ;  /* 0x0000b40050327a23 */ /* 0x100fe400000108c0 */
[----:B------:R-:W-:-:S02]  /*5250*/  FFMA.FTZ R46, R58, c[0x0][0x2d0], -R192 ;  /* 0x0000b4003a2e7a23 */ /* 0x000fc400000108c0 */
[--C-:B------:R-:W-:Y:S01]  /*5260*/  FFMA.FTZ R45, R76, c[0x0][0x2d0], -R192.reuse ;  /* 0x0000b4004c2d7a23 */ /* 0x100fe200000108c0 */
[----:B------:R-:W2:Y:S01]  /*5270*/  MUFU.EX2 R27, R27 ;  /* 0x0000001b001b7308 */ /* 0x000ea20000000800 */
[--C-:B------:R-:W-:Y:S02]  /*5280*/  FFMA.FTZ R41, R77, c[0x0][0x2d0], -R192.reuse ;  /* 0x0000b4004d297a23 */ /* 0x100fe400000108c0 */
[--C-:B------:R-:W-:Y:S02]  /*5290*/  FFMA.FTZ R44, R44, c[0x0][0x2d0], -R192.reuse ;  /* 0x0000b4002c2c7a23 */ /* 0x100fe400000108c0 */
[--C-:B------:R-:W-:Y:S02]  /*52a0*/  FFMA.FTZ R40, R40, c[0x0][0x2d0], -R192.reuse ;  /* 0x0000b40028287a23 */ /* 0x100fe400000108c0 */
[--C-:B------:R-:W-:Y:S01]  /*52b0*/  FFMA.FTZ R198, R198, c[0x0][0x2d0], -R192.reuse ;  /* 0x0000b400c6c67a23 */ /* 0x100fe200000108c0 */
[----:B------:R-:W-:Y:S01]  /*52c0*/  MUFU.EX2 R182, R182 ;  /* 0x000000b600b67308 */ /* 0x000fe20000000800 */
[----:B------:R-:W-:-:S02]  /*52d0*/  FFMA.FTZ R196, R196, c[0x0][0x2d0], -R192 ;  /* 0x0000b400c4c47a23 */ /* 0x000fc400000108c0 */
[--C-:B------:R-:W-:Y:S01]  /*52e0*/  FFMA.FTZ R195, R195, c[0x0][0x2d0], -R192.reuse ;  /* 0x0000b400c3c37a23 */ /* 0x100fe200000108c0 */
[----:B-1----:R-:W-:Y:S01]  /*52f0*/  FMNMX.FTZ R0, R0, R6, !PT ;  /* 0x0000000600007209 */ /* 0x002fe20007810000 */
[--C-:B------:R-:W-:Y:S02]  /*5300*/  FFMA.FTZ R193, R193, c[0x0][0x2d0], -R192.reuse ;  /* 0x0000b400c1c17a23 */ /* 0x100fe400000108c0 */
[--C-:B------:R-:W-:Y:S01]  /*5310*/  FFMA.FTZ R207, R207, c[0x0][0x2d0], -R192.reuse ;  /* 0x0000b400cfcf7a23 */ /* 0x100fe200000108c0 */
[C---:B------:R-:W-:Y:S01]  /*5320*/  FSETP.NEU.FTZ.AND P0, PT, R0.reuse, -INF , PT ;  /* 0xff8000000000780b */ /* 0x040fe20003f1d000 */
[----:B------:R-:W-:Y:S01]  /*5330*/  FMUL.FTZ R26, R0, c[0x0][0x2d0] ;  /* 0x0000b400001a7a20 */ /* 0x000fe20000410000 */
[----:B------:R-:W1:Y:S01]  /*5340*/  MUFU.EX2 R51, R51 ;  /* 0x0000003300337308 */ /* 0x000e620000000800 */
[----:B--2---:R-:W-:Y:S01]  /*5350*/  F2FP.BF16.PACK_AB R128, R27, R185 ;  /* 0x000000b91b80723e */ /* 0x004fe200000010ff */
[--C-:B------:R-:W-:Y:S02]  /*5360*/  FFMA.FTZ R205, R205, c[0x0][0x2d0], -R192.reuse ;  /* 0x0000b400cdcd7a23 */ /* 0x100fe400000108c0 */
[----:B------:R-:W-:Y:S01]  /*5370*/  FSEL R26, R26, RZ, P0 ;  /* 0x000000ff1a1a7208 */ /* 0x000fe20000000000 */
[--C-:B------:R-:W-:Y:S01]  /*5380*/  FFMA.FTZ R203, R203, c[0x0][0x2d0], -R192.reuse ;  /* 0x0000b400cbcb7a23 */ /* 0x100fe200000108c0 */
[----:B------:R-:W-:Y:S01]  /*5390*/  PLOP3.LUT P0, PT, PT, PT, UP0, 0x40, 0x0 ;  /* 0x000000000000781c */ /* 0x000fe20003f0e808 */
[----:B------:R-:W-:Y:S01]  /*53a0*/  FFMA.FTZ R202, R202, c[0x0][0x2d0], -R192 ;  /* 0x0000b400caca7a23 */ /* 0x000fe200000108c0 */
[----:B------:R-:W-:Y:S01]  /*53b0*/  MUFU.EX2 R50, R50 ;  /* 0x0000003200327308 */ /* 0x000fe20000000800 */
[----:B------:R-:W-:-:S02]  /*53c0*/  FFMA.FTZ R184, R65, c[0x0][0x2d0], -R26 ;  /* 0x0000b40041b87a23 */ /* 0x000fc4000001081a */
[--C-:B------:R-:W-:Y:S02]  /*53d0*/  FFMA.FTZ R183, R66, c[0x0][0x2d0], -R26.reuse ;  /* 0x0000b40042b77a23 */ /* 0x100fe4000001081a */
[--C-:B------:R-:W-:Y:S01]  /*53e0*/  FFMA.FTZ R181, R57, c[0x0][0x2d0], -R26.reuse ;  /* 0x0000b40039b57a23 */ /* 0x100fe2000001081a */
[----:B------:R-:W-:Y:S01]  /*53f0*/  LDSM.16.MT88.4 R64, [R240+0x3100] ;  /* 0x00310000f040783b */ /* 0x000fe20000004200 */
[--C-:B------:R-:W-:Y:S01]  /*5400*/  FFMA.FTZ R180, R84, c[0x0][0x2d0], -R26.reuse ;  /* 0x0000b40054b47a23 */ /* 0x100fe2000001081a */
[----:B------:R-:W-:Y:S01]  /*5410*/  MUFU.EX2 R184, R184 ;  /* 0x000000b800b87308 */ /* 0x000fe20000000800 */
[----:B-1----:R-:W-:Y:S01]  /*5420*/  F2FP.BF16.PACK_AB R130, R51, R182 ;  /* 0x000000b63382723e */ /* 0x002fe200000010ff */
[--C-:B------:R-:W-:Y:S02]  /*5430*/  FFMA.FTZ R49, R59, c[0x0][0x2d0], -R26.reuse ;  /* 0x0000b4003b317a23 */ /* 0x100fe4000001081a */
[--C-:B------:R-:W-:Y:S01]  /*5440*/  FFMA.FTZ R48, R81, c[0x0][0x2d0], -R26.reuse ;  /* 0x0000b40051307a23 */ /* 0x100fe2000001081a */
[----:B------:R-:W1:Y:S01]  /*5450*/  LDSM.16.MT88.4 R56, [R241+0x3100] ;  /* 0x00310000f138783b */ /* 0x000e620000004200 */
[----:B------:R-:W-:-:S02]  /*5460*/  FFMA.FTZ R47, R78, c[0x0][0x2d0], -R26 ;  /* 0x0000b4004e2f7a23 */ /* 0x000fc4000001081a */
[----:B------:R-:W2:Y:S01]  /*5470*/  MUFU.EX2 R183, R183 ;  /* 0x000000b700b77308 */ /* 0x000ea20000000800 */
[--C-:B------:R-:W-:Y:S01]  /*5480*/  FFMA.FTZ R43, R79, c[0x0][0x2d0], -R26.reuse ;  /* 0x0000b4004f2b7a23 */ /* 0x100fe2000001081a */
[----:B------:R-:W-:Y:S01]  /*5490*/  LDSM.16.MT88.4 R80, [R242+0x6100] ;  /* 0x00610000f250783b */ /* 0x000fe20000004200 */
[--C-:B------:R-:W-:Y:S02]  /*54a0*/  FFMA.FTZ R42, R42, c[0x0][0x2d0], -R26.reuse ;  /* 0x0000b4002a2a7a23 */ /* 0x100fe4000001081a */
[--C-:B------:R-:W-:Y:S02]  /*54b0*/  FFMA.FTZ R3, R209, c[0x0][0x2d0], -R26.reuse ;  /* 0x0000b400d1037a23 */ /* 0x100fe4000001081a */
[--C-:B------:R-:W-:Y:S01]  /*54c0*/  FFMA.FTZ R197, R197, c[0x0][0x2d0], -R26.reuse ;  /* 0x0000b400c5c57a23 */ /* 0x100fe2000001081a */
[----:B------:R-:W-:Y:S01]  /*54d0*/  MUFU.EX2 R181, R181 ;  /* 0x000000b500b57308 */ /* 0x000fe20000000800 */
[--C-:B------:R-:W-:Y:S02]  /*54e0*/  FFMA.FTZ R194, R194, c[0x0][0x2d0], -R26.reuse ;  /* 0x0000b400c2c27a23 */ /* 0x100fe4000001081a */
[----:B------:R-:W-:-:S02]  /*54f0*/  FFMA.FTZ R200, R200, c[0x0][0x2d0], -R26 ;  /* 0x0000b400c8c87a23 */ /* 0x000fc4000001081a */
[--C-:B------:R-:W-:Y:S02]  /*5500*/  FFMA.FTZ R199, R199, c[0x0][0x2d0], -R26.reuse ;  /* 0x0000b400c7c77a23 */ /* 0x100fe4000001081a */
[--C-:B------:R-:W-:Y:S01]  /*5510*/  FFMA.FTZ R208, R208, c[0x0][0x2d0], -R26.reuse ;  /* 0x0000b400d0d07a23 */ /* 0x100fe2000001081a */
[----:B------:R-:W3:Y:S01]  /*5520*/  MUFU.EX2 R180, R180 ;  /* 0x000000b400b47308 */ /* 0x000ee20000000800 */
[----:B--2---:R-:W-:Y:S01]  /*5530*/  F2FP.BF16.PACK_AB R129, R183, R184 ;  /* 0x000000b8b781723e */ /* 0x004fe200000010ff */
[--C-:B------:R-:W-:Y:S02]  /*5540*/  FFMA.FTZ R206, R206, c[0x0][0x2d0], -R26.reuse ;  /* 0x0000b400cece7a23 */ /* 0x100fe4000001081a */
[--C-:B------:R-:W-:Y:S02]  /*5550*/  FFMA.FTZ R204, R204, c[0x0][0x2d0], -R26.reuse ;  /* 0x0000b400cccc7a23 */ /* 0x100fe4000001081a */
[----:B------:R-:W-:Y:S02]  /*5560*/  FFMA.FTZ R201, R201, c[0x0][0x2d0], -R26 ;  /* 0x0000b400c9c97a23 */ /* 0x000fe4000001081a */
[----:B------:R-:W2:Y:S01]  /*5570*/  MUFU.EX2 R46, R46 ;  /* 0x0000002e002e7308 */ /* 0x000ea20000000800 */
[----:B------:R-:W-:-:S02]  /*5580*/  FFMA.FTZ R191, R191, c[0x0][0x2d0], -R192 ;  /* 0x0000b400bfbf7a23 */ /* 0x000fc400000108c0 */
[--C-:B------:R-:W-:Y:S02]  /*5590*/  FFMA.FTZ R190, R190, c[0x0][0x2d0], -R192.reuse ;  /* 0x0000b400bebe7a23 */ /* 0x100fe400000108c0 */
[--C-:B------:R-:W-:Y:S02]  /*55a0*/  FFMA.FTZ R189, R189, c[0x0][0x2d0], -R192.reuse ;  /* 0x0000b400bdbd7a23 */ /* 0x100fe400000108c0 */
[----:B------:R-:W-:Y:S01]  /*55b0*/  FFMA.FTZ R188, R188, c[0x0][0x2d0], -R192 ;  /* 0x0000b400bcbc7a23 */ /* 0x000fe200000108c0 */
[----:B---3--:R-:W-:Y:S01]  /*55c0*/  F2FP.BF16.PACK_AB R131, R180, R181 ;  /* 0x000000b5b483723e */ /* 0x008fe200000010ff */
[----:B------:R-:W-:Y:S01]  /*55d0*/  MUFU.EX2 R45, R45 ;  /* 0x0000002d002d7308 */ /* 0x000fe20000000800 */
[--C-:B------:R-:W-:Y:S02]  /*55e0*/  FFMA.FTZ R187, R187, c[0x0][0x2d0], -R26.reuse ;  /* 0x0000b400bbbb7a23 */ /* 0x100fe4000001081a */
[--C-:B------:R-:W-:Y:S02]  /*55f0*/  FFMA.FTZ R186, R186, c[0x0][0x2d0], -R26.reuse ;  /* 0x0000b400baba7a23 */ /* 0x100fe4000001081a */
[----:B------:R-:W-:Y:S01]  /*5600*/  FFMA.FTZ R209, R24, c[0x0][0x2d0], -R26 ;  /* 0x0000b40018d17a23 */ /* 0x000fe2000001081a */
[----:B------:R-:W-:Y:S01]  /*5610*/  HMMA.16816.F32.BF16 R176, R128, R172, RZ ;  /* 0x000000ac80b0723c */ /* 0x000fe200000418ff */
[----:B--2---:R-:W-:Y:S01]  /*5620*/  F2FP.BF16.PACK_AB R4, R46, R50 ;  /* 0x000000322e04723e */ /* 0x004fe200000010ff */
[----:B------:R-:W2:Y:S01]  /*5630*/  MUFU.EX2 R41, R41 ;  /* 0x0000002900297308 */ /* 0x000ea20000000800 */
[----:B------:R-:W-:-:S02]  /*5640*/  FADD.FTZ R185, R185, R27 ;  /* 0x0000001bb9b97221 */ /* 0x000fc40000010000 */
[----:B------:R-:W-:Y:S02]  /*5650*/  FADD.FTZ R183, R184, R183 ;  /* 0x000000b7b8b77221 */ /* 0x000fe40000010000 */
[----:B------:R-:W-:Y:S01]  /*5660*/  FADD.FTZ R185, R182, R185 ;  /* 0x000000b9b6b97221 */ /* 0x000fe20000010000 */
[C---:B------:R-:W-:Y:S01]  /*5670*/  HMMA.16816.F32.BF16 R172, R128.reuse, R174, RZ ;  /* 0x000000ae80ac723c */ /* 0x040fe200000418ff */
[----:B------:R-:W-:Y:S01]  /*5680*/  FADD.FTZ R183, R181, R183 ;  /* 0x000000b7b5b77221 */ /* 0x000fe20000010000 */
[----:B------:R-:W3:Y:S01]  /*5690*/  MUFU.EX2 R49, R49 ;  /* 0x0000003100317308 */ /* 0x000ee20000000800 */
[----:B------:R-:W-:Y:S02]  /*56a0*/  FADD.FTZ R185, R51, R185 ;  /* 0x000000b933b97221 */ /* 0x000fe40000010000 */
[----:B------:R-:W-:Y:S02]  /*56b0*/  FADD.FTZ R180, R180, R183 ;  /* 0x000000b7b4b47221 */ /* 0x000fe40000010000 */
[----:B------:R-:W-:Y:S01]  /*56c0*/  FADD.FTZ R50, R50, R185 ;  /* 0x000000b932327221 */ /* 0x000fe20000010000 */
[----:B------:R-:W-:Y:S02]  /*56d0*/  HMMA.16816.F32.BF16 R168, R128, R164, RZ ;  /* 0x000000a480a8723c */ /* 0x000fe400000418ff */
[----:B------:R-:W4:Y:S01]  /*56e0*/  MUFU.EX2 R48, R48 ;  /* 0x0000003000307308 */ /* 0x000f220000000800 */
[----:B--2---:R-:W-:Y:S01]  /*56f0*/  F2FP.BF16.PACK_AB R6, R41, R45 ;  /* 0x0000002d2906723e */ /* 0x004fe200000010ff */
[----:B------:R-:W-:-:S04]  /*5700*/  FADD.FTZ R50, R46, R50 ;  /* 0x000000322e327221 */ /* 0x000fc80000010000 */
[----:B------:R-:W-:Y:S01]  /*5710*/  HMMA.16816.F32.BF16 R164, R128, R166, RZ ;  /* 0x000000a680a4723c */ /* 0x000fe200000418ff */
[----:B------:R-:W-:Y:S01]  /*5720*/  FADD.FTZ R45, R45, R50 ;  /* 0x000000322d2d7221 */ /* 0x000fe20000010000 */
[----:B------:R-:W-:Y:S01]  /*5730*/  MUFU.EX2 R47, R47 ;  /* 0x0000002f002f7308 */ /* 0x000fe20000000800 */
[----:B---3--:R-:W-:Y:S02]  /*5740*/  FADD.FTZ R180, R49, R180 ;  /* 0x000000b431b47221 */ /* 0x008fe40000010000 */
[----:B------:R-:W-:-:S03]  /*5750*/  FADD.FTZ R45, R41, R45 ;  /* 0x0000002d292d7221 */ /* 0x000fc60000010000 */
[----:B------:R-:W-:Y:S02]  /*5760*/  HMMA.16816.F32.BF16 R136, R128, R132, RZ ;  /* 0x000000848088723c */ /* 0x000fe400000418ff */
[----:B------:R-:W2:Y:S01]  /*5770*/  MUFU.EX2 R43, R43 ;  /* 0x0000002b002b7308 */ /* 0x000ea20000000800 */
[C---:B----4-:R-:W-:Y:S01]  /*5780*/  F2FP.BF16.PACK_AB R5, R48.reuse, R49 ;  /* 0x000000313005723e */ /* 0x050fe200000010ff */
[----:B------:R-:W-:-:S04]  /*5790*/  FADD.FTZ R180, R48, R180 ;  /* 0x000000b430b47221 */ /* 0x000fc80000010000 */
[C---:B------:R-:W-:Y:S02]  /*57a0*/  HMMA.16816.F32.BF16 R132, R128.reuse, R134, RZ ;  /* 0x000000868084723c */ /* 0x040fe400000418ff */
[----:B------:R-:W-:Y:S06]  /*57b0*/  MUFU.EX2 R44, R44 ;  /* 0x0000002c002c7308 */ /* 0x000fec0000000800 */
[----:B------:R-:W-:Y:S01]  /*57c0*/  HMMA.16816.F32.BF16 R152, R128, R148, RZ ;  /* 0x000000948098723c */ /* 0x000fe200000418ff */
[----:B--2---:R-:W-:Y:S01]  /*57d0*/  F2FP.BF16.PACK_AB R7, R43, R47 ;  /* 0x0000002f2b07723e */ /* 0x004fe200000010ff */
[----:B------:R-:W2:Y:S01]  /*57e0*/  MUFU.EX2 R40, R40 ;  /* 0x0000002800287308 */ /* 0x000ea20000000800 */
[----:B------:R-:W-:-:S05]  /*57f0*/  FADD.FTZ R47, R47, R180 ;  /* 0x000000b42f2f7221 */ /* 0x000fca0000010000 */
[----:B------:R-:W-:Y:S01]  /*5800*/  HMMA.16816.F32.BF16 R144, R128, R140, RZ ;  /* 0x0000008c8090723c */ /* 0x000fe200000418ff */
[----:B------:R-:W-:Y:S01]  /*5810*/  FADD.FTZ R47, R43, R47 ;  /* 0x0000002f2b2f7221 */ /* 0x000fe20000010000 */
[----:B------:R-:W-:Y:S06]  /*5820*/  MUFU.EX2 R42, R42 ;  /* 0x0000002a002a7308 */ /* 0x000fec0000000800 */
[C---:B------:R-:W-:Y:S02]  /*5830*/  HMMA.16816.F32.BF16 R176, R4.reuse, R12, R176 ;  /* 0x0000000c04b0723c */ /* 0x040fe400000418b0 */
[----:B------:R-:W-:Y:S06]  /*5840*/  MUFU.EX2 R3, R3 ;  /* 0x0000000300037308 */ /* 0x000fec0000000800 */
[C---:B------:R-:W-:Y:S01]  /*5850*/  HMMA.16816.F32.BF16 R172, R4.reuse, R14, R172 ;  /* 0x0000000e04ac723c */ /* 0x040fe200000418ac */
[----:B------:R-:W3:Y:S01]  /*5860*/  LDSM.16.MT88.4 R12, [R242+0x3900] ;  /* 0x00390000f20c783b */ /* 0x000ee20000004200 */
[----:B------:R-:W-:Y:S06]  /*5870*/  MUFU.EX2 R198, R198 ;  /* 0x000000c600c67308 */ /* 0x000fec0000000800 */
[C---:B------:R-:W-:Y:S02]  /*5880*/  HMMA.16816.F32.BF16 R168, R4.reuse, R8, R168 ;  /* 0x0000000804a8723c */ /* 0x040fe400000418a8 */
[----:B------:R-:W-:Y:S06]  /*5890*/  MUFU.EX2 R196, R196 ;  /* 0x000000c400c47308 */ /* 0x000fec0000000800 */
[----:B------:R-:W-:Y:S01]  /*58a0*/  HMMA.16816.F32.BF16 R164, R4, R10, R164 ;  /* 0x0000000a04a4723c */ /* 0x000fe200000418a4 */
[----:B------:R-:W4:Y:S01]  /*58b0*/  LDSM.16.MT88.4 R8, [R241+0x3900] ;  /* 0x00390000f108783b */ /* 0x000f220000004200 */
[----:B------:R-:W-:Y:S06]  /*58c0*/  MUFU.EX2 R195, R195 ;  /* 0x000000c300c37308 */ /* 0x000fec0000000800 */
[C---:B-1----:R-:W-:Y:S02]  /*58d0*/  HMMA.16816.F32.BF16 R52, R128.reuse, R56, RZ ;  /* 0x000000388034723c */ /* 0x042fe400000418ff */
[----:B------:R-:W-:Y:S06]  /*58e0*/  MUFU.EX2 R193, R193 ;  /* 0x000000c100c17308 */ /* 0x000fec0000000800 */
[C---:B------:R-:W-:Y:S02]  /*58f0*/  HMMA.16816.F32.BF16 R148, R128.reuse, R150, RZ ;  /* 0x000000968094723c */ /* 0x040fe400000418ff */
[----:B------:R-:W-:Y:S06]  /*5900*/  MUFU.EX2 R197, R197 ;  /* 0x000000c500c57308 */ /* 0x000fec0000000800 */
[----:B------:R-:W-:Y:S02]  /*5910*/  HMMA.16816.F32.BF16 R140, R128, R142, RZ ;  /* 0x0000008e808c723c */ /* 0x000fe400000418ff */
[----:B------:R-:W-:Y:S06]  /*5920*/  MUFU.EX2 R194, R194 ;  /* 0x000000c200c27308 */ /* 0x000fec0000000800 */
[C---:B---3--:R-:W-:Y:S02]  /*5930*/  HMMA.16816.F32.BF16 R136, R4.reuse, R12, R136 ;  /* 0x0000000c0488723c */ /* 0x048fe40000041888 */
[----:B------:R-:W-:Y:S06]  /*5940*/  MUFU.EX2 R200, R200 ;  /* 0x000000c800c87308 */ /* 0x000fec0000000800 */
[----:B------:R-:W-:Y:S01]  /*5950*/  HMMA.16816.F32.BF16 R132, R4, R14, R132 ;  /* 0x0000000e0484723c */ /* 0x000fe20000041884 */
[----:B------:R-:W1:Y:S01]  /*5960*/  LDSM.16.MT88.4 R12, [R241+0x6900] ;  /* 0x00690000f10c783b */ /* 0x000e620000004200 */
[----:B------:R-:W-:Y:S06]  /*5970*/  MUFU.EX2 R199, R199 ;  /* 0x000000c700c77308 */ /* 0x000fec0000000800 */
[C---:B------:R-:W-:Y:S02]  /*5980*/  HMMA.16816.F32.BF16 R56, R128.reuse, R58, RZ ;  /* 0x0000003a8038723c */ /* 0x040fe400000418ff */
        /* <DEDUP_REMOVED lines=20> */
[C---:B------:R-:W-:Y:S01]  /*5ad0*/  HMMA.16816.F32.BF16 R140, R4.reuse, R18, R140 ;  /* 0x00000012048c723c */ /* 0x040fe2000004188c */
[----:B------:R-:W5:Y:S01]  /*5ae0*/  LDSM.16.MT88.4 R16, [R242+0x6900] ;  /* 0x00690000f210783b */ /* 0x000f620000004200 */
[----:B------:R-:W-:Y:S06]  /*5af0*/  MUFU.EX2 R189, R189 ;  /* 0x000000bd00bd7308 */ /* 0x000fec0000000800 */
[C---:B----4-:R-:W-:Y:S02]  /*5b00*/  HMMA.16816.F32.BF16 R52, R4.reuse, R8, R52 ;  /* 0x000000080434723c */ /* 0x050fe40000041834 */
[----:B------:R-:W-:Y:S06]  /*5b10*/  MUFU.EX2 R188, R188 ;  /* 0x000000bc00bc7308 */ /* 0x000fec0000000800 */
[C---:B------:R-:W-:Y:S01]  /*5b20*/  HMMA.16816.F32.BF16 R56, R4.reuse, R10, R56 ;  /* 0x0000000a0438723c */ /* 0x040fe20000041838 */
[----:B------:R-:W4:Y:S01]  /*5b30*/  LDSM.16.MT88.4 R8, [R240+0x6900] ;  /* 0x00690000f008783b */ /* 0x000f220000004200 */
[----:B------:R-:W-:Y:S06]  /*5b40*/  MUFU.EX2 R187, R187 ;  /* 0x000000bb00bb7308 */ /* 0x000fec0000000800 */
[C---:B-1----:R-:W-:Y:S02]  /*5b50*/  HMMA.16816.F32.BF16 R84, R4.reuse, R12, R84 ;  /* 0x0000000c0454723c */ /* 0x042fe40000041854 */
[----:B------:R-:W-:Y:S06]  /*5b60*/  MUFU.EX2 R186, R186 ;  /* 0x000000ba00ba7308 */ /* 0x000fec0000000800 */
[C---:B------:R-:W-:Y:S01]  /*5b70*/  HMMA.16816.F32.BF16 R88, R4.reuse, R14, R88 ;  /* 0x0000000e0458723c */ /* 0x040fe20000041858 */
[----:B------:R-:W1:Y:S01]  /*5b80*/  LDSM.16.MT88.4 R12, [R241+0x9900] ;  /* 0x00990000f10c783b */ /* 0x000e620000004200 */
[----:B------:R-:W-:Y:S06]  /*5b90*/  MUFU.EX2 R209, R209 ;  /* 0x000000d100d17308 */ /* 0x000fec0000000800 */
[C---:B------:R-:W-:Y:S08]  /*5ba0*/  HMMA.16816.F32.BF16 R60, R4.reuse, R68, R60 ;  /* 0x00000044043c723c */ /* 0x040ff0000004183c */
[C---:B------:R-:W-:Y:S08]  /*5bb0*/  HMMA.16816.F32.BF16 R64, R4.reuse, R70, R64 ;  /* 0x000000460440723c */ /* 0x040ff00000041840 */
[C---:B------:R-:W-:Y:S08]  /*5bc0*/  HMMA.16816.F32.BF16 R160, R4.reuse, R36, R160 ;  /* 0x0000002404a0723c */ /* 0x040ff000000418a0 */
[----:B------:R-:W-:Y:S01]  /*5bd0*/  HMMA.16816.F32.BF16 R156, R4, R38, R156 ;  /* 0x00000026049c723c */ /* 0x000fe2000004189c */
[----:B------:R-:W1:Y:S07]  /*5be0*/  LDSM.16.MT88.4 R36, [R240+0x9100] ;  /* 0x00910000f024783b */ /* 0x000e6e0000004200 */
[C---:B------:R-:W-:Y:S08]  /*5bf0*/  HMMA.16816.F32.BF16 R68, R128.reuse, R72, RZ ;  /* 0x000000488044723c */ /* 0x040ff000000418ff */
[C---:B------:R-:W-:Y:S08]  /*5c00*/  HMMA.16816.F32.BF16 R76, R128.reuse, R80, RZ ;  /* 0x00000050804c723c */ /* 0x040ff000000418ff */
[C---:B------:R-:W-:Y:S08]  /*5c10*/  HMMA.16816.F32.BF16 R92, R128.reuse, R96, RZ ;  /* 0x00000060805c723c */ /* 0x040ff000000418ff */
[C---:B------:R-:W-:Y:S08]  /*5c20*/  HMMA.16816.F32.BF16 R72, R128.reuse, R74, RZ ;  /* 0x0000004a8048723c */ /* 0x040ff000000418ff */
[C---:B------:R-:W-:Y:S08]  /*5c30*/  HMMA.16816.F32.BF16 R80, R128.reuse, R82, RZ ;  /* 0x000000528050723c */ /* 0x040ff000000418ff */
[C---:B------:R-:W-:Y:S08]  /*5c40*/  HMMA.16816.F32.BF16 R96, R128.reuse, R98, RZ ;  /* 0x000000628060723c */ /* 0x040ff000000418ff */
[C---:B------:R-:W-:Y:S08]  /*5c50*/  HMMA.16816.F32.BF16 R116, R128.reuse, R120, RZ ;  /* 0x000000788074723c */ /* 0x040ff000000418ff */
[----:B------:R-:W-:Y:S08]  /*5c60*/  HMMA.16816.F32.BF16 R120, R128, R122, RZ ;  /* 0x0000007a8078723c */ /* 0x000ff000000418ff */
[C---:B---3--:R-:W-:Y:S08]  /*5c70*/  HMMA.16816.F32.BF16 R68, R4.reuse, R20, R68 ;  /* 0x000000140444723c */ /* 0x048ff00000041844 */
[C---:B------:R-:W-:Y:S01]  /*5c80*/  HMMA.16816.F32.BF16 R72, R4.reuse, R22, R72 ;  /* 0x000000160448723c */ /* 0x040fe20000041848 */
[----:B------:R-:W3:Y:S07]  /*5c90*/  LDSM.16.MT88.4 R20, [R247+0x9900] ;  /* 0x00990000f714783b */ /* 0x000eee0000004200 */
[C---:B-----5:R-:W-:Y:S08]  /*5ca0*/  HMMA.16816.F32.BF16 R76, R4.reuse, R16, R76 ;  /* 0x00000010044c723c */ /* 0x060ff0000004184c */
[C---:B------:R-:W-:Y:S01]  /*5cb0*/  HMMA.16816.F32.BF16 R80, R4.reuse, R18, R80 ;  /* 0x000000120450723c */ /* 0x040fe20000041850 */
[----:B------:R-:W5:Y:S07]  /*5cc0*/  LDSM.16.MT88.4 R16, [R242+0x9900] ;  /* 0x00990000f210783b */ /* 0x000f6e0000004200 */
[C---:B----4-:R-:W-:Y:S08]  /*5cd0*/  HMMA.16816.F32.BF16 R92, R4.reuse, R8, R92 ;  /* 0x00000008045c723c */ /* 0x050ff0000004185c */
[C---:B------:R-:W-:Y:S01]  /*5ce0*/  HMMA.16816.F32.BF16 R96, R4.reuse, R10, R96 ;  /* 0x0000000a0460723c */ /* 0x040fe20000041860 */
[----:B------:R-:W4:Y:S07]  /*5cf0*/  LDSM.16.MT88.4 R8, [R240+0x9900] ;  /* 0x00990000f008783b */ /* 0x000f2e0000004200 */
[C---:B-1----:R-:W-:Y:S08]  /*5d00*/  HMMA.16816.F32.BF16 R116, R4.reuse, R12, R116 ;  /* 0x0000000c0474723c */ /* 0x042ff00000041874 */
[----:B------:R-:W-:Y:S01]  /*5d10*/  HMMA.16816.F32.BF16 R120, R4, R14, R120 ;  /* 0x0000000e0478723c */ /* 0x000fe20000041878 */
[----:B------:R-:W1:Y:S07]  /*5d20*/  LDSM.16.MT88.4 R12, [R241+0x1100] ;  /* 0x00110000f10c783b */ /* 0x000e6e0000004200 */
[C---:B------:R-:W-:Y:S08]  /*5d30*/  HMMA.16816.F32.BF16 R100, R128.reuse, R104, RZ ;  /* 0x000000688064723c */ /* 0x040ff000000418ff */
[C---:B------:R-:W-:Y:S08]  /*5d40*/  HMMA.16816.F32.BF16 R108, R128.reuse, R112, RZ ;  /* 0x00000070806c723c */ /* 0x040ff000000418ff */
[C---:B------:R-:W-:Y:S08]  /*5d50*/  HMMA.16816.F32.BF16 R104, R128.reuse, R106, RZ ;  /* 0x0000006a8068723c */ /* 0x040ff000000418ff */
[C---:B------:R-:W-:Y:S08]  /*5d60*/  HMMA.16816.F32.BF16 R112, R128.reuse, R114, RZ ;  /* 0x000000728070723c */ /* 0x040ff000000418ff */
[C---:B------:R-:W-:Y:S07]  /*5d70*/  HMMA.16816.F32.BF16 R124, R128.reuse, R36, RZ ;  /* 0x00000024807c723c */ /* 0x040fee00000418ff */
[----:B------:R-:W-:Y:S01]  /*5d80*/  FFMA.FTZ R36, R212, c[0x0][0x2d0], -R192 ;  /* 0x0000b400d4247a23 */ /* 0x000fe200000108c0 */
[----:B------:R-:W-:Y:S01]  /*5d90*/  HMMA.16816.F32.BF16 R128, R128, R38, RZ ;  /* 0x000000268080723c */ /* 0x000fe200000418ff */
[----:B------:R-:W-:-:S04]  /*5da0*/  FFMA.FTZ R37, R210, c[0x0][0x2d0], -R26 ;  /* 0x0000b400d2257a23 */ /* 0x000fc8000001081a */
[----:B------:R-:W-:Y:S02]  /*5db0*/  MUFU.EX2 R36, R36 ;  /* 0x0000002400247308 */ /* 0x000fe40000000800 */
[----:B------:R-:W-:Y:S01]  /*5dc0*/  FFMA.FTZ R39, R213, c[0x0][0x2d0], -R192 ;  /* 0x0000b400d5277a23 */ /* 0x000fe200000108c0 */
[C---:B---3--:R-:W-:Y:S01]  /*5dd0*/  HMMA.16816.F32.BF16 R100, R4.reuse, R20, R100 ;  /* 0x000000140464723c */ /* 0x048fe20000041864 */
[--C-:B------:R-:W-:Y:S02]  /*5de0*/  FFMA.FTZ R38, R211, c[0x0][0x2d0], -R26.reuse ;  /* 0x0000b400d3267a23 */ /* 0x100fe4000001081a */
[----:B------:R-:W-:Y:S02]  /*5df0*/  FFMA.FTZ R192, R25, c[0x0][0x2d0], -R26 ;  /* 0x0000b40019c07a23 */ /* 0x000fe4000001081a */
[----:B------:R-:W3:Y:S01]  /*5e00*/  MUFU.EX2 R39, R39 ;  /* 0x0000002700277308 */ /* 0x000ee20000000800 */
[----:B------:R-:W-:Y:S02]  /*5e10*/  LDSM.16.MT88.4 R24, [R241+0x2900] ;  /* 0x00290000f118783b */ /* 0x000fe40000004200 */
[C---:B------:R-:W-:Y:S02]  /*5e20*/  HMMA.16816.F32.BF16 R104, R4.reuse, R22, R104 ;  /* 0x000000160468723c */ /* 0x040fe40000041868 */
[----:B------:R-:W1:Y:S03]  /*5e30*/  LDSM.16.MT88.4 R20, [R247+0x1100] ;  /* 0x00110000f714783b */ /* 0x000e660000004200 */
[----:B------:R-:W1:Y:S03]  /*5e40*/  MUFU.EX2 R38, R38 ;  /* 0x0000002600267308 */ /* 0x000e660000000800 */
[C---:B-----5:R-:W-:Y:S05]  /*5e50*/  HMMA.16816.F32.BF16 R108, R4.reuse, R16, R108 ;  /* 0x00000010046c723c */ /* 0x060fea000004186c */
[----:B------:R-:W5:Y:S03]  /*5e60*/  MUFU.EX2 R37, R37 ;  /* 0x0000002500257308 */ /* 0x000f660000000800 */
[C---:B------:R-:W-:Y:S01]  /*5e70*/  HMMA.16816.F32.BF16 R112, R4.reuse, R18, R112 ;  /* 0x000000120470723c */ /* 0x040fe20000041870 */
[----:B------:R-:W5:Y:S04]  /*5e80*/  LDSM.16.MT88.4 R16, [R242+0x1100] ;  /* 0x00110000f210783b */ /* 0x000f680000004200 */
[----:B------:R-:W1:Y:S03]  /*5e90*/  MUFU.EX2 R192, R192 ;  /* 0x000000c000c07308 */ /* 0x000e660000000800 */
[C---:B----4-:R-:W-:Y:S08]  /*5ea0*/  HMMA.16816.F32.BF16 R124, R4.reuse, R8, R124 ;  /* 0x00000008047c723c */ /* 0x050ff0000004187c */
[----:B------:R-:W-:Y:S01]  /*5eb0*/  HMMA.16816.F32.BF16 R128, R4, R10, R128 ;  /* 0x0000000a0480723c */ /* 0x000fe20000041880 */
[----:B------:R-:W4:Y:S06]  /*5ec0*/  LDSM.16.MT88.4 R8, [R240+0x1100] ;  /* 0x00110000f008783b */ /* 0x000f2c0000004200 */
[----:B--2---:R-:W-:Y:S01]  /*5ed0*/  F2FP.BF16.PACK_AB R4, R40, R44 ;  /* 0x0000002c2804723e */ /* 0x004fe200000010ff */
[----:B------:R-:W-:Y:S01]  /*5ee0*/  FADD.FTZ R44, R44, R45 ;  /* 0x0000002d2c2c7221 */ /* 0x000fe20000010000 */
[----:B---3--:R-:W-:-:S02]  /*5ef0*/  F2FP.BF16.PACK_AB R6, R36, R39 ;  /* 0x000000272406723e */ /* 0x008fc400000010ff */
[----:B-1----:R-:W-:Y:S01]  /*5f00*/  F2FP.BF16.PACK_AB R5, R38, R42 ;  /* 0x0000002a2605723e */ /* 0x002fe200000010ff */
[----:B------:R-:W-:Y:S01]  /*5f10*/  FADD.FTZ R44, R40, R44 ;  /* 0x0000002c282c7221 */ /* 0x000fe20000010000 */
[----:B-----5:R-:W-:Y:S01]  /*5f20*/  F2FP.BF16.PACK_AB R7, R3, R37 ;  /* 0x000000250307723e */ /* 0x020fe200000010ff */
[----:B------:R-:W-:Y:S02]  /*5f30*/  FADD.FTZ R42, R42, R47 ;  /* 0x0000002f2a2a7221 */ /* 0x000fe40000010000 */
[----:B------:R-:W-:Y:S02]  /*5f40*/  FADD.FTZ R39, R39, R44 ;  /* 0x0000002c27277221 */ /* 0x000fe40000010000 */
[----:B------:R-:W-:Y:S02]  /*5f50*/  FADD.FTZ R42, R38, R42 ;  /* 0x0000002a262a7221 */ /* 0x000fe40000010000 */
[----:B------:R-:W-:Y:S01]  /*5f60*/  HMMA.16816.F32.BF16 R160, R4, R12, R160 ;  /* 0x0000000c04a0723c */ /* 0x000fe200000418a0 */
[----:B------:R-:W-:-:S02]  /*5f70*/  FADD.FTZ R39, R36, R39 ;  /* 0x0000002724277221 */ /* 0x000fc40000010000 */
[----:B------:R-:W-:-:S04]  /*5f80*/  FADD.FTZ R37, R37, R42 ;  /* 0x0000002a25257221 */ /* 0x000fc80000010000 */
[----:B------:R-:W-:Y:S01]  /*5f90*/  FADD.FTZ R37, R3, R37 ;  /* 0x0000002503257221 */ /* 0x000fe20000010000 */
        /* <DEDUP_REMOVED lines=8> */
[C---:B----4-:R-:W-:Y:S08]  /*6020*/  HMMA.16816.F32.BF16 R152, R4.reuse, R8, R152 ;  /* 0x000000080498723c */ /* 0x050ff00000041898 */
        /* <DEDUP_REMOVED lines=36> */
[----:B------:R-:W-:Y:S01]  /*6270*/  HMMA.16816.F32.BF16 R128, R4, R10, R128 ;  /* 0x0000000a0480723c */ /* 0x000fe20000041880 */
[----:B------:R-:W4:Y:S06]  /*6280*/  LDSM.16.MT88.4 R8, [R240+0x1900] ;  /* 0x00190000f008783b */ /* 0x000f2c0000004200 */
        /* <DEDUP_REMOVED lines=9> */
[----:B-1----:R-:W-:Y:S01]  /*6320*/  HMMA.16816.F32.BF16 R160, R4, R12, R160 ;  /* 0x0000000c04a0723c */ /* 0x002fe200000418a0 */
[----:B------:R-:W-:-:S02]  /*6330*/  FADD.FTZ R195, R193, R195 ;  /* 0x000000c3c1c37221 */ /* 0x000fc40000010000 */
[----:B------:R-:W-:-:S04]  /*6340*/  FADD.FTZ R200, R200, R197 ;  /* 0x000000c5c8c87221 */ /* 0x000fc80000010000 */
[----:B------:R-:W-:Y:S01]  /*6350*/  FADD.FTZ R200, R199, R200 ;  /* 0x000000c8c7c87221 */ /* 0x000fe20000010000 */
        /* <DEDUP_REMOVED lines=40> */
[----:B------:R-:W-:Y:S07]  /*65e0*/  LDSM.16.MT88.4 R20, [R240+0x2100] ;  /* 0x00210000f014783b */ /* 0x000fee0000004200 */
[C---:B---3--:R-:W-:Y:S08]  /*65f0*/  HMMA.16816.F32.BF16 R108, R4.reuse, R16, R108 ;  /* 0x00000010046c723c */ /* 0x048ff0000004186c */
[C---:B------:R-:W-:Y:S01]  /*6600*/  HMMA.16816.F32.BF16 R112, R4.reuse, R18, R112 ;  /* 0x000000120470723c */ /* 0x040fe20000041870 */
[----:B------:R-:W2:Y:S07]  /*6610*/  LDSM.16.MT88.4 R16, [R247+0x2100] ;  /* 0x00210000f710783b */ /* 0x000eae0000004200 */
[C---:B----4-:R-:W-:Y:S08]  /*6620*/  HMMA.16816.F32.BF16 R124, R4.reuse, R8, R124 ;  /* 0x00000008047c723c */ /* 0x050ff0000004187c */
[----:B------:R-:W-:Y:S01]  /*6630*/  HMMA.16816.F32.BF16 R128, R4, R10, R128 ;  /* 0x0000000a0480723c */ /* 0x000fe20000041880 */
[----:B------:R-:W3:Y:S06]  /*6640*/  LDSM.16.MT88.4 R8, [R241+0x2100] ;  /* 0x00210000f108783b */ /* 0x000eec0000004200 */
        /* <DEDUP_REMOVED lines=11> */
[----:B------:R-:W-:Y:S02]  /*6700*/  FADD.FTZ R204, R204, R208 ;  /* 0x000000d0cccc7221 */ /* 0x000fe40000010000 */
[----:B------:R-:W-:Y:S02]  /*6710*/  FADD.FTZ R203, R191, R203 ;  /* 0x000000cbbfcb7221 */ /* 0x000fe40000010000 */
[----:B------:R-:W-:Y:S01]  /*6720*/  FADD.FTZ R204, R201, R204 ;  /* 0x000000ccc9cc7221 */ /* 0x000fe20000010000 */
[----:B------:R-:W-:Y:S01]  /*6730*/  HMMA.16816.F32.BF16 R164, R4, R14, R164 ;  /* 0x0000000e04a4723c */ /* 0x000fe200000418a4 */
[----:B------:R-:W1:Y:S01]  /*6740*/  LDSM.16.MT88.4 R12, [R242+0x5100] ;  /* 0x00510000f20c783b */ /* 0x000e620000004200 */
[----:B------:R-:W-:Y:S02]  /*6750*/  FADD.FTZ R203, R190, R203 ;  /* 0x000000cbbecb7221 */ /* 0x000fe40000010000 */
[----:B------:R-:W-:Y:S02]  /*6760*/  FADD.FTZ R204, R187, R204 ;  /* 0x000000ccbbcc7221 */ /* 0x000fe40000010000 */
[----:B------:R-:W-:-:S02]  /*6770*/  FADD.FTZ R203, R189, R203 ;  /* 0x000000cbbdcb7221 */ /* 0x000fc40000010000 */
[----:B--2---:R-:W-:Y:S01]  /*6780*/  HMMA.16816.F32.BF16 R176, R4, R16, R176 ;  /* 0x0000001004b0723c */ /* 0x004fe200000418b0 */
[----:B------:R-:W-:Y:S02]  /*6790*/  FADD.FTZ R204, R186, R204 ;  /* 0x000000ccbacc7221 */ /* 0x000fe40000010000 */
[----:B------:R-:W-:Y:S02]  /*67a0*/  FADD.FTZ R3, R188, R203 ;  /* 0x000000cbbc037221 */ /* 0x000fe40000010000 */
[----:B------:R-:W-:-:S03]  /*67b0*/  FADD.FTZ R204, R192, R204 ;  /* 0x000000ccc0cc7221 */ /* 0x000fc60000010000 */
[----:B------:R-:W-:Y:S01]  /*67c0*/  HMMA.16816.F32.BF16 R172, R4, R18, R172 ;  /* 0x0000001204ac723c */ /* 0x000fe200000418ac */
[----:B------:R-:W2:Y:S01]  /*67d0*/  LDSM.16.MT88.4 R16, [R247+0x5100] ;  /* 0x00510000f710783b */ /* 0x000ea20000004200 */
[----:B------:R-:W-:-:S03]  /*67e0*/  FADD.FTZ R183, R209, R204 ;  /* 0x000000ccd1b77221 */ /* 0x000fc60000010000 */
[----:B------:R-:W-:Y:S03]  /*67f0*/  STL [R1+0x2c], R3 ;  /* 0x00002c0301007387 */ /* 0x000fe60000100800 */
[C---:B---3--:R-:W-:Y:S08]  /*6800*/  HMMA.16816.F32.BF16 R160, R4.reuse, R8, R160 ;  /* 0x0000000804a0723c */ /* 0x048ff000000418a0 */
[C---:B------:R-:W-:Y:S01]  /*6810*/  HMMA.16816.F32.BF16 R156, R4.reuse, R10, R156 ;  /* 0x0000000a049c723c */ /* 0x040fe2000004189c */
[----:B------:R-:W3:Y:S07]  /*6820*/  LDSM.16.MT88.4 R8, [R241+0x5100] ;  /* 0x00510000f108783b */ /* 0x000eee0000004200 */
        /* <DEDUP_REMOVED lines=22> */
[C---:B-1----:R-:W-:Y:S08]  /*6990*/  HMMA.16816.F32.BF16 R108, R4.reuse, R12, R108 ;  /* 0x0000000c046c723c */ /* 0x042ff0000004186c */
[C---:B------:R-:W-:Y:S01]  /*69a0*/  HMMA.16816.F32.BF16 R112, R4.reuse, R14, R112 ;  /* 0x0000000e0470723c */ /* 0x040fe20000041870 */
[----:B------:R-:W1:Y:S07]  /*69b0*/  LDSM.16.MT88.4 R12, [R240+0xb100] ;  /* 0x00b10000f00c783b */ /* 0x000e6e0000004200 */
[C---:B------:R-:W-:Y:S01]  /*69c0*/  HMMA.16816.F32.BF16 R64, R4.reuse, R22, R64 ;  /* 0x000000160440723c */ /* 0x040fe20000041840 */
[----:B------:R-:W4:Y:S07]  /*69d0*/  LDSM.16.MT88.4 R20, [R240+0x8100] ;  /* 0x00810000f014783b */ /* 0x000f2e0000004200 */
[C---:B--2---:R-:W-:Y:S08]  /*69e0*/  HMMA.16816.F32.BF16 R100, R4.reuse, R16, R100 ;  /* 0x000000100464723c */ /* 0x044ff00000041864 */
[C---:B------:R-:W-:Y:S01]  /*69f0*/  HMMA.16816.F32.BF16 R104, R4.reuse, R18, R104 ;  /* 0x000000120468723c */ /* 0x040fe20000041868 */
[----:B------:R-:W-:Y:S07]  /*6a00*/  LDSM.16.MT88.4 R16, [R247+0x5900] ;  /* 0x00590000f710783b */ /* 0x000fee0000004200 */
[C---:B---3--:R-:W-:Y:S08]  /*6a10*/  HMMA.16816.F32.BF16 R116, R4.reuse, R8, R116 ;  /* 0x000000080474723c */ /* 0x048ff00000041874 */
[C---:B------:R-:W-:Y:S01]  /*6a20*/  HMMA.16816.F32.BF16 R120, R4.reuse, R10, R120 ;  /* 0x0000000a0478723c */ /* 0x040fe20000041878 */
[----:B------:R-:W2:Y:S07]  /*6a30*/  LDSM.16.MT88.4 R8, [R242+0x2900] ;  /* 0x00290000f208783b */ /* 0x000eae0000004200 */
[C---:B-1----:R-:W-:Y:S08]  /*6a40*/  HMMA.16816.F32.BF16 R124, R4.reuse, R12, R124 ;  /* 0x0000000c047c723c */ /* 0x042ff0000004187c */
[C---:B------:R-:W-:Y:S01]  /*6a50*/  HMMA.16816.F32.BF16 R128, R4.reuse, R14, R128 ;  /* 0x0000000e0480723c */ /* 0x040fe20000041880 */
[----:B------:R-:W1:Y:S07]  /*6a60*/  LDSM.16.MT88.4 R12, [R247+0x2900] ;  /* 0x00290000f70c783b */ /* 0x000e6e0000004200 */
[C---:B----4-:R-:W-:Y:S08]  /*6a70*/  HMMA.16816.F32.BF16 R92, R4.reuse, R20, R92 ;  /* 0x00000014045c723c */ /* 0x050ff0000004185c */
[----:B------:R-:W-:Y:S01]  /*6a80*/  HMMA.16816.F32.BF16 R96, R4, R22, R96 ;  /* 0x000000160460723c */ /* 0x000fe20000041860 */
[----:B------:R-:W-:Y:S06]  /*6a90*/  LDSM.16.MT88.4 R20, [R240+0x2900] ;  /* 0x00290000f014783b */ /* 0x000fec0000004200 */
[----:B------:R-:W-:-:S02]  /*6aa0*/  F2FP.BF16.PACK_AB R4, R190, R191 ;  /* 0x000000bfbe04723e */ /* 0x000fc400000010ff */
[----:B------:R-:W-:Y:S02]  /*6ab0*/  F2FP.BF16.PACK_AB R6, R188, R189 ;  /* 0x000000bdbc06723e */ /* 0x000fe400000010ff */
[----:B------:R-:W-:Y:S02]  /*6ac0*/  F2FP.BF16.PACK_AB R5, R186, R187 ;  /* 0x000000bbba05723e */ /* 0x000fe400000010ff */
[----:B------:R-:W-:-:S07]  /*6ad0*/  F2FP.BF16.PACK_AB R7, R209, R192 ;  /* 0x000000c0d107723e */ /* 0x000fce00000010ff */
[C---:B--2---:R-:W-:Y:S08]  /*6ae0*/  HMMA.16816.F32.BF16 R168, R4.reuse, R8, R168 ;  /* 0x0000000804a8723c */ /* 0x044ff000000418a8 */
[C---:B-1----:R-:W-:Y:S08]  /*6af0*/  HMMA.16816.F32.BF16 R176, R4.reuse, R12, R176 ;  /* 0x0000000c04b0723c */ /* 0x042ff000000418b0 */
[C---:B------:R-:W-:Y:S01]  /*6b00*/  HMMA.16816.F32.BF16 R172, R4.reuse, R14, R172 ;  /* 0x0000000e04ac723c */ /* 0x040fe200000418ac */
[----:B------:R-:W1:Y:S07]  /*6b10*/  LDSM.16.MT88.4 R12, [R242+0x5900] ;  /* 0x00590000f20c783b */ /* 0x000e6e0000004200 */
[C---:B------:R-:W-:Y:S01]  /*6b20*/  HMMA.16816.F32.BF16 R164, R4.reuse, R10, R164 ;  /* 0x0000000a04a4723c */ /* 0x040fe200000418a4 */
[----:B------:R-:W2:Y:S07]  /*6b30*/  LDSM.16.MT88.4 R8, [R241+0x5900] ;  /* 0x00590000f108783b */ /* 0x000eae0000004200 */
[C---:B------:R-:W-:Y:S08]  /*6b40*/  HMMA.16816.F32.BF16 R144, R4.reuse, R16, R144 ;  /* 0x000000100490723c */ /* 0x040ff00000041890 */
        /* <DEDUP_REMOVED lines=27> */
[C---:B------:R-:W-:Y:S08]  /*6d00*/  HMMA.16816.F32.BF16 R64, R4.reuse, R26, R64 ;  /* 0x0000001a0440723c */ /* 0x040ff00000041840 */
[C---:B----4-:R-:W-:Y:S08]  /*6d10*/  HMMA.16816.F32.BF16 R68, R4.reuse, R20, R68 ;  /* 0x000000140444723c */ /* 0x050ff00000041844 */
[C---:B------:R-:W-:Y:S08]  /*6d20*/  HMMA.16816.F32.BF16 R72, R4.reuse, R22, R72 ;  /* 0x000000160448723c */ /* 0x040ff00000041848 */
[C---:B-1----:R-:W-:Y:S08]  /*6d30*/  HMMA.16816.F32.BF16 R108, R4.reuse, R12, R108 ;  /* 0x0000000c046c723c */ /* 0x042ff0000004186c */
[C---:B------:R-:W-:Y:S08]  /*6d40*/  HMMA.16816.F32.BF16 R112, R4.reuse, R14, R112 ;  /* 0x0000000e0470723c */ /* 0x040ff00000041870 */
[C---:B--2---:R-:W-:Y:S08]  /*6d50*/  HMMA.16816.F32.BF16 R116, R4.reuse, R8, R116 ;  /* 0x000000080474723c */ /* 0x044ff00000041874 */
[C---:B------:R-:W-:Y:S08]  /*6d60*/  HMMA.16816.F32.BF16 R120, R4.reuse, R10, R120 ;  /* 0x0000000a0478723c */ /* 0x040ff00000041878 */
[C---:B---3--:R-:W-:Y:S08]  /*6d70*/  HMMA.16816.F32.BF16 R124, R4.reuse, R16, R124 ;  /* 0x00000010047c723c */ /* 0x048ff0000004187c */
[----:B------:R-:W-:Y:S01]  /*6d80*/  HMMA.16816.F32.BF16 R128, R4, R18, R128 ;  /* 0x000000120480723c */ /* 0x000fe20000041880 */
[----:B------:R-:W-:Y:S07]  /*6d90*/  @P0 BRA `(.L_x_801) ;  /* 0x000051e000000947 */ /* 0x000fee0003800000 */
[C---:B------:R-:W-:Y:S01]  /*6da0*/  SHF.L.U64.HI R3, R33.reuse, 0x1, R35 ;  /* 0x0000000121037819 */ /* 0x040fe20000010223 */
[----:B------:R-:W-:Y:S01]  /*6db0*/  IMAD.SHL.U32 R5, R33, 0x2, RZ ;  /* 0x0000000221057824 */ /* 0x000fe200078e00ff */
[----:B------:R-:W-:Y:S01]  /*6dc0*/  SHF.L.U64.HI R4, R31, 0x1, R34 ;  /* 0x000000011f047819 */ /* 0x000fe20000010222 */
[----:B------:R-:W-:Y:S01]  /*6dd0*/  IMAD.MOV.U32 R180, RZ, RZ, R2 ;  /* 0x000000ffffb47224 */ /* 0x000fe200078e0002 */
[----:B------:R-:W-:Y:S01]  /*6de0*/  SHF.L.U64.HI R2, R28, 0x1, R30 ;  /* 0x000000011c027819 */ /* 0x000fe2000001021e */
[----:B------:R1:W-:Y:S01]  /*6df0*/  STL [R1+0x28], R3 ;  /* 0x0000280301007387 */ /* 0x0003e20000100800 */
[----:B------:R-:W-:-:S03]  /*6e00*/  UIADD3 UR6, UR6, -0x2, URZ ;  /* 0xfffffffe06067890 */ /* 0x000fc6000fffe03f */
[----:B------:R2:W-:Y:S04]  /*6e10*/  STL [R1+0x24], R5 ;  /* 0x0000240501007387 */ /* 0x0005e80000100800 */
[----:B------:R3:W-:Y:S01]  /*6e20*/  STL [R1+0x20], R4 ;  /* 0x0000200401007387 */ /* 0x0007e20000100800 */
[----:B-1----:R-:W-:Y:S01]  /*6e30*/  IMAD.SHL.U32 R3, R31, 0x2, RZ ;  /* 0x000000021f037824 */ /* 0x002fe200078e00ff */
[----:B--2---:R-:W-:-:S04]  /*6e40*/  SHF.L.U64.HI R5, R29, 0x1, R32 ;  /* 0x000000011d057819 */ /* 0x004fc80000010220 */
[----:B------:R1:W-:Y:S01]  /*6e50*/  STL [R1+0x1c], R3 ;  /* 0x00001c0301007387 */ /* 0x0003e20000100800 */
[----:B---3--:R-:W-:-:S03]  /*6e60*/  IMAD.SHL.U32 R4, R29, 0x2, RZ ;  /* 0x000000021d047824 */ /* 0x008fc600078e00ff */
[----:B------:R2:W-:Y:S04]  /*6e70*/  STL [R1+0x18], R5 ;  /* 0x0000180501007387 */ /* 0x0005e80000100800 */
[----:B------:R2:W-:Y:S01]  /*6e80*/  STL [R1+0x14], R4 ;  /* 0x0000140401007387 */ /* 0x0005e20000100800 */
[----:B-1----:R-:W-:Y:S02]  /*6e90*/  MOV R3, R0 ;  /* 0x0000000000037202 */ /* 0x002fe40000000f00 */
[----:B------:R-:W-:-:S05]  /*6ea0*/  SHF.L.U32 R0, R28, 0x1, RZ ;  /* 0x000000011c007819 */ /* 0x000fca00000006ff */
[----:B------:R2:W-:Y:S04]  /*6eb0*/  STL [R1+0xc], R0 ;  /* 0x00000c0001007387 */ /* 0x0005e80000100800 */
[----:B------:R2:W-:Y:S01]  /*6ec0*/  STL [R1+0x10], R2 ;  /* 0x0000100201007387 */ /* 0x0005e20000100800 */
[----:B------:R-:W-:Y:S05]  /*6ed0*/  BRA `(.L_x_802) ;  /* 0x0000052000007947 */ /* 0x000fea0003800000 */
.L_x_804:
[----:B------:R-:W2:Y:S01]  /*6ee0*/  LDL R2, [R1+0x8] ;  /* 0x0000080001027983 */ /* 0x000ea20000100800 */
[----:B------:R-:W-:Y:S01]  /*6ef0*/  UIMAD UR4, UR6, 0x60, UR10 ;  /* 0x00000060060478a4 */ /* 0x000fe2000f8e020a */
[----:B------:R-:W-:Y:S01]  /*6f00*/  ISETP.NE.AND P6, PT, R252, 0x1, PT ;  /* 0x00000001fc00780c */ /* 0x000fe20003fc5270 */
[----:B------:R-:W-:Y:S01]  /*6f10*/  IMAD.MOV.U32 R7, RZ, RZ, RZ ;  /* 0x000000ffff077224 */ /* 0x000fe200078e00ff */
        /* <DEDUP_REMOVED lines=16> */
[----:B------:R-:W-:Y:S03]  /*7020*/  @!P5 LEA R4, P0, R6, c[0x0][0x2a0], 0x2 ;  /* 0x0000a8000604da11 */ /* 0x000fe600078010ff */
[----:B------:R-:W-:Y:S01]  /*7030*/  IMAD R8, R2, c[0x0][0x2b8], R0 ;  /* 0x0000ae0002087a24 */ /* 0x000fe200078e0200 */
[----:B------:R-:W-:Y:S04]  /*7040*/  @!P5 LEA.HI.X R5, R6, c[0x0][0x2a4], R5, 0x2, P0 ;  /* 0x0000a9000605da11 */ /* 0x000fe800000f1405 */
[----:B------:R-:W-:Y:S01]  /*7050*/  SHF.R.S32.HI R0, RZ, 0x1f, R8 ;  /* 0x0000001fff007819 */ /* 0x000fe20000011408 */
[----:B------:R1:W2:Y:S04]  /*7060*/  @!P5 LDG.E R7, [R4.64] ;  /* 0x0000000c0407d981 */ /* 0x0002a8000c1e1900 */
[----:B------:R-:W-:Y:S04]  /*7070*/  IMAD R0, R0, c[0x0][0x1e0], RZ ;  /* 0x0000780000007a24 */ /* 0x000fe800078e02ff */
[C---:B------:R-:W-:Y:S02]  /*7080*/  IMAD R0, R8.reuse, c[0x0][0x1e4], R0 ;  /* 0x0000790008007a24 */ /* 0x040fe400078e0200 */
[----:B-1----:R-:W-:Y:S04]  /*7090*/  IMAD.WIDE.U32 R4, R8, c[0x0][0x1e0], RZ ;  /* 0x0000780008047a25 */ /* 0x002fe800078e00ff */
[----:B------:R-:W-:Y:S01]  /*70a0*/  IMAD.IADD R5, R5, 0x1, R0 ;  /* 0x0000000105057824 */ /* 0x000fe200078e0200 */
[----:B--2---:R-:W-:Y:S01]  /*70b0*/  STL [R1], R7 ;  /* 0x0000000701007387 */ /* 0x004fe20000100800 */
[----:B------:R-:W-:Y:S02]  /*70c0*/  SHF.R.S32.HI R0, RZ, 0x1f, R7 ;  /* 0x0000001fff007819 */ /* 0x000fe40000011407 */
[C---:B------:R-:W-:Y:S01]  /*70d0*/  IMAD.WIDE.U32 R4, R7.reuse, c[0x0][0x1f0], R4 ;  /* 0x00007c0007047a25 */ /* 0x040fe200078e0004 */
[----:B------:R-:W-:Y:S03]  /*70e0*/  STL [R1+0x4], R8 ;  /* 0x0000040801007387 */ /* 0x000fe60000100800 */
        /* <DEDUP_REMOVED lines=9> */
[----:B------:R-:W2:Y:S04]  /*7180*/  SHFL.IDX PT, R5, R0, 0x1, 0x181f ;  /* 0x00381f0000057f89 */ /* 0x000ea800000e0000 */
[----:B------:R-:W1:Y:S04]  /*7190*/  SHFL.IDX PT, R2, R2, 0x2, 0x181f ;  /* 0x00581f0002027f89 */ /* 0x000e6800000e0000 */
[----:B------:R-:W1:Y:S01]  /*71a0*/  SHFL.IDX PT, R0, R0, 0x2, 0x181f ;  /* 0x00581f0000007f89 */ /* 0x000e6200000e0000 */
[CC--:B---3--:R-:W-:Y:S05]  /*71b0*/  IADD3 R12, P0, R6.reuse, R20.reuse, RZ ;  /* 0x00000014060c7210 */ /* 0x0c8fea0007f1e0ff */
[C---:B----4-:R-:W-:Y:S01]  /*71c0*/  IMAD.X R13, R7.reuse, 0x1, R36, P0 ;  /* 0x00000001070d7824 */ /* 0x050fe200000e0624 */
[C---:B-----5:R-:W-:Y:S04]  /*71d0*/  IADD3 R10, P0, R6.reuse, R35, RZ ;  /* 0x00000023060a7210 */ /* 0x060fe80007f1e0ff */
[----:B------:R3:W-:Y:S01]  /*71e0*/  LDGSTS.E.BYPASS.LTC128B.128 [R251+0xc100], [R12.64], !P4 ;  /* 0x0c1000000cfb7fae */ /* 0x0007e2000e101d4c */
[C---:B------:R-:W-:Y:S01]  /*71f0*/  IMAD.X R11, R7.reuse, 0x1, R34, P0 ;  /* 0x00000001070b7824 */ /* 0x040fe200000e0622 */
[C---:B------:R-:W-:Y:S04]  /*7200*/  IADD3 R8, P0, R6.reuse, R31, RZ ;  /* 0x0000001f06087210 */ /* 0x040fe80007f1e0ff */
[----:B------:R4:W-:Y:S01]  /*7210*/  LDGSTS.E.BYPASS.LTC128B.128 [R251+0xf100], [R10.64], !P3 ;  /* 0x0f1000000afb7fae */ /* 0x0009e2000d901d4c */
[C---:B------:R-:W-:Y:S01]  /*7220*/  IMAD.X R9, R7.reuse, 0x1, R30, P0 ;  /* 0x0000000107097824 */ /* 0x040fe200000e061e */
[----:B------:R-:W-:Y:S04]  /*7230*/  IADD3 R6, P0, R6, R29, RZ ;  /* 0x0000001d06067210 */ /* 0x000fe80007f1e0ff */
[----:B------:R5:W-:Y:S01]  /*7240*/  LDGSTS.E.BYPASS.LTC128B.128 [R251+0x12100], [R8.64], !P2 ;  /* 0x1210000008fb7fae */ /* 0x000be2000d101d4c */
[----:B------:R-:W-:Y:S01]  /*7250*/  IMAD.X R7, R7, 0x1, R28, P0 ;  /* 0x0000000107077824 */ /* 0x000fe200000e061c */
[CC--:B-1----:R-:W-:Y:S04]  /*7260*/  IADD3 R14, P0, R4.reuse, R20.reuse, RZ ;  /* 0x00000014040e7210 */ /* 0x0c2fe80007f1e0ff */
[----:B------:R1:W-:Y:S01]  /*7270*/  LDGSTS.E.BYPASS.LTC128B.128 [R251+0x15100], [R6.64], !P1 ;  /* 0x1510000006fb7fae */ /* 0x0003e2000c901d4c */
[C---:B--2---:R-:W-:Y:S01]  /*7280*/  IMAD.X R15, R5.reuse, 0x1, R36, P0 ;  /* 0x00000001050f7824 */ /* 0x044fe200000e0624 */
[C---:B------:R-:W-:Y:S04]  /*7290*/  IADD3 R18, P0, R4.reuse, R35, RZ ;  /* 0x0000002304127210 */ /* 0x040fe80007f1e0ff */
        /* <DEDUP_REMOVED lines=8> */
[----:B------:R-:W-:Y:S04]  /*7320*/  IADD3 R20, P0, R2, R20, RZ ;  /* 0x0000001402147210 */ /* 0x000fe80007f1e0ff */
[----:B------:R3:W-:Y:S01]  /*7330*/  LDGSTS.E.BYPASS.LTC128B.128 [R251+0x16100], [R4.64], !P1 ;  /* 0x1610000004fb7fae */ /* 0x0007e2000c901d4c */
[----:B------:R-:W-:Y:S01]  /*7340*/  IMAD.X R21, R0, 0x1, R36, P0 ;  /* 0x0000000100157824 */ /* 0x000fe200000e0624 */
[----:B----4-:R-:W-:Y:S04]  /*7350*/  IADD3 R10, P0, R2, R35, RZ ;  /* 0x00000023020a7210 */ /* 0x010fe80007f1e0ff */
[----:B------:R3:W-:Y:S01]  /*7360*/  LDGSTS.E.BYPASS.LTC128B.128 [R251+0xe100], [R20.64], !P4 ;  /* 0x0e10000014fb7fae */ /* 0x0007e2000e101d4c */
[----:B------:R-:W-:Y:S01]  /*7370*/  IMAD.X R11, R0, 0x1, R34, P0 ;  /* 0x00000001000b7824 */ /* 0x000fe200000e0622 */
[----:B-1----:R-:W-:Y:S04]  /*7380*/  IADD3 R6, P0, R2, R31, RZ ;  /* 0x0000001f02067210 */ /* 0x002fe80007f1e0ff */
[----:B------:R3:W-:Y:S01]  /*7390*/  LDGSTS.E.BYPASS.LTC128B.128 [R251+0x11100], [R10.64], !P3 ;  /* 0x111000000afb7fae */ /* 0x0007e2000d901d4c */
[----:B------:R-:W-:Y:S01]  /*73a0*/  IMAD.X R7, R0, 0x1, R30, P0 ;  /* 0x0000000100077824 */ /* 0x000fe200000e061e */
[----:B-----5:R-:W-:Y:S04]  /*73b0*/  IADD3 R8, P0, R2, R29, RZ ;  /* 0x0000001d02087210 */ /* 0x020fe80007f1e0ff */
[----:B------:R3:W-:Y:S01]  /*73c0*/  LDGSTS.E.BYPASS.LTC128B.128 [R251+0x14100], [R6.64], !P2 ;  /* 0x1410000006fb7fae */ /* 0x0007e2000d101d4c */
[----:B------:R-:W-:Y:S05]  /*73d0*/  IMAD.X R9, R0, 0x1, R28, P0 ;  /* 0x0000000100097824 */ /* 0x000fea00000e061c */
[----:B------:R3:W-:Y:S01]  /*73e0*/  LDGSTS.E.BYPASS.LTC128B.128 [R251+0x17100], [R8.64], !P1 ;  /* 0x1710000008fb7fae */ /* 0x0007e2000c901d4c */
[----:B------:R-:W-:-:S05]  /*73f0*/  BRA `(.L_x_803) ;  /* 0x00001ec000007947 */ /* 0x000fca0003800000 */
.L_x_802:
[----:B--2---:R-:W2:Y:S01]  /*7400*/  LDL R2, [R1+0x4] ;  /* 0x0000040001027983 */ /* 0x004ea20000100800 */
[----:B------:R-:W-:Y:S04]  /*7410*/  DEPBAR.LE SB0, 0x0 ;  /* 0x000080000000791a */ /* 0x000fe80000000000 */
[----:B------:R-:W3:Y:S01]  /*7420*/  LDL R6, [R1] ;  /* 0x0000000001067983 */ /* 0x000ee20000100800 */
[----:B------:R-:W-:Y:S01]  /*7430*/  IADD3 R181, R251, 0x100, RZ ;  /* 0x00000100fbb57810 */ /* 0x000fe20007ffe0ff */
[----:B------:R-:W-:Y:S03]  /*7440*/  UISETP.GE.AND UP0, UPT, UR6, 0x1, UPT ;  /* 0x000000010600788c */ /* 0x000fe6000bf06270 */
[----:B------:R1:W-:Y:S05]  /*7450*/  STL [R1+0x58], R55 ;  /* 0x0000583701007387 */ /* 0x0003ea0000100800 */
[----:B------:R4:W-:Y:S05]  /*7460*/  STL [R1+0x54], R54 ;  /* 0x0000543601007387 */ /* 0x0009ea0000100800 */
[----:B------:R4:W-:Y:S05]  /*7470*/  STL [R1+0x50], R53 ;  /* 0x0000503501007387 */ /* 0x0009ea0000100800 */
[----:B------:R4:W-:Y:S05]  /*7480*/  STL [R1+0x4c], R52 ;  /* 0x00004c3401007387 */ /* 0x0009ea0000100800 */
[----:B------:R4:W-:Y:S05]  /*7490*/  STL [R1+0x48], R3 ;  /* 0x0000480301007387 */ /* 0x0009ea0000100800 */
        /* <DEDUP_REMOVED lines=10> */
[----:B------:R-:W1:Y:S05]  /*7540*/  LDSM.16.M88.4 R8, [R249+0xc100] ;  /* 0x00c10000f908783b */ /* 0x000e6a0000000200 */
[----:B------:R-:W1:Y:S05]  /*7550*/  LDSM.16.M88.4 R16, [R249+0xc900] ;  /* 0x00c90000f910783b */ /* 0x000e6a0000000200 */
[----:B------:R-:W-:Y:S05]  /*7560*/  LDSM.16.M88.4 R24, [R249+0xd100] ;  /* 0x00d10000f918783b */ /* 0x000fea0000000200 */
        /* <DEDUP_REMOVED lines=9> */
[----:B------:R-:W-:Y:S01]  /*7600*/  LDSM.16.M88.4 R212, [R235] ;  /* 0x00000000ebd4783b */ /* 0x000fe20000000200 */
        /* <DEDUP_REMOVED lines=12> */
[----:B------:R-:W-:Y:S01]  /*76d0*/  LEA.HI.X R0, R0, c[0x0][0x1fc], R4, 0x1, P0 ;  /* 0x00007f0000007a11 */ /* 0x000fe200000f0c04 */
[----:B------:R-:W2:Y:S01]  /*76e0*/  SHFL.IDX PT, R44, R2, RZ, 0x181f ;  /* 0x00181fff022c7589 */ /* 0x000ea200000e0000 */
[C---:B-1----:R-:W-:Y:S04]  /*76f0*/  HMMA.16816.F32.BF16 R4, R48.reuse, R8, RZ ;  /* 0x000000083004723c */ /* 0x042fe800000418ff */
[----:B------:R-:W4:Y:S04]  /*7700*/  SHFL.IDX PT, R20, R0, RZ, 0x181f ;  /* 0x00181fff00147589 */ /* 0x000f2800000e0000 */
[C---:B------:R-:W-:Y:S01]  /*7710*/  HMMA.16816.F32.BF16 R8, R48.reuse, R10, RZ ;  /* 0x0000000a3008723c */ /* 0x040fe200000418ff */
[----:B------:R-:W1:Y:S05]  /*7720*/  SHFL.IDX PT, R38, R2, 0x1, 0x181f ;  /* 0x00381f0002267f89 */ /* 0x000e6a00000e0000 */
[----:B------:R-:W3:Y:S02]  /*7730*/  SHFL.IDX PT, R28, R0, 0x1, 0x181f ;  /* 0x00381f00001c7f89 */ /* 0x000ee400000e0000 */
[C---:B------:R-:W-:Y:S03]  /*7740*/  HMMA.16816.F32.BF16 R12, R48.reuse, R16, RZ ;  /* 0x00000010300c723c */ /* 0x040fe600000418ff */
[----:B------:R-:W1:Y:S01]  /*7750*/  SHFL.IDX PT, R2, R2, 0x2, 0x181f ;  /* 0x00581f0002027f89 */ /* 0x000e6200000e0000 */
[----:B--2---:R-:W-:Y:S04]  /*7760*/  IADD3 R30, P0, R44, R55, RZ ;  /* 0x000000372c1e7210 */ /* 0x004fe80007f1e0ff */
[C---:B------:R-:W-:Y:S01]  /*7770*/  HMMA.16816.F32.BF16 R16, R48.reuse, R18, RZ ;  /* 0x000000123010723c */ /* 0x040fe200000418ff */
[----:B------:R-:W2:Y:S03]  /*7780*/  SHFL.IDX PT, R0, R0, 0x2, 0x181f ;  /* 0x00581f0000007f89 */ /* 0x000ea600000e0000 */
[----:B----4-:R-:W-:Y:S02]  /*7790*/  IADD3.X R31, R20, R54, RZ, P0, !PT ;  /* 0x00000036141f7210 */ /* 0x010fe400007fe4ff */
[----:B------:R-:W-:Y:S03]  /*77a0*/  IADD3 R22, P0, R44, R29, RZ ;  /* 0x0000001d2c167210 */ /* 0x000fe60007f1e0ff */
[----:B------:R4:W-:Y:S03]  /*77b0*/  LDGSTS.E.BYPASS.LTC128B.128 [R181], [R30.64], !P4 ;  /* 0x000000001eb57fae */ /* 0x0009e6000e101d4c */
[----:B------:R-:W-:Y:S02]  /*77c0*/  IADD3.X R23, R20, R53, RZ, P0, !PT ;  /* 0x0000003514177210 */ /* 0x000fe400007fe4ff */
[----:B------:R-:W-:Y:S03]  /*77d0*/  IADD3 R36, P0, R44, R52, RZ ;  /* 0x000000342c247210 */ /* 0x000fe60007f1e0ff */
[----:B------:R2:W-:Y:S01]  /*77e0*/  LDGSTS.E.BYPASS.LTC128B.128 [R181+0x3000], [R22.64], !P3 ;  /* 0x0300000016b57fae */ /* 0x0005e2000d901d4c */
[----:B------:R-:W-:Y:S02]  /*77f0*/  IADD3.X R37, R20, R3, RZ, P0, !PT ;  /* 0x0000000314257210 */ /* 0x000fe400007fe4ff */
[----:B------:R-:W-:Y:S03]  /*7800*/  IADD3 R44, P0, R44, R252, RZ ;  /* 0x000000fc2c2c7210 */ /* 0x000fe60007f1e0ff */
[----:B------:R2:W-:Y:S01]  /*7810*/  LDGSTS.E.BYPASS.LTC128B.128 [R181+0x6000], [R36.64], !P2 ;  /* 0x0600000024b57fae */ /* 0x0005e2000d101d4c */
[----:B------:R-:W-:Y:S02]  /*7820*/  IADD3.X R45, R20, R182, RZ, P0, !PT ;  /* 0x000000b6142d7210 */ /* 0x000fe400007fe4ff */
[----:B-1----:R-:W-:Y:S03]  /*7830*/  IADD3 R46, P0, R38, R55, RZ ;  /* 0x00000037262e7210 */ /* 0x002fe60007f1e0ff */
[----:B------:R1:W-:Y:S01]  /*7840*/  LDGSTS.E.BYPASS.LTC128B.128 [R181+0x9000], [R44.64], !P1 ;  /* 0x090000002cb57fae */ /* 0x0003e2000c901d4c */
[----:B---3--:R-:W-:Y:S05]  /*7850*/  IADD3.X R47, R28, R54, RZ, P0, !PT ;  /* 0x000000361c2f7210 */ /* 0x008fea00007fe4ff */
[----:B------:R3:W-:Y:S01]  /*7860*/  LDGSTS.E.BYPASS.LTC128B.128 [R181+0x1000], [R46.64], !P4 ;  /* 0x010000002eb57fae */ /* 0x0007e2000e101d4c */
[----:B----4-:R-:W-:Y:S04]  /*7870*/  IADD3 R30, P0, R38, R29, RZ ;  /* 0x0000001d261e7210 */ /* 0x010fe80007f1e0ff */
[----:B------:R-:W-:Y:S01]  /*7880*/  IADD3.X R31, R28, R53, RZ, P0, !PT ;  /* 0x000000351c1f7210 */ /* 0x000fe200007fe4ff */
[C---:B--2---:R-:W-:Y:S04]  /*7890*/  HMMA.16816.F32.BF16 R20, R48.reuse, R24, RZ ;  /* 0x000000183014723c */ /* 0x044fe800000418ff */
[----:B------:R2:W-:Y:S01]  /*78a0*/  LDGSTS.E.BYPASS.LTC128B.128 [R181+0x4000], [R30.64], !P3 ;  /* 0x040000001eb57fae */ /* 0x0005e2000d901d4c */
[----:B------:R-:W-:Y:S03]  /*78b0*/  IADD3 R36, P0, R38, R52, RZ ;  /* 0x0000003426247210 */ /* 0x000fe60007f1e0ff */
[C---:B------:R-:W-:Y:S01]  /*78c0*/  HMMA.16816.F32.BF16 R24, R48.reuse, R26, RZ ;  /* 0x0000001a3018723c */ /* 0x040fe200000418ff */
[----:B------:R-:W-:Y:S03]  /*78d0*/  IADD3.X R37, R28, R3, RZ, P0, !PT ;  /* 0x000000031c257210 */ /* 0x000fe600007fe4ff */
[----:B------:R-:W-:Y:S02]  /*78e0*/  IADD3 R38, P0, R38, R252, RZ ;  /* 0x000000fc26267210 */ /* 0x000fe40007f1e0ff */
[----:B------:R4:W-:Y:S02]  /*78f0*/  LDGSTS.E.BYPASS.LTC128B.128 [R181+0x7000], [R36.64], !P2 ;  /* 0x0700000024b57fae */ /* 0x0009e4000d101d4c */
[----:B------:R-:W-:Y:S04]  /*7900*/  IADD3.X R39, R28, R182, RZ, P0, !PT ;  /* 0x000000b61c277210 */ /* 0x000fe800007fe4ff */
[----:B-1----:R-:W-:Y:S02]  /*7910*/  IADD3 R44, P0, R2, R55, RZ ;  /* 0x00000037022c7210 */ /* 0x002fe40007f1e0ff */
[----:B------:R1:W5:Y:S02]  /*7920*/  LDL.LU R55, [R1+0x58] ;  /* 0x0000580001377983 */ /* 0x0003640000300800 */
[----:B------:R-:W-:Y:S03]  /*7930*/  IADD3.X R45, R0, R54, RZ, P0, !PT ;  /* 0x00000036002d7210 */ /* 0x000fe600007fe4ff */
[----:B------:R1:W-:Y:S05]  /*7940*/  LDGSTS.E.BYPASS.LTC128B.128 [R181+0xa000], [R38.64], !P1 ;  /* 0x0a00000026b57fae */ /* 0x0003ea000c901d4c */
[----:B------:R3:W-:Y:S05]  /*7950*/  LDGSTS.E.BYPASS.LTC128B.128 [R181+0x2000], [R44.64], !P4 ;  /* 0x020000002cb57fae */ /* 0x0007ea000e101d4c */
[----:B------:R3:W5:Y:S01]  /*7960*/  LDL.LU R54, [R1+0x54] ;  /* 0x0000540001367983 */ /* 0x0007620000300800 */
[----:B----4-:R-:W-:Y:S02]  /*7970*/  IADD3 R36, P0, R2, R29, RZ ;  /* 0x0000001d02247210 */ /* 0x010fe40007f1e0ff */
[C---:B--2---:R-:W-:Y:S02]  /*7980*/  HMMA.16816.F32.BF16 R28, R48.reuse, R32, RZ ;  /* 0x00000020301c723c */ /* 0x044fe400000418ff */
[----:B------:R-:W-:Y:S02]  /*7990*/  IADD3.X R37, R0, R53, RZ, P0, !PT ;  /* 0x0000003500257210 */ /* 0x000fe400007fe4ff */
[----:B------:R2:W5:Y:S04]  /*79a0*/  LDL.LU R53, [R1+0x50] ;  /* 0x0000500001357983 */ /* 0x0005680000300800 */
[C---:B------:R-:W-:Y:S01]  /*79b0*/  HMMA.16816.F32.BF16 R32, R48.reuse, R34, RZ ;  /* 0x000000223020723c */ /* 0x040fe200000418ff */
[----:B------:R4:W-:Y:S03]  /*79c0*/  LDGSTS.E.BYPASS.LTC128B.128 [R181+0x5000], [R36.64], !P3 ;  /* 0x0500000024b57fae */ /* 0x0009e6000d901d4c */
[----:B-1----:R-:W-:Y:S02]  /*79d0*/  IADD3 R38, P0, R2, R52, RZ ;  /* 0x0000003402267210 */ /* 0x002fe40007f1e0ff */
[----:B------:R2:W5:Y:S02]  /*79e0*/  LDL.LU R52, [R1+0x4c] ;  /* 0x00004c0001347983 */ /* 0x0005640000300800 */
[----:B------:R-:W-:Y:S03]  /*79f0*/  IADD3.X R39, R0, R3, RZ, P0, !PT ;  /* 0x0000000300277210 */ /* 0x000fe600007fe4ff */
[----:B------:R2:W5:Y:S01]  /*7a00*/  LDL.LU R3, [R1+0x48] ;  /* 0x0000480001037983 */ /* 0x0005620000300800 */
[----:B---3--:R-:W-:Y:S02]  /*7a10*/  IADD3 R44, P0, R2, R252, RZ ;  /* 0x000000fc022c7210 */ /* 0x008fe40007f1e0ff */
[----:B------:R-:W-:Y:S02]  /*7a20*/  MOV R252, c[0x0][0x2b8] ;  /* 0x0000ae0000fc7a02 */ /* 0x000fe40000000f00 */
[----:B------:R4:W-:Y:S01]  /*7a30*/  LDGSTS.E.BYPASS.LTC128B.128 [R181+0x8000], [R38.64], !P2 ;  /* 0x0800000026b57fae */ /* 0x0009e2000d101d4c */
[----:B------:R-:W-:Y:S02]  /*7a40*/  IADD3.X R45, R0, R182, RZ, P0, !PT ;  /* 0x000000b6002d7210 */ /* 0x000fe400007fe4ff */
[----:B------:R-:W-:Y:S03]  /*7a50*/  PLOP3.LUT P0, PT, PT, PT, UP0, 0x80, 0x0 ;  /* 0x000000000000781c */ /* 0x000fe60003f0f008 */
[----:B------:R1:W-:Y:S05]  /*7a60*/  LDGSTS.E.BYPASS.LTC128B.128 [R181+0xb000], [R44.64], !P1 ;  /* 0x0b0000002cb57fae */ /* 0x0003ea000c901d4c */
[----:B------:R-:W0:Y:S01]  /*7a70*/  LDGDEPBAR ;  /* 0x00000000000079af */ /* 0x000e220000000000 */
[C---:B----4-:R-:W-:Y:S08]  /*7a80*/  HMMA.16816.F32.BF16 R36, R48.reuse, R40, RZ ;  /* 0x000000283024723c */ /* 0x050ff000000418ff */
[C---:B------:R-:W-:Y:S08]  /*7a90*/  HMMA.16816.F32.BF16 R40, R48.reuse, R42, RZ ;  /* 0x0000002a3028723c */ /* 0x040ff000000418ff */
[C---:B-1----:R-:W-:Y:S08]  /*7aa0*/  HMMA.16816.F32.BF16 R44, R48.reuse, R184, RZ ;  /* 0x000000b8302c723c */ /* 0x042ff000000418ff */
[----:B------:R-:W-:Y:S01]  /*7ab0*/  HMMA.16816.F32.BF16 R48, R48, R186, RZ ;  /* 0x000000ba3030723c */ /* 0x000fe200000418ff */
[----:B------:R-:W-:Y:S07]  /*7ac0*/  LDSM.16.M88.4 R184, [R245+0x18100] ;  /* 0x01810000f5b8783b */ /* 0x000fee0000000200 */
        /* <DEDUP_REMOVED lines=11> */
[----:B------:R-:W2:Y:S07]  /*7b80*/  LDSM.16.M88.4 R204, [R244+0xd900] ;  /* 0x00d90000f4cc783b */ /* 0x000eae0000000200 */
[C---:B------:R-:W-:Y:S08]  /*7b90*/  HMMA.16816.F32.BF16 R36, R188.reuse, R208, R36 ;  /* 0x000000d0bc24723c */ /* 0x040ff00000041824 */
[C---:B------:R-:W-:Y:S01]  /*7ba0*/  HMMA.16816.F32.BF16 R40, R188.reuse, R210, R40 ;  /* 0x000000d2bc28723c */ /* 0x040fe20000041828 */
[----:B------:R-:W-:Y:S07]  /*7bb0*/  LDSM.16.M88.4 R208, [R244+0xe900] ;  /* 0x00e90000f4d0783b */ /* 0x000fee0000000200 */
[C---:B------:R-:W-:Y:S08]  /*7bc0*/  HMMA.16816.F32.BF16 R44, R188.reuse, R212, R44 ;  /* 0x000000d4bc2c723c */ /* 0x040ff0000004182c */
[----:B------:R-:W-:Y:S01]  /*7bd0*/  HMMA.16816.F32.BF16 R48, R188, R214, R48 ;  /* 0x000000d6bc30723c */ /* 0x000fe20000041830 */
[----:B------:R-:W2:Y:S07]  /*7be0*/  LDSM.16.M88.4 R188, [R244+0xe100] ;  /* 0x00e10000f4bc783b */ /* 0x000eae0000000200 */
[C---:B-1----:R-:W-:Y:S08]  /*7bf0*/  HMMA.16816.F32.BF16 R4, R184.reuse, R192, R4 ;  /* 0x000000c0b804723c */ /* 0x042ff00000041804 */
[C---:B------:R-:W-:Y:S01]  /*7c00*/  HMMA.16816.F32.BF16 R8, R184.reuse, R194, R8 ;  /* 0x000000c2b808723c */ /* 0x040fe20000041808 */
[----:B------:R-:W-:Y:S07]  /*7c10*/  LDSM.16.M88.4 R192, [R234] ;  /* 0x00000000eac0783b */ /* 0x000fee0000000200 */
[C---:B---3--:R-:W-:Y:S08]  /*7c20*/  HMMA.16816.F32.BF16 R12, R184.reuse, R196, R12 ;  /* 0x000000c4b80c723c */ /* 0x048ff0000004180c */
[C---:B------:R-:W-:Y:S01]  /*7c30*/  HMMA.16816.F32.BF16 R16, R184.reuse, R198, R16 ;  /* 0x000000c6b810723c */ /* 0x040fe20000041810 */
[----:B------:R-:W-:Y:S07]  /*7c40*/  LDSM.16.M88.4 R196, [R234+0x800] ;  /* 0x00080000eac4783b */ /* 0x000fee0000000200 */
[C---:B----4-:R-:W-:Y:S08]  /*7c50*/  HMMA.16816.F32.BF16 R20, R184.reuse, R200, R20 ;  /* 0x000000c8b814723c */ /* 0x050ff00000041814 */
        /* <DEDUP_REMOVED lines=182> */
[----:B------:R-:W1:Y:S02]  /*87c0*/  LDSM.16.M88.4 R192, [R249+0x17900] ;  /* 0x01790000f9c0783b */ /* 0x000e640000000200 */
        /* <DEDUP_REMOVED lines=15> */
[C---:B------:R-:W-:Y:S08]  /*88c0*/  HMMA.16816.F32.BF16 R44, R196.reuse, R192, R44 ;  /* 0x000000c0c42c723c */ /* 0x040ff0000004182c */
[----:B------:R-:W-:Y:S01]  /*88d0*/  HMMA.16816.F32.BF16 R48, R196, R194, R48 ;  /* 0x000000c2c430723c */ /* 0x000fe20000041830 */
[----:B------:R-:W1:Y:S05]  /*88e0*/  LDSM.16.M88.4 R192, [R217] ;  /* 0x00000000d9c0783b */ /* 0x000e6a0000000200 */
        /* <DEDUP_REMOVED lines=13> */
[C---:B------:R-:W-:Y:S08]  /*89c0*/  HMMA.16816.F32.BF16 R36, R200.reuse, R192, R36 ;  /* 0x000000c0c824723c */ /* 0x040ff00000041824 */
[C---:B------:R-:W-:Y:S01]  /*89d0*/  HMMA.16816.F32.BF16 R40, R200.reuse, R194, R40 ;  /* 0x000000c2c828723c */ /* 0x040fe20000041828 */
[----:B------:R-:W4:Y:S07]  /*89e0*/  LDSM.16.M88.4 R192, [R244+0x16900] ;  /* 0x01690000f4c0783b */ /* 0x000f2e0000000200 */
[C---:B------:R-:W-:Y:S08]  /*89f0*/  HMMA.16816.F32.BF16 R44, R200.reuse, R196, R44 ;  /* 0x000000c4c82c723c */ /* 0x040ff0000004182c */
[----:B------:R-:W-:Y:S01]  /*8a00*/  HMMA.16816.F32.BF16 R48, R200, R198, R48 ;  /* 0x000000c6c830723c */ /* 0x000fe20000041830 */
[----:B------:R-:W4:Y:S05]  /*8a10*/  LDSM.16.M88.4 R196, [R244+0x17100] ;  /* 0x01710000f4c4783b */ /* 0x000f2a0000000200 */
        /* <DEDUP_REMOVED lines=11> */
[C---:B------:R-:W-:Y:S08]  /*8ad0*/  HMMA.16816.F32.BF16 R36, R204.reuse, R196, R36 ;  /* 0x000000c4cc24723c */ /* 0x040ff00000041824 */
        /* <DEDUP_REMOVED lines=9> */
[----:B------:R-:W-:Y:S01]  /*8b70*/  MUFU.TANH R213, R4 ;  /* 0x0000000400d57308 */ /* 0x000fe20000002400 */
        /* <DEDUP_REMOVED lines=9> */
[----:B------:R-:W-:Y:S10]  /*8c10*/  MUFU.TANH R189, R5 ;  /* 0x0000000500bd7308 */ /* 0x000ff40000002400 */
        /* <DEDUP_REMOVED lines=8> */
[----:B------:R-:W-:Y:S02]  /*8ca0*/  FMUL.FTZ R17, R17, c[0x0][0x320] ;  /* 0x0000c80011117a20 */ /* 0x000fe40000410000 */
[----:B------:R-:W-:Y:S02]  /*8cb0*/  FMUL.FTZ R18, R18, c[0x0][0x320] ;  /* 0x0000c80012127a20 */ /* 0x000fe40000410000 */
[----:B------:R-:W-:Y:S05]  /*8cc0*/  FMUL.FTZ R19, R19, c[0x0][0x320] ;  /* 0x0000c80013137a20 */ /* 0x000fea0000410000 */
[----:B------:R-:W-:Y:S10]  /*8cd0*/  MUFU.TANH R185, R9 ;  /* 0x0000000900b97308 */ /* 0x000ff40000002400 */
[----:B-1----:R-:W1:Y:S01]  /*8ce0*/  MUFU.TANH R0, R10 ;  /* 0x0000000a00007308 */ /* 0x002e620000002400 */
[----:B--2---:R-:W2:Y:S09]  /*8cf0*/  LDSM.16.M88.4 R4, [R234+0xa000] ;  /* 0x00a00000ea04783b */ /* 0x004eb20000000200 */
[----:B------:R3:W-:Y:S10]  /*8d00*/  MUFU.TANH R184, R11 ;  /* 0x0000000b00b87308 */ /* 0x0007f40000002400 */
[----:B------:R-:W-:Y:S01]  /*8d10*/  MUFU.TANH R191, R12 ;  /* 0x0000000c00bf7308 */ /* 0x000fe20000002400 */
[----:B-1----:R-:W-:Y:S09]  /*8d20*/  STL [R1+0x44], R0 ;  /* 0x0000440001007387 */ /* 0x002ff20000100800 */
[----:B------:R-:W-:Y:S01]  /*8d30*/  MUFU.TANH R192, R13 ;  /* 0x0000000d00c07308 */ /* 0x000fe20000002400 */
[----:B---3--:R-:W1:Y:S09]  /*8d40*/  LDSM.16.M88.4 R8, [R234+0xa800] ;  /* 0x00a80000ea08783b */ /* 0x008e720000000200 */
[----:B------:R-:W-:Y:S01]  /*8d50*/  MUFU.TANH R193, R14 ;  /* 0x0000000e00c17308 */ /* 0x000fe20000002400 */
[C---:B--2---:R-:W-:Y:S09]  /*8d60*/  HMMA.16816.F32.BF16 R20, R200.reuse, R4, R20 ;  /* 0x00000004c814723c */ /* 0x044ff20000041814 */
[----:B------:R-:W-:Y:S01]  /*8d70*/  MUFU.TANH R194, R15 ;  /* 0x0000000f00c27308 */ /* 0x000fe20000002400 */
[C---:B------:R-:W-:Y:S01]  /*8d80*/  HMMA.16816.F32.BF16 R24, R200.reuse, R6, R24 ;  /* 0x00000006c818723c */ /* 0x040fe20000041818 */
[----:B------:R-:W2:Y:S08]  /*8d90*/  LDSM.16.M88.4 R4, [R234+0xb000] ;  /* 0x00b00000ea04783b */ /* 0x000eb00000000200 */
[----:B------:R-:W-:Y:S05]  /*8da0*/  MUFU.TANH R195, R16 ;  /* 0x0000001000c37308 */ /* 0x000fea0000002400 */
[----:B------:R-:W-:Y:S05]  /*8db0*/  FMUL.FTZ R21, R21, c[0x0][0x320] ;  /* 0x0000c80015157a20 */ /* 0x000fea0000410000 */
[----:B------:R-:W-:Y:S01]  /*8dc0*/  MUFU.TANH R196, R17 ;  /* 0x0000001100c47308 */ /* 0x000fe20000002400 */
[----:B------:R-:W-:Y:S02]  /*8dd0*/  FMUL.FTZ R22, R22, c[0x0][0x320] ;  /* 0x0000c80016167a20 */ /* 0x000fe40000410000 */
[----:B------:R-:W-:Y:S01]  /*8de0*/  FMUL.FTZ R23, R23, c[0x0][0x320] ;  /* 0x0000c80017177a20 */ /* 0x000fe20000410000 */
[C---:B-1----:R-:W-:Y:S03]  /*8df0*/  HMMA.16816.F32.BF16 R28, R200.reuse, R8, R28 ;  /* 0x00000008c81c723c */ /* 0x042fe6000004181c */
[----:B------:R-:W-:Y:S02]  /*8e00*/  FMUL.FTZ R24, R24, c[0x0][0x320] ;  /* 0x0000c80018187a20 */ /* 0x000fe40000410000 */
[----:B------:R-:W-:Y:S01]  /*8e10*/  FMUL.FTZ R25, R25, c[0x0][0x320] ;  /* 0x0000c80019197a20 */ /* 0x000fe20000410000 */
[----:B------:R-:W1:Y:S01]  /*8e20*/  MUFU.TANH R0, R21 ;  /* 0x0000001500007308 */ /* 0x000e620000002400 */
[----:B------:R-:W-:Y:S01]  /*8e30*/  FMUL.FTZ R26, R26, c[0x0][0x320] ;  /* 0x0000c8001a1a7a20 */ /* 0x000fe20000410000 */
[C---:B------:R-:W-:Y:S01]  /*8e40*/  HMMA.16816.F32.BF16 R32, R200.reuse, R10, R32 ;  /* 0x0000000ac820723c */ /* 0x040fe20000041820 */
[----:B------:R-:W3:Y:S01]  /*8e50*/  LDSM.16.M88.4 R8, [R234+0xb800] ;  /* 0x00b80000ea08783b */ /* 0x000ee20000000200 */
[----:B------:R-:W-:Y:S04]  /*8e60*/  DEPBAR.LE SB0, 0x0 ;  /* 0x000080000000791a */ /* 0x000fe80000000000 */
[----:B------:R-:W-:Y:S02]  /*8e70*/  FMUL.FTZ R27, R27, c[0x0][0x320] ;  /* 0x0000c8001b1b7a20 */ /* 0x000fe40000410000 */
[----:B------:R-:W-:Y:S01]  /*8e80*/  MUFU.TANH R197, R18 ;  /* 0x0000001200c57308 */ /* 0x000fe20000002400 */
[----:B------:R-:W-:Y:S01]  /*8e90*/  BAR.SYNC.DEFER_BLOCKING 0x0 ;  /* 0x0000000000007b1d */ /* 0x000fe20000010000 */
[C---:B--2---:R-:W-:Y:S05]  /*8ea0*/  HMMA.16816.F32.BF16 R36, R200.reuse, R4, R36 ;  /* 0x00000004c824723c */ /* 0x044fea0000041824 */
[----:B------:R-:W-:Y:S03]  /*8eb0*/  FMUL.FTZ R20, R20, c[0x0][0x320] ;  /* 0x0000c80014147a20 */ /* 0x000fe60000410000 */
[----:B------:R-:W-:Y:S01]  /*8ec0*/  MUFU.TANH R198, R19 ;  /* 0x0000001300c67308 */ /* 0x000fe20000002400 */
[C---:B------:R-:W-:Y:S01]  /*8ed0*/  HMMA.16816.F32.BF16 R40, R200.reuse, R6, R40 ;  /* 0x00000006c828723c */ /* 0x040fe20000041828 */
[----:B-1----:R1:W-:Y:S02]  /*8ee0*/  STL [R1+0x30], R0 ;  /* 0x0000300001007387 */ /* 0x0023e40000100800 */
[----:B------:R-:W-:Y:S02]  /*8ef0*/  FMUL.FTZ R28, R28, c[0x0][0x320] ;  /* 0x0000c8001c1c7a20 */ /* 0x000fe40000410000 */
[----:B------:R-:W-:Y:S02]  /*8f00*/  FMUL.FTZ R32, R32, c[0x0][0x320] ;  /* 0x0000c80020207a20 */ /* 0x000fe40000410000 */
[----:B------:R-:W-:Y:S02]  /*8f10*/  FMUL.FTZ R33, R33, c[0x0][0x320] ;  /* 0x0000c80021217a20 */ /* 0x000fe40000410000 */
[----:B------:R-:W-:Y:S03]  /*8f20*/  MUFU.TANH R214, R20 ;  /* 0x0000001400d67308 */ /* 0x000fe60000002400 */
[----:B------:R-:W-:Y:S02]  /*8f30*/  FMUL.FTZ R29, R29, c[0x0][0x320] ;  /* 0x0000c8001d1d7a20 */ /* 0x000fe40000410000 */
[----:B------:R-:W-:Y:S02]  /*8f40*/  FMUL.FTZ R30, R30, c[0x0][0x320] ;  /* 0x0000c8001e1e7a20 */ /* 0x000fe40000410000 */
[----:B------:R-:W-:Y:S02]  /*8f50*/  FMUL.FTZ R31, R31, c[0x0][0x320] ;  /* 0x0000c8001f1f7a20 */ /* 0x000fe40000410000 */
[----:B------:R-:W-:Y:S01]  /*8f60*/  FMUL.FTZ R34, R34, c[0x0][0x320] ;  /* 0x0000c80022227a20 */ /* 0x000fe20000410000 */
[----:B------:R-:W-:Y:S01]  /*8f70*/  MUFU.TANH R23, R23 ;  /* 0x0000001700177308 */ /* 0x000fe20000002400 */
[----:B------:R-:W-:Y:S01]  /*8f80*/  FMUL.FTZ R35, R35, c[0x0][0x320] ;  /* 0x0000c80023237a20 */ /* 0x000fe20000410000 */
[C---:B---3--:R-:W-:Y:S03]  /*8f90*/  HMMA.16816.F32.BF16 R44, R200.reuse, R8, R44 ;  /* 0x00000008c82c723c */ /* 0x048fe6000004182c */
[----:B------:R-:W-:Y:S02]  /*8fa0*/  FMUL.FTZ R36, R36, c[0x0][0x320] ;  /* 0x0000c80024247a20 */ /* 0x000fe40000410000 */
[----:B------:R-:W-:Y:S03]  /*8fb0*/  FMUL.FTZ R37, R37, c[0x0][0x320] ;  /* 0x0000c80025257a20 */ /* 0x000fe60000410000 */
[----:B-1----:R-:W1:Y:S01]  /*8fc0*/  MUFU.TANH R0, R22 ;  /* 0x0000001600007308 */ /* 0x002e620000002400 */
[----:B------:R-:W-:Y:S03]  /*8fd0*/  HMMA.16816.F32.BF16 R48, R200, R10, R48 ;  /* 0x0000000ac830723c */ /* 0x000fe60000041830 */
        /* <DEDUP_REMOVED lines=15> */
[----:B------:R-:W-:Y:S01]  /*90d0*/  MUFU.TANH R187, R31 ;  /* 0x0000001f00bb7308 */ /* 0x000fe20000002400 */
[----:B------:R-:W-:Y:S02]  /*90e0*/  FMUL.FTZ R50, R50, c[0x0][0x320] ;  /* 0x0000c80032327a20 */ /* 0x000fe40000410000 */
[----:B------:R-:W-:Y:S07]  /*90f0*/  FMUL.FTZ R51, R51, c[0x0][0x320] ;  /* 0x0000c80033337a20 */ /* 0x000fee0000410000 */
        /* <DEDUP_REMOVED lines=27> */
[----:B-12345:R-:W-:-:S05]  /*92b0*/  @P0 BRA `(.L_x_804) ;  /* 0xffffdc2000000947 */ /* 0x03efca000383ffff */
.L_x_803:
[----:B---3--:R-:W2:Y:S01]  /*92c0*/  LDL.LU R5, [R1+0x3c] ;  /* 0x00003c0001057983 */ /* 0x008ea20000300800 */
[----:B------:R-:W-:Y:S02]  /*92d0*/  MOV R47, R24 ;  /* 0x00000018002f7202 */ /* 0x000fe40000000f00 */
[----:B------:R-:W-:Y:S01]  /*92e0*/  MOV R24, R214 ;  /* 0x000000d600187202 */ /* 0x000fe20000000f00 */
[----:B------:R-:W3:Y:S01]  /*92f0*/  LDL.LU R4, [R1+0x34] ;  /* 0x0000340001047983 */ /* 0x000ee20000300800 */
[----:B------:R-:W-:Y:S02]  /*9300*/  MOV R44, R23 ;  /* 0x00000017002c7202 */ /* 0x000fe40000000f00 */
[----:B------:R-:W-:Y:S01]  /*9310*/  MOV R41, R22 ;  /* 0x0000001600297202 */ /* 0x000fe20000000f00 */
[----:B------:R-:W4:Y:S01]  /*9320*/  LDL.LU R2, [R1+0x38] ;  /* 0x0000380001027983 */ /* 0x000f220000300800 */
[----:B------:R-:W-:Y:S02]  /*9330*/  MOV R40, R186 ;  /* 0x000000ba00287202 */ /* 0x000fe40000000f00 */
[----:B------:R-:W-:Y:S01]  /*9340*/  MOV R35, R187 ;  /* 0x000000bb00237202 */ /* 0x000fe20000000f00 */
[----:B------:R-:W5:Y:S01]  /*9350*/  LDL.LU R0, [R1+0x30] ;  /* 0x0000300001007983 */ /* 0x000f620000300800 */
[----:B------:R-:W-:Y:S02]  /*9360*/  MOV R34, R215 ;  /* 0x000000d700227202 */ /* 0x000fe40000000f00 */
[----:B------:R-:W-:Y:S01]  /*9370*/  ISETP.LT.AND P0, PT, RZ, UR6, PT ;  /* 0x00000006ff007c0c */ /* 0x000fe2000bf01270 */
[----:B------:R-:W5:Y:S01]  /*9380*/  LDL.LU R7, [R1+0x40] ;  /* 0x0000400001077983 */ /* 0x000f620000300800 */
[----:B------:R-:W-:Y:S03]  /*9390*/  UIADD3 UR6, UR6, -0x1, URZ ;  /* 0xffffffff06067890 */ /* 0x000fe6000fffe03f */
[----:B------:R-:W5:Y:S04]  /*93a0*/  LDL.LU R6, [R1+0x44] ;  /* 0x0000440001067983 */ /* 0x000f680000300800 */
[----:B------:R-:W-:Y:S08]  /*93b0*/  LDSM.16.MT88.4 R12, [R247+0x100] ;  /* 0x00010000f70c783b */ /* 0x000ff00000004200 */
[----:B------:R-:W-:Y:S08]  /*93c0*/  LDSM.16.MT88.4 R20, [R242+0x100] ;  /* 0x00010000f214783b */ /* 0x000ff00000004200 */
[----:B------:R-:W-:Y:S08]  /*93d0*/  LDSM.16.MT88.4 R28, [R241+0x100] ;  /* 0x00010000f11c783b */ /* 0x000ff00000004200 */
[----:B------:R-:W-:Y:S08]  /*93e0*/  LDSM.16.MT88.4 R36, [R240+0x100] ;  /* 0x00010000f024783b */ /* 0x000ff00000004200 */
[----:B------:R-:W0:Y:S01]  /*93f0*/  LDGDEPBAR ;  /* 0x00000000000079af */ /* 0x000e220000000000 */
[----:B--2---:R-:W-:Y:S02]  /*9400*/  MOV R46, R5 ;  /* 0x00000005002e7202 */ /* 0x004fe40000000f00 */
[----:B------:R-:W-:Y:S02]  /*9410*/  FMNMX.FTZ R5, R190, R3, !PT ;  /* 0x00000003be057209 */ /* 0x000fe40007810000 */
[----:B---3--:R-:W-:Y:S02]  /*9420*/  MOV R45, R4 ;  /* 0x00000004002d7202 */ /* 0x008fe40000000f00 */
[----:B------:R-:W-:Y:S02]  /*9430*/  FMNMX.FTZ R4, R213, R180, !PT ;  /* 0x000000b4d5047209 */ /* 0x000fe40007810000 */
[----:B------:R-:W-:Y:S02]  /*9440*/  FMNMX.FTZ R5, R188, R5, !PT ;  /* 0x00000005bc057209 */ /* 0x000fe40007810000 */
[----:B------:R-:W-:Y:S02]  /*9450*/  FMNMX.FTZ R4, R189, R4, !PT ;  /* 0x00000004bd047209 */ /* 0x000fe40007810000 */
[----:B----4-:R-:W-:Y:S02]  /*9460*/  MOV R43, R2 ;  /* 0x00000002002b7202 */ /* 0x010fe40000000f00 */
[----:B-----5:R-:W-:Y:S02]  /*9470*/  MOV R42, R0 ;  /* 0x00000000002a7202 */ /* 0x020fe40000000f00 */
        /* <DEDUP_REMOVED lines=44> */
[----:B------:R-:W1:Y:S08]  /*9740*/  SHFL.BFLY PT, R2, R4, 0x2, 0x1f ;  /* 0x0c401f0004027f89 */ /* 0x000e7000000e0000 */
[----:B------:R-:W2:Y:S01]  /*9750*/  SHFL.BFLY PT, R0, R5, 0x2, 0x1f ;  /* 0x0c401f0005007f89 */ /* 0x000ea200000e0000 */
[----:B-1----:R-:W-:Y:S07]  /*9760*/  FMNMX.FTZ R4, R4, R2, !PT ;  /* 0x0000000204047209 */ /* 0x002fee0007810000 */
[----:B------:R-:W1:Y:S01]  /*9770*/  SHFL.BFLY PT, R2, R4, 0x1, 0x1f ;  /* 0x0c201f0004027f89 */ /* 0x000e6200000e0000 */
[----:B--2---:R-:W-:Y:S07]  /*9780*/  FMNMX.FTZ R5, R5, R0, !PT ;  /* 0x0000000005057209 */ /* 0x004fee0007810000 */
[----:B------:R-:W2:Y:S01]  /*9790*/  SHFL.BFLY PT, R0, R5, 0x1, 0x1f ;  /* 0x0c201f0005007f89 */ /* 0x000ea200000e0000 */
[----:B-1----:R-:W-:Y:S05]  /*97a0*/  FMNMX.FTZ R2, R4, R2, !PT ;  /* 0x0000000204027209 */ /* 0x002fea0007810000 */
[C---:B------:R-:W-:Y:S02]  /*97b0*/  FMUL.FTZ R215, R2.reuse, c[0x0][0x2d0] ;  /* 0x0000b40002d77a20 */ /* 0x040fe40000410000 */
[----:B------:R-:W-:Y:S01]  /*97c0*/  FADD.FTZ R4, -R2, R180 ;  /* 0x000000b402047221 */ /* 0x000fe20000010100 */
[----:B--2---:R-:W-:Y:S01]  /*97d0*/  FMNMX.FTZ R0, R0, R5, !PT ;  /* 0x0000000500007209 */ /* 0x004fe20007810000 */
[--C-:B------:R-:W-:Y:S02]  /*97e0*/  FFMA.FTZ R214, R213, c[0x0][0x2d0], -R215.reuse ;  /* 0x0000b400d5d67a23 */ /* 0x100fe400000108d7 */
[----:B------:R-:W-:Y:S02]  /*97f0*/  FFMA.FTZ R189, R189, c[0x0][0x2d0], -R215 ;  /* 0x0000b400bdbd7a23 */ /* 0x000fe400000108d7 */
[C---:B------:R-:W-:Y:S02]  /*9800*/  FMUL.FTZ R213, R0.reuse, c[0x0][0x2d0] ;  /* 0x0000b40000d57a20 */ /* 0x040fe40000410000 */
[----:B------:R-:W-:Y:S01]  /*9810*/  FADD.FTZ R3, -R0, R3 ;  /* 0x0000000300037221 */ /* 0x000fe20000010100 */
[----:B------:R-:W-:Y:S01]  /*9820*/  MUFU.EX2 R214, R214 ;  /* 0x000000d600d67308 */ /* 0x000fe20000000800 */
[--C-:B------:R-:W-:Y:S02]  /*9830*/  FFMA.FTZ R187, R7, c[0x0][0x2d0], -R215.reuse ;  /* 0x0000b40007bb7a23 */ /* 0x100fe400000108d7 */
[----:B------:R-:W-:Y:S02]  /*9840*/  FMUL.FTZ R3, R3, c[0x0][0x2d0] ;  /* 0x0000b40003037a20 */ /* 0x000fe40000410000 */
[----:B------:R-:W-:Y:S02]  /*9850*/  FFMA.FTZ R185, R185, c[0x0][0x2d0], -R215 ;  /* 0x0000b400b9b97a23 */ /* 0x000fe400000108d7 */
[--C-:B------:R-:W-:Y:S02]  /*9860*/  FFMA.FTZ R190, R190, c[0x0][0x2d0], -R213.reuse ;  /* 0x0000b400bebe7a23 */ /* 0x100fe400000108d5 */
[--C-:B------:R-:W-:Y:S01]  /*9870*/  FFMA.FTZ R188, R188, c[0x0][0x2d0], -R213.reuse ;  /* 0x0000b400bcbc7a23 */ /* 0x100fe200000108d5 */
[----:B------:R-:W1:Y:S01]  /*9880*/  MUFU.EX2 R3, R3 ;  /* 0x0000000300037308 */ /* 0x000e620000000800 */
[--C-:B------:R-:W-:Y:S02]  /*9890*/  FFMA.FTZ R186, R6, c[0x0][0x2d0], -R213.reuse ;  /* 0x0000b40006ba7a23 */ /* 0x100fe400000108d5 */
[----:B------:R-:W-:Y:S02]  /*98a0*/  FFMA.FTZ R184, R184, c[0x0][0x2d0], -R213 ;  /* 0x0000b400b8b87a23 */ /* 0x000fe400000108d5 */
[----:B------:R-:W-:Y:S02]  /*98b0*/  FMUL.FTZ R4, R4, c[0x0][0x2d0] ;  /* 0x0000b40004047a20 */ /* 0x000fe40000410000 */
[--C-:B------:R-:W-:Y:S02]  /*98c0*/  FFMA.FTZ R210, R210, c[0x0][0x2d0], -R215.reuse ;  /* 0x0000b400d2d27a23 */ /* 0x100fe400000108d7 */
[----:B------:R-:W-:Y:S01]  /*98d0*/  FFMA.FTZ R212, R212, c[0x0][0x2d0], -R215 ;  /* 0x0000b400d4d47a23 */ /* 0x000fe200000108d7 */
[----:B------:R-:W2:Y:S01]  /*98e0*/  MUFU.EX2 R180, R4 ;  /* 0x0000000400b47308 */ /* 0x000ea20000000800 */
[--C-:B------:R-:W-:Y:S02]  /*98f0*/  FFMA.FTZ R206, R206, c[0x0][0x2d0], -R213.reuse ;  /* 0x0000b400cece7a23 */ /* 0x100fe400000108d5 */
[----:B------:R-:W-:Y:S02]  /*9900*/  FFMA.FTZ R208, R208, c[0x0][0x2d0], -R213 ;  /* 0x0000b400d0d07a23 */ /* 0x000fe400000108d5 */
[--C-:B------:R-:W-:Y:S02]  /*9910*/  FFMA.FTZ R209, R209, c[0x0][0x2d0], -R215.reuse ;  /* 0x0000b400d1d17a23 */ /* 0x100fe400000108d7 */
[----:B------:R-:W-:Y:S02]  /*9920*/  FFMA.FTZ R207, R207, c[0x0][0x2d0], -R215 ;  /* 0x0000b400cfcf7a23 */ /* 0x000fe400000108d7 */
[--C-:B------:R-:W-:Y:S01]  /*9930*/  FFMA.FTZ R205, R205, c[0x0][0x2d0], -R213.reuse ;  /* 0x0000b400cdcd7a23 */ /* 0x100fe200000108d5 */
[----:B------:R-:W3:Y:S01]  /*9940*/  MUFU.EX2 R189, R189 ;  /* 0x000000bd00bd7308 */ /* 0x000ee20000000800 */
[----:B------:R-:W-:Y:S02]  /*9950*/  FFMA.FTZ R199, R199, c[0x0][0x2d0], -R213 ;  /* 0x0000b400c7c77a23 */ /* 0x000fe400000108d5 */
[--C-:B------:R-:W-:Y:S02]  /*9960*/  FFMA.FTZ R191, R191, c[0x0][0x2d0], -R215.reuse ;  /* 0x0000b400bfbf7a23 */ /* 0x100fe400000108d7 */
[C---:B-1----:R-:W-:Y:S02]  /*9970*/  FMUL.FTZ R6, R3.reuse, R178 ;  /* 0x000000b203067220 */ /* 0x042fe40000410000 */
[C---:B------:R-:W-:Y:S02]  /*9980*/  FMUL.FTZ R7, R3.reuse, R179 ;  /* 0x000000b303077220 */ /* 0x040fe40000410000 */
[C---:B------:R-:W-:Y:S01]  /*9990*/  FMUL.FTZ R10, R3.reuse, R174 ;  /* 0x000000ae030a7220 */ /* 0x040fe20000410000 */
[----:B------:R-:W-:Y:S01]  /*99a0*/  MUFU.EX2 R187, R187 ;  /* 0x000000bb00bb7308 */ /* 0x000fe20000000800 */
[C---:B------:R-:W-:Y:S01]  /*99b0*/  FMUL.FTZ R11, R3.reuse, R175 ;  /* 0x000000af030b7220 */ /* 0x040fe20000410000 */
[----:B------:R-:W-:Y:S01]  /*99c0*/  MOV R175, R34 ;  /* 0x0000002200af7202 */ /* 0x000fe20000000f00 */
[----:B------:R-:W-:Y:S01]  /*99d0*/  FMUL.FTZ R18, R3, R166 ;  /* 0x000000a603127220 */ /* 0x000fe20000410000 */
[----:B------:R-:W-:Y:S01]  /*99e0*/  MOV R174, R33 ;  /* 0x0000002100ae7202 */ /* 0x000fe20000000f00 */
[C---:B--2---:R-:W-:Y:S01]  /*99f0*/  FMUL.FTZ R4, R180.reuse, R176 ;  /* 0x000000b0b4047220 */ /* 0x044fe20000410000 */
[----:B------:R-:W-:Y:S01]  /*9a00*/  MOV R166, R41 ;  /* 0x0000002900a67202 */ /* 0x000fe20000000f00 */
[C---:B------:R-:W-:Y:S02]  /*9a10*/  FMUL.FTZ R5, R180.reuse, R177 ;  /* 0x000000b1b4057220 */ /* 0x040fe40000410000 */
[C---:B------:R-:W-:Y:S01]  /*9a20*/  FMUL.FTZ R8, R180.reuse, R172 ;  /* 0x000000acb4087220 */ /* 0x040fe20000410000 */
[----:B------:R-:W1:Y:S01]  /*9a30*/  MUFU.EX2 R185, R185 ;  /* 0x000000b900b97308 */ /* 0x000e620000000800 */
[C---:B------:R-:W-:Y:S01]  /*9a40*/  FMUL.FTZ R9, R180.reuse, R173 ;  /* 0x000000adb4097220 */ /* 0x040fe20000410000 */
[----:B------:R-:W-:Y:S01]  /*9a50*/  MOV R172, R27 ;  /* 0x0000001b00ac7202 */ /* 0x000fe20000000f00 */
[C---:B------:R-:W-:Y:S01]  /*9a60*/  FMUL.FTZ R16, R180.reuse, R164 ;  /* 0x000000a4b4107220 */ /* 0x040fe20000410000 */
[----:B---3--:R-:W-:Y:S01]  /*9a70*/  F2FP.BF16.PACK_AB R176, R189, R214 ;  /* 0x000000d6bdb0723e */ /* 0x008fe200000010ff */
[C---:B------:R-:W-:Y:S01]  /*9a80*/  FMUL.FTZ R17, R180.reuse, R165 ;  /* 0x000000a5b4117220 */ /* 0x040fe20000410000 */
[----:B------:R-:W-:Y:S01]  /*9a90*/  MOV R164, R35 ;  /* 0x0000002300a47202 */ /* 0x000fe20000000f00 */
[C---:B------:R-:W-:Y:S01]  /*9aa0*/  FMUL.FTZ R19, R3.reuse, R167 ;  /* 0x000000a703137220 */ /* 0x040fe20000410000 */
[----:B------:R-:W-:Y:S01]  /*9ab0*/  MOV R167, R25 ;  /* 0x0000001900a77202 */ /* 0x000fe20000000f00 */
[C---:B------:R-:W-:Y:S01]  /*9ac0*/  FMUL.FTZ R27, R3.reuse, R159 ;  /* 0x0000009f031b7220 */ /* 0x040fe20000410000 */
[----:B------:R-:W-:Y:S01]  /*9ad0*/  MUFU.EX2 R190, R190 ;  /* 0x000000be00be7308 */ /* 0x000fe20000000800 */
[C---:B------:R-:W-:Y:S01]  /*9ae0*/  FMUL.FTZ R25, R180.reuse, R157 ;  /* 0x0000009db4197220 */ /* 0x040fe20000410000 */
[----:B------:R-:W-:Y:S01]  /*9af0*/  MOV R173, R32 ;  /* 0x0000002000ad7202 */ /* 0x000fe20000000f00 */
[C---:B------:R-:W-:Y:S01]  /*9b00*/  FMUL.FTZ R33, R180.reuse, R149 ;  /* 0x00000095b4217220 */ /* 0x040fe20000410000 */
[----:B------:R-:W-:Y:S01]  /*9b10*/  MOV R165, R40 ;  /* 0x0000002800a57202 */ /* 0x000fe20000000f00 */
[C---:B------:R-:W-:Y:S02]  /*9b20*/  FMUL.FTZ R34, R3.reuse, R150 ;  /* 0x0000009603227220 */ /* 0x040fe40000410000 */
[----:B------:R-:W-:Y:S02]  /*9b30*/  FMUL.FTZ R35, R3, R151 ;  /* 0x0000009703237220 */ /* 0x000fe40000410000 */
[C---:B------:R-:W-:Y:S01]  /*9b40*/  FMUL.FTZ R32, R180.reuse, R148 ;  /* 0x00000094b4207220 */ /* 0x040fe20000410000 */
[----:B------:R-:W2:Y:S01]  /*9b50*/  MUFU.EX2 R188, R188 ;  /* 0x000000bc00bc7308 */ /* 0x000ea20000000800 */
[C---:B------:R-:W-:Y:S02]  /*9b60*/  FMUL.FTZ R40, R180.reuse, R140 ;  /* 0x0000008cb4287220 */ /* 0x040fe40000410000 */
[C---:B------:R-:W-:Y:S01]  /*9b70*/  FMUL.FTZ R41, R180.reuse, R141 ;  /* 0x0000008db4297220 */ /* 0x040fe20000410000 */
[----:B-1----:R-:W-:Y:S01]  /*9b80*/  F2FP.BF16.PACK_AB R178, R185, R187 ;  /* 0x000000bbb9b2723e */ /* 0x002fe200000010ff */
[C---:B------:R-:W-:Y:S02]  /*9b90*/  FMUL.FTZ R48, R180.reuse, R132 ;  /* 0x00000084b4307220 */ /* 0x040fe40000410000 */
[C---:B------:R-:W-:Y:S02]  /*9ba0*/  FMUL.FTZ R49, R180.reuse, R133 ;  /* 0x00000085b4317220 */ /* 0x040fe40000410000 */
[C---:B------:R-:W-:Y:S01]  /*9bb0*/  FMUL.FTZ R50, R3.reuse, R134 ;  /* 0x0000008603327220 */ /* 0x040fe20000410000 */
        /* <DEDUP_REMOVED lines=9> */
[----:B--2---:R-:W-:Y:S01]  /*9c50*/  F2FP.BF16.PACK_AB R177, R188, R190 ;  /* 0x000000bebcb1723e */ /* 0x004fe200000010ff */
        /* <DEDUP_REMOVED lines=10> */
[----:B------:R-:W-:Y:S02]  /*9d00*/  FMUL.FTZ R65, R180, R65 ;  /* 0x00000041b4417220 */ /* 0x000fe40000410000 */
[C---:B------:R-:W-:Y:S01]  /*9d10*/  FMUL.FTZ R66, R3.reuse, R66 ;  /* 0x0000004203427220 */ /* 0x040fe20000410000 */
[----:B-1----:R-:W-:Y:S01]  /*9d20*/  F2FP.BF16.PACK_AB R179, R184, R186 ;  /* 0x000000bab8b3723e */ /* 0x002fe200000010ff */
[C---:B------:R-:W-:Y:S02]  /*9d30*/  FMUL.FTZ R67, R3.reuse, R67 ;  /* 0x0000004303437220 */ /* 0x040fe40000410000 */
[C---:B------:R-:W-:Y:S02]  /*9d40*/  FMUL.FTZ R68, R180.reuse, R68 ;  /* 0x00000044b4447220 */ /* 0x040fe40000410000 */
[C---:B------:R-:W-:Y:S01]  /*9d50*/  FMUL.FTZ R69, R180.reuse, R69 ;  /* 0x00000045b4457220 */ /* 0x040fe20000410000 */
[----:B------:R-:W-:Y:S01]  /*9d60*/  MUFU.EX2 R206, R206 ;  /* 0x000000ce00ce7308 */ /* 0x000fe20000000800 */
[C---:B------:R-:W-:Y:S05]  /*9d70*/  HMMA.16816.F32.BF16 R4, R176.reuse, R12, R4 ;  /* 0x0000000cb004723c */ /* 0x040fea0000041804 */
[C---:B------:R-:W-:Y:S02]  /*9d80*/  FMUL.FTZ R70, R3.reuse, R70 ;  /* 0x0000004603467220 */ /* 0x040fe40000410000 */
[C---:B------:R-:W-:Y:S01]  /*9d90*/  FMUL.FTZ R71, R3.reuse, R71 ;  /* 0x0000004703477220 */ /* 0x040fe20000410000 */
[C---:B------:R-:W-:Y:S01]  /*9da0*/  HMMA.16816.F32.BF16 R8, R176.reuse, R14, R8 ;  /* 0x0000000eb008723c */ /* 0x040fe20000041808 */
[----:B------:R-:W-:Y:S03]  /*9db0*/  MUFU.EX2 R208, R208 ;  /* 0x000000d000d07308 */ /* 0x000fe60000000800 */
[C---:B------:R-:W-:Y:S01]  /*9dc0*/  FMUL.FTZ R12, R180.reuse, R168 ;  /* 0x000000a8b40c7220 */ /* 0x040fe20000410000 */
[----:B------:R-:W-:Y:S01]  /*9dd0*/  MOV R168, R42 ;  /* 0x0000002a00a87202 */ /* 0x000fe20000000f00 */
[C---:B------:R-:W-:Y:S01]  /*9de0*/  FMUL.FTZ R13, R180.reuse, R169 ;  /* 0x000000a9b40d7220 */ /* 0x040fe20000410000 */
[----:B------:R-:W-:Y:S01]  /*9df0*/  MOV R169, R43 ;  /* 0x0000002b00a97202 */ /* 0x000fe20000000f00 */
[C---:B------:R-:W-:Y:S01]  /*9e00*/  FMUL.FTZ R14, R3.reuse, R170 ;  /* 0x000000aa030e7220 */ /* 0x040fe20000410000 */
[----:B------:R-:W-:Y:S02]  /*9e10*/  MOV R170, R44 ;  /* 0x0000002c00aa7202 */ /* 0x000fe40000000f00 */
[----:B------:R-:W-:Y:S01]  /*9e20*/  MUFU.EX2 R209, R209 ;  /* 0x000000d100d17308 */ /* 0x000fe20000000800 */
[C---:B------:R-:W-:Y:S01]  /*9e30*/  FMUL.FTZ R15, R3.reuse, R171 ;  /* 0x000000ab030f7220 */ /* 0x040fe20000410000 */
[----:B------:R-:W-:Y:S01]  /*9e40*/  MOV R171, R45 ;  /* 0x0000002d00ab7202 */ /* 0x000fe20000000f00 */
[C---:B------:R-:W-:Y:S02]  /*9e50*/  FMUL.FTZ R42, R3.reuse, R142 ;  /* 0x0000008e032a7220 */ /* 0x040fe40000410000 */
[C---:B------:R-:W-:Y:S02]  /*9e60*/  FMUL.FTZ R43, R3.reuse, R143 ;  /* 0x0000008f032b7220 */ /* 0x040fe40000410000 */
[----:B------:R-:W-:Y:S01]  /*9e70*/  LDSM.16.MT88.4 R140, [R242+0x6100] ;  /* 0x00610000f28c783b */ /* 0x000fe20000004200 */
[C---:B------:R-:W-:Y:S02]  /*9e80*/  HMMA.16816.F32.BF16 R12, R176.reuse, R20, R12 ;  /* 0x00000014b00c723c */ /* 0x040fe4000004180c */
[----:B------:R-:W-:Y:S01]  /*9e90*/  MUFU.EX2 R207, R207 ;  /* 0x000000cf00cf7308 */ /* 0x000fe20000000800 */
[C---:B------:R-:W-:Y:S02]  /*9ea0*/  FMUL.FTZ R72, R180.reuse, R72 ;  /* 0x00000048b4487220 */ /* 0x040fe40000410000 */
[C---:B------:R-:W-:Y:S02]  /*9eb0*/  FMUL.FTZ R73, R180.reuse, R73 ;  /* 0x00000049b4497220 */ /* 0x040fe40000410000 */
[C---:B------:R-:W-:Y:S01]  /*9ec0*/  FMUL.FTZ R21, R180.reuse, R161 ;  /* 0x000000a1b4157220 */ /* 0x040fe20000410000 */
[C---:B------:R-:W-:Y:S04]  /*9ed0*/  HMMA.16816.F32.BF16 R16, R176.reuse, R22, R16 ;  /* 0x00000016b010723c */ /* 0x040fe80000041810 */
[C---:B------:R-:W-:Y:S01]  /*9ee0*/  FMUL.FTZ R20, R180.reuse, R160 ;  /* 0x000000a0b4147220 */ /* 0x040fe20000410000 */
[----:B------:R-:W-:Y:S01]  /*9ef0*/  MOV R160, R26 ;  /* 0x0000001a00a07202 */ /* 0x000fe20000000f00 */
[C---:B------:R-:W-:Y:S01]  /*9f00*/  FMUL.FTZ R26, R3.reuse, R158 ;  /* 0x0000009e031a7220 */ /* 0x040fe20000410000 */
[----:B------:R-:W-:Y:S01]  /*9f10*/  MOV R161, R47 ;  /* 0x0000002f00a17202 */ /* 0x000fe20000000f00 */
[C---:B------:R-:W-:Y:S01]  /*9f20*/  FMUL.FTZ R22, R3.reuse, R162 ;  /* 0x000000a203167220 */ /* 0x040fe20000410000 */
[----:B------:R-:W-:Y:S01]  /*9f30*/  MOV R162, R46 ;  /* 0x0000002e00a27202 */ /* 0x000fe20000000f00 */
[----:B------:R-:W2:Y:S01]  /*9f40*/  LDL.LU R158, [R1+0x2c] ;  /* 0x00002c00019e7983 */ /* 0x000ea20000300800 */
[----:B------:R-:W-:Y:S01]  /*9f50*/  MUFU.EX2 R205, R205 ;  /* 0x000000cd00cd7308 */ /* 0x000fe20000000800 */
[C---:B------:R-:W-:Y:S01]  /*9f60*/  FMUL.FTZ R23, R3.reuse, R163 ;  /* 0x000000a303177220 */ /* 0x040fe20000410000 */
[----:B------:R-:W-:Y:S01]  /*9f70*/  MOV R163, R24 ;  /* 0x0000001800a37202 */ /* 0x000fe20000000f00 */
[----:B------:R-:W1:Y:S01]  /*9f80*/  LDSM.16.MT88.4 R44, [R247+0x3100] ;  /* 0x00310000f72c783b */ /* 0x000e620000004200 */
[C---:B------:R-:W-:Y:S02]  /*9f90*/  FMUL.FTZ R24, R180.reuse, R156 ;  /* 0x0000009cb4187220 */ /* 0x040fe40000410000 */
[C---:B------:R-:W-:Y:S02]  /*9fa0*/  FMUL.FTZ R74, R3.reuse, R74 ;  /* 0x0000004a034a7220 */ /* 0x040fe40000410000 */
[C---:B------:R-:W-:Y:S02]  /*9fb0*/  HMMA.16816.F32.BF16 R20, R176.reuse, R28, R20 ;  /* 0x0000001cb014723c */ /* 0x040fe40000041814 */
[----:B------:R-:W-:Y:S01]  /*9fc0*/  MUFU.EX2 R199, R199 ;  /* 0x000000c700c77308 */ /* 0x000fe20000000800 */
[C---:B------:R-:W-:Y:S02]  /*9fd0*/  FMUL.FTZ R75, R3.reuse, R75 ;  /* 0x0000004b034b7220 */ /* 0x040fe40000410000 */
        /* <DEDUP_REMOVED lines=8> */
[----:B------:R-:W3:Y:S01]  /*a060*/  LDSM.16.MT88.4 R152, [R242+0x3100] ;  /* 0x00310000f298783b */ /* 0x000ee20000004200 */
[C---:B------:R-:W-:Y:S02]  /*a070*/  FMUL.FTZ R78, R3.reuse, R78 ;  /* 0x0000004e034e7220 */ /* 0x040fe40000410000 */
[C---:B------:R-:W-:Y:S02]  /*a080*/  FMUL.FTZ R79, R3.reuse, R79 ;  /* 0x0000004f034f7220 */ /* 0x040fe40000410000 */
[C---:B------:R-:W-:Y:S03]  /*a090*/  HMMA.16816.F32.BF16 R28, R176.reuse, R36, R28 ;  /* 0x00000024b01c723c */ /* 0x040fe6000004181c */
[C---:B------:R-:W-:Y:S02]  /*a0a0*/  FMUL.FTZ R80, R180.reuse, R80 ;  /* 0x00000050b4507220 */ /* 0x040fe40000410000 */
[C---:B------:R-:W-:Y:S02]  /*a0b0*/  FMUL.FTZ R81, R180.reuse, R81 ;  /* 0x00000051b4517220 */ /* 0x040fe40000410000 */
[C---:B------:R-:W-:Y:S01]  /*a0c0*/  FMUL.FTZ R36, R180.reuse, R144 ;  /* 0x00000090b4247220 */ /* 0x040fe20000410000 */
[C---:B------:R-:W-:Y:S04]  /*a0d0*/  HMMA.16816.F32.BF16 R32, R176.reuse, R38, R32 ;  /* 0x00000026b020723c */ /* 0x040fe80000041820 */
[C---:B------:R-:W-:Y:S02]  /*a0e0*/  FMUL.FTZ R37, R180.reuse, R145 ;  /* 0x00000091b4257220 */ /* 0x040fe40000410000 */
[C---:B------:R-:W-:Y:S02]  /*a0f0*/  FMUL.FTZ R82, R3.reuse, R82 ;  /* 0x0000005203527220 */ /* 0x040fe40000410000 */
[C---:B------:R-:W-:Y:S04]  /*a100*/  FMUL.FTZ R38, R3.reuse, R146 ;  /* 0x0000009203267220 */ /* 0x040fe80000410000 */
[C---:B------:R-:W-:Y:S02]  /*a110*/  FMUL.FTZ R39, R3.reuse, R147 ;  /* 0x0000009303277220 */ /* 0x040fe40000410000 */
[----:B------:R-:W4:Y:S01]  /*a120*/  LDSM.16.MT88.4 R144, [R241+0x3100] ;  /* 0x00310000f190783b */ /* 0x000f220000004200 */
[C---:B------:R-:W-:Y:S02]  /*a130*/  FMUL.FTZ R83, R3.reuse, R83 ;  /* 0x0000005303537220 */ /* 0x040fe40000410000 */
[C---:B------:R-:W-:Y:S02]  /*a140*/  FMUL.FTZ R84, R180.reuse, R84 ;  /* 0x00000054b4547220 */ /* 0x040fe40000410000 */
[C---:B-1----:R-:W-:Y:S03]  /*a150*/  HMMA.16816.F32.BF16 R36, R176.reuse, R44, R36 ;  /* 0x0000002cb024723c */ /* 0x042fe60000041824 */
        /* <DEDUP_REMOVED lines=8> */
[----:B------:R-:W1:Y:S01]  /*a1e0*/  LDSM.16.MT88.4 R136, [R240+0x3100] ;  /* 0x00310000f088783b */ /* 0x000e620000004200 */
[C---:B------:R-:W-:Y:S02]  /*a1f0*/  FMUL.FTZ R88, R180.reuse, R88 ;  /* 0x00000058b4587220 */ /* 0x040fe40000410000 */
[C---:B------:R-:W-:Y:S02]  /*a200*/  FMUL.FTZ R89, R180.reuse, R89 ;  /* 0x00000059b4597220 */ /* 0x040fe40000410000 */
[C---:B---3--:R-:W-:Y:S03]  /*a210*/  HMMA.16816.F32.BF16 R44, R176.reuse, R152, R44 ;  /* 0x00000098b02c723c */ /* 0x048fe6000004182c */
[C---:B------:R-:W-:Y:S02]  /*a220*/  FMUL.FTZ R90, R3.reuse, R90 ;  /* 0x0000005a035a7220 */ /* 0x040fe40000410000 */
[C---:B------:R-:W-:Y:S02]  /*a230*/  FMUL.FTZ R91, R3.reuse, R91 ;  /* 0x0000005b035b7220 */ /* 0x040fe40000410000 */
[C---:B------:R-:W-:Y:S01]  /*a240*/  FMUL.FTZ R92, R180.reuse, R92 ;  /* 0x0000005cb45c7220 */ /* 0x040fe20000410000 */
[C---:B------:R-:W-:Y:S04]  /*a250*/  HMMA.16816.F32.BF16 R48, R176.reuse, R154, R48 ;  /* 0x0000009ab030723c */ /* 0x040fe80000041830 */
[C---:B------:R-:W-:Y:S02]  /*a260*/  FMUL.FTZ R93, R180.reuse, R93 ;  /* 0x0000005db45d7220 */ /* 0x040fe40000410000 */
[C---:B------:R-:W-:Y:S02]  /*a270*/  FMUL.FTZ R94, R3.reuse, R94 ;  /* 0x0000005e035e7220 */ /* 0x040fe40000410000 */
[C---:B----4-:R-:W-:Y:S04]  /*a280*/  HMMA.16816.F32.BF16 R52, R176.reuse, R144, R52 ;  /* 0x00000090b034723c */ /* 0x050fe80000041834 */
[C---:B------:R-:W-:Y:S02]  /*a290*/  FMUL.FTZ R95, R3.reuse, R95 ;  /* 0x0000005f035f7220 */ /* 0x040fe40000410000 */
[C---:B------:R-:W-:Y:S02]  /*a2a0*/  FMUL.FTZ R96, R180.reuse, R96 ;  /* 0x00000060b4607220 */ /* 0x040fe40000410000 */
[C---:B------:R-:W-:Y:S01]  /*a2b0*/  HMMA.16816.F32.BF16 R56, R176.reuse, R146, R56 ;  /* 0x00000092b038723c */ /* 0x040fe20000041838 */
[----:B------:R-:W-:Y:S03]  /*a2c0*/  LDSM.16.MT88.4 R144, [R242+0x900] ;  /* 0x00090000f290783b */ /* 0x000fe60000004200 */
        /* <DEDUP_REMOVED lines=51> */
[----:B------:R-:W-:Y:S02]  /*a600*/  FMUL.FTZ R121, R180, R121 ;  /* 0x00000079b4797220 */ /* 0x000fe40000410000 */
[----:B------:R-:W-:Y:S01]  /*a610*/  FMUL.FTZ R122, R3, R122 ;  /* 0x0000007a037a7220 */ /* 0x000fe20000410000 */
[C---:B------:R-:W-:Y:S01]  /*a620*/  HMMA.16816.F32.BF16 R112, R176.reuse, R138, R112 ;  /* 0x0000008ab070723c */ /* 0x040fe20000041870 */
[----:B------:R-:W1:Y:S03]  /*a630*/  LDSM.16.MT88.4 R136, [R247+0x900] ;  /* 0x00090000f788783b */ /* 0x000e660000004200 */
[----:B------:R-:W-:Y:S02]  /*a640*/  FFMA.FTZ R192, R192, c[0x0][0x2d0], -R215 ;  /* 0x0000b400c0c07a23 */ /* 0x000fe400000108d7 */
[--C-:B------:R-:W-:Y:S02]  /*a650*/  FFMA.FTZ R193, R193, c[0x0][0x2d0], -R213.reuse ;  /* 0x0000b400c1c17a23 */ /* 0x100fe400000108d5 */
[C---:B---3--:R-:W-:Y:S02]  /*a660*/  HMMA.16816.F32.BF16 R116, R176.reuse, R132, R116 ;  /* 0x00000084b074723c */ /* 0x048fe40000041874 */
[----:B------:R-:W3:Y:S02]  /*a670*/  MUFU.EX2 R192, R192 ;  /* 0x000000c000c07308 */ /* 0x000ee40000000800 */
[----:B------:R-:W-:Y:S02]  /*a680*/  FFMA.FTZ R194, R194, c[0x0][0x2d0], -R213 ;  /* 0x0000b400c2c27a23 */ /* 0x000fe400000108d5 */
[--C-:B------:R-:W-:Y:S02]  /*a690*/  FFMA.FTZ R195, R195, c[0x0][0x2d0], -R215.reuse ;  /* 0x0000b400c3c37a23 */ /* 0x100fe400000108d7 */
[----:B------:R-:W-:Y:S04]  /*a6a0*/  FFMA.FTZ R196, R196, c[0x0][0x2d0], -R215 ;  /* 0x0000b400c4c47a23 */ /* 0x000fe800000108d7 */
[--C-:B------:R-:W-:Y:S01]  /*a6b0*/  FFMA.FTZ R197, R197, c[0x0][0x2d0], -R213.reuse ;  /* 0x0000b400c5c57a23 */ /* 0x100fe200000108d5 */
[----:B------:R-:W-:Y:S01]  /*a6c0*/  MUFU.EX2 R193, R193 ;  /* 0x000000c100c17308 */ /* 0x000fe20000000800 */
[----:B------:R-:W-:Y:S02]  /*a6d0*/  FFMA.FTZ R198, R198, c[0x0][0x2d0], -R213 ;  /* 0x0000b400c6c67a23 */ /* 0x000fe400000108d5 */
[C---:B------:R-:W-:Y:S02]  /*a6e0*/  FMUL.FTZ R123, R3.reuse, R123 ;  /* 0x0000007b037b7220 */ /* 0x040fe40000410000 */
[--C-:B------:R-:W-:Y:S02]  /*a6f0*/  FFMA.FTZ R148, R168, c[0x0][0x2d0], -R215.reuse ;  /* 0x0000b400a8947a23 */ /* 0x100fe400000108d7 */
[----:B------:R-:W-:Y:S02]  /*a700*/  FFMA.FTZ R152, R204, c[0x0][0x2d0], -R215 ;  /* 0x0000b400cc987a23 */ /* 0x000fe400000108d7 */
[----:B------:R-:W-:Y:S01]  /*a710*/  FFMA.FTZ R153, R200, c[0x0][0x2d0], -R213 ;  /* 0x0000b400c8997a23 */ /* 0x000fe200000108d5 */
[C---:B------:R-:W-:Y:S01]  /*a720*/  HMMA.16816.F32.BF16 R120, R176.reuse, R134, R120 ;  /* 0x00000086b078723c */ /* 0x040fe20000041878 */
[----:B------:R-:W5:Y:S02]  /*a730*/  MUFU.EX2 R194, R194 ;  /* 0x000000c200c27308 */ /* 0x000f640000000800 */
[----:B---3--:R-:W-:Y:S01]  /*a740*/  F2FP.BF16.PACK_AB R132, R192, R191 ;  /* 0x000000bfc084723e */ /* 0x008fe200000010ff */
[----:B------:R-:W-:Y:S02]  /*a750*/  FFMA.FTZ R190, R3, R183, R190 ;  /* 0x000000b703be7223 */ /* 0x000fe400000100be */
[--C-:B------:R-:W-:Y:S02]  /*a760*/  FFMA.FTZ R202, R202, c[0x0][0x2d0], -R215.reuse ;  /* 0x0000b400caca7a23 */ /* 0x100fe400000108d7 */
[C---:B----4-:R-:W-:Y:S03]  /*a770*/  HMMA.16816.F32.BF16 R124, R176.reuse, R140, R124 ;  /* 0x0000008cb07c723c */ /* 0x050fe6000004187c */
[----:B------:R-:W-:Y:S01]  /*a780*/  MUFU.EX2 R195, R195 ;  /* 0x000000c300c37308 */ /* 0x000fe20000000800 */
[----:B------:R-:W-:Y:S02]  /*a790*/  FADD.FTZ R190, R188, R190 ;  /* 0x000000bebcbe7221 */ /* 0x000fe40000010000 */
[----:B------:R-:W-:Y:S02]  /*a7a0*/  FFMA.FTZ R204, R203, c[0x0][0x2d0], -R215 ;  /* 0x0000b400cbcc7a23 */ /* 0x000fe400000108d7 */
[----:B------:R-:W-:Y:S01]  /*a7b0*/  HMMA.16816.F32.BF16 R128, R176, R142, R128 ;  /* 0x0000008eb080723c */ /* 0x000fe20000041880 */
[----:B------:R-:W3:Y:S03]  /*a7c0*/  LDSM.16.MT88.4 R140, [R241+0x900] ;  /* 0x00090000f18c783b */ /* 0x000ee60000004200 */
[----:B------:R-:W-:Y:S01]  /*a7d0*/  FADD.FTZ R186, R186, R190 ;  /* 0x000000bebaba7221 */ /* 0x000fe20000010000 */
[----:B------:R-:W4:Y:S01]  /*a7e0*/  MUFU.EX2 R196, R196 ;  /* 0x000000c400c47308 */ /* 0x000f220000000800 */
[----:B------:R-:W-:Y:S02]  /*a7f0*/  FFMA.FTZ R200, R201, c[0x0][0x2d0], -R213 ;  /* 0x0000b400c9c87a23 */ /* 0x000fe400000108d5 */
[----:B------:R-:W-:Y:S01]  /*a800*/  FADD.FTZ R186, R184, R186 ;  /* 0x000000bab8ba7221 */ /* 0x000fe20000010000 */
[C---:B-----5:R-:W-:Y:S03]  /*a810*/  F2FP.BF16.PACK_AB R133, R194.reuse, R193 ;  /* 0x000000c1c285723e */ /* 0x060fe600000010ff */
[----:B------:R-:W-:Y:S03]  /*a820*/  FADD.FTZ R186, R193, R186 ;  /* 0x000000bac1ba7221 */ /* 0x000fe60000010000 */
[----:B------:R-:W5:Y:S01]  /*a830*/  MUFU.EX2 R197, R197 ;  /* 0x000000c500c57308 */ /* 0x000f620000000800 */
[----:B------:R-:W-:Y:S02]  /*a840*/  FADD.FTZ R194, R194, R186 ;  /* 0x000000bac2c27221 */ /* 0x000fe40000010000 */
[----:B--2---:R-:W-:Y:S07]  /*a850*/  FFMA.FTZ R214, R180, R158, R214 ;  /* 0x0000009eb4d67223 */ /* 0x004fee00000100d6 */
[----:B------:R-:W2:Y:S01]  /*a860*/  MUFU.EX2 R198, R198 ;  /* 0x000000c600c67308 */ /* 0x000ea20000000800 */
[----:B------:R-:W-:Y:S01]  /*a870*/  FADD.FTZ R214, R189, R214 ;  /* 0x000000d6bdd67221 */ /* 0x000fe20000010000 */
[----:B----4-:R-:W-:Y:S03]  /*a880*/  F2FP.BF16.PACK_AB R134, R196, R195 ;  /* 0x000000c3c486723e */ /* 0x010fe600000010ff */
[----:B------:R-:W-:Y:S04]  /*a890*/  FADD.FTZ R187, R187, R214 ;  /* 0x000000d6bbbb7221 */ /* 0x000fe80000010000 */
[----:B------:R-:W-:Y:S01]  /*a8a0*/  FADD.FTZ R185, R185, R187 ;  /* 0x000000bbb9b97221 */ /* 0x000fe20000010000 */
[----:B------:R4:W-:Y:S03]  /*a8b0*/  MUFU.EX2 R168, R148 ;  /* 0x0000009400a87308 */ /* 0x0009e60000000800 */
[----:B------:R-:W-:Y:S02]  /*a8c0*/  FADD.FTZ R185, R191, R185 ;  /* 0x000000b9bfb97221 */ /* 0x000fe40000010000 */
[----:B-----5:R-:W-:Y:S02]  /*a8d0*/  FADD.FTZ R194, R197, R194 ;  /* 0x000000c2c5c27221 */ /* 0x020fe40000010000 */
[----:B------:R-:W-:Y:S03]  /*a8e0*/  FADD.FTZ R192, R192, R185 ;  /* 0x000000b9c0c07221 */ /* 0x000fe60000010000 */
[----:B------:R-:W-:Y:S01]  /*a8f0*/  MUFU.EX2 R203, R152 ;  /* 0x0000009800cb7308 */ /* 0x000fe20000000800 */
[----:B------:R-:W-:Y:S01]  /*a900*/  FADD.FTZ R192, R195, R192 ;  /* 0x000000c0c3c07221 */ /* 0x000fe20000010000 */
[----:B--2---:R-:W-:Y:S03]  /*a910*/  F2FP.BF16.PACK_AB R135, R198, R197 ;  /* 0x000000c5c687723e */ /* 0x004fe600000010ff */
[----:B------:R-:W-:Y:S02]  /*a920*/  FADD.FTZ R196, R196, R192 ;  /* 0x000000c0c4c47221 */ /* 0x000fe40000010000 */
[----:B------:R-:W-:Y:S03]  /*a930*/  FADD.FTZ R198, R198, R194 ;  /* 0x000000c2c6c67221 */ /* 0x000fe60000010000 */
[----:B------:R-:W2:Y:S01]  /*a940*/  MUFU.EX2 R202, R202 ;  /* 0x000000ca00ca7308 */ /* 0x000ea20000000800 */
[C---:B-1----:R-:W-:Y:S05]  /*a950*/  HMMA.16816.F32.BF16 R4, R132.reuse, R136, R4 ;  /* 0x000000888404723c */ /* 0x042fea0000041804 */
[----:B----4-:R-:W-:Y:S03]  /*a960*/  FFMA.FTZ R148, R170, c[0x0][0x2d0], -R213 ;  /* 0x0000b400aa947a23 */ /* 0x010fe600000108d5 */
[C---:B------:R-:W-:Y:S01]  /*a970*/  HMMA.16816.F32.BF16 R8, R132.reuse, R138, R8 ;  /* 0x0000008a8408723c */ /* 0x040fe20000041808 */
[----:B------:R-:W1:Y:S01]  /*a980*/  LDSM.16.MT88.4 R136, [R240+0x900] ;  /* 0x00090000f088783b */ /* 0x000e620000004200 */
[----:B------:R4:W-:Y:S06]  /*a990*/  MUFU.EX2 R170, R148 ;  /* 0x0000009400aa7308 */ /* 0x0009ec0000000800 */
[C---:B------:R-:W-:Y:S04]  /*a9a0*/  HMMA.16816.F32.BF16 R12, R132.reuse, R144, R12 ;  /* 0x00000090840c723c */ /* 0x040fe8000004180c */
[----:B------:R-:W-:Y:S01]  /*a9b0*/  MUFU.EX2 R201, R153 ;  /* 0x0000009900c97308 */ /* 0x000fe20000000800 */
[----:B--2---:R-:W-:Y:S03]  /*a9c0*/  F2FP.BF16.PACK_AB R180, R202, R203 ;  /* 0x000000cbcab4723e */ /* 0x004fe600000010ff */
[C---:B------:R-:W-:Y:S01]  /*a9d0*/  HMMA.16816.F32.BF16 R16, R132.reuse, R146, R16 ;  /* 0x000000928410723c */ /* 0x040fe20000041810 */
[----:B------:R-:W2:Y:S05]  /*a9e0*/  LDSM.16.MT88.4 R144, [R247+0x3900] ;  /* 0x00390000f790783b */ /* 0x000eaa0000004200 */
[----:B------:R-:W-:Y:S02]  /*a9f0*/  MUFU.EX2 R200, R200 ;  /* 0x000000c800c87308 */ /* 0x000fe40000000800 */
[C---:B---3--:R-:W-:Y:S04]  /*aa00*/  HMMA.16816.F32.BF16 R20, R132.reuse, R140, R20 ;  /* 0x0000008c8414723c */ /* 0x048fe80000041814 */
[--C-:B----4-:R-:W-:Y:S04]  /*aa10*/  FFMA.FTZ R148, R171, c[0x0][0x2d0], -R215.reuse ;  /* 0x0000b400ab947a23 */ /* 0x110fe800000108d7 */
[C---:B------:R-:W-:Y:S01]  /*aa20*/  HMMA.16816.F32.BF16 R24, R132.reuse, R142, R24 ;  /* 0x0000008e8418723c */ /* 0x040fe20000041818 */
[----:B------:R-:W3:Y:S01]  /*aa30*/  LDSM.16.MT88.4 R140, [R242+0x3900] ;  /* 0x00390000f28c783b */ /* 0x000ee20000004200 */
[----:B------:R4:W-:Y:S06]  /*aa40*/  MUFU.EX2 R171, R148 ;  /* 0x0000009400ab7308 */ /* 0x0009ec0000000800 */
[C---:B-1----:R-:W-:Y:S04]  /*aa50*/  HMMA.16816.F32.BF16 R28, R132.reuse, R136, R28 ;  /* 0x00000088841c723c */ /* 0x042fe8000004181c */
[----:B------:R-:W-:Y:S04]  /*aa60*/  MUFU.EX2 R204, R204 ;  /* 0x000000cc00cc7308 */ /* 0x000fe80000000800 */
[C---:B------:R-:W-:Y:S01]  /*aa70*/  HMMA.16816.F32.BF16 R32, R132.reuse, R138, R32 ;  /* 0x0000008a8420723c */ /* 0x040fe20000041820 */
[----:B------:R-:W1:Y:S07]  /*aa80*/  LDSM.16.MT88.4 R136, [R241+0x3900] ;  /* 0x00390000f188783b */ /* 0x000e6e0000004200 */
[C---:B--2---:R-:W-:Y:S04]  /*aa90*/  HMMA.16816.F32.BF16 R36, R132.reuse, R144, R36 ;  /* 0x000000908424723c */ /* 0x044fe80000041824 */
[--C-:B----4-:R-:W-:Y:S04]  /*aaa0*/  FFMA.FTZ R148, R167, c[0x0][0x2d0], -R215.reuse ;  /* 0x0000b400a7947a23 */ /* 0x110fe800000108d7 */
        /* <DEDUP_REMOVED lines=20> */
[C---:B---3--:R-:W-:Y:S07]  /*abf0*/  HMMA.16816.F32.BF16 R92, R132.reuse, R140, R92 ;  /* 0x0000008c845c723c */ /* 0x048fee000004185c */
[----:B------:R-:W-:Y:S01]  /*ac00*/  FFMA.FTZ R140, R163, c[0x0][0x2d0], -R215 ;  /* 0x0000b400a38c7a23 */ /* 0x000fe200000108d7 */
[C---:B------:R-:W-:Y:S03]  /*ac10*/  HMMA.16816.F32.BF16 R96, R132.reuse, R142, R96 ;  /* 0x0000008e8460723c */ /* 0x040fe60000041860 */
[----:B------:R3:W4:Y:S05]  /*ac20*/  MUFU.EX2 R178, R140 ;  /* 0x0000008c00b27308 */ /* 0x00072a0000000800 */
[C---:B-1----:R-:W-:Y:S07]  /*ac30*/  HMMA.16816.F32.BF16 R100, R132.reuse, R136, R100 ;  /* 0x000000888464723c */ /* 0x042fee0000041864 */
[----:B------:R-:W-:Y:S01]  /*ac40*/  FFMA.FTZ R136, R169, c[0x0][0x2d0], -R213 ;  /* 0x0000b400a9887a23 */ /* 0x000fe200000108d5 */
[C---:B------:R-:W-:Y:S03]  /*ac50*/  HMMA.16816.F32.BF16 R104, R132.reuse, R138, R104 ;  /* 0x0000008a8468723c */ /* 0x040fe60000041868 */
[----:B------:R1:W5:Y:S05]  /*ac60*/  MUFU.EX2 R169, R136 ;  /* 0x0000008800a97308 */ /* 0x00036a0000000800 */
[C---:B--2---:R-:W-:Y:S01]  /*ac70*/  HMMA.16816.F32.BF16 R108, R132.reuse, R144, R108 ;  /* 0x00000090846c723c */ /* 0x044fe2000004186c */
[----:B---3--:R-:W2:Y:S03]  /*ac80*/  LDSM.16.MT88.4 R140, [R241+0x9900] ;  /* 0x00990000f18c783b */ /* 0x008ea60000004200 */
[-C--:B----4-:R-:W-:Y:S03]  /*ac90*/  MOV R3, R178.reuse ;  /* 0x000000b200037202 */ /* 0x090fe60000000f00 */
[----:B------:R-:W-:Y:S01]  /*aca0*/  FFMA.FTZ R144, R162, c[0x0][0x2d0], -R215 ;  /* 0x0000b400a2907a23 */ /* 0x000fe200000108d7 */
[C---:B------:R-:W-:Y:S01]  /*acb0*/  HMMA.16816.F32.BF16 R112, R132.reuse, R146, R112 ;  /* 0x000000928470723c */ /* 0x040fe20000041870 */
[----:B------:R3:W-:Y:S03]  /*acc0*/  MUFU.EX2 R162, R148 ;  /* 0x0000009400a27308 */ /* 0x0007e60000000800 */
[----:B------:R-:W-:Y:S07]  /*acd0*/  FADD.FTZ R3, R3, R196 ;  /* 0x000000c403037221 */ /* 0x000fee0000010000 */
[----:B------:R4:W4:Y:S01]  /*ace0*/  MUFU.EX2 R177, R144 ;  /* 0x0000009000b17308 */ /* 0x0009220000000800 */
[----:B-1----:R-:W1:Y:S01]  /*acf0*/  LDSM.16.MT88.4 R136, [R240+0x9900] ;  /* 0x00990000f088783b */ /* 0x002e620000004200 */
[--C-:B---3--:R-:W-:Y:S08]  /*ad00*/  FFMA.FTZ R148, R165, c[0x0][0x2d0], -R213.reuse ;  /* 0x0000b400a5947a23 */ /* 0x108ff000000108d5 */
[----:B------:R3:W-:Y:S01]  /*ad10*/  MUFU.EX2 R154, R148 ;  /* 0x00000094009a7308 */ /* 0x0007e20000000800 */
[C---:B--2---:R-:W-:Y:S03]  /*ad20*/  HMMA.16816.F32.BF16 R116, R132.reuse, R140, R116 ;  /* 0x0000008c8474723c */ /* 0x044fe60000041874 */
[--C-:B----4-:R-:W-:Y:S06]  /*ad30*/  FFMA.FTZ R144, R161, c[0x0][0x2d0], -R213.reuse ;  /* 0x0000b400a1907a23 */ /* 0x110fec00000108d5 */
[----:B------:R2:W-:Y:S01]  /*ad40*/  MUFU.EX2 R176, R144 ;  /* 0x0000009000b07308 */ /* 0x0005e20000000800 */
[C---:B------:R-:W-:Y:S03]  /*ad50*/  HMMA.16816.F32.BF16 R120, R132.reuse, R142, R120 ;  /* 0x0000008e8478723c */ /* 0x040fe60000041878 */
[--C-:B------:R-:W-:Y:S06]  /*ad60*/  FFMA.FTZ R140, R160, c[0x0][0x2d0], -R213.reuse ;  /* 0x0000b400a08c7a23 */ /* 0x100fec00000108d5 */
[----:B------:R-:W4:Y:S01]  /*ad70*/  MUFU.EX2 R161, R140 ;  /* 0x0000008c00a17308 */ /* 0x000f220000000800 */
[C---:B-1----:R-:W-:Y:S03]  /*ad80*/  HMMA.16816.F32.BF16 R124, R132.reuse, R136, R124 ;  /* 0x00000088847c723c */ /* 0x042fe6000004187c */
[----:B---3--:R-:W-:Y:S05]  /*ad90*/  FFMA.FTZ R148, R164, c[0x0][0x2d0], -R213 ;  /* 0x0000b400a4947a23 */ /* 0x008fea00000108d5 */
[----:B------:R-:W-:Y:S01]  /*ada0*/  HMMA.16816.F32.BF16 R128, R132, R138, R128 ;  /* 0x0000008a8480723c */ /* 0x000fe20000041880 */
[----:B------:R-:W-:Y:S01]  /*adb0*/  LDSM.16.MT88.4 R136, [R241+0x1100] ;  /* 0x00110000f188783b */ /* 0x000fe20000004200 */
[----:B------:R1:W3:Y:S05]  /*adc0*/  MUFU.EX2 R160, R148 ;  /* 0x0000009400a07308 */ /* 0x0002ea0000000800 */
[----:B------:R-:W-:Y:S02]  /*add0*/  F2FP.BF16.PACK_AB R132, R168, R178 ;  /* 0x000000b2a884723e */ /* 0x000fe400000010ff */
[----:B--2---:R-:W2:Y:S03]  /*ade0*/  LDSM.16.MT88.4 R144, [R247+0x1100] ;  /* 0x00110000f790783b */ /* 0x004ea60000004200 */
[----:B-----5:R-:W-:Y:S02]  /*adf0*/  F2FP.BF16.PACK_AB R133, R170, R169 ;  /* 0x000000a9aa85723e */ /* 0x020fe400000010ff */
[----:B------:R-:W-:Y:S02]  /*ae00*/  F2FP.BF16.PACK_AB R134, R177, R171 ;  /* 0x000000abb186723e */ /* 0x000fe400000010ff */
[----:B----4-:R-:W-:Y:S01]  /*ae10*/  F2FP.BF16.PACK_AB R135, R161, R176 ;  /* 0x000000b0a187723e */ /* 0x010fe200000010ff */
[----:B------:R-:W4:Y:S01]  /*ae20*/  LDSM.16.MT88.4 R140, [R242+0x1100] ;  /* 0x00110000f28c783b */ /* 0x000f220000004200 */
[----:B-1----:R-:W-:Y:S01]  /*ae30*/  FFMA.FTZ R148, R174, c[0x0][0x2d0], -R215 ;  /* 0x0000b400ae947a23 */ /* 0x002fe200000108d7 */
[----:B---3--:R-:W-:Y:S03]  /*ae40*/  MOV R187, R160 ;  /* 0x000000a000bb7202 */ /* 0x008fe60000000f00 */
[----:B------:R1:W-:Y:S01]  /*ae50*/  MUFU.EX2 R157, R148 ;  /* 0x00000094009d7308 */ /* 0x0003e20000000800 */
[C---:B--2---:R-:W-:Y:S03]  /*ae60*/  HMMA.16816.F32.BF16 R4, R132.reuse, R144, R4 ;  /* 0x000000908404723c */ /* 0x044fe60000041804 */
[----:B-1----:R-:W-:Y:S05]  /*ae70*/  FFMA.FTZ R148, R172, c[0x0][0x2d0], -R213 ;  /* 0x0000b400ac947a23 */ /* 0x002fea00000108d5 */
[C---:B------:R-:W-:Y:S01]  /*ae80*/  HMMA.16816.F32.BF16 R8, R132.reuse, R146, R8 ;  /* 0x000000928408723c */ /* 0x040fe20000041808 */
[----:B------:R-:W1:Y:S01]  /*ae90*/  LDSM.16.MT88.4 R144, [R240+0x1100] ;  /* 0x00110000f090783b */ /* 0x000e620000004200 */
[----:B------:R2:W3:Y:S06]  /*aea0*/  MUFU.EX2 R156, R148 ;  /* 0x00000094009c7308 */ /* 0x0004ec0000000800 */
[C---:B----4-:R-:W-:Y:S08]  /*aeb0*/  HMMA.16816.F32.BF16 R12, R132.reuse, R140, R12 ;  /* 0x0000008c840c723c */ /* 0x050ff0000004180c */
[C---:B------:R-:W-:Y:S01]  /*aec0*/  HMMA.16816.F32.BF16 R16, R132.reuse, R142, R16 ;  /* 0x0000008e8410723c */ /* 0x040fe20000041810 */
[----:B------:R-:W4:Y:S07]  /*aed0*/  LDSM.16.MT88.4 R140, [R247+0x4100] ;  /* 0x00410000f78c783b */ /* 0x000f2e0000004200 */
[C---:B------:R-:W-:Y:S01]  /*aee0*/  HMMA.16816.F32.BF16 R20, R132.reuse, R136, R20 ;  /* 0x000000888414723c */ /* 0x040fe20000041814 */
[----:B--2---:R-:W-:Y:S03]  /*aef0*/  LDSM.16.MT88.4 R148, [R241+0x2100] ;  /* 0x00210000f194783b */ /* 0x004fe60000004200 */
[----:B---3--:R-:W-:Y:S04]  /*af00*/  MOV R189, R156 ;  /* 0x0000009c00bd7202 */ /* 0x008fe80000000f00 */
[C---:B------:R-:W-:Y:S01]  /*af10*/  HMMA.16816.F32.BF16 R24, R132.reuse, R138, R24 ;  /* 0x0000008a8418723c */ /* 0x040fe20000041818 */
[----:B------:R-:W2:Y:S07]  /*af20*/  LDSM.16.MT88.4 R136, [R242+0x4100] ;  /* 0x00410000f288783b */ /* 0x000eae0000004200 */
[C---:B-1----:R-:W-:Y:S08]  /*af30*/  HMMA.16816.F32.BF16 R28, R132.reuse, R144, R28 ;  /* 0x00000090841c723c */ /* 0x042ff0000004181c */
[C---:B------:R-:W-:Y:S01]  /*af40*/  HMMA.16816.F32.BF16 R32, R132.reuse, R146, R32 ;  /* 0x000000928420723c */ /* 0x040fe20000041820 */
[----:B------:R-:W1:Y:S07]  /*af50*/  LDSM.16.MT88.4 R144, [R241+0x4100] ;  /* 0x00410000f190783b */ /* 0x000e6e0000004200 */
[C---:B----4-:R-:W-:Y:S08]  /*af60*/  HMMA.16816.F32.BF16 R36, R132.reuse, R140, R36 ;  /* 0x0000008c8424723c */ /* 0x050ff00000041824 */
        /* <DEDUP_REMOVED lines=20> */
[C---:B--2---:R-:W-:Y:S07]  /*b0b0*/  HMMA.16816.F32.BF16 R92, R132.reuse, R136, R92 ;  /* 0x00000088845c723c */ /* 0x044fee000004185c */
[--C-:B------:R-:W-:Y:S01]  /*b0c0*/  FFMA.FTZ R136, R166, c[0x0][0x2d0], -R215.reuse ;  /* 0x0000b400a6887a23 */ /* 0x100fe200000108d7 */
[C---:B------:R-:W-:Y:S01]  /*b0d0*/  HMMA.16816.F32.BF16 R96, R132.reuse, R138, R96 ;  /* 0x0000008a8460723c */ /* 0x040fe20000041860 */
[----:B------:R-:W-:Y:S02]  /*b0e0*/  LDSM.16.MT88.4 R164, [R242+0x2900] ;  /* 0x00290000f2a4783b */ /* 0x000fe40000004200 */
[----:B------:R2:W-:Y:S05]  /*b0f0*/  MUFU.EX2 R155, R136 ;  /* 0x00000088009b7308 */ /* 0x0005ea0000000800 */
[C---:B-1----:R-:W-:Y:S07]  /*b100*/  HMMA.16816.F32.BF16 R100, R132.reuse, R144, R100 ;  /* 0x000000908464723c */ /* 0x042fee0000041864 */
[--C-:B------:R-:W-:Y:S01]  /*b110*/  FFMA.FTZ R144, R175, c[0x0][0x2d0], -R215.reuse ;  /* 0x0000b400af907a23 */ /* 0x100fe200000108d7 */
[C---:B------:R-:W-:Y:S03]  /*b120*/  HMMA.16816.F32.BF16 R104, R132.reuse, R146, R104 ;  /* 0x000000928468723c */ /* 0x040fe60000041868 */
[----:B------:R1:W4:Y:S01]  /*b130*/  MUFU.EX2 R163, R144 ;  /* 0x0000009000a37308 */ /* 0x0003220000000800 */
[----:B------:R-:W-:Y:S02]  /*b140*/  FFMA.FTZ R215, R211, c[0x0][0x2d0], -R215 ;  /* 0x0000b400d3d77a23 */ /* 0x000fe400000108d7 */
[--C-:B------:R-:W-:Y:S01]  /*b150*/  FFMA.FTZ R211, R182, c[0x0][0x2d0], -R213.reuse ;  /* 0x0000b400b6d37a23 */ /* 0x100fe200000108d5 */
[----:B------:R-:W-:Y:S01]  /*b160*/  MOV R182, R157 ;  /* 0x0000009d00b67202 */ /* 0x000fe20000000f00 */
[C---:B---3--:R-:W-:Y:S01]  /*b170*/  HMMA.16816.F32.BF16 R108, R132.reuse, R140, R108 ;  /* 0x0000008c846c723c */ /* 0x048fe2000004186c */
[----:B--2---:R-:W2:Y:S03]  /*b180*/  LDSM.16.MT88.4 R136, [R241+0xa100] ;  /* 0x00a10000f188783b */ /* 0x004ea60000004200 */
[----:B------:R-:W-:Y:S01]  /*b190*/  MOV R188, R182 ;  /* 0x000000b600bc7202 */ /* 0x000fe20000000f00 */
[----:B------:R-:W3:Y:S02]  /*b1a0*/  MUFU.EX2 R215, R215 ;  /* 0x000000d700d77308 */ /* 0x000ee40000000800 */
[--C-:B------:R-:W-:Y:S01]  /*b1b0*/  FFMA.FTZ R140, R173, c[0x0][0x2d0], -R213.reuse ;  /* 0x0000b400ad8c7a23 */ /* 0x100fe200000108d5 */
[C---:B------:R-:W-:Y:S01]  /*b1c0*/  HMMA.16816.F32.BF16 R112, R132.reuse, R142, R112 ;  /* 0x0000008e8470723c */ /* 0x040fe20000041870 */
[----:B------:R-:W-:Y:S03]  /*b1d0*/  LDSM.16.MT88.4 R172, [R247+0x2900] ;  /* 0x00290000f7ac783b */ /* 0x000fe60000004200 */
[----:B------:R-:W-:Y:S01]  /*b1e0*/  FFMA.FTZ R213, R181, c[0x0][0x2d0], -R213 ;  /* 0x0000b400b5d57a23 */ /* 0x000fe200000108d5 */
[----:B------:R-:W-:Y:S02]  /*b1f0*/  F2FP.BF16.PACK_AB R181, R200, R201 ;  /* 0x000000c9c8b5723e */ /* 0x000fe400000010ff */
[----:B------:R5:W5:Y:S02]  /*b200*/  MUFU.EX2 R179, R140 ;  /* 0x0000008c00b37308 */ /* 0x000b640000000800 */
[----:B-1----:R-:W1:Y:S03]  /*b210*/  LDSM.16.MT88.4 R144, [R240+0xa100] ;  /* 0x00a10000f090783b */ /* 0x002e660000004200 */
[----:B----4-:R-:W-:Y:S05]  /*b220*/  MOV R190, R163 ;  /* 0x000000a300be7202 */ /* 0x010fea0000000f00 */
[----:B------:R-:W-:Y:S01]  /*b230*/  MUFU.EX2 R211, R211 ;  /* 0x000000d300d37308 */ /* 0x000fe20000000800 */
[----:B---3--:R-:W-:Y:S09]  /*b240*/  F2FP.BF16.PACK_AB R182, R215, R204 ;  /* 0x000000ccd7b6723e */ /* 0x008ff200000010ff */
[----:B------:R-:W3:Y:S01]  /*b250*/  MUFU.EX2 R213, R213 ;  /* 0x000000d500d57308 */ /* 0x000ee20000000800 */
[----:B-----5:R-:W4:Y:S01]  /*b260*/  LDSM.16.MT88.4 R140, [R247+0x1900] ;  /* 0x00190000f78c783b */ /* 0x020f220000004200 */
[----:B------:R-:W-:Y:S01]  /*b270*/  MOV R214, R179 ;  /* 0x000000b300d67202 */ /* 0x000fe20000000f00 */
[C---:B--2---:R-:W-:Y:S08]  /*b280*/  HMMA.16816.F32.BF16 R116, R132.reuse, R136, R116 ;  /* 0x000000888474723c */ /* 0x044ff00000041874 */
[C---:B------:R-:W-:Y:S01]  /*b290*/  HMMA.16816.F32.BF16 R120, R132.reuse, R138, R120 ;  /* 0x0000008a8478723c */ /* 0x040fe20000041878 */
[----:B------:R-:W2:Y:S07]  /*b2a0*/  LDSM.16.MT88.4 R136, [R242+0x1900] ;  /* 0x00190000f288783b */ /* 0x000eae0000004200 */
[C---:B-1----:R-:W-:Y:S04]  /*b2b0*/  HMMA.16816.F32.BF16 R124, R132.reuse, R144, R124 ;  /* 0x00000090847c723c */ /* 0x042fe8000004187c */
[----:B---3--:R-:W-:Y:S04]  /*b2c0*/  F2FP.BF16.PACK_AB R183, R213, R211 ;  /* 0x000000d3d5b7723e */ /* 0x008fe800000010ff */
[----:B------:R-:W-:Y:S01]  /*b2d0*/  HMMA.16816.F32.BF16 R128, R132, R146, R128 ;  /* 0x000000928480723c */ /* 0x000fe20000041880 */
[----:B------:R-:W1:Y:S06]  /*b2e0*/  LDSM.16.MT88.4 R144, [R241+0x1900] ;  /* 0x00190000f190783b */ /* 0x000e6c0000004200 */
[----:B------:R-:W-:Y:S02]  /*b2f0*/  F2FP.BF16.PACK_AB R134, R157, R163 ;  /* 0x000000a39d86723e */ /* 0x000fe400000010ff */
[----:B------:R-:W-:Y:S02]  /*b300*/  F2FP.BF16.PACK_AB R135, R156, R179 ;  /* 0x000000b39c87723e */ /* 0x000fe400000010ff */
[----:B------:R-:W-:Y:S01]  /*b310*/  LDSM.16.MT88.4 R156, [R241+0x2900] ;  /* 0x00290000f19c783b */ /* 0x000fe20000004200 */
[----:B------:R-:W-:Y:S02]  /*b320*/  F2FP.BF16.PACK_AB R132, R155, R162 ;  /* 0x000000a29b84723e */ /* 0x000fe400000010ff */
[----:B------:R-:W-:Y:S07]  /*b330*/  F2FP.BF16.PACK_AB R133, R160, R154 ;  /* 0x0000009aa085723e */ /* 0x000fee00000010ff */
        /* <DEDUP_REMOVED lines=46> */
[----:B------:R-:W-:Y:S01]  /*b620*/  HMMA.16816.F32.BF16 R128, R132, R142, R128 ;  /* 0x0000008e8480723c */ /* 0x000fe20000041880 */
[----:B------:R-:W-:Y:S06]  /*b630*/  LDSM.16.MT88.4 R140, [R247+0x5100] ;  /* 0x00510000f78c783b */ /* 0x000fec0000004200 */
[----:B------:R-:W-:Y:S02]  /*b640*/  F2FP.BF16.PACK_AB R132, R212, R210 ;  /* 0x000000d2d484723e */ /* 0x000fe400000010ff */
[----:B------:R-:W-:Y:S03]  /*b650*/  F2FP.BF16.PACK_AB R133, R208, R206 ;  /* 0x000000ced085723e */ /* 0x000fe600000010ff */
[----:B------:R-:W-:Y:S02]  /*b660*/  F2FP.BF16.PACK_AB R134, R207, R209 ;  /* 0x000000d1cf86723e */ /* 0x000fe400000010ff */
[----:B------:R-:W-:Y:S07]  /*b670*/  F2FP.BF16.PACK_AB R135, R199, R205 ;  /* 0x000000cdc787723e */ /* 0x000fee00000010ff */
        /* <DEDUP_REMOVED lines=14> */
[----:B------:R-:W4:Y:S07]  /*b760*/  LDSM.16.MT88.4 R140, [R247+0x8100] ;  /* 0x00810000f78c783b */ /* 0x000f2e0000004200 */
        /* <DEDUP_REMOVED lines=23> */
[----:B------:R-:W-:Y:S07]  /*b8e0*/  LDSM.16.MT88.4 R140, [R247+0x5900] ;  /* 0x00590000f78c783b */ /* 0x000fee0000004200 */
[C---:B-1----:R-:W-:Y:S07]  /*b8f0*/  HMMA.16816.F32.BF16 R108, R132.reuse, R144, R108 ;  /* 0x00000090846c723c */ /* 0x042fee000004186c */
[----:B------:R-:W-:Y:S01]  /*b900*/  MOV R144, R171 ;  /* 0x000000ab00907202 */ /* 0x000fe20000000f00 */
[C---:B------:R-:W-:Y:S04]  /*b910*/  HMMA.16816.F32.BF16 R112, R132.reuse, R146, R112 ;  /* 0x000000928470723c */ /* 0x040fe80000041870 */
[----:B------:R-:W-:Y:S03]  /*b920*/  MOV R145, R170 ;  /* 0x000000aa00917202 */ /* 0x000fe60000000f00 */
[----:B------:R-:W-:Y:S01]  /*b930*/  MOV R146, R177 ;  /* 0x000000b100927202 */ /* 0x000fe20000000f00 */
[C---:B---3--:R-:W-:Y:S04]  /*b940*/  HMMA.16816.F32.BF16 R116, R132.reuse, R148, R116 ;  /* 0x000000948474723c */ /* 0x048fe80000041874 */
[----:B------:R-:W-:Y:S04]  /*b950*/  MOV R147, R176 ;  /* 0x000000b000937202 */ /* 0x000fe80000000f00 */
[C---:B------:R-:W-:Y:S01]  /*b960*/  HMMA.16816.F32.BF16 R120, R132.reuse, R150, R120 ;  /* 0x000000968478723c */ /* 0x040fe20000041878 */
[----:B------:R-:W1:Y:S07]  /*b970*/  LDSM.16.MT88.4 R148, [R240+0x2900] ;  /* 0x00290000f094783b */ /* 0x000e6e0000004200 */
[C---:B--2---:R-:W-:Y:S07]  /*b980*/  HMMA.16816.F32.BF16 R124, R132.reuse, R136, R124 ;  /* 0x00000088847c723c */ /* 0x044fee000004187c */
[----:B------:R-:W-:Y:S01]  /*b990*/  MOV R137, R169 ;  /* 0x000000a900897202 */ /* 0x000fe20000000f00 */
[----:B------:R-:W-:Y:S01]  /*b9a0*/  HMMA.16816.F32.BF16 R128, R132, R138, R128 ;  /* 0x0000008a8480723c */ /* 0x000fe20000041880 */
[----:B------:R-:W2:Y:S03]  /*b9b0*/  LDSM.16.MT88.4 R132, [R242+0x5900] ;  /* 0x00590000f284783b */ /* 0x000ea60000004200 */
[----:B------:R-:W-:Y:S03]  /*b9c0*/  MOV R136, R168 ;  /* 0x000000a800887202 */ /* 0x000fe60000000f00 */
[----:B------:R-:W-:Y:S01]  /*b9d0*/  MOV R138, R162 ;  /* 0x000000a2008a7202 */ /* 0x000fe20000000f00 */
[C---:B------:R-:W-:Y:S01]  /*b9e0*/  HMMA.16816.F32.BF16 R176, R180.reuse, R172, R4 ;  /* 0x000000acb4b0723c */ /* 0x040fe20000041804 */
[----:B------:R-:W3:Y:S04]  /*b9f0*/  LDSM.16.MT88.4 R4, [R241+0x5900] ;  /* 0x00590000f104783b */ /* 0x000ee80000004200 */
[----:B------:R-:W-:Y:S03]  /*ba00*/  MOV R139, R161 ;  /* 0x000000a1008b7202 */ /* 0x000fe60000000f00 */
[C---:B------:R-:W-:Y:S07]  /*ba10*/  HMMA.16816.F32.BF16 R172, R180.reuse, R174, R8 ;  /* 0x000000aeb4ac723c */ /* 0x040fee0000041808 */
[----:B------:R-:W-:Y:S01]  /*ba20*/  MOV R10, R155 ;  /* 0x0000009b000a7202 */ /* 0x000fe20000000f00 */
[C---:B------:R-:W-:Y:S01]  /*ba30*/  HMMA.16816.F32.BF16 R168, R180.reuse, R164, R12 ;  /* 0x000000a4b4a8723c */ /* 0x040fe2000004180c */
[----:B------:R-:W-:Y:S03]  /*ba40*/  LDSM.16.MT88.4 R12, [R247+0x8900] ;  /* 0x00890000f70c783b */ /* 0x000fe60000004200 */
[----:B------:R-:W-:Y:S04]  /*ba50*/  MOV R11, R154 ;  /* 0x0000009a000b7202 */ /* 0x000fe80000000f00 */
[C---:B------:R-:W-:Y:S01]  /*ba60*/  HMMA.16816.F32.BF16 R164, R180.reuse, R166, R16 ;  /* 0x000000a6b4a4723c */ /* 0x040fe20000041810 */
[----:B------:R-:W-:Y:S07]  /*ba70*/  LDSM.16.MT88.4 R16, [R242+0x8900] ;  /* 0x00890000f210783b */ /* 0x000fee0000004200 */
[C---:B------:R-:W-:Y:S01]  /*ba80*/  HMMA.16816.F32.BF16 R160, R180.reuse, R156, R20 ;  /* 0x0000009cb4a0723c */ /* 0x040fe20000041814 */
[----:B------:R-:W-:Y:S07]  /*ba90*/  LDSM.16.MT88.4 R20, [R241+0x8900] ;  /* 0x00890000f114783b */ /* 0x000fee0000004200 */
[C---:B------:R-:W-:Y:S01]  /*baa0*/  HMMA.16816.F32.BF16 R156, R180.reuse, R158, R24 ;  /* 0x0000009eb49c723c */ /* 0x040fe20000041818 */
[----:B------:R-:W-:Y:S07]  /*bab0*/  LDSM.16.MT88.4 R24, [R240+0x8900] ;  /* 0x00890000f018783b */ /* 0x000fee0000004200 */
[C---:B-1----:R-:W-:Y:S07]  /*bac0*/  HMMA.16816.F32.BF16 R152, R180.reuse, R148, R28 ;  /* 0x00000094b498723c */ /* 0x042fee000004181c */
[----:B------:R-:W-:Y:S01]  /*bad0*/  MOV R31, R10 ;  /* 0x0000000a001f7202 */ /* 0x000fe20000000f00 */
[C---:B------:R-:W-:Y:S04]  /*bae0*/  HMMA.16816.F32.BF16 R148, R180.reuse, R150, R32 ;  /* 0x00000096b494723c */ /* 0x040fe80000041820 */
[----:B------:R-:W-:Y:S02]  /*baf0*/  MOV R30, R11 ;  /* 0x0000000b001e7202 */ /* 0x000fe40000000f00 */
[----:B------:R-:W1:Y:S01]  /*bb00*/  LDSM.16.MT88.4 R8, [R240+0x5900] ;  /* 0x00590000f008783b */ /* 0x000e620000004200 */
[----:B------:R-:W-:Y:S02]  /*bb10*/  MOV R35, R146 ;  /* 0x0000009200237202 */ /* 0x000fe40000000f00 */
[----:B------:R-:W-:Y:S03]  /*bb20*/  MOV R34, R147 ;  /* 0x0000009300227202 */ /* 0x000fe60000000f00 */
[----:B------:R-:W-:Y:S02]  /*bb30*/  MOV R33, R144 ;  /* 0x0000009000217202 */ /* 0x000fe40000000f00 */
[----:B------:R-:W-:Y:S02]  /*bb40*/  MOV R32, R145 ;  /* 0x0000009100207202 */ /* 0x000fe40000000f00 */
[C---:B------:R-:W-:Y:S03]  /*bb50*/  HMMA.16816.F32.BF16 R144, R180.reuse, R140, R36 ;  /* 0x0000008cb490723c */ /* 0x040fe60000041824 */
[----:B------:R-:W-:Y:S02]  /*bb60*/  MOV R29, R138 ;  /* 0x0000008a001d7202 */ /* 0x000fe40000000f00 */
[----:B------:R-:W-:Y:S02]  /*bb70*/  MOV R28, R139 ;  /* 0x0000008b001c7202 */ /* 0x000fe40000000f00 */
[----:B------:R-:W-:Y:S01]  /*bb80*/  MOV R39, R136 ;  /* 0x0000008800277202 */ /* 0x000fe20000000f00 */
[C---:B------:R-:W-:Y:S04]  /*bb90*/  HMMA.16816.F32.BF16 R140, R180.reuse, R142, R40 ;  /* 0x0000008eb48c723c */ /* 0x040fe80000041828 */
[----:B------:R-:W-:Y:S01]  /*bba0*/  MOV R38, R137 ;  /* 0x0000008900267202 */ /* 0x000fe20000000f00 */
[----:B------:R-:W-:Y:S03]  /*bbb0*/  FADD.FTZ R3, R39, R3 ;  /* 0x0000000327037221 */ /* 0x000fe60000010000 */
[C---:B--2---:R-:W-:Y:S04]  /*bbc0*/  HMMA.16816.F32.BF16 R136, R180.reuse, R132, R44 ;  /* 0x00000084b488723c */ /* 0x044fe8000004182c */
[----:B------:R-:W-:Y:S04]  /*bbd0*/  FADD.FTZ R3, R33, R3 ;  /* 0x0000000321037221 */ /* 0x000fe80000010000 */
[C---:B------:R-:W-:Y:S04]  /*bbe0*/  HMMA.16816.F32.BF16 R132, R180.reuse, R134, R48 ;  /* 0x00000086b484723c */ /* 0x040fe80000041830 */
[----:B------:R-:W-:Y:S04]  /*bbf0*/  FADD.FTZ R3, R35, R3 ;  /* 0x0000000323037221 */ /* 0x000fe80000010000 */
[C---:B---3--:R-:W-:Y:S04]  /*bc00*/  HMMA.16816.F32.BF16 R52, R180.reuse, R4, R52 ;  /* 0x00000004b434723c */ /* 0x048fe80000041834 */
[----:B------:R-:W-:Y:S04]  /*bc10*/  FADD.FTZ R3, R29, R3 ;  /* 0x000000031d037221 */ /* 0x000fe80000010000 */
[C---:B------:R-:W-:Y:S01]  /*bc20*/  HMMA.16816.F32.BF16 R56, R180.reuse, R6, R56 ;  /* 0x00000006b438723c */ /* 0x040fe20000041838 */
[----:B------:R-:W2:Y:S03]  /*bc30*/  LDSM.16.MT88.4 R4, [R247+0xb900] ;  /* 0x00b90000f704783b */ /* 0x000ea60000004200 */
[----:B------:R-:W-:Y:S04]  /*bc40*/  FADD.FTZ R3, R31, R3 ;  /* 0x000000031f037221 */ /* 0x000fe80000010000 */
[C---:B-1----:R-:W-:Y:S04]  /*bc50*/  HMMA.16816.F32.BF16 R60, R180.reuse, R8, R60 ;  /* 0x00000008b43c723c */ /* 0x042fe8000004183c */
[----:B------:R-:W-:Y:S04]  /*bc60*/  FADD.FTZ R3, R190, R3 ;  /* 0x00000003be037221 */ /* 0x000fe80000010000 */
[C---:B------:R-:W-:Y:S01]  /*bc70*/  HMMA.16816.F32.BF16 R64, R180.reuse, R10, R64 ;  /* 0x0000000ab440723c */ /* 0x040fe20000041840 */
[----:B------:R-:W1:Y:S03]  /*bc80*/  LDSM.16.MT88.4 R8, [R242+0xb900] ;  /* 0x00b90000f208783b */ /* 0x000e660000004200 */
[----:B------:R-:W-:Y:S04]  /*bc90*/  FADD.FTZ R3, R188, R3 ;  /* 0x00000003bc037221 */ /* 0x000fe80000010000 */
[C---:B------:R-:W-:Y:S04]  /*bca0*/  HMMA.16816.F32.BF16 R68, R180.reuse, R12, R68 ;  /* 0x0000000cb444723c */ /* 0x040fe80000041844 */
[----:B------:R-:W-:Y:S04]  /*bcb0*/  FADD.FTZ R3, R210, R3 ;  /* 0x00000003d2037221 */ /* 0x000fe80000010000 */
[C---:B------:R-:W-:Y:S01]  /*bcc0*/  HMMA.16816.F32.BF16 R72, R180.reuse, R14, R72 ;  /* 0x0000000eb448723c */ /* 0x040fe20000041848 */
[----:B------:R-:W3:Y:S03]  /*bcd0*/  LDSM.16.MT88.4 R12, [R241+0xb900] ;  /* 0x00b90000f10c783b */ /* 0x000ee60000004200 */
[----:B------:R-:W-:Y:S04]  /*bce0*/  FADD.FTZ R212, R212, R3 ;  /* 0x00000003d4d47221 */ /* 0x000fe80000010000 */
[C---:B------:R-:W-:Y:S04]  /*bcf0*/  HMMA.16816.F32.BF16 R76, R180.reuse, R16, R76 ;  /* 0x00000010b44c723c */ /* 0x040fe8000004184c */
[----:B------:R-:W-:Y:S03]  /*bd00*/  FADD.FTZ R212, R209, R212 ;  /* 0x000000d4d1d47221 */ /* 0x000fe60000010000 */
[----:B------:R-:W-:Y:S01]  /*bd10*/  FADD.FTZ R16, R38, R198 ;  /* 0x000000c626107221 */ /* 0x000fe20000010000 */
[C---:B------:R-:W-:Y:S04]  /*bd20*/  HMMA.16816.F32.BF16 R80, R180.reuse, R18, R80 ;  /* 0x00000012b450723c */ /* 0x040fe80000041850 */
[----:B------:R-:W-:Y:S02]  /*bd30*/  FADD.FTZ R207, R207, R212 ;  /* 0x000000d4cfcf7221 */ /* 0x000fe40000010000 */
[----:B------:R-:W-:Y:S02]  /*bd40*/  FADD.FTZ R16, R32, R16 ;  /* 0x0000001020107221 */ /* 0x000fe40000010000 */
        /* <DEDUP_REMOVED lines=8> */
[C---:B--2---:R-:W-:Y:S01]  /*bdd0*/  HMMA.16816.F32.BF16 R100, R180.reuse, R4, R100 ;  /* 0x00000004b464723c */ /* 0x044fe20000041864 */
[----:B------:R2:W-:Y:S07]  /*bde0*/  STL [R1+0x2c], R3 ;  /* 0x00002c0301007387 */ /* 0x0005ee0000100800 */
[C---:B------:R-:W-:Y:S01]  /*bdf0*/  HMMA.16816.F32.BF16 R104, R180.reuse, R6, R104 ;  /* 0x00000006b468723c */ /* 0x040fe20000041868 */
[----:B------:R-:W4:Y:S07]  /*be00*/  LDSM.16.MT88.4 R4, [R240+0xb900] ;  /* 0x00b90000f004783b */ /* 0x000f2e0000004200 */
[C---:B-1----:R-:W-:Y:S07]  /*be10*/  HMMA.16816.F32.BF16 R108, R180.reuse, R8, R108 ;  /* 0x00000008b46c723c */ /* 0x042fee000004186c */
[----:B------:R-:W-:Y:S01]  /*be20*/  FADD.FTZ R8, R34, R16 ;  /* 0x0000001022087221 */ /* 0x000fe20000010000 */
[C---:B------:R-:W-:Y:S04]  /*be30*/  HMMA.16816.F32.BF16 R112, R180.reuse, R10, R112 ;  /* 0x0000000ab470723c */ /* 0x040fe80000041870 */
[----:B------:R-:W-:Y:S01]  /*be40*/  FADD.FTZ R8, R28, R8 ;  /* 0x000000081c087221 */ /* 0x000fe20000010000 */
[----:B--2---:R-:W-:Y:S03]  /*be50*/  MOV R3, R0 ;  /* 0x0000000000037202 */ /* 0x004fe60000000f00 */
[C---:B---3--:R-:W-:Y:S04]  /*be60*/  HMMA.16816.F32.BF16 R116, R180.reuse, R12, R116 ;  /* 0x0000000cb474723c */ /* 0x048fe80000041874 */
[----:B------:R-:W-:Y:S04]  /*be70*/  FADD.FTZ R8, R30, R8 ;  /* 0x000000081e087221 */ /* 0x000fe80000010000 */
[C---:B------:R-:W-:Y:S04]  /*be80*/  HMMA.16816.F32.BF16 R120, R180.reuse, R14, R120 ;  /* 0x0000000eb478723c */ /* 0x040fe80000041878 */
[----:B------:R-:W-:Y:S04]  /*be90*/  FADD.FTZ R8, R187, R8 ;  /* 0x00000008bb087221 */ /* 0x000fe80000010000 */
[----:B------:R-:W-:Y:S01]  /*bea0*/  FADD.FTZ R8, R214, R8 ;  /* 0x00000008d6087221 */ /* 0x000fe20000010000 */
[C---:B----4-:R-:W-:Y:S03]  /*beb0*/  HMMA.16816.F32.BF16 R124, R180.reuse, R4, R124 ;  /* 0x00000004b47c723c */ /* 0x050fe6000004187c */
[----:B------:R-:W-:Y:S04]  /*bec0*/  FADD.FTZ R8, R189, R8 ;  /* 0x00000008bd087221 */ /* 0x000fe80000010000 */
[----:B------:R-:W-:Y:S01]  /*bed0*/  FADD.FTZ R8, R206, R8 ;  /* 0x00000008ce087221 */ /* 0x000fe20000010000 */
[----:B------:R-:W-:Y:S04]  /*bee0*/  HMMA.16816.F32.BF16 R128, R180, R6, R128 ;  /* 0x00000006b480723c */ /* 0x000fe80000041880 */
[----:B------:R-:W-:Y:S03]  /*bef0*/  FADD.FTZ R208, R208, R8 ;  /* 0x00000008d0d07221 */ /* 0x000fe60000010000 */
[----:B------:R-:W-:Y:S01]  /*bf00*/  MOV R180, R2 ;  /* 0x0000000200b47202 */ /* 0x000fe20000000f00 */
[----:B------:R-:W-:Y:S04]  /*bf10*/  FADD.FTZ R208, R205, R208 ;  /* 0x000000d0cdd07221 */ /* 0x000fe80000010000 */
[----:B------:R-:W-:Y:S04]  /*bf20*/  FADD.FTZ R199, R199, R208 ;  /* 0x000000d0c7c77221 */ /* 0x000fe80000010000 */
[----:B------:R-:W-:Y:S04]  /*bf30*/  FADD.FTZ R199, R201, R199 ;  /* 0x000000c7c9c77221 */ /* 0x000fe80000010000 */
[----:B------:R-:W-:Y:S04]  /*bf40*/  FADD.FTZ R199, R200, R199 ;  /* 0x000000c7c8c77221 */ /* 0x000fe80000010000 */
[----:B------:R-:W-:Y:S04]  /*bf50*/  FADD.FTZ R199, R211, R199 ;  /* 0x000000c7d3c77221 */ /* 0x000fe80000010000 */
[----:B------:R-:W-:Y:S01]  /*bf60*/  FADD.FTZ R183, R213, R199 ;  /* 0x000000c7d5b77221 */ /* 0x000fe20000010000 */
[----:B------:R-:W-:-:S05]  /*bf70*/  @P0 BRA `(.L_x_802) ;  /* 0xffffb48000000947 */ /* 0x000fca000383ffff */
.L_x_801:
[----:B------:R-:W2:Y:S01]  /*bf80*/  LDL.LU R4, [R1+0x2c] ;  /* 0x00002c0001047983 */ /* 0x000ea20000300800 */
[----:B------:R-:W-:-:S02]  /*bf90*/  MOV R7, 0xff800000 ;  /* 0xff80000000077802 */ /* 0x000fc40000000f00 */
[----:B------:R-:W-:Y:S01]  /*bfa0*/  MOV R8, 0xff800000 ;  /* 0xff80000000087802 */ /* 0x000fe20000000f00 */
[----:B------:R-:W1:Y:S01]  /*bfb0*/  SHFL.BFLY PT, R3, R183, 0x2, 0x1f ;  /* 0x0c401f00b7037f89 */ /* 0x000e6200000e0000 */
[----:B------:R-:W-:Y:S01]  /*bfc0*/  PLOP3.LUT P2, PT, PT, PT, PT, 0x8, 0x0 ;  /* 0x000000000000781c */ /* 0x000fe20003f4e170 */
[----:B-1----:R-:W-:-:S05]  /*bfd0*/  FADD.FTZ R183, R3, R183 ;  /* 0x000000b703b77221 */ /* 0x002fca0000010000 */
[----:B------:R-:W1:Y:S02]  /*bfe0*/  SHFL.BFLY PT, R3, R183, 0x1, 0x1f ;  /* 0x0c201f00b7037f89 */ /* 0x000e6400000e0000 */
[----:B-1----:R-:W-:-:S05]  /*bff0*/  FADD.FTZ R3, R3, R183 ;  /* 0x000000b703037221 */ /* 0x002fca0000010000 */
[----:B------:R-:W-:-:S13]  /*c000*/  FSETP.NE.FTZ.AND P0, PT, R3, RZ, PT ;  /* 0x000000ff0300720b */ /* 0x000fda0003f15000 */
[----:B------:R-:W-:-:S05]  /*c010*/  @P0 MOV R9, 0x3f317218 ;  /* 0x3f31721800090802 */ /* 0x000fca0000000f00 */
[----:B------:R-:W-:Y:S01]  /*c020*/  @P0 FMUL.FTZ R9, R9, c[0x0][0x2d0] ;  /* 0x0000b40009090a20 */ /* 0x000fe20000410000 */
[----:B--2---:R-:W1:Y:S02]  /*c030*/  SHFL.BFLY PT, R6, R4, 0x2, 0x1f ;  /* 0x0c401f0004067f89 */ /* 0x004e6400000e0000 */
[----:B-1----:R-:W-:-:S05]  /*c040*/  FADD.FTZ R6, R6, R4 ;  /* 0x0000000406067221 */ /* 0x002fca0000010000 */
[----:B------:R-:W1:Y:S02]  /*c050*/  SHFL.BFLY PT, R4, R6, 0x1, 0x1f ;  /* 0x0c201f0006047f89 */ /* 0x000e6400000e0000 */
[----:B-1----:R-:W-:Y:S02]  /*c060*/  FADD.FTZ R6, R6, R4 ;  /* 0x0000000406067221 */ /* 0x002fe40000010000 */
[----:B------:R-:W-:-:S03]  /*c070*/  CS2R R4, SRZ ;  /* 0x0000000000047805 */ /* 0x000fc6000001ff00 */
[----:B------:R-:W-:-:S03]  /*c080*/  FSETP.NE.FTZ.AND P1, PT, R6, RZ, PT ;  /* 0x000000ff0600720b */ /* 0x000fc60003f35000 */
[----:B------:R-:W1:Y:S08]  /*c090*/  @P0 MUFU.RCP R4, R3 ;  /* 0x0000000300040308 */ /* 0x000e700000001000 */
[----:B------:R-:W2:Y:S02]  /*c0a0*/  @P0 MUFU.LG2 R3, R3 ;  /* 0x0000000300030308 */ /* 0x000ea40000000c00 */
[----:B------:R-:W-:-:S05]  /*c0b0*/  @P1 MOV R10, 0x3f317218 ;  /* 0x3f317218000a1802 */ /* 0x000fca0000000f00 */
[----:B------:R-:W-:Y:S01]  /*c0c0*/  @P1 FMUL.FTZ R10, R10, c[0x0][0x2d0] ;  /* 0x0000b4000a0a1a20 */ /* 0x000fe20000410000 */
[----:B------:R-:W3:Y:S01]  /*c0d0*/  @P1 MUFU.RCP R5, R6 ;  /* 0x0000000600051308 */ /* 0x000ee20000001000 */
[C---:B-1----:R-:W-:Y:S02]  /*c0e0*/  FMUL.FTZ R178, R4.reuse, R178 ;  /* 0x000000b204b27220 */ /* 0x042fe40000410000 */
[C---:B------:R-:W-:Y:S02]  /*c0f0*/  FMUL.FTZ R179, R4.reuse, R179 ;  /* 0x000000b304b37220 */ /* 0x040fe40000410000 */
[C---:B------:R-:W-:Y:S02]  /*c100*/  FMUL.FTZ R174, R4.reuse, R174 ;  /* 0x000000ae04ae7220 */ /* 0x040fe40000410000 */
[----:B------:R-:W-:Y:S01]  /*c110*/  FMUL.FTZ R175, R4, R175 ;  /* 0x000000af04af7220 */ /* 0x000fe20000410000 */
[----:B------:R-:W1:Y:S01]  /*c120*/  @P1 MUFU.LG2 R6, R6 ;  /* 0x0000000600061308 */ /* 0x000e620000000c00 */
[----:B--2---:R-:W-:-:S02]  /*c130*/  @P0 FMUL.FTZ R3, R3, 0.69314718246459960938 ;  /* 0x3f31721803030820 */ /* 0x004fc40000410000 */
[C---:B------:R-:W-:Y:S02]  /*c140*/  FMUL.FTZ R170, R4.reuse, R170 ;  /* 0x000000aa04aa7220 */ /* 0x040fe40000410000 */
[C---:B------:R-:W-:Y:S02]  /*c150*/  FMUL.FTZ R171, R4.reuse, R171 ;  /* 0x000000ab04ab7220 */ /* 0x040fe40000410000 */
[----:B------:R-:W-:Y:S02]  /*c160*/  FMUL.FTZ R166, R4, R166 ;  /* 0x000000a604a67220 */ /* 0x000fe40000410000 */
[C---:B---3--:R-:W-:Y:S02]  /*c170*/  FMUL.FTZ R176, R5.reuse, R176 ;  /* 0x000000b005b07220 */ /* 0x048fe40000410000 */
[C---:B------:R-:W-:Y:S02]  /*c180*/  FMUL.FTZ R177, R5.reuse, R177 ;  /* 0x000000b105b17220 */ /* 0x040fe40000410000 */
[----:B------:R-:W-:-:S02]  /*c190*/  FMUL.FTZ R172, R5, R172 ;  /* 0x000000ac05ac7220 */ /* 0x000fc40000410000 */
[C---:B------:R-:W-:Y:S02]  /*c1a0*/  FMUL.FTZ R173, R5.reuse, R173 ;  /* 0x000000ad05ad7220 */ /* 0x040fe40000410000 */
[----:B-1----:R-:W-:Y:S02]  /*c1b0*/  @P1 FMUL.FTZ R6, R6, 0.69314718246459960938 ;  /* 0x3f31721806061820 */ /* 0x002fe40000410000 */
        /* <DEDUP_REMOVED lines=58> */
[----:B------:R-:W-:Y:S02]  /*c560*/  FMUL.FTZ R128, R5, R128 ;  /* 0x0000008005807220 */ /* 0x000fe40000410000 */
        /* <DEDUP_REMOVED lines=57> */
[----:B------:R-:W-:Y:S02]  /*c900*/  FMUL.FTZ R4, R4, R131 ;  /* 0x0000008304047220 */ /* 0x000fe40000410000 */
[----:B------:R-:W-:-:S02]  /*c910*/  @P1 FFMA.FTZ R7, R10, R2, R6 ;  /* 0x000000020a071223 */ /* 0x000fc40000010006 */
[----:B------:R-:W-:Y:S02]  /*c920*/  @P0 FFMA.FTZ R8, R9, R0, R3 ;  /* 0x0000000009080223 */ /* 0x000fe40000010003 */
.L_x_793:
[----:B------:R-:W-:Y:S01]  /*c930*/  USHF.R.S32.HI UR8, URZ, 0x1f, UR9 ;  /* 0x0000001f3f087899 */ /* 0x000fe20008011409 */
[----:B------:R-:W-:Y:S05]  /*c940*/  @P2 BRA `(.L_x_805) ;  /* 0x00001be000002947 */ /* 0x000fea0003800000 */
[----:B-----5:R-:W1:Y:S01]  /*c950*/  S2R R0, SR_TID.X ;  /* 0x0000000000007919 */ /* 0x020e620000002100 */
        /* <DEDUP_REMOVED lines=194> */
.L_x_806:
[----:B-1----:R-:W-:Y:S01]  /*d580*/  SHF.R.S32.HI R9, RZ, 0x1f, R10 ;  /* 0x0000001fff097819 */ /* 0x002fe2000001140a */
[----:B------:R-:W1:Y:S01]  /*d590*/  S2R R73, SR_CTAID.X ;  /* 0x0000000000497919 */ /* 0x000e620000002500 */
[----:B------:R-:W-:Y:S01]  /*d5a0*/  LOP3.LUT R5, R6, 0xffffffe0, RZ, 0xc0, !PT ;  /* 0xffffffe006057812 */ /* 0x000fe200078ec0ff */
[----:B------:R-:W-:Y:S01]  /*d5b0*/  IMAD.MOV.U32 R6, RZ, RZ, c[0x0][0x4e8] ;  /* 0x00013a00ff067624 */ /* 0x000fe200078e00ff */
[----:B------:R-:W-:Y:S01]  /*d5c0*/  LEA.HI R9, R9, R10, RZ, 0x3 ;  /* 0x0000000a09097211 */ /* 0x000fe200078f18ff */
[----:B------:R-:W-:Y:S01]  /*d5d0*/  ULDC.64 UR4, c[0x0][0x3a0] ;  /* 0x0000e80000047ab9 */ /* 0x000fe20000000a00 */
[----:B------:R-:W-:Y:S01]  /*d5e0*/  BSSY B0, `(.L_x_807) ;  /* 0x0000097000007945 */ /* 0x000fe20003800000 */
[----:B------:R-:W-:Y:S01]  /*d5f0*/  IMAD.IADD R5, R0, 0x1, -R5 ;  /* 0x0000000100057824 */ /* 0x000fe200078e0a05 */
[----:B------:R-:W-:Y:S01]  /*d600*/  LOP3.LUT R9, R9, 0xffffff8, RZ, 0xc0, !PT ;  /* 0x0ffffff809097812 */ /* 0x000fe200078ec0ff */
[----:B------:R-:W-:Y:S01]  /*d610*/  UMOV UR15, UR17 ;  /* 0x00000011000f7c82 */ /* 0x000fe20008000000 */
[----:B------:R-:W-:Y:S01]  /*d620*/  ISETP.NE.AND P1, PT, R6, 0x1, PT ;  /* 0x000000010600780c */ /* 0x000fe20003f25270 */
        /* <DEDUP_REMOVED lines=16> */
[----:B------:R-:W-:Y:S01]  /*d730*/  LEA.HI R3, R2, R0, RZ, 0x3 ;  /* 0x0000000002037211 */ /* 0x000fe200078f18ff */
[----:B------:R-:W-:Y:S01]  /*d740*/  USEL UR16, UR16, URZ, !UP1 ;  /* 0x0000003f10107287 */ /* 0x000fe2000c800000 */
[--C-:B------:R-:W-:Y:S01]  /*d750*/  IMAD R9, R9, 0x8, R6.reuse ;  /* 0x0000000809097824 */ /* 0x100fe200078e0206 */
[----:B------:R-:W-:Y:S01]  /*d760*/  UIMAD.WIDE.U32 UR14, UR9, UR6, UR14 ;  /* 0x00000006090e72a5 */ /* 0x000fe2000f8e000e */
[----:B------:R-:W-:Y:S01]  /*d770*/  LOP3.LUT R10, R3, 0xfffffff8, RZ, 0xc0, !PT ;  /* 0xfffffff8030a7812 */ /* 0x000fe200078ec0ff */
[----:B------:R-:W-:Y:S01]  /*d780*/  UIMAD UR10, UR9, UR7, UR10 ;  /* 0x00000007090a72a4 */ /* 0x000fe2000f8e020a */
[----:B------:R-:W-:Y:S01]  /*d790*/  SHF.R.S32.HI R3, RZ, 0x3, R3 ;  /* 0x00000003ff037819 */ /* 0x000fe20000011403 */
[----:B------:R-:W-:Y:S01]  /*d7a0*/  USEL UR11, UR11, URZ, !UP1 ;  /* 0x0000003f0b0b7287 */ /* 0x000fe2000c800000 */
[C---:B-1----:R-:W-:Y:S01]  /*d7b0*/  LEA R9, R73.reuse, R9, 0x7 ;  /* 0x0000000949097211 */ /* 0x042fe200078e38ff */
[----:B------:R-:W-:Y:S01]  /*d7c0*/  ULDC.64 UR6, c[0x0][0x498] ;  /* 0x0001260000067ab9 */ /* 0x000fe20000000a00 */
[----:B------:R-:W-:Y:S01]  /*d7d0*/  IMAD R6, R73, 0x80, R6 ;  /* 0x0000008049067824 */ /* 0x000fe200078e0206 */
[----:B------:R-:W-:Y:S01]  /*d7e0*/  UIMAD UR20, UR16, UR6, URZ ;  /* 0x00000006101472a4 */ /* 0x000fe2000f8e023f */
[----:B------:R-:W-:Y:S01]  /*d7f0*/  IMAD.SHL.U32 R12, R3, 0x40, RZ ;  /* 0x00000040030c7824 */ /* 0x000fe200078e00ff */
[----:B------:R-:W-:Y:S01]  /*d800*/  UIADD3 UR15, UR15, UR10, URZ ;  /* 0x0000000a0f0f7290 */ /* 0x000fe2000fffe03f */
[----:B------:R-:W-:Y:S01]  /*d810*/  @P1 IMAD.HI.U32 R5, R9, c[0x0][0x4ec], RZ ;  /* 0x00013b0009051a27 */ /* 0x000fe200078e00ff */
[----:B------:R-:W-:-:S02]  /*d820*/  UIMAD UR7, UR11, UR7, UR20 ;  /* 0x000000070b0772a4 */ /* 0x000fc4000f8e0214 */
[----:B------:R-:W-:Y:S01]  /*d830*/  UIMAD.WIDE.U32 UR14, UR11, UR6, UR14 ;  /* 0x000000060b0e72a5 */ /* 0x000fe2000f8e000e */
[----:B------:R-:W-:Y:S01]  /*d840*/  IMAD.MOV.U32 R16, RZ, RZ, R9 ;  /* 0x000000ffff107224 */ /* 0x000fe200078e0009 */
[----:B------:R-:W-:Y:S01]  /*d850*/  @P1 SHF.R.U32.HI R16, RZ, c[0x0][0x4f0], R5 ;  /* 0x00013c00ff101a19 */ /* 0x000fe20000011605 */
[----:B------:R-:W-:Y:S01]  /*d860*/  ULDC.64 UR4, c[0x0][0x3e8] ;  /* 0x0000fa0000047ab9 */ /* 0x000fe20000000a00 */
[----:B------:R-:W-:Y:S01]  /*d870*/  LEA.HI R5, R2, R0, RZ, 0x6 ;  /* 0x0000000002057211 */ /* 0x000fe200078f30ff */
[----:B------:R-:W-:Y:S01]  /*d880*/  IMAD.IADD R0, R0, 0x1, -R10 ;  /* 0x0000000100007824 */ /* 0x000fe200078e0a0a */
[--C-:B------:R-:W-:Y:S01]  /*d890*/  SHF.R.S32.HI R10, RZ, 0x1f, R16.reuse ;  /* 0x0000001fff0a7819 */ /* 0x100fe20000011410 */
[----:B------:R-:W-:Y:S01]  /*d8a0*/  IMAD.MOV R2, RZ, RZ, -R16 ;  /* 0x000000ffff027224 */ /* 0x000fe200078e0a10 */
[----:B------:R-:W-:Y:S01]  /*d8b0*/  IADD3 R16, P0, R16, UR14, RZ ;  /* 0x0000000e10107c10 */ /* 0x000fe2000ff1e0ff */
[----:B------:R-:W-:Y:S01]  /*d8c0*/  UIMAD UR8, UR8, UR4, URZ ;  /* 0x00000004080872a4 */ /* 0x000fe2000f8e023f */
[----:B------:R-:W-:Y:S01]  /*d8d0*/  LOP3.LUT R12, R12, 0x1c0, RZ, 0xc0, !PT ;  /* 0x000001c00c0c7812 */ /* 0x000fe200078ec0ff */
[----:B------:R-:W-:Y:S01]  /*d8e0*/  IMAD R9, R2, c[0x0][0x4e8], R9 ;  /* 0x00013a0002097a24 */ /* 0x000fe200078e0209 */
[----:B------:R-:W-:Y:S01]  /*d8f0*/  UIADD3 UR19, UR19, UR17, URZ ;  /* 0x0000001113137290 */ /* 0x000fe2000fffe03f */
[----:B------:R-:W-:Y:S01]  /*d900*/  IMAD.U32 R2, RZ, RZ, UR7 ;  /* 0x00000007ff027e24 */ /* 0x000fe2000f8e00ff */
[----:B------:R-:W-:Y:S01]  /*d910*/  UIMAD UR5, UR9, UR5, UR8 ;  /* 0x00000005090572a4 */ /* 0x000fe2000f8e0208 */
[----:B------:R-:W-:Y:S01]  /*d920*/  IMAD.SHL.U32 R5, R5, 0x8, RZ ;  /* 0x0000000805057824 */ /* 0x000fe200078e00ff */
[----:B------:R-:W-:Y:S01]  /*d930*/  SHF.R.S32.HI R11, RZ, 0x1f, R9 ;  /* 0x0000001fff0b7819 */ /* 0x000fe20000011409 */
[----:B------:R-:W-:Y:S01]  /*d940*/  UIMAD.WIDE.U32 UR18, UR9, UR4, UR18 ;  /* 0x00000004091272a5 */ /* 0x000fe2000f8e0012 */
[----:B------:R-:W-:Y:S01]  /*d950*/  IADD3.X R17, R10, UR15, R2, P0, !PT ;  /* 0x0000000f0a117c10 */ /* 0x000fe200087fe402 */
[----:B------:R-:W-:Y:S01]  /*d960*/  ULDC.64 UR6, c[0x0][0x3f0] ;  /* 0x0000fc0000067ab9 */ /* 0x000fe20000000a00 */
[----:B------:R-:W-:Y:S01]  /*d970*/  LEA R2, R0, R3, 0x5 ;  /* 0x0000000300027211 */ /* 0x000fe200078e28ff */
[----:B------:R-:W-:Y:S01]  /*d980*/  IMAD R11, R11, c[0x0][0x488], RZ ;  /* 0x000122000b0b7a24 */ /* 0x000fe200078e02ff */
[----:B------:R-:W-:Y:S01]  /*d990*/  UIMAD UR16, UR16, UR6, URZ ;  /* 0x00000006101072a4 */ /* 0x000fe2000f8e023f */
[----:B------:R-:W-:Y:S01]  /*d9a0*/  IMAD.WIDE.U32 R16, R9, c[0x0][0x488], R16 ;  /* 0x0001220009107a25 */ /* 0x000fe200078e0010 */
[----:B------:R-:W-:-:S02]  /*d9b0*/  UIADD3 UR19, UR19, UR5, URZ ;  /* 0x0000000513137290 */ /* 0x000fc4000fffe03f */
[----:B------:R-:W-:Y:S01]  /*d9c0*/  UIMAD UR7, UR11, UR7, UR16 ;  /* 0x000000070b0772a4 */ /* 0x000fe2000f8e0210 */
[----:B------:R-:W-:Y:S01]  /*d9d0*/  IMAD R11, R9, c[0x0][0x48c], R11 ;  /* 0x00012300090b7a24 */ /* 0x000fe200078e020b */
[----:B------:R-:W-:Y:S01]  /*d9e0*/  LEA R10, P0, R16, c[0x0][0x450], 0x2 ;  /* 0x00011400100a7a11 */ /* 0x000fe200078010ff */
[----:B------:R-:W-:Y:S01]  /*d9f0*/  IMAD R2, R73, 0x80, R2 ;  /* 0x0000008049027824 */ /* 0x000fe200078e0202 */
[----:B------:R-:W-:Y:S01]  /*da00*/  SHF.R.U32.HI R9, RZ, 0x3, R12 ;  /* 0x00000003ff097819 */ /* 0x000fe2000001160c */
[----:B------:R-:W-:Y:S01]  /*da10*/  IMAD.SHL.U32 R0, R0, 0x8, RZ ;  /* 0x0000000800007824 */ /* 0x000fe200078e00ff */
[----:B------:R-:W-:Y:S01]  /*da20*/  UIMAD.WIDE.U32 UR18, UR11, UR6, UR18 ;  /* 0x000000060b1272a5 */ /* 0x000fe2000f8e0012 */
[----:B------:R-:W-:Y:S02]  /*da30*/  IMAD.IADD R11, R17, 0x1, R11 ;  /* 0x00000001110b7824 */ /* 0x000fe400078e020b */
[----:B------:R-:W-:Y:S01]  /*da40*/  @P1 IMAD.HI.U32 R13, R2, c[0x0][0x4ec], RZ ;  /* 0x00013b00020d1a27 */ /* 0x000fe200078e00ff */
[----:B------:R-:W-:Y:S01]  /*da50*/  LOP3.LUT R12, R12, 0x38, R0, 0xf8, !PT ;  /* 0x000000380c0c7812 */ /* 0x000fe200078ef800 */
[----:B------:R-:W-:Y:S01]  /*da60*/  UIADD3 UR7, UR19, UR7, URZ ;  /* 0x0000000713077290 */ /* 0x000fe2000fffe03f */
[----:B------:R-:W-:Y:S01]  /*da70*/  LEA.HI.X R11, R16, c[0x0][0x454], R11, 0x2, P0 ;  /* 0x00011500100b7a11 */ /* 0x000fe200000f140b */
[----:B------:R-:W-:Y:S01]  /*da80*/  IMAD.MOV.U32 R14, RZ, RZ, R2 ;  /* 0x000000ffff0e7224 */ /* 0x000fe200078e0002 */
[----:B------:R-:W-:Y:S01]  /*da90*/  @P1 SHF.R.U32.HI R14, RZ, c[0x0][0x4f0], R13 ;  /* 0x00013c00ff0e1a19 */ /* 0x000fe2000001160d */
[----:B------:R-:W-:Y:S01]  /*daa0*/  IMAD.U32 R19, RZ, RZ, UR19 ;  /* 0x00000013ff137e24 */ /* 0x000fe2000f8e00ff */
[----:B------:R-:W-:Y:S01]  /*dab0*/  LOP3.LUT R9, R12, R9, RZ, 0x3c, !PT ;  /* 0x000000090c097212 */ /* 0x000fe200078e3cff */
[----:B------:R-:W-:Y:S01]  /*dac0*/  SHFL.IDX PT, R13, R11, RZ, 0x1c1f ;  /* 0x001c1fff0b0d7589 */ /* 0x000fe200000e0000 */
[--C-:B------:R-:W-:Y:S01]  /*dad0*/  SHF.R.S32.HI R16, RZ, 0x1f, R14.reuse ;  /* 0x0000001fff107819 */ /* 0x100fe2000001140e */
[----:B------:R-:W-:Y:S01]  /*dae0*/  IMAD.MOV R15, RZ, RZ, -R14 ;  /* 0x000000ffff0f7224 */ /* 0x000fe200078e0a0e */
[----:B------:R-:W-:Y:S01]  /*daf0*/  MOV R18, UR18 ;  /* 0x0000001200127c02 */ /* 0x000fe20008000f00 */
[----:B------:R-:W1:Y:S01]  /*db00*/  SHFL.IDX PT, R12, R10, RZ, 0x1c1f ;  /* 0x001c1fff0a0c7589 */ /* 0x000e6200000e0000 */
[----:B------:R-:W-:Y:S01]  /*db10*/  IMAD.U32 R19, RZ, RZ, UR7 ;  /* 0x00000007ff137e24 */ /* 0x000fe2000f8e00ff */
[----:B------:R-:W-:Y:S01]  /*db20*/  LOP3.LUT R5, R9, 0x7ffffe00, R5, 0xf8, !PT ;  /* 0x7ffffe0009057812 */ /* 0x000fe200078ef805 */
[----:B------:R-:W-:Y:S01]  /*db30*/  IMAD R15, R15, c[0x0][0x4e8], R2 ;  /* 0x00013a000f0f7a24 */ /* 0x000fe200078e0202 */
[----:B------:R-:W-:Y:S01]  /*db40*/  SHFL.IDX PT, R10, R10, 0x1, 0x1c1f ;  /* 0x003c1f000a0a7f89 */ /* 0x000fe200000e0000 */
[----:B-----5:R-:W-:Y:S01]  /*db50*/  IMAD R2, R4, c[0x0][0x4e8], RZ ;  /* 0x00013a0004027a24 */ /* 0x020fe200078e02ff */
[----:B------:R-:W-:Y:S01]  /*db60*/  IADD3 R4, R6, 0x8, RZ ;  /* 0x0000000806047810 */ /* 0x000fe20007ffe0ff */
[----:B------:R-:W-:Y:S01]  /*db70*/  IMAD R16, R16, c[0x0][0x3e0], RZ ;  /* 0x0000f80010107a24 */ /* 0x000fe200078e02ff */
[----:B------:R-:W2:Y:S01]  /*db80*/  SHFL.IDX PT, R11, R11, 0x1, 0x1c1f ;  /* 0x003c1f000b0b7f89 */ /* 0x000ea200000e0000 */
[----:B------:R-:W-:Y:S01]  /*db90*/  IMAD.WIDE.U32 R18, R14, c[0x0][0x3e0], R18 ;  /* 0x0000f8000e127a25 */ /* 0x000fe200078e0012 */
[----:B------:R-:W-:-:S02]  /*dba0*/  ISETP.GE.OR P1, PT, R6, R2, P2 ;  /* 0x000000020600720c */ /* 0x000fc40001726670 */
[----:B------:R-:W-:Y:S01]  /*dbb0*/  ISETP.GE.OR P0, PT, R4, R2, P2 ;  /* 0x000000020400720c */ /* 0x000fe20001706670 */
[----:B------:R-:W-:Y:S01]  /*dbc0*/  IMAD R16, R14, c[0x0][0x3e4], R16 ;  /* 0x0000f9000e107a24 */ /* 0x000fe200078e0210 */
[----:B------:R-:W-:Y:S01]  /*dbd0*/  SHF.R.S32.HI R6, RZ, 0x1f, R15 ;  /* 0x0000001fff067819 */ /* 0x000fe2000001140f */
[----:B------:R-:W-:-:S03]  /*dbe0*/  IMAD R73, R73, 0x80, R3 ;  /* 0x0000008049497824 */ /* 0x000fc600078e0203 */
[----:B------:R-:W-:Y:S01]  /*dbf0*/  IADD3 R19, R19, R16, RZ ;  /* 0x0000001013137210 */ /* 0x000fe20007ffe0ff */
[----:B------:R-:W-:Y:S02]  /*dc00*/  IMAD R6, R6, c[0x0][0x3d8], RZ ;  /* 0x0000f60006067a24 */ /* 0x000fe400078e02ff */
[----:B------:R-:W-:Y:S02]  /*dc10*/  IMAD.SHL.U32 R16, R5, 0x2, RZ ;  /* 0x0000000205107824 */ /* 0x000fe400078e00ff */
[C---:B------:R-:W-:Y:S01]  /*dc20*/  IMAD R17, R15.reuse, c[0x0][0x3dc], R6 ;  /* 0x0000f7000f117a24 */ /* 0x040fe200078e0206 */
[----:B-1----:R1:W-:Y:S01]  /*dc30*/  @!P1 ST.E [R12.64], R7 ;  /* 0x000000070c009985 */ /* 0x0023e2000c10190c */
[----:B------:R-:W-:-:S04]  /*dc40*/  IMAD.WIDE.U32 R74, R15, c[0x0][0x3d8], R18 ;  /* 0x0000f6000f4a7a25 */ /* 0x000fc800078e0012 */
[----:B------:R-:W-:Y:S01]  /*dc50*/  IMAD.IADD R17, R75, 0x1, R17 ;  /* 0x000000014b117824 */ /* 0x000fe200078e0211 */
[----:B--2---:R1:W-:Y:S01]  /*dc60*/  @!P0 ST.E [R10.64], R8 ;  /* 0x000000080a008985 */ /* 0x0043e2000c10190c */
        /* <DEDUP_REMOVED lines=46> */
.L_x_808:
[----:B--234-:R-:W-:Y:S05]  /*df50*/  BSYNC B0 ;  /* 0x0000000000007941 */ /* 0x01cfea0003800000 */
.L_x_807:
        /* <DEDUP_REMOVED lines=30> */
.L_x_810:
[----:B------:R-:W-:Y:S05]  /*e140*/  BSYNC B0 ;  /* 0x0000000000007941 */ /* 0x000fea0003800000 */
.L_x_809:
        /* <DEDUP_REMOVED lines=30> */
.L_x_812:
[----:B------:R-:W-:Y:S05]  /*e330*/  BSYNC B0 ;  /* 0x0000000000007941 */ /* 0x000fea0003800000 */
.L_x_811:
        /* <DEDUP_REMOVED lines=31> */
.L_x_805:
        /* <DEDUP_REMOVED lines=10> */
[----:B-----5:R-:W2:Y:S01]  /*e5d0*/  @P0 LDG.E R0, [R6.64] ;  /* 0x0000000c06000981 */ /* 0x020ea2000c1e1900 */
        /* <DEDUP_REMOVED lines=20> */
.L_x_813:
        /* <DEDUP_REMOVED lines=43> */
.L_x_815:
[----:B------:R-:W-:Y:S05]  /*e9d0*/  BSYNC B0 ;  /* 0x0000000000007941 */ /* 0x000fea0003800000 */
.L_x_814:
        /* <DEDUP_REMOVED lines=20> */
[----:B------:R-:W-:Y:S01]  /*eb20*/  UIMAD UR7, UR9, UR5, UR7 ;  /* 0x00000005090772a4 */ /* 0x000fe2000f8e0207 */
[C---:B-1----:R-:W-:Y:S02]  /*eb30*/  IMAD R4, R0.reuse, 0x80, R4 ;  /* 0x0000008000047824 */ /* 0x042fe400078e0204 */
[----:B------:R-:W-:Y:S01]  /*eb40*/  IMAD R3, R0, 0x80, R3 ;  /* 0x0000008000037824 */ /* 0x000fe200078e0203 */
[----:B------:R-:W-:Y:S01]  /*eb50*/  ULDC.64 UR4, c[0x0][0x3f0] ;  /* 0x0000fc0000047ab9 */ /* 0x000fe20000000a00 */
[----:B------:R-:W-:Y:S01]  /*eb60*/  IADD3 R8, R9, 0x40, RZ ;  /* 0x0000004009087810 */ /* 0x000fe20007ffe0ff */
[----:B------:R-:W-:Y:S01]  /*eb70*/  UIMAD UR6, UR6, UR4, URZ ;  /* 0x00000004060672a4 */ /* 0x000fe2000f8e023f */
[----:B------:R-:W-:Y:S01]  /*eb80*/  @P0 IMAD.HI.U32 R2, R3, c[0x0][0x4ec], RZ ;  /* 0x00013b0003020a27 */ /* 0x000fe200078e00ff */
[----:B------:R-:W-:-:S02]  /*eb90*/  UIADD3 UR17, UR7, UR17, URZ ;  /* 0x0000001107117290 */ /* 0x000fc4000fffe03f */
        /* <DEDUP_REMOVED lines=49> */
.L_x_817:
[----:B------:R-:W-:Y:S05]  /*eeb0*/  BSYNC B0 ;  /* 0x0000000000007941 */ /* 0x000fea0003800000 */
.L_x_816:
        /* <DEDUP_REMOVED lines=27> */
.L_x_819:
[----:B------:R-:W-:Y:S05]  /*f070*/  BSYNC B0 ;  /* 0x0000000000007941 */ /* 0x000fea0003800000 */
.L_x_818:
        /* <DEDUP_REMOVED lines=27> */
.L_x_821:
[----:B------:R-:W-:Y:S05]  /*f230*/  BSYNC B0 ;  /* 0x0000000000007941 */ /* 0x000fea0003800000 */
.L_x_820:
        /* <DEDUP_REMOVED lines=28> */
.L_x_822:
        /* <DEDUP_REMOVED lines=16> */
.L_x_1780:


//--------------------- .text._ZN7cutlass13device_kernelIN5flash19enable_sm80_to_sm89INS1_16FlashAttnFwdSm80INS1_25CollectiveMainloopFwdSm80ILi8ELi1ELb0EN4cute5tupleIJNS5_1CILi128EEENS7_ILi48EEENS7_ILi256EEEEEELi256ENS_10bfloat16_tEfNS_4arch4Sm80ELb0ELb0ELb1ELb1ELb1ELb1ELb1ELb0EEENS1_21CollectiveEpilogueFwdINS6_IJS8_SA_S9_EEENS6_IJNS7_ILi1EEESI_SI_EEESC_SE_Li256ELb1ELb1ELb0ELb0EEENS1_19SingleTileSchedulerILb1ELb0ELb1ELi128EEEEEEEEEvNT_6ParamsE --------------------------
	.section	.text._ZN7cutlass13device_kernelIN5flash19enable_sm80_to_sm89INS1_16FlashAttnFwdSm80INS1_25CollectiveMainloopFwdSm80ILi8ELi1ELb0EN4cute5tupleIJNS5_1CILi128EEENS7_ILi48EEENS7_ILi256EEEEEELi256ENS_10bfloat16_tEfNS_4arch4Sm80ELb0ELb0ELb1ELb1ELb1ELb1ELb1ELb0EEENS1_21CollectiveEpilogueFwdINS6_IJS8_SA_S9_EEENS6_IJNS7_ILi1EEESI_SI_EEESC_SE_Li256ELb1ELb1ELb0ELb0EEENS1_19SingleTileSchedulerILb1ELb0ELb1ELi128EEEEEEEEEvNT_6ParamsE,"ax",@progbits
	.sectioninfo	@"SHI_REGISTERS=255"
	.align	128
.text._ZN7cutlass13device_kernelIN5flash19enable_sm80_to_sm89INS1_16FlashAttnFwdSm80INS1_25CollectiveMainloopFwdSm80ILi8ELi1ELb0EN4cute5tupleIJNS5_1CILi128EEENS7_ILi48EEENS7_ILi256EEEEEELi256ENS_10bfloat16_tEfNS_4arch4Sm80ELb0ELb0ELb1ELb1ELb1ELb1ELb1ELb0EEENS1_21CollectiveEpilogueFwdINS6_IJS8_SA_S9_EEENS6_IJNS7_ILi1EEESI_SI_EEESC_SE_Li256ELb1ELb1ELb0ELb0EEENS1_19SingleTileSchedulerILb1ELb0ELb1ELi128EEEEEEEEEvNT_6ParamsE:
        .type           _ZN7cutlass13device_kernelIN5flash19enable_sm80_to_sm89INS1_16FlashAttnFwdSm80INS1_25CollectiveMainloopFwdSm80ILi8ELi1ELb0EN4cute5tupleIJNS5_1CILi128EEENS7_ILi48EEENS7_ILi256EEEEEELi256ENS_10bfloat16_tEfNS_4arch4Sm80ELb0ELb0ELb1ELb1ELb1ELb1ELb1ELb0EEENS1_21CollectiveEpilogueFwdINS6_IJS8_SA_S9_EEENS6_IJNS7_ILi1EEESI_SI_EEESC_SE_Li256ELb1ELb1ELb0ELb0EEENS1_19SingleTileSchedulerILb1ELb0ELb1ELi128EEEEEEEEEvNT_6ParamsE,@function
        .size           _ZN7cutlass13device_kernelIN5flash19enable_sm80_to_sm89INS1_16FlashAttnFwdSm80INS1_25CollectiveMainloopFwdSm80ILi8ELi1ELb0EN4cute5tupleIJNS5_1CILi128EEENS7_ILi48EEENS7_ILi256EEEEEELi256ENS_10bfloat16_tEfNS_4arch4Sm80ELb0ELb0ELb1ELb1ELb1ELb1ELb1ELb0EEENS1_21CollectiveEpilogueFwdINS6_IJS8_SA_S9_EEENS6_IJNS7_ILi1EEESI_SI_EEESC_SE_Li256ELb1ELb1ELb0ELb0EEENS1_19SingleTileSchedulerILb1ELb0ELb1ELi128EEEEEEEEEvNT_6ParamsE,(.L_x_1781 - _ZN7cutlass13device_kernelIN5flash19enable_sm80_to_sm89INS1_16FlashAttnFwdSm80INS1_25CollectiveMainloopFwdSm80ILi8ELi1ELb0EN4cute5tupleIJNS5_1CILi128EEENS7_ILi48EEENS7_ILi256EEEEEELi256ENS_10bfloat16_tEfNS_4arch4Sm80ELb0ELb0ELb1ELb1ELb1ELb1ELb1ELb0EEENS1_21CollectiveEpilogueFwdINS6_IJS8_SA_S9_EEENS6_IJNS7_ILi1EEESI_SI_EEESC_SE_Li256ELb1ELb1ELb0ELb0EEENS1_19SingleTileSchedulerILb1ELb0ELb1ELi128EEEEEEEEEvNT_6ParamsE)
        .other          _ZN7cutlass13device_kernelIN5flash19enable_sm80_to_sm89INS1_16FlashAttnFwdSm80INS1_25CollectiveMainloopFwdSm80ILi8ELi1ELb0EN4cute5tupleIJNS5_1CILi128EEENS7_ILi48EEENS7_ILi256EEEEEELi256ENS_10bfloat16_tEfNS_4arch4Sm80ELb0ELb0ELb1ELb1ELb1ELb1ELb1ELb0EEENS1_21CollectiveEpilogueFwdINS6_IJS8_SA_S9_EEENS6_IJNS7_ILi1EEESI_SI_EEESC_SE_Li256ELb1ELb1ELb0ELb0EEENS1_19SingleTileSchedulerILb1ELb0ELb1ELi128EEEEEEEEEvNT_6ParamsE,@"STO_CUDA_ENTRY STV_DEFAULT"
_ZN7cutlass13device_kernelIN5flash19enable_sm80_to_sm89INS1_16FlashAttnFwdSm80INS1_25CollectiveMainloopFwdSm80ILi8ELi1ELb0EN4cute5tupleIJNS5_1CILi128EEENS7_ILi48EEENS7_ILi256EEEEEELi256ENS_10bfloat16_tEfNS_4arch4Sm80ELb0ELb0ELb1ELb1ELb1ELb1ELb1ELb0EEENS1_21CollectiveEpilogueFwdINS6_IJS8_SA_S9_EEENS6_IJNS7_ILi1EEESI_SI_EEESC_SE_Li256ELb1ELb1ELb0ELb0EEENS1_19SingleTileSchedulerILb1ELb0ELb1ELi128EEEEEEEEEvNT_6ParamsE:
[----:B------:R-:W-:Y:S02]  /*0000*/  MOV R1, c[0x0][0x28] ;  /* 0x00000a0000017a02 */ /* 0x000fe40000000f00 */
[----:B------:R-:W1:Y:S01]  /*0010*/  S2R R224, SR_TID.X ;  /* 0x0000000000e07919 */ /* 0x000e620000002100 */
[----:B------:R-:W-:Y:S01]  /*0020*/  MOV R7, 0x4 ;  /* 0x0000000400077802 */ /* 0x000fe20000000f00 */
[----:B------:R-:W-:Y:S02]  /*0030*/  ULDC.64 UR16, c[0x0][0x118] ;  /* 0x0000460000107ab9 */ /* 0x000fe40000000a00 */
[----:B------:R-:W2:Y:S04]  /*0040*/  S2R R226, SR_CTAID.Z ;  /* 0x0000000000e27919 */ /* 0x000ea80000002700 */
[----:B------:R-:W3:Y:S01]  /*0050*/  S2R R109, SR_CTAID.X ;  /* 0x00000000006d7919 */ /* 0x000ee20000002500 */
[----:B-1----:R-:W-:Y:S01]  /*0060*/  SHF.R.U32.HI R0, RZ, 0x5, R224 ;  /* 0x00000005ff007819 */ /* 0x002fe200000116e0 */
[----:B--2---:R-:W-:-:S05]  /*0070*/  IMAD.WIDE R2, R226, R7, c[0x0][0x568] ;  /* 0x00015a00e2027625 */ /* 0x004fca00078e0207 */
[----:B------:R-:W1:Y:S02]  /*0080*/  SHFL.IDX PT, R0, R0, RZ, 0x1f ;  /* 0x00001fff00007589 */ /* 0x000e6400000e0000 */
[----:B-1----:R-:W-:-:S13]  /*0090*/  ISETP.NE.AND P0, PT, R0, RZ, PT ;  /* 0x000000ff0000720c */ /* 0x002fda0003f05270 */
[----:B------:R-:W-:Y:S05]  /*00a0*/  @!P0 BRA `(.L_x_823) ;  /* 0x0000013000008947 */ /* 0x000fea0003800000 */
[----:B---3--:R-:W-:-:S04]  /*00b0*/  ISETP.NE.U32.AND P0, PT, RZ, c[0x0][0x568], PT ;  /* 0x00015a00ff007a0c */ /* 0x008fc80003f05070 */
[----:B------:R-:W-:-:S13]  /*00c0*/  ISETP.NE.AND.EX P0, PT, RZ, c[0x0][0x56c], PT, P0 ;  /* 0x00015b00ff007a0c */ /* 0x000fda0003f05300 */
[----:B------:R-:W-:Y:S05]  /*00d0*/  @!P0 BRA `(.L_x_824) ;  /* 0x0000002000008947 */ /* 0x000fea0003800000 */
[----:B------:R1:W5:Y:S01]  /*00e0*/  LDG.E R3, [R2.64] ;  /* 0x0000001002037981 */ /* 0x000362000c1e1900 */
[----:B------:R-:W-:Y:S05]  /*00f0*/  BRA `(.L_x_825) ;  /* 0x0000009000007947 */ /* 0x000fea0003800000 */
.L_x_824:
[----:B------:R-:W-:-:S04]  /*0100*/  ISETP.NE.U32.AND P0, PT, RZ, c[0x0][0x560], PT ;  /* 0x00015800ff007a0c */ /* 0x000fc80003f05070 */
[----:B------:R-:W-:-:S13]  /*0110*/  ISETP.NE.AND.EX P0, PT, RZ, c[0x0][0x564], PT, P0 ;  /* 0x00015900ff007a0c */ /* 0x000fda0003f05300 */
[----:B------:R-:W-:Y:S05]  /*0120*/  @!P0 BRA `(.L_x_826) ;  /* 0x0000005000008947 */ /* 0x000fea0003800000 */
[----:B------:R-:W-:-:S05]  /*0130*/  IMAD.WIDE R4, R226, R7, c[0x0][0x560] ;  /* 0x00015800e2047625 */ /* 0x000fca00078e0207 */
[----:B------:R-:W2:Y:S04]  /*0140*/  LDG.E R3, [R4.64] ;  /* 0x0000001004037981 */ /* 0x000ea8000c1e1900 */
[----:B------:R-:W2:Y:S02]  /*0150*/  LDG.E R0, [R4.64+0x4] ;  /* 0x0000041004007981 */ /* 0x000ea4000c1e1900 */
[----:B--2---:R-:W-:Y:S01]  /*0160*/  IADD3 R3, -R3, R0, RZ ;  /* 0x0000000003037210 */ /* 0x004fe20007ffe1ff */
[----:B------:R-:W-:Y:S05]  /*0170*/  BRA `(.L_x_825) ;  /* 0x0000001000007947 */ /* 0x000fea0003800000 */
.L_x_826:
[----:B------:R-:W-:-:S05]  /*0180*/  MOV R3, c[0x0][0x54c] ;  /* 0x0001530000037a02 */ /* 0x000fca0000000f00 */
.L_x_825:
[----:B-----5:R-:W-:Y:S01]  /*0190*/  IMAD R3, R3, c[0x0][0x548], RZ ;  /* 0x0001520003037a24 */ /* 0x020fe200078e02ff */
[----:B------:R-:W-:-:S04]  /*01a0*/  SHF.L.U32 R0, R109, 0x7, RZ ;  /* 0x000000076d007819 */ /* 0x000fc800000006ff */
[----:B------:R-:W-:-:S04]  /*01b0*/  ISETP.GE.AND P0, PT, R0, R3, PT ;  /* 0x000000030000720c */ /* 0x000fc80003f06270 */
[----:B------:R-:W-:Y:S01]  /*01c0*/  SEL R226, R226, 0xffffffff, !P0 ;  /* 0xffffffffe2e27807 */ /* 0x000fe20004000000 */
[----:B------:R-:W-:Y:S05]  /*01d0*/  BRA `(.L_x_827) ;  /* 0x0000012000007947 */ /* 0x000fea0003800000 */
.L_x_823:
[----:B---3--:R-:W-:-:S04]  /*01e0*/  ISETP.NE.U32.AND P0, PT, RZ, c[0x0][0x568], PT ;  /* 0x00015a00ff007a0c */ /* 0x008fc80003f05070 */
[----:B------:R-:W-:-:S13]  /*01f0*/  ISETP.NE.AND.EX P0, PT, RZ, c[0x0][0x56c], PT, P0 ;  /* 0x00015b00ff007a0c */ /* 0x000fda0003f05300 */
[----:B------:R-:W-:Y:S05]  /*0200*/  @!P0 BRA `(.L_x_828) ;  /* 0x0000002000008947 */ /* 0x000fea0003800000 */
[----:B------:R1:W5:Y:S01]  /*0210*/  LDG.E R3, [R2.64] ;  /* 0x0000001002037981 */ /* 0x000362000c1e1900 */
[----:B------:R-:W-:Y:S05]  /*0220*/  BRA `(.L_x_829) ;  /* 0x0000009000007947 */ /* 0x000fea0003800000 */
.L_x_828:
        /* <DEDUP_REMOVED lines=8> */
.L_x_830:
[----:B------:R-:W-:-:S05]  /*02b0*/  MOV R3, c[0x0][0x54c] ;  /* 0x0001530000037a02 */ /* 0x000fca0000000f00 */
.L_x_829:
[----:B-----5:R-:W-:Y:S01]  /*02c0*/  IMAD R3, R3, c[0x0][0x548], RZ ;  /* 0x0001520003037a24 */ /* 0x020fe200078e02ff */
[----:B------:R-:W-:-:S04]  /*02d0*/  SHF.L.U32 R0, R109, 0x7, RZ ;  /* 0x000000076d007819 */ /* 0x000fc800000006ff */
[----:B------:R-:W-:-:S04]  /*02e0*/  ISETP.GE.AND P0, PT, R0, R3, PT ;  /* 0x000000030000720c */ /* 0x000fc80003f06270 */
[----:B------:R-:W-:-:S04]  /*02f0*/  SEL R226, R226, 0xffffffff, !P0 ;  /* 0xffffffffe2e27807 */ /* 0x000fc80004000000 */
.L_x_827:
[----:B------:R-:W-:-:S13]  /*0300*/  ISETP.GE.AND P0, PT, R226, RZ, PT ;  /* 0x000000ffe200720c */ /* 0x000fda0003f06270 */
[----:B------:R-:W-:Y:S05]  /*0310*/  @!P0 EXIT ;  /* 0x000000000000894d */ /* 0x000fea0003800000 */
[----:B------:R-:W-:Y:S01]  /*0320*/  ISETP.NE.U32.AND P0, PT, RZ, c[0x0][0x370], PT ;  /* 0x0000dc00ff007a0c */ /* 0x000fe20003f05070 */
[----:B------:R-:W-:Y:S01]  /*0330*/  IMAD.MOV.U32 R225, RZ, RZ, RZ ;  /* 0x000000ffffe17224 */ /* 0x000fe200078e00ff */
[----:B------:R-:W-:Y:S01]  /*0340*/  ISETP.NE.U32.AND P1, PT, RZ, c[0x0][0x360], PT ;  /* 0x0000d800ff007a0c */ /* 0x000fe20003f25070 */
[----:B------:R-:W-:Y:S01]  /*0350*/  IMAD.MOV.U32 R111, RZ, RZ, c[0x0][0x168] ;  /* 0x00005a00ff6f7624 */ /* 0x000fe200078e00ff */
[----:B------:R-:W-:Y:S01]  /*0360*/  ISETP.NE.AND.EX P2, PT, RZ, c[0x0][0x374], PT, P0 ;  /* 0x0000dd00ff007a0c */ /* 0x000fe20003f45300 */
[----:B------:R-:W-:Y:S01]  /*0370*/  CS2R R112, SRZ ;  /* 0x0000000000707805 */ /* 0x000fe2000001ff00 */
[----:B------:R-:W-:Y:S01]  /*0380*/  ISETP.NE.AND.EX P0, PT, RZ, c[0x0][0x364], PT, P1 ;  /* 0x0000d900ff007a0c */ /* 0x000fe20003f05310 */
[----:B------:R-:W-:Y:S01]  /*0390*/  IMAD.MOV.U32 R4, RZ, RZ, RZ ;  /* 0x000000ffff047224 */ /* 0x000fe200078e00ff */
[----:B------:R-:W-:Y:S01]  /*03a0*/  ISETP.NE.U32.AND P1, PT, RZ, c[0x0][0x348], PT ;  /* 0x0000d200ff007a0c */ /* 0x000fe20003f25070 */
[----:B------:R-:W-:Y:S01]  /*03b0*/  IMAD.WIDE R12, R226, R7, c[0x0][0x348] ;  /* 0x0000d200e20c7625 */ /* 0x000fe200078e0207 */
[----:B------:R-:W-:-:S02]  /*03c0*/  ISETP.NE.U32.AND P3, PT, RZ, c[0x0][0x350], PT ;  /* 0x0000d400ff007a0c */ /* 0x000fc40003f65070 */
[----:B------:R-:W-:Y:S01]  /*03d0*/  ISETP.NE.U32.AND P4, PT, RZ, c[0x0][0x358], PT ;  /* 0x0000d600ff007a0c */ /* 0x000fe20003f85070 */
[CC--:B------:R-:W-:Y:S01]  /*03e0*/  IMAD.WIDE R8, R226.reuse, R7.reuse, c[0x0][0x350] ;  /* 0x0000d400e2087625 */ /* 0x0c0fe200078e0207 */
[----:B------:R-:W-:Y:S02]  /*03f0*/  ISETP.NE.AND.EX P1, PT, RZ, c[0x0][0x34c], PT, P1 ;  /* 0x0000d300ff007a0c */ /* 0x000fe40003f25310 */
[----:B------:R-:W-:Y:S01]  /*0400*/  ISETP.NE.AND.EX P3, PT, RZ, c[0x0][0x354], PT, P3 ;  /* 0x0000d500ff007a0c */ /* 0x000fe20003f65330 */
[----:B------:R-:W-:Y:S01]  /*0410*/  @P2 IMAD.WIDE R16, R226, R7, c[0x0][0x370] ;  /* 0x0000dc00e2102625 */ /* 0x000fe200078e0207 */
[----:B------:R-:W-:-:S03]  /*0420*/  ISETP.NE.AND.EX P4, PT, RZ, c[0x0][0x35c], PT, P4 ;  /* 0x0000d700ff007a0c */ /* 0x000fc60003f85340 */
[CC--:B------:R-:W-:Y:S01]  /*0430*/  @P0 IMAD.WIDE R14, R226.reuse, R7.reuse, c[0x0][0x360] ;  /* 0x0000d800e20e0625 */ /* 0x0c0fe200078e0207 */
[----:B------:R2:W5:Y:S03]  /*0440*/  @P2 LDG.E R225, [R16.64] ;  /* 0x0000001010e12981 */ /* 0x000566000c1e1900 */
[----:B------:R-:W-:Y:S01]  /*0450*/  IMAD.WIDE R10, R226, R7, c[0x0][0x358] ;  /* 0x0000d600e20a7625 */ /* 0x000fe200078e0207 */
[----:B------:R2:W5:Y:S04]  /*0460*/  @P0 LDG.E R111, [R14.64] ;  /* 0x000000100e6f0981 */ /* 0x000568000c1e1900 */
[----:B------:R2:W5:Y:S04]  /*0470*/  @P1 LDG.E R113, [R12.64] ;  /* 0x000000100c711981 */ /* 0x000568000c1e1900 */
[----:B------:R2:W5:Y:S04]  /*0480*/  @P3 LDG.E R112, [R8.64] ;  /* 0x0000001008703981 */ /* 0x000568000c1e1900 */
[----:B------:R2:W5:Y:S04]  /*0490*/  @P4 LDG.E R4, [R10.64] ;  /* 0x000000100a044981 */ /* 0x000568000c1e1900 */
[----:B------:R-:W3:Y:S01]  /*04a0*/  S2R R223, SR_CTAID.Y ;  /* 0x0000000000df7919 */ /* 0x000ee20000002600 */
[----:B------:R-:W-:-:S02]  /*04b0*/  IMAD.MOV.U32 R5, RZ, RZ, c[0x0][0x2ac] ;  /* 0x0000ab00ff057624 */ /* 0x000fc400078e00ff */
[----:B-1----:R-:W-:Y:S02]  /*04c0*/  IMAD.MOV.U32 R2, RZ, RZ, c[0x0][0x228] ;  /* 0x00008a00ff027624 */ /* 0x002fe400078e00ff */
[----:B------:R-:W-:Y:S01]  /*04d0*/  IMAD R5, R5, c[0x0][0x1d0], RZ ;  /* 0x0000740005057a24 */ /* 0x000fe200078e02ff */
[----:B---3--:R-:W-:Y:S01]  /*04e0*/  SHF.R.S32.HI R108, RZ, 0x1f, R223 ;  /* 0x0000001fff6c7819 */ /* 0x008fe200000114df */
[----:B------:R-:W-:Y:S05]  /*04f0*/  @P0 BRA `(.L_x_831) ;  /* 0x0000004000000947 */ /* 0x000fea0003800000 */
[----:B--2---:R-:W-:Y:S05]  /*0500*/  @!P1 BRA `(.L_x_831) ;  /* 0x0000003000009947 */ /* 0x004fea0003800000 */
[----:B-----5:R-:W2:Y:S04]  /*0510*/  LDG.E R111, [R12.64] ;  /* 0x000000100c6f7981 */ /* 0x020ea8000c1e1900 */
[----:B------:R-:W2:Y:S02]  /*0520*/  LDG.E R0, [R12.64+0x4] ;  /* 0x000004100c007981 */ /* 0x000ea4000c1e1900 */
[----:B--2---:R-:W-:-:S02]  /*0530*/  IADD3 R111, -R111, R0, RZ ;  /* 0x000000006f6f7210 */ /* 0x004fc40007ffe1ff */
.L_x_831:
[----:B--2---:R-:W-:-:S04]  /*0540*/  ISETP.NE.U32.AND P0, PT, RZ, c[0x0][0x368], PT ;  /* 0x0000da00ff007a0c */ /* 0x004fc80003f05070 */
[----:B------:R-:W-:-:S13]  /*0550*/  ISETP.NE.AND.EX P0, PT, RZ, c[0x0][0x36c], PT, P0 ;  /* 0x0000db00ff007a0c */ /* 0x000fda0003f05300 */
[----:B------:R-:W-:Y:S05]  /*0560*/  @!P0 BRA `(.L_x_832) ;  /* 0x0000003000008947 */ /* 0x000fea0003800000 */
[----:B------:R-:W-:-:S05]  /*0570*/  IMAD.WIDE R8, R226, R7, c[0x0][0x368] ;  /* 0x0000da00e2087625 */ /* 0x000fca00078e0207 */
[----:B------:R1:W5:Y:S01]  /*0580*/  LDG.E R5, [R8.64] ;  /* 0x0000001008057981 */ /* 0x000362000c1e1900 */
[----:B------:R-:W-:Y:S05]  /*0590*/  BRA `(.L_x_833) ;  /* 0x0000004000007947 */ /* 0x000fea0003800000 */
.L_x_832:
[----:B------:R-:W-:Y:S05]  /*05a0*/  @!P3 BRA `(.L_x_833) ;  /* 0x000000300000b947 */ /* 0x000fea0003800000 */
[----:B------:R-:W2:Y:S04]  /*05b0*/  LDG.E R5, [R8.64] ;  /* 0x0000001008057981 */ /* 0x000ea8000c1e1900 */
[----:B------:R-:W2:Y:S02]  /*05c0*/  LDG.E R0, [R8.64+0x4] ;  /* 0x0000041008007981 */ /* 0x000ea4000c1e1900 */
[----:B--2---:R-:W-:Y:S02]  /*05d0*/  IADD3 R5, -R5, R0, RZ ;  /* 0x0000000005057210 */ /* 0x004fe40007ffe1ff */
.L_x_833:
[----:B------:R-:W2:Y:S04]  /*05e0*/  @P4 LDG.E R0, [R10.64] ;  /* 0x000000100a004981 */ /* 0x000ea8000c1e1900 */
[----:B------:R-:W2:Y:S01]  /*05f0*/  @P4 LDG.E R3, [R10.64+0x4] ;  /* 0x000004100a034981 */ /* 0x000ea2000c1e1900 */
[----:B-1---5:R-:W-:Y:S01]  /*0600*/  IMAD.IADD R9, R5, 0x1, -R225 ;  /* 0x0000000105097824 */ /* 0x022fe200078e0ae1 */
[----:B------:R-:W-:Y:S01]  /*0610*/  ISETP.NE.U32.AND P0, PT, RZ, c[0x0][0x378], PT ;  /* 0x0000de00ff007a0c */ /* 0x000fe20003f05070 */
[----:B------:R-:W-:-:S03]  /*0620*/  IMAD.MOV.U32 R110, RZ, RZ, R5 ;  /* 0x000000ffff6e7224 */ /* 0x000fc600078e0005 */
[----:B------:R-:W-:Y:S01]  /*0630*/  ISETP.NE.AND.EX P0, PT, RZ, c[0x0][0x37c], PT, P0 ;  /* 0x0000df00ff007a0c */ /* 0x000fe20003f05300 */
[----:B------:R-:W-:-:S05]  /*0640*/  IMAD.MOV R114, RZ, RZ, -R9 ;  /* 0x000000ffff727224 */ /* 0x000fca00078e0a09 */
[----:B------:R-:W-:-:S07]  /*0650*/  IMNMX R114, RZ, R114, !PT ;  /* 0x00000072ff727217 */ /* 0x000fce0007800200 */
[----:B------:R-:W-:-:S05]  /*0660*/  @P0 IMAD.WIDE R12, R226, R7, c[0x0][0x378] ;  /* 0x0000de00e20c0625 */ /* 0x000fca00078e0207 */
[----:B------:R1:W5:Y:S01]  /*0670*/  @P0 LDG.E R110, [R12.64] ;  /* 0x000000100c6e0981 */ /* 0x000362000c1e1900 */
[----:B--2---:R-:W-:-:S04]  /*0680*/  @P4 IMAD.IADD R2, R3, 0x1, -R0 ;  /* 0x0000000103024824 */ /* 0x004fc800078e0a00 */
[----:B------:R-:W-:-:S05]  /*0690*/  IMAD.IADD R107, R9, 0x1, R2 ;  /* 0x00000001096b7824 */ /* 0x000fca00078e0202 */
[----:B------:R-:W-:-:S05]  /*06a0*/  IADD3 R3, R107, 0x2f, RZ ;  /* 0x0000002f6b037810 */ /* 0x000fca0007ffe0ff */
[----:B------:R-:W-:-:S05]  /*06b0*/  IMAD.HI R3, R3, 0x2aaaaaab, RZ ;  /* 0x2aaaaaab03037827 */ /* 0x000fca00078e02ff */
[----:B------:R-:W-:-:S04]  /*06c0*/  SHF.R.U32.HI R156, RZ, 0x1f, R3 ;  /* 0x0000001fff9c7819 */ /* 0x000fc80000011603 */
[----:B------:R-:W-:-:S05]  /*06d0*/  LEA.HI.SX32 R156, R3, R156, 0x1d ;  /* 0x0000009c039c7211 */ /* 0x000fca00078feaff */
[----:B------:R-:W-:-:S05]  /*06e0*/  IMAD R9, R156, 0x30, -R9 ;  /* 0x000000309c097824 */ /* 0x000fca00078e0a09 */
[----:B------:R-:W-:-:S04]  /*06f0*/  IMNMX R9, R9, R2, PT ;  /* 0x0000000209097217 */ /* 0x000fc80003800200 */
[----:B------:R-:W-:Y:S01]  /*0700*/  ISETP.GT.AND P0, PT, R9, R114, PT ;  /* 0x000000720900720c */ /* 0x000fe20003f04270 */
[----:B------:R-:W-:-:S05]  /*0710*/  IMAD.WIDE.U32 R114, R114, -0x55555555, RZ ;  /* 0xaaaaaaab72727825 */ /* 0x000fca00078e00ff */
[----:B------:R-:W-:-:S05]  /*0720*/  SHF.R.U32.HI R114, RZ, 0x5, R115 ;  /* 0x00000005ff727819 */ /* 0x000fca0000011673 */
[----:B------:R-:W-:Y:S02]  /*0730*/  IMAD.MOV.U32 R3, RZ, RZ, R114 ;  /* 0x000000ffff037224 */ /* 0x000fe400078e0072 */
[----:B------:R-:W-:-:S05]  /*0740*/  @P0 IADD3 R9, R9, 0x2f, RZ ;  /* 0x0000002f09090810 */ /* 0x000fca0007ffe0ff */
[----:B------:R-:W-:-:S05]  /*0750*/  @P0 IMAD.HI R9, R9, 0x2aaaaaab, RZ ;  /* 0x2aaaaaab09090827 */ /* 0x000fca00078e02ff */
[----:B------:R-:W-:-:S04]  /*0760*/  @P0 SHF.R.U32.HI R0, RZ, 0x1f, R9 ;  /* 0x0000001fff000819 */ /* 0x000fc80000011609 */
[----:B------:R-:W-:-:S04]  /*0770*/  @P0 LEA.HI.SX32 R3, R9, R0, 0x1d ;  /* 0x0000000009030211 */ /* 0x000fc800078feaff */
[----:B------:R-:W-:-:S13]  /*0780*/  ISETP.GT.AND P0, PT, R3, R114, PT ;  /* 0x000000720300720c */ /* 0x000fda0003f04270 */
[----:B------:R-:W-:Y:S05]  /*0790*/  @!P0 BRA `(.L_x_834) ;  /* 0x00006d6000008947 */ /* 0x000fea0003800000 */
[----:B-1----:R-:W-:Y:S01]  /*07a0*/  ISETP.NE.U32.AND P1, PT, RZ, c[0x0][0x340], PT ;  /* 0x0000d000ff007a0c */ /* 0x002fe20003f25070 */
[----:B------:R-:W-:Y:S01]  /*07b0*/  UMOV UR7, 0x30 ;  /* 0x0000003000077882 */ /* 0x000fe20000000000 */
[----:B------:R-:W-:Y:S01]  /*07c0*/  IADD3 R61, R3, -0x1, RZ ;  /* 0xffffffff033d7810 */ /* 0x000fe20007ffe0ff */
[----:B------:R-:W-:Y:S01]  /*07d0*/  ULDC.64 UR4, c[0x0][0x238] ;  /* 0x00008e0000047ab9 */ /* 0x000fe20000000a00 */
[----:B------:R-:W-:-:S13]  /*07e0*/  ISETP.NE.AND.EX P1, PT, RZ, c[0x0][0x344], PT, P1 ;  /* 0x0000d100ff007a0c */ /* 0x000fda0003f25310 */
[----:B------:R-:W-:-:S06]  /*07f0*/  @P1 IMAD.WIDE R174, R226, R7, c[0x0][0x340] ;  /* 0x0000d000e2ae1625 */ /* 0x000fcc00078e0207 */
[----:B------:R-:W2:Y:S01]  /*0800*/  @P1 LDG.E R174, [R174.64] ;  /* 0x00000010aeae1981 */ /* 0x000ea2000c1e1900 */
[----:B------:R-:W-:Y:S01]  /*0810*/  SHF.R.S32.HI R7, RZ, 0x1f, R224 ;  /* 0x0000001fff077819 */ /* 0x000fe200000114e0 */
[----:B------:R-:W-:Y:S01]  /*0820*/  IMAD R162, R108, c[0x0][0x240], RZ ;  /* 0x000090006ca27a24 */ /* 0x000fe200078e02ff */
[----:B------:R-:W-:Y:S01]  /*0830*/  SHF.R.S32.HI R139, RZ, 0x1f, R226 ;  /* 0x0000001fff8b7819 */ /* 0x000fe200000114e2 */
[----:B------:R-:W-:Y:S01]  /*0840*/  UIMAD.WIDE.U32 UR10, UR7, UR4, URZ ;  /* 0x00000004070a72a5 */ /* 0x000fe2000f8e003f */
[----:B------:R-:W-:Y:S01]  /*0850*/  LEA.HI R9, R7, R224, RZ, 0x3 ;  /* 0x000000e007097211 */ /* 0x000fe200078f18ff */
[----:B------:R-:W-:Y:S01]  /*0860*/  IMAD R162, R223, c[0x0][0x244], R162 ;  /* 0x00009100dfa27a24 */ /* 0x000fe200078e02a2 */
[----:B------:R-:W-:Y:S01]  /*0870*/  SEL R160, R226, RZ, !P4 ;  /* 0x000000ffe2a07207 */ /* 0x000fe20006000000 */
[----:B------:R-:W-:Y:S01]  /*0880*/  UIMAD UR8, UR7, UR5, URZ ;  /* 0x00000005070872a4 */ /* 0x000fe2000f8e023f */
[----:B------:R-:W-:Y:S01]  /*0890*/  SHF.R.S32.HI R17, RZ, 0x3, R9 ;  /* 0x00000003ff117819 */ /* 0x000fe20000011409 */
[----:B------:R-:W-:Y:S01]  /*08a0*/  IMAD.IADD R112, R112, 0x1, R5 ;  /* 0x0000000170707824 */ /* 0x000fe200078e0205 */
[----:B------:R-:W-:Y:S01]  /*08b0*/  LOP3.LUT R9, R9, 0xfffffff8, RZ, 0xc0, !PT ;  /* 0xfffffff809097812 */ /* 0x000fe200078ec0ff */
[----:B------:R-:W-:Y:S01]  /*08c0*/  UIADD3 UR8, UR11, UR8, URZ ;  /* 0x000000080b087290 */ /* 0x000fe2000fffe03f */
[----:B------:R-:W-:Y:S01]  /*08d0*/  SHF.R.S32.HI R170, RZ, 0x1f, R17 ;  /* 0x0000001fffaa7819 */ /* 0x000fe20000011411 */
[C---:B------:R-:W-:Y:S01]  /*08e0*/  IMAD.SHL.U32 R119, R17.reuse, 0x40, RZ ;  /* 0x0000004011777824 */ /* 0x040fe200078e00ff */
[----:B------:R-:W-:Y:S01]  /*08f0*/  IADD3 R158, P0, R17, R4, RZ ;  /* 0x00000004119e7210 */ /* 0x000fe20007f1e0ff */
[----:B------:R-:W-:Y:S01]  /*0900*/  IMAD.IADD R0, R224, 0x1, -R9 ;  /* 0x00000001e0007824 */ /* 0x000fe200078e0a09 */
[----:B------:R-:W-:Y:S01]  /*0910*/  LEA.HI R7, R7, R224, RZ, 0x6 ;  /* 0x000000e007077211 */ /* 0x000fe200078f30ff */
[C---:B------:R-:W-:Y:S01]  /*0920*/  IMAD R3, R61.reuse, UR8, RZ ;  /* 0x000000083d037c24 */ /* 0x040fe2000f8e02ff */
[----:B------:R-:W-:Y:S01]  /*0930*/  LEA.HI.X.SX32 R159, R4, R170, 0x1, P0 ;  /* 0x000000aa049f7211 */ /* 0x000fe200000f0eff */
[C---:B------:R-:W-:Y:S01]  /*0940*/  IMAD.SHL.U32 R18, R0.reuse, 0x8, RZ ;  /* 0x0000000800127824 */ /* 0x040fe200078e00ff */
[----:B------:R-:W-:Y:S01]  /*0950*/  SHF.R.S32.HI R6, RZ, 0x1f, R61 ;  /* 0x0000001fff067819 */ /* 0x000fe2000001143d */
[----:B------:R-:W-:Y:S01]  /*0960*/  IMAD R4, R61, -0x30, R2 ;  /* 0xffffffd03d047824 */ /* 0x000fe200078e0202 */
[----:B------:R-:W-:Y:S01]  /*0970*/  LOP3.LUT R119, R119, 0x1c0, RZ, 0xc0, !PT ;  /* 0x000001c077777812 */ /* 0x000fe200078ec0ff */
[----:B------:R-:W-:Y:S01]  /*0980*/  IMAD R9, R159, c[0x0][0x238], RZ ;  /* 0x00008e009f097a24 */ /* 0x000fe200078e02ff */
[--C-:B------:R-:W-:Y:S01]  /*0990*/  SHF.R.S32.HI R19, RZ, 0x1f, R18.reuse ;  /* 0x0000001fff137819 */ /* 0x100fe20000011412 */
[----:B------:R-:W-:Y:S01]  /*09a0*/  IMAD.SHL.U32 R20, R0, 0x4, RZ ;  /* 0x0000000400147824 */ /* 0x000fe200078e00ff */
[----:B------:R-:W-:Y:S01]  /*09b0*/  IMNMX R4, R4, 0x30, PT ;  /* 0x0000003004047817 */ /* 0x000fe20003800200 */
[----:B------:R-:W-:Y:S01]  /*09c0*/  IMAD R8, R158, c[0x0][0x23c], R9 ;  /* 0x00008f009e087a24 */ /* 0x000fe200078e0209 */
[----:B------:R-:W-:Y:S01]  /*09d0*/  IADD3 R121, R18, 0x80, RZ ;  /* 0x0000008012797810 */ /* 0x000fe20007ffe0ff */
[----:B------:R-:W-:Y:S01]  /*09e0*/  IMAD.WIDE.U32 R10, R158, c[0x0][0x238], R18 ;  /* 0x00008e009e0a7a25 */ /* 0x000fe200078e0012 */
[----:B------:R-:W-:Y:S01]  /*09f0*/  IADD3 R16, R20, 0x40, RZ ;  /* 0x0000004014107810 */ /* 0x000fe20007ffe0ff */
[----:B------:R-:W-:Y:S01]  /*0a00*/  USHF.L.U32 UR12, UR4, 0x5, URZ ;  /* 0x00000005040c7899 */ /* 0x000fe2000800063f */
[----:B------:R-:W-:Y:S01]  /*0a10*/  LOP3.LUT R117, R119, 0x38, R18, 0xf8, !PT ;  /* 0x0000003877757812 */ /* 0x000fe200078ef812 */
[----:B------:R-:W-:Y:S01]  /*0a20*/  IMAD.IADD R9, R11, 0x1, R8 ;  /* 0x000000010b097824 */ /* 0x000fe200078e0208 */
[----:B------:R-:W-:Y:S01]  /*0a30*/  SHF.R.U32.HI R118, RZ, 0x3, R119 ;  /* 0x00000003ff767819 */ /* 0x000fe20000011677 */
[----:B------:R-:W-:Y:S01]  /*0a40*/  IMAD.MOV.U32 R8, RZ, RZ, R10 ;  /* 0x000000ffff087224 */ /* 0x000fe200078e000a */
[----:B------:R-:W-:Y:S01]  /*0a50*/  IADD3 R120, R18, 0xc0, RZ ;  /* 0x000000c012787810 */ /* 0x000fe20007ffe0ff */
[----:B------:R-:W-:Y:S01]  /*0a60*/  IMAD.IADD R4, R4, 0x1, -R17 ;  /* 0x0000000104047824 */ /* 0x000fe200078e0a11 */
[----:B------:R-:W-:Y:S01]  /*0a70*/  ISETP.GE.AND P2, PT, R18, c[0x0][0x1d4], PT ;  /* 0x0000750012007a0c */ /* 0x000fe20003f46270 */
[----:B------:R-:W-:Y:S01]  /*0a80*/  IMAD.WIDE.U32 R8, R223, c[0x0][0x240], R8 ;  /* 0x00009000df087a25 */ /* 0x000fe200078e0008 */
[----:B------:R-:W-:Y:S01]  /*0a90*/  ISETP.GE.AND P6, PT, R121, c[0x0][0x1d4], PT ;  /* 0x0000750079007a0c */ /* 0x000fe20003fc6270 */
[----:B------:R-:W-:Y:S01]  /*0aa0*/  UMOV UR6, 0x5 ;  /* 0x0000000500067882 */ /* 0x000fe20000000000 */
[C---:B------:R-:W-:Y:S01]  /*0ab0*/  ISETP.GE.AND P0, PT, R4.reuse, 0x1, PT ;  /* 0x000000010400780c */ /* 0x040fe20003f06270 */
[----:B------:R-:W-:Y:S01]  /*0ac0*/  IMAD.IADD R163, R9, 0x1, R162 ;  /* 0x0000000109a37824 */ /* 0x000fe200078e02a2 */
[----:B------:R-:W-:Y:S01]  /*0ad0*/  ISETP.GT.AND P3, PT, R4, 0x20, PT ;  /* 0x000000200400780c */ /* 0x000fe20003f64270 */
[----:B------:R-:W-:Y:S01]  /*0ae0*/  IMAD.MOV.U32 R162, RZ, RZ, R8 ;  /* 0x000000ffffa27224 */ /* 0x000fe200078e0008 */
[----:B------:R-:W-:Y:S01]  /*0af0*/  ISETP.GE.AND P5, PT, R120, c[0x0][0x1d4], PT ;  /* 0x0000750078007a0c */ /* 0x000fe20003fa6270 */
[----:B------:R-:W-:Y:S01]  /*0b00*/  IMAD.SHL.U32 R7, R7, 0x8, RZ ;  /* 0x0000000807077824 */ /* 0x000fe200078e00ff */
[----:B------:R-:W-:Y:S01]  /*0b10*/  USHF.L.U64.HI UR9, UR4, UR6, UR5 ;  /* 0x0000000604097299 */ /* 0x000fe20008010205 */
[----:B------:R-:W-:Y:S01]  /*0b20*/  IMAD.WIDE.U32 R162, R160, c[0x0][0x248], R162 ;  /* 0x00009200a0a27a25 */ /* 0x000fe200078e00a2 */
[----:B------:R-:W-:Y:S01]  /*0b30*/  P2R R125, PR, RZ, 0x4 ;  /* 0x00000004ff7d7803 */ /* 0x000fe20000000000 */
[----:B------:R-:W-:Y:S01]  /*0b40*/  ULDC.64 UR4, c[0x0][0x280] ;  /* 0x0000a00000047ab9 */ /* 0x000fe20000000a00 */
[----:B------:R-:W-:Y:S01]  /*0b50*/  LOP3.LUT R7, R7, 0xfffffe00, RZ, 0xc0, !PT ;  /* 0xfffffe0007077812 */ /* 0x000fe200078ec0ff */
[----:B------:R-:W-:Y:S01]  /*0b60*/  IMAD.IADD R15, R20, 0x1, R16 ;  /* 0x00000001140f7824 */ /* 0x000fe200078e0210 */
[----:B------:R-:W-:Y:S01]  /*0b70*/  MOV R164, R162 ;  /* 0x000000a200a47202 */ /* 0x000fe20000000f00 */
[----:B------:R-:W-:Y:S01]  /*0b80*/  IMAD R3, R6, UR10, R3 ;  /* 0x0000000a06037c24 */ /* 0x000fe2000f8e0203 */
[----:B------:R-:W-:Y:S01]  /*0b90*/  LOP3.LUT R117, R7, R117, R118, 0xf6, !PT ;  /* 0x0000007507757212 */ /* 0x000fe200078ef676 */
[----:B------:R-:W-:Y:S01]  /*0ba0*/  IMAD R22, R108, c[0x0][0x260], RZ ;  /* 0x000098006c167a24 */ /* 0x000fe200078e02ff */
[----:B------:R-:W-:Y:S01]  /*0bb0*/  SHF.R.S32.HI R21, RZ, 0x1f, R20 ;  /* 0x0000001fff157819 */ /* 0x000fe20000011414 */
[----:B------:R-:W-:Y:S01]  /*0bc0*/  IMAD.WIDE.U32 R10, R223, c[0x0][0x260], R18 ;  /* 0x00009800df0a7a25 */ /* 0x000fe200078e0012 */
[----:B------:R-:W-:Y:S01]  /*0bd0*/  IADD3 R116, R17, 0x20, RZ ;  /* 0x0000002011747810 */ /* 0x000fe20007ffe0ff */
[----:B------:R-:W-:Y:S01]  /*0be0*/  USHF.L.U64.HI UR13, UR4, UR6, UR5 ;  /* 0x00000006040d7299 */ /* 0x000fe20008010205 */
[----:B------:R-:W-:Y:S01]  /*0bf0*/  P2R R123, PR, RZ, 0x40 ;  /* 0x00000040ff7b7803 */ /* 0x000fe20000000000 */
[----:B------:R-:W-:Y:S01]  /*0c00*/  IMAD.SHL.U32 R117, R117, 0x2, RZ ;  /* 0x0000000275757824 */ /* 0x000fe200078e00ff */
[----:B------:R-:W-:Y:S01]  /*0c10*/  USHF.L.U32 UR14, UR4, 0x5, URZ ;  /* 0x00000005040e7899 */ /* 0x000fe2000800063f */
[----:B------:R-:W-:Y:S01]  /*0c20*/  IMAD R22, R223, c[0x0][0x264], R22 ;  /* 0x00009900df167a24 */ /* 0x000fe200078e0216 */
[----:B------:R-:W-:Y:S01]  /*0c30*/  UIMAD.WIDE.U32 UR20, UR4, 0x30, URZ ;  /* 0x00000030041478a5 */ /* 0x000fe2000f8e003f */
[C---:B------:R-:W-:Y:S01]  /*0c40*/  IMAD R172, R170.reuse, c[0x0][0x280], RZ ;  /* 0x0000a000aaac7a24 */ /* 0x040fe200078e02ff */
[----:B------:R-:W-:Y:S01]  /*0c50*/  UIMAD UR15, UR7, UR5, URZ ;  /* 0x00000005070f72a4 */ /* 0x000fe2000f8e023f */
[----:B------:R-:W-:Y:S01]  /*0c60*/  IMAD.IADD R23, R11, 0x1, R22 ;  /* 0x000000010b177824 */ /* 0x000fe200078e0216 */
[----:B------:R-:W-:Y:S01]  /*0c70*/  P2R R122, PR, RZ, 0x20 ;  /* 0x00000020ff7a7803 */ /* 0x000fe20000000000 */
[----:B------:R-:W-:Y:S01]  /*0c80*/  IMAD.MOV.U32 R22, RZ, RZ, R10 ;  /* 0x000000ffff167224 */ /* 0x000fe200078e000a */
[----:B------:R-:W-:Y:S01]  /*0c90*/  ULDC.64 UR4, c[0x0][0x290] ;  /* 0x0000a40000047ab9 */ /* 0x000fe20000000a00 */
[----:B------:R-:W-:Y:S01]  /*0ca0*/  IMAD R170, R170, c[0x0][0x290], RZ ;  /* 0x0000a400aaaa7a24 */ /* 0x000fe200078e02ff */
[----:B------:R-:W-:Y:S01]  /*0cb0*/  USHF.L.U64.HI UR6, UR4, UR6, UR5 ;  /* 0x0000000604067299 */ /* 0x000fe20008010205 */
[C---:B------:R-:W-:Y:S01]  /*0cc0*/  IMAD.WIDE.U32 R8, R17.reuse, c[0x0][0x290], R18 ;  /* 0x0000a40011087a25 */ /* 0x040fe200078e0012 */
[----:B------:R-:W-:Y:S01]  /*0cd0*/  UIMAD.WIDE.U32 UR22, UR4, 0x30, URZ ;  /* 0x00000030041678a5 */ /* 0x000fe2000f8e003f */
[C---:B------:R-:W-:Y:S01]  /*0ce0*/  IADD3 R129, -R17.reuse, 0x30, RZ ;  /* 0x0000003011817810 */ /* 0x040fe20007ffe1ff */
[----:B------:R-:W-:Y:S01]  /*0cf0*/  UIMAD UR5, UR7, UR5, URZ ;  /* 0x00000005070572a4 */ /* 0x000fe2000f8e023f */
[C---:B------:R-:W-:Y:S01]  /*0d00*/  IMAD R170, R17.reuse, c[0x0][0x294], R170 ;  /* 0x0000a50011aa7a24 */ /* 0x040fe200078e02aa */
[----:B------:R-:W-:Y:S01]  /*0d10*/  IADD3 R14, R20, 0x20, RZ ;  /* 0x00000020140e7810 */ /* 0x000fe20007ffe0ff */
[C---:B------:R-:W-:Y:S01]  /*0d20*/  IMAD R172, R17.reuse, c[0x0][0x284], R172 ;  /* 0x0000a10011ac7a24 */ /* 0x040fe200078e02ac */
[----:B------:R-:W-:Y:S01]  /*0d30*/  USHF.L.U32 UR18, UR4, 0x5, URZ ;  /* 0x0000000504127899 */ /* 0x000fe2000800063f */
[----:B------:R-:W-:Y:S01]  /*0d40*/  IMAD.WIDE.U32 R12, R17, c[0x0][0x280], R18 ;  /* 0x0000a000110c7a25 */ /* 0x000fe200078e0012 */
[----:B------:R-:W-:-:S02]  /*0d50*/  UIADD3 UR15, UR21, UR15, URZ ;  /* 0x0000000f150f7290 */ /* 0x000fc4000fffe03f */
[----:B------:R-:W-:Y:S01]  /*0d60*/  UIADD3 UR5, UR23, UR5, URZ ;  /* 0x0000000517057290 */ /* 0x000fe2000fffe03f */
[----:B------:R-:W-:Y:S01]  /*0d70*/  IMAD.IADD R171, R170, 0x1, R9 ;  /* 0x00000001aaab7824 */ /* 0x000fe200078e0209 */
[----:B------:R-:W-:Y:S01]  /*0d80*/  ULDC.U8 UR4, c[0x0][0x298] ;  /* 0x0000a60000047ab9 */ /* 0x000fe20000000000 */
[----:B------:R-:W-:-:S04]  /*0d90*/  IMAD.WIDE.U32 R178, R17, c[0x0][0x280], R20 ;  /* 0x0000a00011b27a25 */ /* 0x000fc800078e0014 */
[----:B------:R-:W-:Y:S01]  /*0da0*/  IMAD.IADD R173, R172, 0x1, R13 ;  /* 0x00000001acad7824 */ /* 0x000fe200078e020d */
[----:B------:R-:W-:Y:S01]  /*0db0*/  SHF.R.S32.HI R13, RZ, 0x1f, R116 ;  /* 0x0000001fff0d7819 */ /* 0x000fe20000011474 */
[----:B------:R-:W-:Y:S02]  /*0dc0*/  IMAD.IADD R179, R179, 0x1, R172 ;  /* 0x00000001b3b37824 */ /* 0x000fe400078e02ac */
[----:B------:R-:W-:Y:S01]  /*0dd0*/  IMAD.MOV.U32 R172, RZ, RZ, R12 ;  /* 0x000000ffffac7224 */ /* 0x000fe200078e000c */
[----:B------:R-:W-:Y:S01]  /*0de0*/  LEA.HI R12, R13, R116, RZ, 0x3 ;  /* 0x000000740d0c7211 */ /* 0x000fe200078f18ff */
[----:B------:R-:W-:Y:S02]  /*0df0*/  IMAD.SHL.U32 R115, R116, 0x40, RZ ;  /* 0x0000004074737824 */ /* 0x000fe400078e00ff */
[----:B------:R-:W-:Y:S01]  /*0e00*/  IMAD.WIDE.U32 R166, R223, c[0x0][0x210], RZ ;  /* 0x00008400dfa67a25 */ /* 0x000fe200078e00ff */
[----:B------:R-:W-:Y:S02]  /*0e10*/  SHF.L.U32 R12, R12, 0x6, RZ ;  /* 0x000000060c0c7819 */ /* 0x000fe400000006ff */
[----:B------:R-:W-:Y:S01]  /*0e20*/  LOP3.LUT R115, R115, 0x1c0, RZ, 0xc0, !PT ;  /* 0x000001c073737812 */ /* 0x000fe200078ec0ff */
[----:B------:R-:W-:Y:S01]  /*0e30*/  IMAD.WIDE.U32 R176, R17, c[0x0][0x290], R20 ;  /* 0x0000a40011b07a25 */ /* 0x000fe200078e0014 */
[----:B------:R-:W-:-:S02]  /*0e40*/  LOP3.LUT R12, R12, 0xfffffe00, RZ, 0xc0, !PT ;  /* 0xfffffe000c0c7812 */ /* 0x000fc400078ec0ff */
[----:B------:R-:W-:Y:S01]  /*0e50*/  SHF.R.U32.HI R126, RZ, 0x3, R115 ;  /* 0x00000003ff7e7819 */ /* 0x000fe20000011673 */
[----:B------:R-:W-:Y:S02]  /*0e60*/  IMAD.MOV.U32 R146, RZ, RZ, c[0x0][0x27c] ;  /* 0x00009f00ff927624 */ /* 0x000fe400078e00ff */
[----:B------:R-:W-:Y:S02]  /*0e70*/  IMAD.IADD R177, R177, 0x1, R170 ;  /* 0x00000001b1b17824 */ /* 0x000fe400078e02aa */
[----:B------:R-:W-:Y:S02]  /*0e80*/  IMAD.MOV.U32 R147, RZ, RZ, c[0x0][0x2b8] ;  /* 0x0000ae00ff937624 */ /* 0x000fe400078e00ff */
[----:B------:R-:W-:Y:S02]  /*0e90*/  IMAD.MOV.U32 R170, RZ, RZ, R8 ;  /* 0x000000ffffaa7224 */ /* 0x000fe400078e0008 */
[----:B-----5:R-:W-:-:S04]  /*0ea0*/  IMAD.WIDE.U32 R178, R110, c[0x0][0x280], R178 ;  /* 0x0000a0006eb27a25 */ /* 0x020fc800078e00b2 */
[----:B------:R-:W-:Y:S02]  /*0eb0*/  IMAD.MOV.U32 R74, RZ, RZ, c[0x0][0x27c] ;  /* 0x00009f00ff4a7624 */ /* 0x000fe400078e00ff */
[----:B------:R-:W-:-:S04]  /*0ec0*/  IMAD.WIDE.U32 R168, R223, c[0x0][0x1e8], RZ ;  /* 0x00007a00dfa87a25 */ /* 0x000fc800078e00ff */
[----:B------:R-:W-:-:S04]  /*0ed0*/  IMAD.WIDE.U32 R176, R110, c[0x0][0x290], R176 ;  /* 0x0000a4006eb07a25 */ /* 0x000fc800078e00b0 */
[----:B------:R-:W-:-:S04]  /*0ee0*/  IMAD.WIDE.U32 R172, R110, c[0x0][0x280], R172 ;  /* 0x0000a0006eac7a25 */ /* 0x000fc800078e00ac */
[----:B------:R-:W-:-:S04]  /*0ef0*/  IMAD.WIDE.U32 R170, R110, c[0x0][0x290], R170 ;  /* 0x0000a4006eaa7a25 */ /* 0x000fc800078e00aa */
[----:B------:R-:W-:Y:S02]  /*0f00*/  IMAD.SHL.U32 R74, R74, 0x2, RZ ;  /* 0x000000024a4a7824 */ /* 0x000fe400078e00ff */
[----:B------:R-:W-:Y:S01]  /*0f10*/  IMAD R0, R0, 0x20, R17 ;  /* 0x0000002000007824 */ /* 0x000fe200078e0211 */
[----:B--2---:R-:W-:Y:S01]  /*0f20*/  @P1 SHF.R.S32.HI R175, RZ, 0x1f, R174 ;  /* 0x0000001fffaf1819 */ /* 0x004fe200000114ae */
[----:B------:R-:W-:Y:S01]  /*0f30*/  @!P1 IMAD.MOV.U32 R175, RZ, RZ, R139 ;  /* 0x000000ffffaf9224 */ /* 0x000fe200078e008b */
[----:B------:R-:W-:Y:S01]  /*0f40*/  SEL R139, R139, RZ, !P4 ;  /* 0x000000ff8b8b7207 */ /* 0x000fe20006000000 */
[----:B------:R-:W-:Y:S01]  /*0f50*/  @!P1 IMAD.MOV.U32 R174, RZ, RZ, R226 ;  /* 0x000000ffffae9224 */ /* 0x000fe200078e00e2 */
[----:B------:R-:W-:-:S03]  /*0f60*/  ISETP.GE.AND P4, PT, R15, c[0x0][0x1d4], PT ;  /* 0x000075000f007a0c */ /* 0x000fc60003f86270 */
[C---:B------:R-:W-:Y:S01]  /*0f70*/  IMAD R165, R139.reuse, c[0x0][0x248], RZ ;  /* 0x000092008ba57a24 */ /* 0x040fe200078e02ff */
[----:B------:R-:W-:Y:S01]  /*0f80*/  P2R R124, PR, RZ, 0x10 ;  /* 0x00000010ff7c7803 */ /* 0x000fe20000000000 */
[----:B------:R-:W-:Y:S02]  /*0f90*/  IMAD R139, R139, c[0x0][0x268], RZ ;  /* 0x00009a008b8b7a24 */ /* 0x000fe400078e02ff */
[C---:B------:R-:W-:Y:S02]  /*0fa0*/  IMAD R165, R160.reuse, c[0x0][0x24c], R165 ;  /* 0x00009300a0a57a24 */ /* 0x040fe400078e02a5 */
[C---:B------:R-:W-:Y:S02]  /*0fb0*/  IMAD R139, R160.reuse, c[0x0][0x26c], R139 ;  /* 0x00009b00a08b7a24 */ /* 0x040fe400078e028b */
[----:B------:R-:W-:Y:S02]  /*0fc0*/  IMAD.IADD R165, R163, 0x1, R165 ;  /* 0x00000001a3a57824 */ /* 0x000fe400078e02a5 */
[----:B------:R-:W-:-:S04]  /*0fd0*/  IMAD.WIDE.U32 R160, R160, c[0x0][0x268], R22 ;  /* 0x00009a00a0a07a25 */ /* 0x000fc800078e0016 */
[----:B------:R-:W-:-:S04]  /*0fe0*/  IMAD.WIDE.U32 R4, R61, UR10, R164 ;  /* 0x0000000a3d047c25 */ /* 0x000fc8000f8e00a4 */
[----:B------:R-:W-:Y:S01]  /*0ff0*/  IMAD.IADD R3, R5, 0x1, R3 ;  /* 0x0000000105037824 */ /* 0x000fe200078e0203 */
[----:B------:R-:W-:Y:S01]  /*1000*/  @P0 LEA R24, P1, R4, c[0x0][0x220], 0x1 ;  /* 0x0000880004180a11 */ /* 0x000fe200078208ff */
[----:B------:R-:W-:-:S03]  /*1010*/  IMAD.IADD R139, R161, 0x1, R139 ;  /* 0x00000001a18b7824 */ /* 0x000fc600078e028b */
[C---:B------:R-:W-:Y:S02]  /*1020*/  @P0 LEA.HI.X R25, R4.reuse, c[0x0][0x224], R3, 0x1, P1 ;  /* 0x0000890004190a11 */ /* 0x040fe400008f0c03 */
[----:B------:R-:W-:-:S03]  /*1030*/  @P3 IADD3 R4, P1, R4, UR12, RZ ;  /* 0x0000000c04043c10 */ /* 0x000fc6000ff3e0ff */
[----:B------:R-:W-:Y:S01]  /*1040*/  @!PT LDS RZ, [RZ] ;  /* 0x00000000fffff984 */ /* 0x000fe20000000800 */
[----:B------:R-:W-:Y:S01]  /*1050*/  @!PT LDS RZ, [RZ] ;  /* 0x00000000fffff984 */ /* 0x000fe20000000800 */
[----:B------:R-:W-:Y:S01]  /*1060*/  @!PT LDS RZ, [RZ] ;  /* 0x00000000fffff984 */ /* 0x000fe20000000800 */
[----:B------:R1:W-:Y:S01]  /*1070*/  @P0 LDGSTS.E.BYPASS.LTC128B.128 [R117+0xa080], [R24.64], !P2 ;  /* 0x0a08000018750fae */ /* 0x0003e2000d101d50 */
[----:B------:R-:W-:Y:S02]  /*1080*/  @P3 IADD3.X R3, R3, UR9, RZ, P1, !PT ;  /* 0x0000000903033c10 */ /* 0x000fe40008ffe4ff */
[----:B------:R-:W-:Y:S01]  /*1090*/  ISETP.GE.AND P1, PT, R18, c[0x0][0x27c], PT ;  /* 0x00009f0012007a0c */ /* 0x000fe20003f26270 */
[----:B------:R1:W-:Y:S01]  /*10a0*/  @P0 LDGSTS.E.BYPASS.LTC128B.128 [R117+0xb880], [R24.64+0x80], !P4 ;  /* 0x0b88008018750fae */ /* 0x0003e2000e101d50 */
[----:B------:R-:W-:Y:S02]  /*10b0*/  ISETP.GE.AND P2, PT, R15, c[0x0][0x27c], PT ;  /* 0x00009f000f007a0c */ /* 0x000fe40003f46270 */
[----:B------:R-:W-:Y:S01]  /*10c0*/  SEL R5, RZ, c[0x0][0x27c], !P1 ;  /* 0x00009f00ff057a07 */ /* 0x000fe20004800000 */
[----:B------:R1:W-:Y:S01]  /*10d0*/  @P0 LDGSTS.E.BYPASS.LTC128B.128 [R117+0xd080], [R24.64+0x100], !P6 ;  /* 0x0d08010018750fae */ /* 0x0003e2000f101d50 */
[----:B------:R-:W-:-:S03]  /*10e0*/  SEL R6, RZ, c[0x0][0x27c], !P2 ;  /* 0x00009f00ff067a07 */ /* 0x000fc60005000000 */
[----:B------:R1:W-:Y:S01]  /*10f0*/  @P0 LDGSTS.E.BYPASS.LTC128B.128 [R117+0xe880], [R24.64+0x180], !P5 ;  /* 0x0e88018018750fae */ /* 0x0003e2000e901d50 */
[----:B------:R-:W-:Y:S01]  /*1100*/  @P3 LEA R10, P0, R4, c[0x0][0x220], 0x1 ;  /* 0x00008800040a3a11 */ /* 0x000fe200078008ff */
[----:B------:R-:W-:-:S03]  /*1110*/  IMAD.IADD R9, R15, 0x1, R6 ;  /* 0x000000010f097824 */ /* 0x000fc600078e0206 */
[----:B------:R-:W-:Y:S01]  /*1120*/  @P3 LEA.HI.X R11, R4, c[0x0][0x224], R3, 0x1, P0 ;  /* 0x00008900040b3a11 */ /* 0x000fe200000f0c03 */
[----:B------:R-:W-:Y:S01]  /*1130*/  IMAD.IADD R4, R18, 0x1, R5 ;  /* 0x0000000112047824 */ /* 0x000fe200078e0205 */
[----:B------:R-:W-:-:S04]  /*1140*/  ISETP.NE.AND P0, PT, R125, RZ, PT ;  /* 0x000000ff7d00720c */ /* 0x000fc80003f05270 */
[----:B------:R-:W-:-:S04]  /*1150*/  SHF.R.S32.HI R5, RZ, 0x1f, R4 ;  /* 0x0000001fff057819 */ /* 0x000fc80000011404 */
[CC--:B------:R-:W-:Y:S02]  /*1160*/  LEA.HI R3, R5.reuse, R4.reuse, RZ, 0x3 ;  /* 0x0000000405037211 */ /* 0x0c0fe400078f18ff */
[----:B------:R-:W-:Y:S02]  /*1170*/  LEA.HI R5, R5, R4, RZ, 0x6 ;  /* 0x0000000405057211 */ /* 0x000fe400078f30ff */
[----:B------:R-:W-:Y:S01]  /*1180*/  SHF.R.S32.HI R4, RZ, 0x1f, R9 ;  /* 0x0000001fff047819 */ /* 0x000fe20000011409 */
[----:B------:R2:W-:Y:S01]  /*1190*/  @P3 LDGSTS.E.BYPASS.LTC128B.128 [R117+0xb080], [R10.64], !P0 ;  /* 0x0b0800000a753fae */ /* 0x0005e2000c101d50 */
[----:B------:R-:W-:Y:S02]  /*11a0*/  SHF.R.S32.HI R5, RZ, 0x6, R5 ;  /* 0x00000006ff057819 */ /* 0x000fe40000011405 */
[CC--:B------:R-:W-:Y:S01]  /*11b0*/  LEA.HI R76, R4.reuse, R9.reuse, RZ, 0x3 ;  /* 0x00000009044c7211 */ /* 0x0c0fe200078f18ff */
[----:B------:R2:W-:Y:S01]  /*11c0*/  @P3 LDGSTS.E.BYPASS.LTC128B.128 [R117+0xc880], [R10.64+0x80], !P4 ;  /* 0x0c8800800a753fae */ /* 0x0005e2000e101d50 */
[----:B------:R-:W-:Y:S01]  /*11d0*/  LEA.HI R4, R4, R9, RZ, 0x6 ;  /* 0x0000000904047211 */ /* 0x000fe200078f30ff */
[----:B------:R-:W-:Y:S01]  /*11e0*/  IMAD R9, R5, 0xc00, R7 ;  /* 0x00000c0005097824 */ /* 0x000fe200078e0207 */
[----:B------:R-:W-:Y:S01]  /*11f0*/  LOP3.LUT R149, R115, 0x38, R76, 0xf8, !PT ;  /* 0x0000003873957812 */ /* 0x000fe200078ef84c */
[----:B------:R2:W-:Y:S01]  /*1200*/  @P3 LDGSTS.E.BYPASS.LTC128B.128 [R117+0xe080], [R10.64+0x100], !P6 ;  /* 0x0e0801000a753fae */ /* 0x0005e2000f101d50 */
[----:B------:R-:W-:Y:S01]  /*1210*/  SHF.R.S32.HI R4, RZ, 0x6, R4 ;  /* 0x00000006ff047819 */ /* 0x000fe20000011404 */
[--C-:B------:R-:W-:Y:S01]  /*1220*/  IMAD R5, R5, 0xc00, R12.reuse ;  /* 0x00000c0005057824 */ /* 0x100fe200078e020c */
[----:B------:R-:W-:Y:S01]  /*1230*/  LOP3.LUT R23, R119, 0x38, R3, 0xf8, !PT ;  /* 0x0000003877177812 */ /* 0x000fe200078ef803 */
[----:B------:R2:W-:Y:S01]  /*1240*/  @P3 LDGSTS.E.BYPASS.LTC128B.128 [R117+0xf880], [R10.64+0x180], !P5 ;  /* 0x0f8801800a753fae */ /* 0x0005e2000e901d50 */
[----:B------:R-:W-:Y:S01]  /*1250*/  LOP3.LUT R149, R149, R126, RZ, 0x3c, !PT ;  /* 0x0000007e95957212 */ /* 0x000fe200078e3cff */
[C---:B------:R-:W-:Y:S01]  /*1260*/  IMAD R6, R4.reuse, 0xc00, R7 ;  /* 0x00000c0004067824 */ /* 0x040fe200078e0207 */
[----:B------:R-:W-:Y:S01]  /*1270*/  LOP3.LUT R13, R115, 0x38, R3, 0xf8, !PT ;  /* 0x00000038730d7812 */ /* 0x000fe200078ef803 */
[----:B------:R-:W-:Y:S01]  /*1280*/  IMAD R4, R4, 0xc00, R12 ;  /* 0x00000c0004047824 */ /* 0x000fe200078e020c */
[----:B------:R-:W-:Y:S01]  /*1290*/  LOP3.LUT R152, R23, R118, RZ, 0x3c, !PT ;  /* 0x0000007617987212 */ /* 0x000fe200078e3cff */
[----:B------:R-:W0:Y:S01]  /*12a0*/  LDGDEPBAR ;  /* 0x00000000000079af */ /* 0x000e220000000000 */
[----:B------:R-:W-:Y:S01]  /*12b0*/  LOP3.LUT R150, R13, R126, RZ, 0x3c, !PT ;  /* 0x0000007e0d967212 */ /* 0x000fe200078e3cff */
[----:B------:R-:W-:Y:S01]  /*12c0*/  IMAD.IADD R149, R4, 0x1, R149 ;  /* 0x0000000104957824 */ /* 0x000fe200078e0295 */
[----:B------:R-:W-:Y:S01]  /*12d0*/  LOP3.LUT R151, R119, 0x38, R76, 0xf8, !PT ;  /* 0x0000003877977812 */ /* 0x000fe200078ef84c */
[----:B------:R-:W-:Y:S01]  /*12e0*/  IMAD R4, R108, c[0x0][0x210], RZ ;  /* 0x000084006c047a24 */ /* 0x000fe200078e02ff */
[----:B------:R-:W-:Y:S01]  /*12f0*/  ISETP.GE.AND P0, PT, R146, 0x1, PT ;  /* 0x000000019200780c */ /* 0x000fe20003f06270 */
[----:B------:R-:W-:Y:S01]  /*1300*/  IMAD.IADD R152, R9, 0x1, R152 ;  /* 0x0000000109987824 */ /* 0x000fe200078e0298 */
[----:B------:R-:W-:Y:S01]  /*1310*/  LOP3.LUT R151, R151, R118, RZ, 0x3c, !PT ;  /* 0x0000007697977212 */ /* 0x000fe200078e3cff */
[----:B------:R-:W-:Y:S01]  /*1320*/  IMAD R9, R223, c[0x0][0x214], R4 ;  /* 0x00008500df097a24 */ /* 0x000fe200078e0204 */
[----:B------:R-:W-:Y:S01]  /*1330*/  SHF.R.S32.HI R4, RZ, 0x1f, R121 ;  /* 0x0000001fff047819 */ /* 0x000fe20000011479 */
[----:B------:R-:W-:Y:S01]  /*1340*/  IMAD.IADD R150, R5, 0x1, R150 ;  /* 0x0000000105967824 */ /* 0x000fe200078e0296 */
[----:B------:R-:W-:Y:S01]  /*1350*/  SHF.R.S32.HI R5, RZ, 0x1f, R110 ;  /* 0x0000001fff057819 */ /* 0x000fe2000001146e */
[----:B------:R-:W-:Y:S01]  /*1360*/  IMAD.IADD R128, R167, 0x1, R9 ;  /* 0x00000001a7807824 */ /* 0x000fe200078e0209 */
[----:B------:R-:W-:Y:S01]  /*1370*/  LEA.HI R133, R4, R121, RZ, 0x3 ;  /* 0x0000007904857211 */ /* 0x000fe200078f18ff */
[----:B------:R-:W-:Y:S01]  /*1380*/  IMAD.IADD R151, R6, 0x1, R151 ;  /* 0x0000000106977824 */ /* 0x000fe200078e0297 */
[----:B------:R-:W-:Y:S01]  /*1390*/  SHF.R.S32.HI R4, RZ, 0x1f, R15 ;  /* 0x0000001fff047819 */ /* 0x000fe2000001140f */
[----:B------:R-:W-:Y:S01]  /*13a0*/  IMAD R137, R5, c[0x0][0x280], RZ ;  /* 0x0000a00005897a24 */ /* 0x000fe200078e02ff */
[----:B------:R-:W-:Y:S01]  /*13b0*/  LOP3.LUT R133, R133, 0xfffffff8, RZ, 0xc0, !PT ;  /* 0xfffffff885857812 */ /* 0x000fe200078ec0ff */
[----:B------:R-:W-:Y:S01]  /*13c0*/  IMAD R9, R175, c[0x0][0x2b0], RZ ;  /* 0x0000ac00af097a24 */ /* 0x000fe200078e02ff */
[----:B------:R-:W-:Y:S01]  /*13d0*/  LEA.HI R135, R4, R15, RZ, 0x3 ;  /* 0x0000000f04877211 */ /* 0x000fe200078f18ff */
[----:B------:R-:W-:Y:S01]  /*13e0*/  IMAD R6, R108, c[0x0][0x1e8], RZ ;  /* 0x00007a006c067a24 */ /* 0x000fe200078e02ff */
[----:B--2---:R-:W-:Y:S01]  /*13f0*/  SHF.R.S32.HI R11, RZ, 0x1f, R120 ;  /* 0x0000001fff0b7819 */ /* 0x004fe20000011478 */
[----:B------:R-:W-:Y:S01]  /*1400*/  IMAD R5, R5, c[0x0][0x290], RZ ;  /* 0x0000a40005057a24 */ /* 0x000fe200078e02ff */
[----:B------:R-:W-:Y:S01]  /*1410*/  LOP3.LUT R135, R135, 0xfffffff8, RZ, 0xc0, !PT ;  /* 0xfffffff887877812 */ /* 0x000fe200078ec0ff */
[----:B------:R-:W-:Y:S01]  /*1420*/  IMAD R137, R110, c[0x0][0x284], R137 ;  /* 0x0000a1006e897a24 */ /* 0x000fe200078e0289 */
[----:B------:R-:W-:Y:S01]  /*1430*/  LEA.HI R134, R11, R120, RZ, 0x3 ;  /* 0x000000780b867211 */ /* 0x000fe200078f18ff */
[----:B------:R-:W-:Y:S01]  /*1440*/  IMAD R9, R174, c[0x0][0x2b4], R9 ;  /* 0x0000ad00ae097a24 */ /* 0x000fe200078e0209 */
[----:B------:R-:W-:Y:S01]  /*1450*/  LOP3.LUT R145, R3, 0xfffffff8, RZ, 0xc0, !PT ;  /* 0xfffffff803917812 */ /* 0x000fe200078ec0ff */
[----:B------:R-:W-:Y:S01]  /*1460*/  IMAD R127, R223, c[0x0][0x1ec], R6 ;  /* 0x00007b00df7f7a24 */ /* 0x000fe200078e0206 */
[----:B------:R-:W-:Y:S01]  /*1470*/  LOP3.LUT R134, R134, 0xfffffff8, RZ, 0xc0, !PT ;  /* 0xfffffff886867812 */ /* 0x000fe200078ec0ff */
[----:B------:R-:W-:Y:S01]  /*1480*/  IMAD R5, R110, c[0x0][0x294], R5 ;  /* 0x0000a5006e057a24 */ /* 0x000fe200078e0205 */
[----:B------:R-:W-:Y:S01]  /*1490*/  LOP3.LUT R143, R76, 0xfffffff8, RZ, 0xc0, !PT ;  /* 0xfffffff84c8f7812 */ /* 0x000fe200078ec0ff */
[----:B------:R-:W-:Y:S01]  /*14a0*/  IMAD.WIDE.U32 R174, R174, c[0x0][0x2b0], RZ ;  /* 0x0000ac00aeae7a25 */ /* 0x000fe200078e00ff */
[----:B------:R-:W-:-:S02]  /*14b0*/  ISETP.NE.AND P3, PT, R147, 0x1, PT ;  /* 0x000000019300780c */ /* 0x000fc40003f65270 */
[----:B------:R-:W-:Y:S01]  /*14c0*/  SHF.R.S32.HI R77, RZ, 0x3, R3 ;  /* 0x00000003ff4d7819 */ /* 0x000fe20000011403 */
[----:B------:R-:W-:Y:S01]  /*14d0*/  IMAD.IADD R127, R169, 0x1, R127 ;  /* 0x00000001a97f7824 */ /* 0x000fe200078e027f */
[----:B------:R-:W-:Y:S01]  /*14e0*/  IADD3 R141, R179, R137, RZ ;  /* 0x00000089b38d7210 */ /* 0x000fe20007ffe0ff */
[----:B------:R-:W-:Y:S01]  /*14f0*/  IMAD.IADD R130, R175, 0x1, R9 ;  /* 0x00000001af827824 */ /* 0x000fe200078e0209 */
[----:B------:R-:W-:Y:S01]  /*1500*/  P2R R3, PR, RZ, 0x1 ;  /* 0x00000001ff037803 */ /* 0x000fe20000000000 */
[----:B------:R-:W-:Y:S01]  /*1510*/  IMAD.IADD R137, R137, 0x1, R173 ;  /* 0x0000000189897824 */ /* 0x000fe200078e02ad */
[----:B------:R-:W-:Y:S01]  /*1520*/  IADD3 R13, R20, 0x60, RZ ;  /* 0x00000060140d7810 */ /* 0x000fe20007ffe0ff */
[----:B------:R-:W-:Y:S01]  /*1530*/  IMAD.IADD R140, R177, 0x1, R5 ;  /* 0x00000001b18c7824 */ /* 0x000fe200078e0205 */
[----:B------:R-:W-:Y:S01]  /*1540*/  SHF.R.S32.HI R132, RZ, 0x1f, R133 ;  /* 0x0000001fff847819 */ /* 0x000fe20000011485 */
[----:B------:R-:W-:Y:S01]  /*1550*/  IMAD.IADD R136, R5, 0x1, R171 ;  /* 0x0000000105887824 */ /* 0x000fe200078e02ab */
[----:B------:R-:W-:Y:S01]  /*1560*/  SHF.R.S32.HI R131, RZ, 0x1f, R134 ;  /* 0x0000001fff837819 */ /* 0x000fe20000011486 */
[----:B------:R-:W-:Y:S01]  /*1570*/  IMAD.SHL.U32 R152, R152, 0x2, RZ ;  /* 0x0000000298987824 */ /* 0x000fe200078e00ff */
[----:B------:R-:W-:Y:S01]  /*1580*/  SHF.R.S32.HI R144, RZ, 0x1f, R135 ;  /* 0x0000001fff907819 */ /* 0x000fe20000011487 */
[----:B------:R-:W-:Y:S01]  /*1590*/  IMAD.SHL.U32 R150, R150, 0x2, RZ ;  /* 0x0000000296967824 */ /* 0x000fe200078e00ff */
[----:B------:R-:W-:Y:S01]  /*15a0*/  SHF.R.S32.HI R142, RZ, 0x1f, R145 ;  /* 0x0000001fff8e7819 */ /* 0x000fe20000011491 */
[----:B------:R-:W-:Y:S01]  /*15b0*/  IMAD.SHL.U32 R151, R151, 0x2, RZ ;  /* 0x0000000297977824 */ /* 0x000fe200078e00ff */
[----:B------:R-:W-:Y:S01]  /*15c0*/  SHF.R.S32.HI R76, RZ, 0x3, R76 ;  /* 0x00000003ff4c7819 */ /* 0x000fe2000001144c */
[----:B------:R-:W-:Y:S01]  /*15d0*/  IMAD.SHL.U32 R149, R149, 0x2, RZ ;  /* 0x0000000295957824 */ /* 0x000fe200078e00ff */
[----:B------:R-:W-:-:S02]  /*15e0*/  SHF.R.S32.HI R148, RZ, 0x1f, R143 ;  /* 0x0000001fff947819 */ /* 0x000fc4000001148f */
[----:B------:R-:W-:Y:S01]  /*15f0*/  P2R R3, PR, RZ, 0x8 ;  /* 0x00000008ff037803 */ /* 0x000fe20000000000 */
[----:B-1----:R-:W-:Y:S06]  /*1600*/  BAR.SYNC.DEFER_BLOCKING 0x0 ;  /* 0x0000000000007b1d */ /* 0x002fec0000010000 */
.L_x_874:
[----:B-1----:R-:W-:Y:S01]  /*1610*/  IMAD R3, R61, 0x30, R0 ;  /* 0x000000303d037824 */ /* 0x002fe200078e0200 */
[----:B------:R-:W-:Y:S01]  /*1620*/  ISETP.NE.AND P3, PT, R147, 0x1, PT ;  /* 0x000000019300780c */ /* 0x000fe20003f65270 */
[----:B------:R-:W-:Y:S01]  /*1630*/  IMAD.MOV.U32 R157, RZ, RZ, RZ ;  /* 0x000000ffff9d7224 */ /* 0x000fe200078e00ff */
[----:B------:R-:W-:Y:S04]  /*1640*/  DEPBAR.LE SB0, 0x0 ;  /* 0x000080000000791a */ /* 0x000fe80000000000 */
[----:B------:R-:W-:Y:S01]  /*1650*/  IMAD.IADD R155, R112, 0x1, R3 ;  /* 0x00000001709b7824 */ /* 0x000fe200078e0203 */
[----:B------:R-:W-:Y:S01]  /*1660*/  ISETP.GE.AND P0, PT, R3, R2, PT ;  /* 0x000000020300720c */ /* 0x000fe20003f06270 */
[----:B------:R-:W-:Y:S01]  /*1670*/  BSSY B2, `(.L_x_835) ;  /* 0x0000553000027945 */ /* 0x000fe20003800000 */
[----:B------:R-:W-:Y:S01]  /*1680*/  ISETP.GE.AND P4, PT, R146, 0x1, PT ;  /* 0x000000019200780c */ /* 0x000fe20003f86270 */
[----:B------:R-:W-:Y:S01]  /*1690*/  IMAD.MOV.U32 R5, RZ, RZ, R155 ;  /* 0x000000ffff057224 */ /* 0x000fe200078e009b */
[----:B------:R-:W-:Y:S02]  /*16a0*/  ISETP.GT.OR P0, PT, R0, 0x2f, P0 ;  /* 0x0000002f0000780c */ /* 0x000fe40000704670 */
[----:B--2---:R-:W-:Y:S05]  /*16b0*/  @P3 IMAD.HI.U32 R4, R155, c[0x0][0x2bc], RZ ;  /* 0x0000af009b043a27 */ /* 0x004fea00078e00ff */
[----:B------:R-:W-:Y:S06]  /*16c0*/  @P3 SHF.R.U32.HI R5, RZ, c[0x0][0x2c0], R4 ;  /* 0x0000b000ff053a19 */ /* 0x000fec0000011604 */
[C---:B------:R-:W-:Y:S04]  /*16d0*/  @!P0 IADD3 R9, P3, R5.reuse, R174, RZ ;  /* 0x000000ae05098210 */ /* 0x040fe80007f7e0ff */
[----:B------:R-:W-:Y:S02]  /*16e0*/  @!P0 LEA.HI.X.SX32 R4, R5, R130, 0x1, P3 ;  /* 0x0000008205048211 */ /* 0x000fe400018f0eff */
[C---:B------:R-:W-:Y:S04]  /*16f0*/  @!P0 LEA R10, P3, R9.reuse, c[0x0][0x2a0], 0x2 ;  /* 0x0000a800090a8a11 */ /* 0x040fe800078610ff */
[----:B------:R-:W-:Y:S01]  /*1700*/  @!P0 LEA.HI.X R11, R9, c[0x0][0x2a4], R4, 0x2, P3 ;  /* 0x0000a900090b8a11 */ /* 0x000fe200018f1404 */
[----:B------:R-:W-:Y:S04]  /*1710*/  IMAD.MOV R4, RZ, RZ, -R5 ;  /* 0x000000ffff047224 */ /* 0x000fe800078e0a05 */
[----:B------:R-:W-:Y:S01]  /*1720*/  IMAD R155, R4, c[0x0][0x2b8], R155 ;  /* 0x0000ae00049b7a24 */ /* 0x000fe200078e029b */
[----:B------:R-:W2:Y:S03]  /*1730*/  @!P0 LDG.E R157, [R10.64] ;  /* 0x000000100a9d8981 */ /* 0x000ea6000c1e1900 */
[C---:B------:R-:W-:Y:S01]  /*1740*/  IMAD.WIDE.U32 R8, R155.reuse, c[0x0][0x1e0], RZ ;  /* 0x000078009b087a25 */ /* 0x040fe200078e00ff */
[----:B------:R-:W-:Y:S01]  /*1750*/  SHF.R.S32.HI R154, RZ, 0x1f, R155 ;  /* 0x0000001fff9a7819 */ /* 0x000fe2000001149b */
[----:B------:R-:W-:Y:S04]  /*1760*/  BAR.SYNC.DEFER_BLOCKING 0x0 ;  /* 0x0000000000007b1d */ /* 0x000fe80000010000 */
[----:B------:R-:W-:Y:S04]  /*1770*/  IMAD R4, R154, c[0x0][0x1e0], RZ ;  /* 0x000078009a047a24 */ /* 0x000fe800078e02ff */
[----:B------:R-:W-:Y:S04]  /*1780*/  IMAD R4, R155, c[0x0][0x1e4], R4 ;  /* 0x000079009b047a24 */ /* 0x000fe800078e0204 */
[----:B------:R-:W-:Y:S01]  /*1790*/  IMAD.IADD R9, R9, 0x1, R4 ;  /* 0x0000000109097824 */ /* 0x000fe200078e0204 */
[----:B--2---:R-:W-:Y:S03]  /*17a0*/  SHF.R.S32.HI R153, RZ, 0x1f, R157 ;  /* 0x0000001fff997819 */ /* 0x004fe6000001149d */
[----:B------:R-:W-:Y:S04]  /*17b0*/  IMAD.WIDE.U32 R8, R157, c[0x0][0x1f0], R8 ;  /* 0x00007c009d087a25 */ /* 0x000fe800078e0008 */
[----:B------:R-:W-:Y:S01]  /*17c0*/  IMAD R180, R153, c[0x0][0x1f0], RZ ;  /* 0x00007c0099b47a24 */ /* 0x000fe200078e02ff */
[----:B------:R-:W-:Y:S03]  /*17d0*/  IADD3 R5, P0, R168, R8, RZ ;  /* 0x00000008a8057210 */ /* 0x000fe60007f1e0ff */
[----:B------:R-:W-:Y:S05]  /*17e0*/  IMAD R180, R157, c[0x0][0x1f4], R180 ;  /* 0x00007d009db47a24 */ /* 0x000fea00078e02b4 */
[----:B------:R-:W-:Y:S02]  /*17f0*/  IADD3.X R180, R127, R9, R180, P0, !PT ;  /* 0x000000097fb47210 */ /* 0x000fe400007fe4b4 */
[C---:B----4-:R-:W-:Y:S04]  /*1800*/  LEA R181, P0, R5.reuse, c[0x0][0x1c8], 0x1 ;  /* 0x0000720005b57a11 */ /* 0x050fe800078008ff */
[----:B------:R-:W-:Y:S01]  /*1810*/  LEA.HI.X R180, R5, c[0x0][0x1cc], R180, 0x1, P0 ;  /* 0x0000730005b47a11 */ /* 0x000fe200000f0cb4 */
[----:B------:R-:W-:-:S05]  /*1820*/  @!P4 BRA `(.L_x_836) ;  /* 0x00004ff00000c947 */ /* 0x000fca0003800000 */
[C---:B------:R-:W-:Y:S01]  /*1830*/  IMAD R5, R61.reuse, UR15, RZ ;  /* 0x0000000f3d057c24 */ /* 0x040fe2000f8e02ff */
[----:B------:R-:W-:Y:S01]  /*1840*/  ISETP.NE.AND P0, PT, RZ, UR4, PT ;  /* 0x00000004ff007c0c */ /* 0x000fe2000bf05270 */
[C---:B------:R-:W-:Y:S01]  /*1850*/  IMAD R71, R61.reuse, UR5, RZ ;  /* 0x000000053d477c24 */ /* 0x040fe2000f8e02ff */
[----:B------:R-:W-:Y:S01]  /*1860*/  SHF.R.S32.HI R4, RZ, 0x1f, R61 ;  /* 0x0000001fff047819 */ /* 0x000fe2000001143d */
[C---:B------:R-:W-:Y:S02]  /*1870*/  IMAD R3, R61.reuse, -0x30, R2 ;  /* 0xffffffd03d037824 */ /* 0x040fe400078e0202 */
[----:B------:R-:W-:Y:S03]  /*1880*/  IMAD.WIDE.U32 R98, R61, UR20, RZ ;  /* 0x000000143d627c25 */ /* 0x000fe6000f8e00ff */
[----:B------:R-:W-:Y:S01]  /*1890*/  IMNMX R138, R3, 0x30, PT ;  /* 0x00000030038a7817 */ /* 0x000fe20003800200 */
[C---:B------:R-:W-:Y:S02]  /*18a0*/  IMAD R5, R4.reuse, UR20, R5 ;  /* 0x0000001404057c24 */ /* 0x040fe4000f8e0205 */
        /* <DEDUP_REMOVED lines=15> */
[----:B------:R-:W-:Y:S03]  /*19a0*/  CS2R R56, SRZ ;  /* 0x0000000000387805 */ /* 0x000fe6000001ff00 */
[----:B------:R-:W-:-:S05]  /*19b0*/  @P4 BRA `(.L_x_839) ;  /* 0x0000020000004947 */ /* 0x000fca0003800000 */
[----:B------:R-:W-:Y:S01]  /*19c0*/  IADD3 R4, P0, R178, R98, RZ ;  /* 0x00000062b2047210 */ /* 0x000fe20007f1e0ff */
[----:B------:R-:W-:Y:S01]  /*19d0*/  CS2R R48, SRZ ;  /* 0x0000000000307805 */ /* 0x000fe2000001ff00 */
[----:B------:R-:W-:Y:S01]  /*19e0*/  CS2R R56, SRZ ;  /* 0x0000000000387805 */ /* 0x000fe2000001ff00 */
[----:B------:R-:W-:Y:S01]  /*19f0*/  CS2R R54, SRZ ;  /* 0x0000000000367805 */ /* 0x000fe2000001ff00 */
[----:B------:R-:W-:Y:S01]  /*1a00*/  CS2R R92, SRZ ;  /* 0x00000000005c7805 */ /* 0x000fe2000001ff00 */
[----:B------:R-:W-:Y:S01]  /*1a10*/  IMAD.X R3, R58, 0x1, R141, P0 ;  /* 0x000000013a037824 */ /* 0x000fe200000e068d */
[----:B------:R-:W-:Y:S01]  /*1a20*/  IADD3 R6, P0, R176, R96, RZ ;  /* 0x00000060b0067210 */ /* 0x000fe20007f1e0ff */
[----:B------:R-:W-:Y:S01]  /*1a30*/  CS2R R50, SRZ ;  /* 0x0000000000327805 */ /* 0x000fe2000001ff00 */
[----:B------:R-:W-:Y:S01]  /*1a40*/  CS2R R88, SRZ ;  /* 0x0000000000587805 */ /* 0x000fe2000001ff00 */
[----:B------:R-:W-:Y:S01]  /*1a50*/  CS2R R42, SRZ ;  /* 0x00000000002a7805 */ /* 0x000fe2000001ff00 */
[----:B------:R-:W-:Y:S01]  /*1a60*/  CS2R R84, SRZ ;  /* 0x0000000000547805 */ /* 0x000fe2000001ff00 */
[----:B------:R-:W-:Y:S01]  /*1a70*/  IMAD.X R5, R71, 0x1, R140, P0 ;  /* 0x0000000147057824 */ /* 0x000fe200000e068c */
[C---:B------:R-:W-:Y:S04]  /*1a80*/  LEA R8, P0, R4.reuse, c[0x0][0x270], 0x1 ;  /* 0x00009c0004087a11 */ /* 0x040fe800078008ff */
[----:B------:R-:W-:Y:S02]  /*1a90*/  LEA.HI.X R9, R4, c[0x0][0x274], R3, 0x1, P0 ;  /* 0x00009d0004097a11 */ /* 0x000fe400000f0c03 */
[C---:B------:R-:W-:Y:S04]  /*1aa0*/  LEA R22, P0, R6.reuse, c[0x0][0x288], 0x1 ;  /* 0x0000a20006167a11 */ /* 0x040fe800078008ff */
[----:B------:R-:W-:Y:S02]  /*1ab0*/  LEA.HI.X R23, R6, c[0x0][0x28c], R5, 0x1, P0 ;  /* 0x0000a30006177a11 */ /* 0x000fe400000f0c05 */
[----:B------:R-:W-:Y:S11]  /*1ac0*/  ISETP.GE.AND P0, PT, R20, c[0x0][0x27c], PT ;  /* 0x00009f0014007a0c */ /* 0x000ff60003f06270 */
[----:B------:R-:W-:Y:S02]  /*1ad0*/  @!UPT UIADD3 URZ, URZ, URZ, URZ ;  /* 0x0000003f3f3ff290 */ /* 0x000fe4000fffe03f */
[----:B------:R1:W5:Y:S04]  /*1ae0*/  @!P0 LDG.E.64 R48, [R8.64] ;  /* 0x0000001008308981 */ /* 0x000368000c1e1b00 */
[----:B------:R1:W5:Y:S01]  /*1af0*/  @!P0 LDG.E.64 R56, [R22.64] ;  /* 0x0000001016388981 */ /* 0x000362000c1e1b00 */
[----:B------:R-:W-:Y:S11]  /*1b00*/  ISETP.GE.AND P0, PT, R14, c[0x0][0x27c], PT ;  /* 0x00009f000e007a0c */ /* 0x000ff60003f06270 */
[----:B------:R-:W-:Y:S02]  /*1b10*/  @!UPT UIADD3 URZ, URZ, URZ, URZ ;  /* 0x0000003f3f3ff290 */ /* 0x000fe4000fffe03f */
[----:B------:R1:W5:Y:S04]  /*1b20*/  @!P0 LDG.E.64 R54, [R8.64+0x40] ;  /* 0x0000401008368981 */ /* 0x000368000c1e1b00 */
[----:B------:R1:W5:Y:S01]  /*1b30*/  @!P0 LDG.E.64 R92, [R22.64+0x40] ;  /* 0x00004010165c8981 */ /* 0x000362000c1e1b00 */
[----:B------:R-:W-:Y:S11]  /*1b40*/  ISETP.GE.AND P0, PT, R16, c[0x0][0x27c], PT ;  /* 0x00009f0010007a0c */ /* 0x000ff60003f06270 */
[----:B------:R-:W-:Y:S02]  /*1b50*/  @!UPT UIADD3 URZ, URZ, URZ, URZ ;  /* 0x0000003f3f3ff290 */ /* 0x000fe4000fffe03f */
[----:B------:R1:W5:Y:S04]  /*1b60*/  @!P0 LDG.E.64 R50, [R8.64+0x80] ;  /* 0x0000801008328981 */ /* 0x000368000c1e1b00 */
[----:B------:R1:W5:Y:S01]  /*1b70*/  @!P0 LDG.E.64 R88, [R22.64+0x80] ;  /* 0x0000801016588981 */ /* 0x000362000c1e1b00 */
[----:B------:R-:W-:Y:S11]  /*1b80*/  ISETP.GE.AND P0, PT, R13, c[0x0][0x27c], PT ;  /* 0x00009f000d007a0c */ /* 0x000ff60003f06270 */
[----:B------:R-:W-:Y:S02]  /*1b90*/  @!UPT UIADD3 URZ, URZ, URZ, URZ ;  /* 0x0000003f3f3ff290 */ /* 0x000fe4000fffe03f */
[----:B------:R1:W5:Y:S04]  /*1ba0*/  @!P0 LDG.E.64 R42, [R8.64+0xc0] ;  /* 0x0000c010082a8981 */ /* 0x000368000c1e1b00 */
[----:B------:R1:W5:Y:S02]  /*1bb0*/  @!P0 LDG.E.64 R84, [R22.64+0xc0] ;  /* 0x0000c01016548981 */ /* 0x000364000c1e1b00 */
.L_x_839:
[----:B------:R-:W-:Y:S05]  /*1bc0*/  BSYNC B0 ;  /* 0x0000000000007941 */ /* 0x000fea0003800000 */
.L_x_838:
[----:B------:R-:W-:Y:S01]  /*1bd0*/  ISETP.GE.AND P5, PT, R116, R138, PT ;  /* 0x0000008a7400720c */ /* 0x000fe20003fa6270 */
[----:B-----5:R-:W-:Y:S01]  /*1be0*/  IMAD.MOV.U32 R6, RZ, RZ, R42 ;  /* 0x000000ffff067224 */ /* 0x020fe200078e002a */
[----:B------:R-:W-:Y:S01]  /*1bf0*/  BSSY B0, `(.L_x_840) ;  /* 0x0000048000007945 */ /* 0x000fe20003800000 */
[----:B------:R-:W-:Y:S01]  /*1c00*/  IMAD.MOV.U32 R5, RZ, RZ, R43 ;  /* 0x000000ffff057224 */ /* 0x000fe200078e002b */
[----:B------:R-:W-:Y:S01]  /*1c10*/  CS2R R34, SRZ ;  /* 0x0000000000227805 */ /* 0x000fe2000001ff00 */
[----:B------:R-:W-:Y:S01]  /*1c20*/  IMAD.MOV.U32 R4, RZ, RZ, R50 ;  /* 0x000000ffff047224 */ /* 0x000fe200078e0032 */
[----:B------:R-:W-:Y:S01]  /*1c30*/  PRMT R33, R6, 0x7610, R33 ;  /* 0x0000761006217816 */ /* 0x000fe20000000021 */
[----:B------:R-:W-:Y:S01]  /*1c40*/  IMAD.MOV.U32 R3, RZ, RZ, R51 ;  /* 0x000000ffff037224 */ /* 0x000fe200078e0033 */
[----:B------:R-:W-:Y:S01]  /*1c50*/  PRMT R32, R5, 0x7610, R32 ;  /* 0x0000761005207816 */ /* 0x000fe20000000020 */
        /* <DEDUP_REMOVED lines=29> */
[----:B------:R-:W-:Y:S01]  /*1e30*/  CS2R R68, SRZ ;  /* 0x0000000000447805 */ /* 0x000fe2000001ff00 */
[----:B------:R-:W-:Y:S01]  /*1e40*/  CS2R R72, SRZ ;  /* 0x0000000000487805 */ /* 0x000fe2000001ff00 */
[----:B------:R-:W-:Y:S01]  /*1e50*/  CS2R R80, SRZ ;  /* 0x0000000000507805 */ /* 0x000fe2000001ff00 */
[----:B------:R-:W-:-:S05]  /*1e60*/  @P5 BRA `(.L_x_841) ;  /* 0x0000020000005947 */ /* 0x000fca0003800000 */
[----:B------:R-:W-:Y:S01]  /*1e70*/  IADD3 R98, P3, P0, R178, UR14, R98 ;  /* 0x0000000eb2627c10 */ /* 0x000fe2000f87e062 */
[----:B------:R-:W-:Y:S01]  /*1e80*/  CS2R R40, SRZ ;  /* 0x0000000000287805 */ /* 0x000fe2000001ff00 */
[----:B------:R-:W-:Y:S01]  /*1e90*/  CS2R R80, SRZ ;  /* 0x0000000000507805 */ /* 0x000fe2000001ff00 */
[----:B------:R-:W-:Y:S01]  /*1ea0*/  CS2R R36, SRZ ;  /* 0x0000000000247805 */ /* 0x000fe2000001ff00 */
[----:B------:R-:W-:Y:S01]  /*1eb0*/  IADD3.X R3, R141, UR13, R58, P3, P0 ;  /* 0x0000000d8d037c10 */ /* 0x000fe20009fe043a */
[----:B------:R-:W-:Y:S01]  /*1ec0*/  CS2R R72, SRZ ;  /* 0x0000000000487805 */ /* 0x000fe2000001ff00 */
[----:B------:R-:W-:Y:S01]  /*1ed0*/  IADD3 R96, P3, P0, R176, UR18, R96 ;  /* 0x00000012b0607c10 */ /* 0x000fe2000f87e060 */
[----:B------:R-:W-:Y:S01]  /*1ee0*/  CS2R R34, SRZ ;  /* 0x0000000000227805 */ /* 0x000fe2000001ff00 */
[----:B------:R-:W-:Y:S01]  /*1ef0*/  CS2R R68, SRZ ;  /* 0x0000000000447805 */ /* 0x000fe2000001ff00 */
[----:B------:R-:W-:Y:S01]  /*1f00*/  CS2R R10, SRZ ;  /* 0x00000000000a7805 */ /* 0x000fe2000001ff00 */
[----:B------:R-:W-:Y:S01]  /*1f10*/  IADD3.X R71, R140, UR6, R71, P3, P0 ;  /* 0x000000068c477c10 */ /* 0x000fe20009fe0447 */
[----:B------:R-:W-:Y:S01]  /*1f20*/  CS2R R64, SRZ ;  /* 0x0000000000407805 */ /* 0x000fe2000001ff00 */
        /* <DEDUP_REMOVED lines=20> */
.L_x_841:
[----:B------:R-:W-:Y:S05]  /*2070*/  BSYNC B0 ;  /* 0x0000000000007941 */ /* 0x000fea0003800000 */
.L_x_840:
[----:B------:R2:W3:Y:S01]  /*2080*/  SHFL.IDX PT, R95, R180, RZ, 0x181f ;  /* 0x00181fffb45f7589 */ /* 0x0004e200000e0000 */
[----:B-1---5:R-:W-:Y:S01]  /*2090*/  IMAD.MOV.U32 R4, RZ, RZ, R11 ;  /* 0x000000ffff047224 */ /* 0x022fe200078e000b */
[----:B------:R-:W-:Y:S01]  /*20a0*/  BSSY B1, `(.L_x_842) ;  /* 0x000010c000017945 */ /* 0x000fe20003800000 */
[----:B------:R-:W-:Y:S02]  /*20b0*/  IMAD.MOV.U32 R3, RZ, RZ, R34 ;  /* 0x000000ffff037224 */ /* 0x000fe400078e0022 */
[----:B------:R-:W-:Y:S01]  /*20c0*/  IMAD.MOV.U32 R5, RZ, RZ, R10 ;  /* 0x000000ffff057224 */ /* 0x000fe200078e000a */
[----:B------:R-:W-:Y:S01]  /*20d0*/  PRMT R8, R4, 0x7610, R8 ;  /* 0x0000761004087816 */ /* 0x000fe20000000008 */
[----:B------:R-:W-:Y:S01]  /*20e0*/  IMAD.MOV.U32 R4, RZ, RZ, R35 ;  /* 0x000000ffff047224 */ /* 0x000fe200078e0023 */
[----:B------:R-:W-:Y:S01]  /*20f0*/  PRMT R23, R3, 0x7610, R23 ;  /* 0x0000761003177816 */ /* 0x000fe20000000017 */
[----:B------:R2:W1:Y:S01]  /*2100*/  SHFL.IDX PT, R91, R181, RZ, 0x181f ;  /* 0x00181fffb55b7589 */ /* 0x00046200000e0000 */
[----:B------:R-:W-:Y:S01]  /*2110*/  PRMT R9, R5, 0x7610, R9 ;  /* 0x0000761005097816 */ /* 0x000fe20000000009 */
[----:B------:R-:W-:Y:S01]  /*2120*/  IMAD.MOV.U32 R3, RZ, RZ, R37 ;  /* 0x000000ffff037224 */ /* 0x000fe200078e0025 */
[----:B------:R-:W-:Y:S01]  /*2130*/  PRMT R22, R4, 0x7610, R22 ;  /* 0x0000761004167816 */ /* 0x000fe20000000016 */
        /* <DEDUP_REMOVED lines=24> */
[----:B-123--:R-:W-:Y:S01]  /*22c0*/  ISETP.GE.AND P0, PT, R18, c[0x0][0x1d4], PT ;  /* 0x0000750012007a0c */ /* 0x00efe20003f06270 */
[----:B------:R-:W-:Y:S01]  /*22d0*/  @!UPT UIADD3 URZ, URZ, URZ, URZ ;  /* 0x0000003f3f3ff290 */ /* 0x000fe2000fffe03f */
[----:B------:R-:W-:Y:S11]  /*22e0*/  BSSY B0, `(.L_x_844) ;  /* 0x0000038000007945 */ /* 0x000ff60003800000 */
[----:B------:R-:W-:-:S05]  /*22f0*/  @P0 BRA `(.L_x_845) ;  /* 0x0000036000000947 */ /* 0x000fca0003800000 */
[C---:B------:R-:W-:Y:S01]  /*2300*/  LEA R100, P0, R18.reuse, R91, 0x1 ;  /* 0x0000005b12647211 */ /* 0x040fe200078008ff */
[----:B------:R-:W1:Y:S03]  /*2310*/  LDS.128 R24, [R117+0xa080] ;  /* 0x00a0800075187984 */ /* 0x000e660000000c00 */
[----:B------:R-:W-:Y:S02]  /*2320*/  LEA.HI.X R101, R18, R95, R19, 0x1, P0 ;  /* 0x0000005f12657211 */ /* 0x000fe400000f0c13 */
[----:B------:R-:W-:Y:S11]  /*2330*/  ISETP.GE.AND P0, PT, R20, c[0x0][0x27c], PT ;  /* 0x00009f0014007a0c */ /* 0x000ff60003f06270 */
[----:B------:R-:W-:Y:S02]  /*2340*/  @!UPT UIADD3 URZ, URZ, URZ, URZ ;  /* 0x0000003f3f3ff290 */ /* 0x000fe4000fffe03f */
[----:B------:R-:W-:Y:S02]  /*2350*/  @!P0 SHF.R.U64 R58, R56, 0x10, R57 ;  /* 0x00000010383a8819 */ /* 0x000fe40000001239 */
[----:B------:R-:W-:Y:S02]  /*2360*/  @!P0 SHF.R.U64 R48, R48, 0x10, R49 ;  /* 0x0000001030308819 */ /* 0x000fe40000001231 */
[----:B------:R-:W-:Y:S02]  /*2370*/  @!P0 SHF.R.U32.HI R56, RZ, 0x10, R57 ;  /* 0x00000010ff388819 */ /* 0x000fe40000011639 */
[----:B------:R-:W-:Y:S02]  /*2380*/  @!P0 PRMT R57, R53, 0x5410, R58 ;  /* 0x0000541035398816 */ /* 0x000fe4000000003a */
[----:B------:R-:W-:Y:S02]  /*2390*/  @!P0 SHF.R.U32.HI R49, RZ, 0x10, R49 ;  /* 0x00000010ff318819 */ /* 0x000fe40000011631 */
[----:B------:R-:W-:Y:S02]  /*23a0*/  @!P0 PRMT R47, R47, 0x5410, R48 ;  /* 0x000054102f2f8816 */ /* 0x000fe40000000030 */
[----:B------:R-:W-:Y:S02]  /*23b0*/  @!P0 PRMT R46, R46, 0x5410, R49 ;  /* 0x000054102e2e8816 */ /* 0x000fe40000000031 */
[----:B------:R-:W-:Y:S01]  /*23c0*/  @!P0 PRMT R59, R59, 0x5410, R56 ;  /* 0x000054103b3b8816 */ /* 0x000fe20000000038 */
[C---:B------:R-:W-:Y:S01]  /*23d0*/  @!P0 IMAD.U32 R56, R57.reuse, 0x10000, RZ ;  /* 0x0001000039388824 */ /* 0x040fe200078e00ff */
[----:B------:R-:W-:Y:S01]  /*23e0*/  @!P0 LOP3.LUT R57, R57, 0xffff0000, RZ, 0xc0, !PT ;  /* 0xffff000039398812 */ /* 0x000fe200078ec0ff */
[C---:B------:R-:W-:Y:S01]  /*23f0*/  @!P0 IMAD.U32 R48, R47.reuse, 0x10000, RZ ;  /* 0x000100002f308824 */ /* 0x040fe200078e00ff */
        /* <DEDUP_REMOVED lines=17> */
[C---:B------:R-:W-:Y:S01]  /*2510*/  @!P0 IMAD.U32 R53, R59.reuse, 0x10000, RZ ;  /* 0x000100003b358824 */ /* 0x040fe200078e00ff */
[----:B------:R-:W-:Y:S01]  /*2520*/  @!P0 LOP3.LUT R59, R59, 0xffff0000, RZ, 0xc0, !PT ;  /* 0xffff00003b3b8812 */ /* 0x000fe200078ec0ff */
        /* <DEDUP_REMOVED lines=19> */
.L_x_845:
[----:B------:R-:W-:Y:S05]  /*2660*/  BSYNC B0 ;  /* 0x0000000000007941 */ /* 0x000fea0003800000 */
.L_x_844:
[----:B------:R-:W-:Y:S01]  /*2670*/  ISETP.GE.AND P0, PT, R15, c[0x0][0x1d4], PT ;  /* 0x000075000f007a0c */ /* 0x000fe20003f06270 */
[----:B------:R-:W-:Y:S01]  /*2680*/  @!UPT UIADD3 URZ, URZ, URZ, URZ ;  /* 0x0000003f3f3ff290 */ /* 0x000fe2000fffe03f */
[----:B------:R-:W-:Y:S11]  /*2690*/  BSSY B0, `(.L_x_846) ;  /* 0x0000038000007945 */ /* 0x000ff60003800000 */
[----:B------:R-:W-:-:S05]  /*26a0*/  @P0 BRA `(.L_x_847) ;  /* 0x0000036000000947 */ /* 0x000fca0003800000 */
[C---:B------:R-:W-:Y:S01]  /*26b0*/  LEA R98, P0, R135.reuse, R91, 0x1 ;  /* 0x0000005b87627211 */ /* 0x040fe200078008ff */
[----:B-1----:R-:W1:Y:S03]  /*26c0*/  LDS.128 R24, [R117+0xb880] ;  /* 0x00b8800075187984 */ /* 0x002e660000000c00 */
[----:B------:R-:W-:Y:S02]  /*26d0*/  LEA.HI.X R99, R135, R95, R144, 0x1, P0 ;  /* 0x0000005f87637211 */ /* 0x000fe400000f0c90 */
[----:B------:R-:W-:Y:S11]  /*26e0*/  ISETP.GE.AND P0, PT, R14, c[0x0][0x27c], PT ;  /* 0x00009f000e007a0c */ /* 0x000ff60003f06270 */
[----:B------:R-:W-:Y:S02]  /*26f0*/  @!UPT UIADD3 URZ, URZ, URZ, URZ ;  /* 0x0000003f3f3ff290 */ /* 0x000fe4000fffe03f */
        /* <DEDUP_REMOVED lines=11> */
[----:B------:R-:W-:Y:S01]  /*27b0*/  @!P0 PRMT R87, R87, 0x5410, R92 ;  /* 0x0000541057578816 */ /* 0x000fe2000000005c */
[C---:B-1----:R-:W-:Y:S01]  /*27c0*/  @!P0 IMAD.U32 R49, R24.reuse, 0x10000, RZ ;  /* 0x0001000018318824 */ /* 0x042fe200078e00ff */
[----:B------:R-:W-:Y:S01]  /*27d0*/  @!P0 LOP3.LUT R47, R24, 0xffff0000, RZ, 0xc0, !PT ;  /* 0xffff0000182f8812 */ /* 0x000fe200078ec0ff */
[----:B------:R-:W-:Y:S01]  /*27e0*/  @!P0 IMAD.U32 R59, R27, 0x10000, RZ ;  /* 0x000100001b3b8824 */ /* 0x000fe200078e00ff */
[C---:B------:R-:W-:Y:S02]  /*27f0*/  @!P0 LOP3.LUT R48, R25.reuse, 0xffff0000, RZ, 0xc0, !PT ;  /* 0xffff000019308812 */ /* 0x040fe400078ec0ff */
[----:B------:R-:W-:Y:S01]  /*2800*/  @!P0 SHF.L.U32 R56, R25, 0x10, RZ ;  /* 0x0000001019388819 */ /* 0x000fe200000006ff */
[----:B------:R-:W-:Y:S01]  /*2810*/  @!P0 FMUL.FTZ R58, R47, R52 ;  /* 0x000000342f3a8220 */ /* 0x000fe20000410000 */
[----:B------:R-:W-:Y:S01]  /*2820*/  @!P0 LOP3.LUT R57, R87, 0xffff0000, RZ, 0xc0, !PT ;  /* 0xffff000057398812 */ /* 0x000fe200078ec0ff */
        /* <DEDUP_REMOVED lines=30> */
.L_x_847:
[----:B------:R-:W-:Y:S05]  /*2a10*/  BSYNC B0 ;  /* 0x0000000000007941 */ /* 0x000fea0003800000 */
.L_x_846:
        /* <DEDUP_REMOVED lines=58> */
.L_x_849:
[----:B------:R-:W-:Y:S05]  /*2dc0*/  BSYNC B0 ;  /* 0x0000000000007941 */ /* 0x000fea0003800000 */
.L_x_848:
[----:B------:R-:W-:Y:S11]  /*2dd0*/  ISETP.GE.AND P0, PT, R120, c[0x0][0x1d4], PT ;  /* 0x0000750078007a0c */ /* 0x000ff60003f06270 */
[----:B------:R-:W-:Y:S02]  /*2de0*/  @!UPT UIADD3 URZ, URZ, URZ, URZ ;  /* 0x0000003f3f3ff290 */ /* 0x000fe4000fffe03f */
        /* <DEDUP_REMOVED lines=21> */
[----:B------:R-:W-:Y:S01]  /*2f40*/  @!P0 LOP3.LUT R42, R25, 0xffff0000, RZ, 0xc0, !PT ;  /* 0xffff0000192a8812 */ /* 0x000fe200078ec0ff */
[----:B------:R-:W-:Y:S01]  /*2f50*/  @!P0 IMAD.U32 R49, R27, 0x10000, RZ ;  /* 0x000100001b318824 */ /* 0x000fe200078e00ff */
        /* <DEDUP_REMOVED lines=11> */
[C---:B------:R-:W-:Y:S01]  /*3010*/  @!P0 LOP3.LUT R45, R79.reuse, 0xffff0000, RZ, 0xc0, !PT ;  /* 0xffff00004f2d8812 */ /* 0x040fe200078ec0ff */
[----:B------:R-:W-:Y:S01]  /*3020*/  @!P0 IMAD.U32 R44, R79, 0x10000, RZ ;  /* 0x000100004f2c8824 */ /* 0x000fe200078e00ff */
[----:B------:R-:W-:Y:S01]  /*3030*/  @!P0 LOP3.LUT R32, R32, 0xffff0000, RZ, 0xc0, !PT ;  /* 0xffff000020208812 */ /* 0x000fe200078ec0ff */
[C---:B------:R-:W-:Y:S01]  /*3040*/  @!P0 FMUL.FTZ R5, R38.reuse, R33 ;  /* 0x0000002126058220 */ /* 0x040fe20000410000 */
[----:B------:R-:W-:Y:S01]  /*3050*/  @!P0 F2FP.BF16.PACK_AB R50, R3, R50 ;  /* 0x000000320332823e */ /* 0x000fe200000010ff */
        /* <DEDUP_REMOVED lines=16> */
.L_x_843:
[----:B-123--:R-:W-:Y:S05]  /*3160*/  BSYNC B1 ;  /* 0x0000000000017941 */ /* 0x00efea0003800000 */
.L_x_842:
[----:B------:R1:W2:Y:S04]  /*3170*/  SHFL.IDX PT, R49, R180, 0x1, 0x181f ;  /* 0x00381f00b4317f89 */ /* 0x0002a800000e0000 */
[----:B------:R-:W3:Y:S01]  /*3180*/  SHFL.IDX PT, R181, R181, 0x1, 0x181f ;  /* 0x00381f00b5b57f89 */ /* 0x000ee200000e0000 */
[----:B------:R-:W-:-:S05]  /*3190*/  @P5 BRA `(.L_x_850) ;  /* 0x00003a0000005947 */ /* 0x000fca0003800000 */
[----:B------:R-:W-:Y:S01]  /*31a0*/  ISETP.GE.AND P0, PT, R18, c[0x0][0x1d4], PT ;  /* 0x0000750012007a0c */ /* 0x000fe20003f06270 */
[----:B------:R-:W-:Y:S01]  /*31b0*/  @!UPT UIADD3 URZ, URZ, URZ, URZ ;  /* 0x0000003f3f3ff290 */ /* 0x000fe2000fffe03f */
[----:B------:R-:W-:Y:S11]  /*31c0*/  BSSY B0, `(.L_x_851) ;  /* 0x0000038000007945 */ /* 0x000ff60003800000 */
[----:B------:R-:W-:-:S05]  /*31d0*/  @P0 BRA `(.L_x_852) ;  /* 0x0000036000000947 */ /* 0x000fca0003800000 */
[C---:B---3--:R-:W-:Y:S01]  /*31e0*/  LEA R52, P0, R18.reuse, R181, 0x1 ;  /* 0x000000b512347211 */ /* 0x048fe200078008ff */
[----:B------:R-:W3:Y:S03]  /*31f0*/  LDS.128 R24, [R117+0xb080] ;  /* 0x00b0800075187984 */ /* 0x000ee60000000c00 */
[----:B--2---:R-:W-:Y:S02]  /*3200*/  LEA.HI.X R53, R18, R49, R19, 0x1, P0 ;  /* 0x0000003112357211 */ /* 0x004fe400000f0c13 */
        /* <DEDUP_REMOVED lines=14> */
[C---:B---3--:R-:W-:Y:S01]  /*32f0*/  @!P0 IMAD.U32 R39, R24.reuse, 0x10000, RZ ;  /* 0x0001000018278824 */ /* 0x048fe200078e00ff */
        /* <DEDUP_REMOVED lines=36> */
.L_x_852:
[----:B------:R-:W-:Y:S05]  /*3540*/  BSYNC B0 ;  /* 0x0000000000007941 */ /* 0x000fea0003800000 */
.L_x_851:
[----:B------:R-:W-:Y:S01]  /*3550*/  ISETP.GE.AND P0, PT, R15, c[0x0][0x1d4], PT ;  /* 0x000075000f007a0c */ /* 0x000fe20003f06270 */
[----:B------:R-:W-:Y:S01]  /*3560*/  @!UPT UIADD3 URZ, URZ, URZ, URZ ;  /* 0x0000003f3f3ff290 */ /* 0x000fe2000fffe03f */
[----:B------:R-:W-:Y:S11]  /*3570*/  BSSY B0, `(.L_x_853) ;  /* 0x0000038000007945 */ /* 0x000ff60003800000 */
[----:B------:R-:W-:-:S05]  /*3580*/  @P0 BRA `(.L_x_854) ;  /* 0x0000036000000947 */ /* 0x000fca0003800000 */
[C---:B---3--:R-:W-:Y:S01]  /*3590*/  LEA R46, P0, R135.reuse, R181, 0x1 ;  /* 0x000000b5872e7211 */ /* 0x048fe200078008ff */
[----:B--2---:R-:W2:Y:S03]  /*35a0*/  LDS.128 R24, [R117+0xc880] ;  /* 0x00c8800075187984 */ /* 0x004ea60000000c00 */
[----:B------:R-:W-:Y:S02]  /*35b0*/  LEA.HI.X R47, R135, R49, R144, 0x1, P0 ;  /* 0x00000031872f7211 */ /* 0x000fe400000f0c90 */
[----:B------:R-:W-:Y:S11]  /*35c0*/  ISETP.GE.AND P0, PT, R14, c[0x0][0x27c], PT ;  /* 0x00009f000e007a0c */ /* 0x000ff60003f06270 */
[----:B------:R-:W-:Y:S02]  /*35d0*/  @!UPT UIADD3 URZ, URZ, URZ, URZ ;  /* 0x0000003f3f3ff290 */ /* 0x000fe4000fffe03f */
[----:B------:R-:W-:Y:S02]  /*35e0*/  @!P0 SHF.R.U64 R38, R72, 0x10, R73 ;  /* 0x0000001048268819 */ /* 0x000fe40000001249 */
[--C-:B------:R-:W-:Y:S02]  /*35f0*/  @!P0 SHF.R.U64 R30, R36, 0x10, R37.reuse ;  /* 0x00000010241e8819 */ /* 0x100fe40000001225 */
        /* <DEDUP_REMOVED lines=10> */
[C---:B--2---:R-:W-:Y:S01]  /*36a0*/  @!P0 IMAD.U32 R33, R24.reuse, 0x10000, RZ ;  /* 0x0001000018218824 */ /* 0x044fe200078e00ff */
[----:B------:R-:W-:Y:S01]  /*36b0*/  @!P0 LOP3.LUT R31, R24, 0xffff0000, RZ, 0xc0, !PT ;  /* 0xffff0000181f8812 */ /* 0x000fe200078ec0ff */
[----:B------:R-:W-:Y:S01]  /*36c0*/  @!P0 IMAD.U32 R43, R27, 0x10000, RZ ;  /* 0x000100001b2b8824 */ /* 0x000fe200078e00ff */
[C---:B------:R-:W-:Y:S02]  /*36d0*/  @!P0 LOP3.LUT R32, R25.reuse, 0xffff0000, RZ, 0xc0, !PT ;  /* 0xffff000019208812 */ /* 0x040fe400078ec0ff */
[----:B------:R-:W-:Y:S01]  /*36e0*/  @!P0 SHF.L.U32 R40, R25, 0x10, RZ ;  /* 0x0000001019288819 */ /* 0x000fe200000006ff */
[C---:B------:R-:W-:Y:S01]  /*36f0*/  @!P0 FMUL.FTZ R42, R31.reuse, R38 ;  /* 0x000000261f2a8220 */ /* 0x040fe20000410000 */
        /* <DEDUP_REMOVED lines=31> */
.L_x_854:
[----:B------:R-:W-:Y:S05]  /*38f0*/  BSYNC B0 ;  /* 0x0000000000007941 */ /* 0x000fea0003800000 */
.L_x_853:
        /* <DEDUP_REMOVED lines=58> */
.L_x_856:
[----:B------:R-:W-:Y:S05]  /*3ca0*/  BSYNC B0 ;  /* 0x0000000000007941 */ /* 0x000fea0003800000 */
.L_x_855:
[----:B------:R-:W-:Y:S11]  /*3cb0*/  ISETP.GE.AND P0, PT, R120, c[0x0][0x1d4], PT ;  /* 0x0000750078007a0c */ /* 0x000ff60003f06270 */
[----:B------:R-:W-:Y:S02]  /*3cc0*/  @!UPT UIADD3 URZ, URZ, URZ, URZ ;  /* 0x0000003f3f3ff290 */ /* 0x000fe4000fffe03f */
        /* <DEDUP_REMOVED lines=8> */
[----:B------:R-:W-:Y:S02]  /*3d50*/  @!P0 SHF.R.U32.HI R11, RZ, 0x10, R11 ;  /* 0x00000010ff0b8819 */ /* 0x000fe4000001160b */
[----:B------:R-:W-:Y:S02]  /*3d60*/  @!P0 PRMT R62, R62, 0x5410, R23 ;  /* 0x000054103e3e8816 */ /* 0x000fe40000000017 */
[----:B------:R-:W-:Y:S02]  /*3d70*/  @!P0 PRMT R9, R9, 0x5410, R10 ;  /* 0x0000541009098816 */ /* 0x000fe4000000000a */
[----:B------:R-:W-:Y:S01]  /*3d80*/  @!P0 PRMT R8, R8, 0x5410, R11 ;  /* 0x0000541008088816 */ /* 0x000fe2000000000b */
[C---:B------:R-:W-:Y:S01]  /*3d90*/  @!P0 IMAD.U32 R28, R62.reuse, 0x10000, RZ ;  /* 0x000100003e1c8824 */ /* 0x040fe200078e00ff */
[----:B------:R-:W-:Y:S01]  /*3da0*/  @!P0 LOP3.LUT R29, R62, 0xffff0000, RZ, 0xc0, !PT ;  /* 0xffff00003e1d8812 */ /* 0x000fe200078ec0ff */
[C---:B------:R-:W-:Y:S01]  /*3db0*/  @!P0 IMAD.U32 R10, R9.reuse, 0x10000, RZ ;  /* 0x00010000090a8824 */ /* 0x040fe200078e00ff */
[----:B------:R-:W-:Y:S02]  /*3dc0*/  @!P0 SHF.R.U32.HI R65, RZ, 0x10, R65 ;  /* 0x00000010ff418819 */ /* 0x000fe40000011641 */
[----:B------:R-:W-:Y:S02]  /*3dd0*/  @!P0 LOP3.LUT R9, R9, 0xffff0000, RZ, 0xc0, !PT ;  /* 0xffff000009098812 */ /* 0x000fe400078ec0ff */
        /* <DEDUP_REMOVED lines=39> */
.L_x_837:
        /* <DEDUP_REMOVED lines=30> */
[----:B------:R1:W5:Y:S04]  /*4230*/  @!P0 LDG.E.128 R48, [R8.64] ;  /* 0x0000001008308981 */ /* 0x000368000c1e1d00 */
[----:B------:R1:W5:Y:S01]  /*4240*/  @!P0 LDG.E.128 R64, [R4.64] ;  /* 0x0000001004408981 */ /* 0x000362000c1e1d00 */
[----:B------:R-:W-:Y:S11]  /*4250*/  ISETP.GE.AND P0, PT, R15, c[0x0][0x27c], PT ;  /* 0x00009f000f007a0c */ /* 0x000ff60003f06270 */
[----:B------:R-:W-:Y:S02]  /*4260*/  @!UPT UIADD3 URZ, URZ, URZ, URZ ;  /* 0x0000003f3f3ff290 */ /* 0x000fe4000fffe03f */
[----:B------:R1:W5:Y:S04]  /*4270*/  @!P0 LDG.E.128 R36, [R8.64+0x80] ;  /* 0x0000801008248981 */ /* 0x000368000c1e1d00 */
[----:B------:R1:W5:Y:S02]  /*4280*/  @!P0 LDG.E.128 R92, [R4.64+0x80] ;  /* 0x00008010045c8981 */ /* 0x000364000c1e1d00 */
.L_x_858:
[----:B------:R-:W-:Y:S05]  /*4290*/  BSYNC B0 ;  /* 0x0000000000007941 */ /* 0x000fea0003800000 */
.L_x_857:
[----:B------:R-:W-:Y:S01]  /*42a0*/  ISETP.GE.AND P5, PT, R116, R138, PT ;  /* 0x0000008a7400720c */ /* 0x000fe20003fa6270 */
[----:B-----5:R-:W-:Y:S01]  /*42b0*/  IMAD.MOV.U32 R6, RZ, RZ, R38 ;  /* 0x000000ffff067224 */ /* 0x020fe200078e0026 */
[----:B------:R-:W-:Y:S01]  /*42c0*/  BSSY B0, `(.L_x_859) ;  /* 0x0000040000007945 */ /* 0x000fe20003800000 */
[----:B-1----:R-:W-:Y:S01]  /*42d0*/  IMAD.MOV.U32 R5, RZ, RZ, R39 ;  /* 0x000000ffff057224 */ /* 0x002fe200078e0027 */
[----:B------:R-:W-:Y:S01]  /*42e0*/  CS2R R24, SRZ ;  /* 0x0000000000187805 */ /* 0x000fe2000001ff00 */
        /* <DEDUP_REMOVED lines=61> */
.L_x_860:
[----:B------:R-:W-:Y:S05]  /*46c0*/  BSYNC B0 ;  /* 0x0000000000007941 */ /* 0x000fea0003800000 */
.L_x_859:
[----:B------:R-:W-:Y:S01]  /*46d0*/  IADD3 R91, -R74, c[0x0][0x1d4], RZ ;  /* 0x000075004a5b7a10 */ /* 0x000fe20007ffe1ff */
[----:B------:R2:W3:Y:S01]  /*46e0*/  SHFL.IDX PT, R183, R180, RZ, 0x181f ;  /* 0x00181fffb4b77589 */ /* 0x0004e200000e0000 */
[----:B-----5:R-:W-:Y:S01]  /*46f0*/  IMAD.MOV.U32 R6, RZ, RZ, R26 ;  /* 0x000000ffff067224 */ /* 0x020fe200078e001a */
[----:B------:R-:W-:Y:S01]  /*4700*/  BSSY B1, `(.L_x_861) ;  /* 0x0000116000017945 */ /* 0x000fe20003800000 */
[----:B-1----:R-:W-:Y:S02]  /*4710*/  IMAD.MOV.U32 R5, RZ, RZ, R27 ;  /* 0x000000ffff057224 */ /* 0x002fe400078e001b */
        /* <DEDUP_REMOVED lines=36> */
[----:B------:R-:W-:Y:S01]  /*4960*/  SEL R69, R74, R91, !P1 ;  /* 0x0000005b4a457207 */ /* 0x000fe20004800000 */
[----:B------:R-:W1:Y:S01]  /*4970*/  LDS.128 R96, [R152+0xa080] ;  /* 0x00a0800098607984 */ /* 0x000e620000000c00 */
[----:B------:R-:W-:Y:S02]  /*4980*/  ISETP.GE.AND P0, PT, R18, c[0x0][0x27c], PT ;  /* 0x00009f0012007a0c */ /* 0x000fe40003f06270 */
[----:B------:R-:W-:Y:S04]  /*4990*/  SHF.R.S32.HI R60, RZ, 0x1f, R69 ;  /* 0x0000001fff3c7819 */ /* 0x000fe80000011445 */
[----:B------:R-:W-:Y:S04]  /*49a0*/  LEA.HI R60, R60, R69, RZ, 0x4 ;  /* 0x000000453c3c7211 */ /* 0x000fe800078f20ff */
[----:B------:R-:W-:Y:S03]  /*49b0*/  LEA.HI.SX32 R69, R60, R77, 0x1c ;  /* 0x0000004d3c457211 */ /* 0x000fe600078fe2ff */
[----:B------:R-:W-:Y:S02]  /*49c0*/  @!P0 SHF.R.U64 R48, R48, 0x10, R49 ;  /* 0x0000001030308819 */ /* 0x000fe40000001231 */
[----:B------:R-:W-:Y:S01]  /*49d0*/  IMAD.SHL.U32 R184, R69, 0x8, RZ ;  /* 0x0000000845b87824 */ /* 0x000fe200078e00ff */
[----:B------:R-:W-:Y:S02]  /*49e0*/  SHF.R.S32.HI R60, RZ, 0x1f, R69 ;  /* 0x0000001fff3c7819 */ /* 0x000fe40000011445 */
[----:B------:R-:W-:Y:S02]  /*49f0*/  @!P0 SHF.R.U32.HI R49, RZ, 0x10, R49 ;  /* 0x00000010ff318819 */ /* 0x000fe40000011631 */
[----:B------:R-:W-:Y:S02]  /*4a00*/  LEA.HI R60, R60, R69, RZ, 0x3 ;  /* 0x000000453c3c7211 */ /* 0x000fe400078f18ff */
[----:B------:R-:W-:Y:S02]  /*4a10*/  LOP3.LUT R187, R119, 0x38, R184, 0xf8, !PT ;  /* 0x0000003877bb7812 */ /* 0x000fe400078ef8b8 */
[----:B------:R-:W-:Y:S02]  /*4a20*/  SHF.R.S32.HI R60, RZ, 0x3, R60 ;  /* 0x00000003ff3c7819 */ /* 0x000fe4000001143c */
[----:B------:R-:W-:Y:S02]  /*4a30*/  LOP3.LUT R187, R187, R118, RZ, 0x3c, !PT ;  /* 0x00000076bbbb7212 */ /* 0x000fe400078e3cff */
[----:B------:R-:W-:Y:S01]  /*4a40*/  @!P0 SHF.R.U32.HI R71, RZ, 0x10, R67 ;  /* 0x00000010ff478819 */ /* 0x000fe20000011643 */
[----:B------:R-:W-:Y:S01]  /*4a50*/  IMAD R58, R60, 0xc00, R7 ;  /* 0x00000c003c3a7824 */ /* 0x000fe200078e0207 */
[--C-:B------:R-:W-:Y:S02]  /*4a60*/  @!P0 SHF.R.U64 R60, R64, 0x10, R65.reuse ;  /* 0x00000010403c8819 */ /* 0x100fe40000001241 */
[----:B------:R-:W-:Y:S01]  /*4a70*/  @!P0 SHF.R.U32.HI R65, RZ, 0x10, R65 ;  /* 0x00000010ff418819 */ /* 0x000fe20000011641 */
[----:B------:R-:W-:Y:S01]  /*4a80*/  IMAD.IADD R187, R58, 0x1, R187 ;  /* 0x000000013abb7824 */ /* 0x000fe200078e02bb */
[----:B------:R-:W-:Y:S02]  /*4a90*/  @!P0 SHF.R.U64 R69, R66, 0x10, R67 ;  /* 0x0000001042458819 */ /* 0x000fe40000001243 */
[----:B------:R-:W-:Y:S01]  /*4aa0*/  @!P0 PRMT R67, R62, 0x5410, R65 ;  /* 0x000054103e438816 */ /* 0x000fe20000000041 */
[----:B------:R-:W-:Y:S01]  /*4ab0*/  IMAD.SHL.U32 R185, R187, 0x2, RZ ;  /* 0x00000002bbb97824 */ /* 0x000fe200078e00ff */
[----:B------:R-:W-:Y:S01]  /*4ac0*/  @!P0 SHF.R.U64 R50, R50, 0x10, R51 ;  /* 0x0000001032328819 */ /* 0x000fe20000001233 */
[----:B-1----:R-:W-:Y:S01]  /*4ad0*/  @!P0 IMAD.U32 R62, R96, 0x10000, RZ ;  /* 0x00010000603e8824 */ /* 0x002fe200078e00ff */
[----:B------:R-:W-:Y:S01]  /*4ae0*/  @!P0 PRMT R63, R63, 0x5410, R60 ;  /* 0x000054103f3f8816 */ /* 0x000fe2000000003c */
[----:B------:R-:W-:Y:S01]  /*4af0*/  @!P0 IMAD.U32 R64, R67, 0x10000, RZ ;  /* 0x0001000043408824 */ /* 0x000fe200078e00ff */
[----:B------:R-:W1:Y:S01]  /*4b00*/  LDS.128 R32, [R185+0xa080] ;  /* 0x00a08000b9207984 */ /* 0x000e620000000c00 */
[----:B------:R-:W-:Y:S01]  /*4b10*/  @!P0 IMAD.U32 R70, R99, 0x10000, RZ ;  /* 0x0001000063468824 */ /* 0x000fe200078e00ff */
[----:B------:R-:W-:Y:S01]  /*4b20*/  @!P0 PRMT R55, R55, 0x5410, R48 ;  /* 0x0000541037378816 */ /* 0x000fe20000000030 */
[----:B------:R-:W-:Y:S01]  /*4b30*/  @!P0 IMAD.U32 R60, R63, 0x10000, RZ ;  /* 0x000100003f3c8824 */ /* 0x000fe200078e00ff */
[----:B------:R-:W-:Y:S02]  /*4b40*/  @!P0 PRMT R54, R54, 0x5410, R49 ;  /* 0x0000541036368816 */ /* 0x000fe40000000031 */
[----:B------:R-:W-:Y:S01]  /*4b50*/  @!P0 SHF.R.U32.HI R59, RZ, 0x10, R51 ;  /* 0x00000010ff3b8819 */ /* 0x000fe20000011633 */
[----:B------:R-:W-:Y:S01]  /*4b60*/  @!P0 IMAD.U32 R49, R55, 0x10000, RZ ;  /* 0x0001000037318824 */ /* 0x000fe200078e00ff */
[----:B------:R-:W-:Y:S01]  /*4b70*/  @!P0 PRMT R57, R57, 0x5410, R50 ;  /* 0x0000541039398816 */ /* 0x000fe20000000032 */
[----:B------:R-:W-:Y:S01]  /*4b80*/  @!P0 IMAD.U32 R48, R54, 0x10000, RZ ;  /* 0x0001000036308824 */ /* 0x000fe200078e00ff */
[----:B------:R-:W-:Y:S02]  /*4b90*/  @!P0 SHF.L.U32 R65, R97, 0x10, RZ ;  /* 0x0000001061418819 */ /* 0x000fe400000006ff */
[----:B------:R-:W-:Y:S02]  /*4ba0*/  @!P0 LOP3.LUT R63, R63, 0xffff0000, RZ, 0xc0, !PT ;  /* 0xffff00003f3f8812 */ /* 0x000fe400078ec0ff */
[----:B------:R-:W-:Y:S02]  /*4bb0*/  @!P0 PRMT R72, R72, 0x5410, R71 ;  /* 0x0000541048488816 */ /* 0x000fe40000000047 */
[----:B------:R-:W-:Y:S02]  /*4bc0*/  @!P0 LOP3.LUT R67, R67, 0xffff0000, RZ, 0xc0, !PT ;  /* 0xffff000043438812 */ /* 0x000fe400078ec0ff */
[----:B------:R-:W-:Y:S01]  /*4bd0*/  @!P0 PRMT R56, R56, 0x5410, R59 ;  /* 0x0000541038388816 */ /* 0x000fe2000000003b */
[C---:B------:R-:W-:Y:S01]  /*4be0*/  @!P0 IMAD.U32 R73, R72.reuse, 0x10000, RZ ;  /* 0x0001000048498824 */ /* 0x040fe200078e00ff */
[----:B------:R-:W-:Y:S02]  /*4bf0*/  @!P0 LOP3.LUT R72, R72, 0xffff0000, RZ, 0xc0, !PT ;  /* 0xffff000048488812 */ /* 0x000fe400078ec0ff */
[----:B------:R-:W-:Y:S02]  /*4c00*/  @!P0 LOP3.LUT R75, R99, 0xffff0000, RZ, 0xc0, !PT ;  /* 0xffff0000634b8812 */ /* 0x000fe400078ec0ff */
[----:B------:R-:W-:Y:S02]  /*4c10*/  @!P0 PRMT R68, R68, 0x5410, R69 ;  /* 0x0000541044448816 */ /* 0x000fe40000000045 */
[C---:B------:R-:W-:Y:S02]  /*4c20*/  @!P0 SHF.L.U32 R66, R98.reuse, 0x10, RZ ;  /* 0x0000001062428819 */ /* 0x040fe400000006ff */
[----:B------:R-:W-:Y:S01]  /*4c30*/  @!P0 LOP3.LUT R71, R98, 0xffff0000, RZ, 0xc0, !PT ;  /* 0xffff000062478812 */ /* 0x000fe200078ec0ff */
[C---:B------:R-:W-:Y:S01]  /*4c40*/  @!P0 IMAD.U32 R69, R68.reuse, 0x10000, RZ ;  /* 0x0001000044458824 */ /* 0x040fe200078e00ff */
[----:B------:R-:W-:Y:S01]  /*4c50*/  @!P0 LOP3.LUT R68, R68, 0xffff0000, RZ, 0xc0, !PT ;  /* 0xffff000044448812 */ /* 0x000fe200078ec0ff */
[----:B-1----:R-:W-:Y:S01]  /*4c60*/  @!P0 IMAD.U32 R51, R33, 0x10000, RZ ;  /* 0x0001000021338824 */ /* 0x002fe200078e00ff */
[----:B------:R-:W-:Y:S03]  /*4c70*/  @!P0 SHF.L.U32 R50, R32, 0x10, RZ ;  /* 0x0000001020328819 */ /* 0x000fe600000006ff */
[----:B------:R-:W-:Y:S02]  /*4c80*/  @!P0 FMUL.FTZ R186, R51, R64 ;  /* 0x0000004033ba8220 */ /* 0x000fe40000410000 */
[C---:B------:R-:W-:Y:S02]  /*4c90*/  @!P0 FMUL.FTZ R185, R50.reuse, R60 ;  /* 0x0000003c32b98220 */ /* 0x040fe40000410000 */
[-C--:B------:R-:W-:Y:S01]  /*4ca0*/  @!P0 FMUL.FTZ R3, R50, R49.reuse ;  /* 0x0000003132038220 */ /* 0x080fe20000410000 */
[----:B------:R-:W-:Y:S01]  /*4cb0*/  @!P0 LOP3.LUT R50, R33, 0xffff0000, RZ, 0xc0, !PT ;  /* 0xffff000021328812 */ /* 0x000fe200078ec0ff */
[-C--:B------:R-:W-:Y:S01]  /*4cc0*/  @!P0 FMUL.FTZ R5, R51, R48.reuse ;  /* 0x0000003033058220 */ /* 0x080fe20000410000 */
[----:B------:R-:W-:Y:S01]  /*4cd0*/  @!P0 LOP3.LUT R51, R55, 0xffff0000, RZ, 0xc0, !PT ;  /* 0xffff000037338812 */ /* 0x000fe200078ec0ff */
[----:B------:R-:W-:Y:S01]  /*4ce0*/  @!P0 FFMA.FTZ R186, R65, R48, -R186 ;  /* 0x0000003041ba8223 */ /* 0x000fe200000108ba */
[----:B------:R-:W-:Y:S01]  /*4cf0*/  @!P0 LOP3.LUT R48, R32, 0xffff0000, RZ, 0xc0, !PT ;  /* 0xffff000020308812 */ /* 0x000fe200078ec0ff */
[----:B------:R-:W-:Y:S01]  /*4d00*/  @!P0 FFMA.FTZ R185, R62, R49, -R185 ;  /* 0x000000313eb98223 */ /* 0x000fe200000108b9 */
[----:B------:R-:W-:Y:S01]  /*4d10*/  @!P0 LOP3.LUT R49, R54, 0xffff0000, RZ, 0xc0, !PT ;  /* 0xffff000036318812 */ /* 0x000fe200078ec0ff */
[----:B------:R-:W-:Y:S01]  /*4d20*/  @!P0 FFMA.FTZ R3, R60, R62, R3 ;  /* 0x0000003e3c038223 */ /* 0x000fe20000010003 */
[----:B------:R-:W-:Y:S01]  /*4d30*/  @!P0 LOP3.LUT R60, R96, 0xffff0000, RZ, 0xc0, !PT ;  /* 0xffff0000603c8812 */ /* 0x000fe200078ec0ff */
[----:B------:R-:W-:Y:S01]  /*4d40*/  @!P0 FMUL.FTZ R188, R48, R63 ;  /* 0x0000003f30bc8220 */ /* 0x000fe20000410000 */
[----:B------:R-:W-:Y:S01]  /*4d50*/  @!P0 LOP3.LUT R62, R97, 0xffff0000, RZ, 0xc0, !PT ;  /* 0xffff0000613e8812 */ /* 0x000fe200078ec0ff */
[C---:B------:R-:W-:Y:S02]  /*4d60*/  @!P0 FMUL.FTZ R187, R50.reuse, R67 ;  /* 0x0000004332bb8220 */ /* 0x040fe40000410000 */
[----:B------:R-:W-:Y:S02]  /*4d70*/  @!P0 FMUL.FTZ R6, R50, R49 ;  /* 0x0000003132068220 */ /* 0x000fe40000410000 */
[-C--:B------:R-:W-:Y:S01]  /*4d80*/  @!P0 FMUL.FTZ R4, R48, R51.reuse ;  /* 0x0000003330048220 */ /* 0x080fe20000410000 */
[----:B------:R-:W-:Y:S01]  /*4d90*/  @!P0 LOP3.LUT R48, R56, 0xffff0000, RZ, 0xc0, !PT ;  /* 0xffff000038308812 */ /* 0x000fe200078ec0ff */
[----:B------:R-:W-:Y:S01]  /*4da0*/  @!P0 FFMA.FTZ R188, R60, R51, -R188 ;  /* 0x000000333cbc8223 */ /* 0x000fe200000108bc */
[C---:B------:R-:W-:Y:S01]  /*4db0*/  @!P0 LOP3.LUT R51, R35.reuse, 0xffff0000, RZ, 0xc0, !PT ;  /* 0xffff000023338812 */ /* 0x040fe200078ec0ff */
[----:B------:R-:W-:Y:S02]  /*4dc0*/  @!P0 IMAD.U32 R50, R35, 0x10000, RZ ;  /* 0x0001000023328824 */ /* 0x000fe400078e00ff */
[----:B------:R-:W-:Y:S01]  /*4dd0*/  @!P0 FFMA.FTZ R187, R62, R49, -R187 ;  /* 0x000000313ebb8223 */ /* 0x000fe200000108bb */
[----:B------:R-:W-:Y:S01]  /*4de0*/  @!P0 F2FP.BF16.PACK_AB R185, R188, R185 ;  /* 0x000000b9bcb9823e */ /* 0x000fe200000010ff */
[----:B------:R-:W-:Y:S02]  /*4df0*/  @!P0 IMAD.U32 R49, R56, 0x10000, RZ ;  /* 0x0001000038318824 */ /* 0x000fe400078e00ff */
[C---:B------:R-:W-:Y:S01]  /*4e00*/  @!P0 FMUL.FTZ R189, R50.reuse, R73 ;  /* 0x0000004932bd8220 */ /* 0x040fe20000410000 */
[----:B------:R-:W-:Y:S01]  /*4e10*/  @!P0 F2FP.BF16.PACK_AB R186, R187, R186 ;  /* 0x000000babbba823e */ /* 0x000fe200000010ff */
[----:B------:R-:W-:Y:S02]  /*4e20*/  @!P0 FMUL.FTZ R192, R51, R72 ;  /* 0x0000004833c08220 */ /* 0x000fe40000410000 */
[-C--:B------:R-:W-:Y:S01]  /*4e30*/  @!P0 FMUL.FTZ R10, R50, R49.reuse ;  /* 0x00000031320a8220 */ /* 0x080fe20000410000 */
[----:B------:R-:W-:Y:S01]  /*4e40*/  @!P0 MOV R97, R186 ;  /* 0x000000ba00618202 */ /* 0x000fe20000000f00 */
[----:B------:R-:W-:Y:S02]  /*4e50*/  @!P0 FFMA.FTZ R189, R70, R49, -R189 ;  /* 0x0000003146bd8223 */ /* 0x000fe400000108bd */
[C---:B------:R-:W-:Y:S02]  /*4e60*/  @!P0 IMAD.U32 R50, R34.reuse, 0x10000, RZ ;  /* 0x0001000022328824 */ /* 0x040fe400078e00ff */
[----:B------:R-:W-:Y:S02]  /*4e70*/  @!P0 IMAD.U32 R49, R57, 0x10000, RZ ;  /* 0x0001000039318824 */ /* 0x000fe400078e00ff */
[-C--:B------:R-:W-:Y:S01]  /*4e80*/  @!P0 FMUL.FTZ R11, R51, R48.reuse ;  /* 0x00000030330b8220 */ /* 0x080fe20000410000 */
[----:B------:R-:W-:Y:S01]  /*4e90*/  @!P0 LOP3.LUT R51, R34, 0xffff0000, RZ, 0xc0, !PT ;  /* 0xffff000022338812 */ /* 0x000fe200078ec0ff */
[----:B------:R-:W-:Y:S01]  /*4ea0*/  @!P0 FFMA.FTZ R192, R75, R48, -R192 ;  /* 0x000000304bc08223 */ /* 0x000fe200000108c0 */
[----:B------:R-:W-:Y:S01]  /*4eb0*/  @!P0 LOP3.LUT R48, R57, 0xffff0000, RZ, 0xc0, !PT ;  /* 0xffff000039308812 */ /* 0x000fe200078ec0ff */
[----:B------:R-:W-:Y:S02]  /*4ec0*/  @!P0 FFMA.FTZ R4, R63, R60, R4 ;  /* 0x0000003c3f048223 */ /* 0x000fe40000010004 */
[----:B------:R-:W-:Y:S01]  /*4ed0*/  @!P0 FMUL.FTZ R8, R50, R49 ;  /* 0x0000003132088220 */ /* 0x000fe20000410000 */
[----:B------:R-:W-:Y:S01]  /*4ee0*/  @!P0 F2FP.BF16.PACK_AB R189, R192, R189 ;  /* 0x000000bdc0bd823e */ /* 0x000fe200000010ff */
[----:B------:R-:W-:Y:S01]  /*4ef0*/  @!P0 FFMA.FTZ R5, R64, R65, R5 ;  /* 0x0000004140058223 */ /* 0x000fe20000010005 */
[----:B------:R-:W-:Y:S01]  /*4f00*/  @!P0 F2FP.BF16.PACK_AB R187, R4, R3 ;  /* 0x0000000304bb823e */ /* 0x000fe200000010ff */
[----:B------:R-:W-:Y:S02]  /*4f10*/  @!P0 FMUL.FTZ R9, R51, R48 ;  /* 0x0000003033098220 */ /* 0x000fe40000410000 */
[----:B------:R-:W-:Y:S02]  /*4f20*/  @!P0 FFMA.FTZ R6, R67, R62, R6 ;  /* 0x0000003e43068223 */ /* 0x000fe40000010006 */
[----:B------:R-:W-:Y:S02]  /*4f30*/  @!P0 FFMA.FTZ R8, R69, R66, R8 ;  /* 0x0000004245088223 */ /* 0x000fe40000010008 */
[----:B------:R-:W-:Y:S01]  /*4f40*/  @!P0 FMUL.FTZ R190, R50, R69 ;  /* 0x0000004532be8220 */ /* 0x000fe20000410000 */
[----:B------:R-:W-:Y:S01]  /*4f50*/  @!P0 F2FP.BF16.PACK_AB R188, R6, R5 ;  /* 0x0000000506bc823e */ /* 0x000fe200000010ff */
[----:B------:R-:W-:Y:S02]  /*4f60*/  @!P0 FMUL.FTZ R191, R51, R68 ;  /* 0x0000004433bf8220 */ /* 0x000fe40000410000 */
[----:B------:R-:W-:Y:S01]  /*4f70*/  @!P0 FFMA.FTZ R9, R68, R71, R9 ;  /* 0x0000004744098223 */ /* 0x000fe20000010009 */
[----:B------:R-:W-:Y:S01]  /*4f80*/  @!P0 MOV R33, R188 ;  /* 0x000000bc00218202 */ /* 0x000fe20000000f00 */
[----:B------:R-:W-:Y:S02]  /*4f90*/  @!P0 FFMA.FTZ R10, R73, R70, R10 ;  /* 0x00000046490a8223 */ /* 0x000fe4000001000a */
[----:B------:R-:W-:Y:S02]  /*4fa0*/  @!P0 FFMA.FTZ R190, R66, R49, -R190 ;  /* 0x0000003142be8223 */ /* 0x000fe400000108be */
[----:B------:R-:W-:Y:S02]  /*4fb0*/  @!P0 FFMA.FTZ R191, R71, R48, -R191 ;  /* 0x0000003047bf8223 */ /* 0x000fe400000108bf */
[----:B------:R-:W-:Y:S02]  /*4fc0*/  @!P0 FFMA.FTZ R11, R72, R75, R11 ;  /* 0x0000004b480b8223 */ /* 0x000fe4000001000b */
[----:B------:R-:W-:Y:S01]  /*4fd0*/  @!P0 IMAD.MOV.U32 R96, RZ, RZ, R185 ;  /* 0x000000ffff608224 */ /* 0x000fe200078e00b9 */
[----:B------:R-:W-:Y:S01]  /*4fe0*/  @!P0 F2FP.BF16.PACK_AB R190, R191, R190 ;  /* 0x000000bebfbe823e */ /* 0x000fe200000010ff */
[----:B------:R-:W-:Y:S01]  /*4ff0*/  @!P0 IMAD.MOV.U32 R99, RZ, RZ, R189 ;  /* 0x000000ffff638224 */ /* 0x000fe200078e00bd */
[----:B------:R-:W-:Y:S01]  /*5000*/  @!P0 F2FP.BF16.PACK_AB R191, R9, R8 ;  /* 0x0000000809bf823e */ /* 0x000fe200000010ff */
[----:B------:R-:W-:Y:S01]  /*5010*/  @!P0 IMAD.MOV.U32 R32, RZ, RZ, R187 ;  /* 0x000000ffff208224 */ /* 0x000fe200078e00bb */
[----:B------:R-:W-:Y:S01]  /*5020*/  @!P0 F2FP.BF16.PACK_AB R192, R11, R10 ;  /* 0x0000000a0bc0823e */ /* 0x000fe200000010ff */
[----:B------:R-:W-:Y:S02]  /*5030*/  @!P0 IMAD.MOV.U32 R98, RZ, RZ, R190 ;  /* 0x000000ffff628224 */ /* 0x000fe400078e00be */
[----:B------:R-:W-:Y:S02]  /*5040*/  @!P0 IMAD.MOV.U32 R34, RZ, RZ, R191 ;  /* 0x000000ffff228224 */ /* 0x000fe400078e00bf */
[----:B------:R-:W-:Y:S01]  /*5050*/  @!P0 IMAD.MOV.U32 R35, RZ, RZ, R192 ;  /* 0x000000ffff238224 */ /* 0x000fe200078e00c0 */
[C---:B------:R-:W-:Y:S04]  /*5060*/  LEA R186, P0, R145.reuse, R182, 0x1 ;  /* 0x000000b691ba7211 */ /* 0x040fe800078008ff */
[----:B------:R-:W-:Y:S02]  /*5070*/  LEA.HI.X R187, R145, R183, R142, 0x1, P0 ;  /* 0x000000b791bb7211 */ /* 0x000fe400000f0c8e */
[C---:B------:R-:W-:Y:S03]  /*5080*/  ISETP.GE.AND P0, PT, R184.reuse, c[0x0][0x1d4], PT ;  /* 0x00007500b8007a0c */ /* 0x040fe60003f06270 */
[----:B------:R1:W-:Y:S10]  /*5090*/  ST.E.128 [R186.64], R96 ;  /* 0x00000060ba007985 */ /* 0x0003f4000c101d10 */
[----:B------:R-:W-:Y:S05]  /*50a0*/  @!P0 IMAD.WIDE R184, R184, 0x2, R182 ;  /* 0x00000002b8b88825 */ /* 0x000fea00078e02b6 */
[----:B------:R1:W-:Y:S02]  /*50b0*/  @!P0 ST.E.128 [R184.64], R32 ;  /* 0x00000020b8008985 */ /* 0x0003e4000c101d10 */
.L_x_864:
[----:B------:R-:W-:Y:S05]  /*50c0*/  BSYNC B0 ;  /* 0x0000000000007941 */ /* 0x000fea0003800000 */
.L_x_863:
        /* <DEDUP_REMOVED lines=17> */
[----:B------:R-:W-:Y:S01]  /*51e0*/  @!P0 SHF.R.U64 R51, R92, 0x10, R93 ;  /* 0x000000105c338819 */ /* 0x000fe2000000125d */
[----:B------:R-:W-:Y:S01]  /*51f0*/  IMAD R48, R50, 0xc00, R7 ;  /* 0x00000c0032307824 */ /* 0x000fe200078e0207 */
[----:B------:R-:W-:Y:S02]  /*5200*/  @!P0 SHF.R.U32.HI R92, RZ, 0x10, R93 ;  /* 0x00000010ff5c8819 */ /* 0x000fe4000001165d */
[----:B------:R-:W-:Y:S01]  /*5210*/  @!P0 SHF.R.U32.HI R55, RZ, 0x10, R95 ;  /* 0x00000010ff378819 */ /* 0x000fe2000001165f */
[----:B------:R-:W-:Y:S01]  /*5220*/  IMAD.IADD R73, R48, 0x1, R73 ;  /* 0x0000000130497824 */ /* 0x000fe200078e0249 */
[----:B------:R-:W-:Y:S02]  /*5230*/  @!P0 PRMT R105, R105, 0x5410, R92 ;  /* 0x0000541069698816 */ /* 0x000fe4000000005c */
[----:B------:R-:W-:Y:S01]  /*5240*/  @!P0 SHF.R.U64 R38, R38, 0x10, R39 ;  /* 0x0000001026268819 */ /* 0x000fe20000001227 */
[----:B------:R-:W-:Y:S01]  /*5250*/  IMAD.SHL.U32 R72, R73, 0x2, RZ ;  /* 0x0000000249487824 */ /* 0x000fe200078e00ff */
[----:B------:R-:W-:Y:S01]  /*5260*/  @!P0 PRMT R106, R106, 0x5410, R51 ;  /* 0x000054106a6a8816 */ /* 0x000fe20000000033 */
[----:B------:R-:W-:Y:S01]  /*5270*/  @!P0 IMAD.U32 R56, R105, 0x10000, RZ ;  /* 0x0001000069388824 */ /* 0x000fe200078e00ff */
[----:B------:R-:W-:Y:S01]  /*5280*/  @!P0 PRMT R47, R47, 0x5410, R36 ;  /* 0x000054102f2f8816 */ /* 0x000fe20000000024 */
[----:B--2---:R-:W-:Y:S01]  /*5290*/  @!P0 IMAD.U32 R54, R68, 0x10000, RZ ;  /* 0x0001000044368824 */ /* 0x004fe200078e00ff */
[----:B-1----:R-:W1:Y:S01]  /*52a0*/  LDS.128 R32, [R72+0xa080] ;  /* 0x00a0800048207984 */ /* 0x002e620000000c00 */
[----:B------:R-:W-:Y:S01]  /*52b0*/  @!P0 IMAD.U32 R50, R106, 0x10000, RZ ;  /* 0x000100006a328824 */ /* 0x000fe200078e00ff */
[----:B------:R-:W-:Y:S01]  /*52c0*/  @!P0 PRMT R46, R46, 0x5410, R37 ;  /* 0x000054102e2e8816 */ /* 0x000fe20000000025 */
[----:B------:R-:W-:Y:S01]  /*52d0*/  @!P0 IMAD.U32 R37, R47, 0x10000, RZ ;  /* 0x000100002f258824 */ /* 0x000fe200078e00ff */
[----:B------:R-:W-:Y:S01]  /*52e0*/  @!P0 SHF.R.U32.HI R49, RZ, 0x10, R39 ;  /* 0x00000010ff318819 */ /* 0x000fe20000011627 */
[----:B------:R-:W-:Y:S01]  /*52f0*/  @!P0 IMAD.U32 R62, R71, 0x10000, RZ ;  /* 0x00010000473e8824 */ /* 0x000fe200078e00ff */
[----:B------:R-:W-:Y:S01]  /*5300*/  @!P0 PRMT R104, R104, 0x5410, R55 ;  /* 0x0000541068688816 */ /* 0x000fe20000000037 */
[----:B------:R-:W-:Y:S01]  /*5310*/  @!P0 IMAD.U32 R36, R46, 0x10000, RZ ;  /* 0x000100002e248824 */ /* 0x000fe200078e00ff */
[----:B------:R-:W-:Y:S02]  /*5320*/  @!P0 PRMT R53, R53, 0x5410, R38 ;  /* 0x0000541035358816 */ /* 0x000fe40000000026 */
[----:B------:R-:W-:Y:S01]  /*5330*/  @!P0 SHF.L.U32 R55, R69, 0x10, RZ ;  /* 0x0000001045378819 */ /* 0x000fe200000006ff */
[----:B------:R-:W-:Y:S01]  /*5340*/  @!P0 IMAD.U32 R65, R104, 0x10000, RZ ;  /* 0x0001000068418824 */ /* 0x000fe200078e00ff */
[----:B------:R-:W-:Y:S02]  /*5350*/  @!P0 LOP3.LUT R51, R106, 0xffff0000, RZ, 0xc0, !PT ;  /* 0xffff00006a338812 */ /* 0x000fe400078ec0ff */
[----:B------:R-:W-:Y:S02]  /*5360*/  @!P0 LOP3.LUT R57, R105, 0xffff0000, RZ, 0xc0, !PT ;  /* 0xffff000069398812 */ /* 0x000fe400078ec0ff */
[----:B------:R-:W-:Y:S02]  /*5370*/  @!P0 PRMT R52, R52, 0x5410, R49 ;  /* 0x0000541034348816 */ /* 0x000fe40000000031 */
[----:B------:R-:W-:Y:S02]  /*5380*/  @!P0 LOP3.LUT R64, R104, 0xffff0000, RZ, 0xc0, !PT ;  /* 0xffff000068408812 */ /* 0x000fe400078ec0ff */
[----:B------:R-:W-:Y:S02]  /*5390*/  @!P0 SHF.R.U64 R94, R94, 0x10, R95 ;  /* 0x000000105e5e8819 */ /* 0x000fe4000000125f */
[----:B------:R-:W-:Y:S02]  /*53a0*/  @!P0 LOP3.LUT R67, R71, 0xffff0000, RZ, 0xc0, !PT ;  /* 0xffff000047438812 */ /* 0x000fe400078ec0ff */
[----:B------:R-:W-:Y:S02]  /*53b0*/  @!P0 PRMT R103, R103, 0x5410, R94 ;  /* 0x0000541067678816 */ /* 0x000fe4000000005e */
[C---:B------:R-:W-:Y:S02]  /*53c0*/  @!P0 SHF.L.U32 R58, R70.reuse, 0x10, RZ ;  /* 0x00000010463a8819 */ /* 0x040fe400000006ff */
[C---:B------:R-:W-:Y:S01]  /*53d0*/  @!P0 LOP3.LUT R60, R103.reuse, 0xffff0000, RZ, 0xc0, !PT ;  /* 0xffff0000673c8812 */ /* 0x040fe200078ec0ff */
[----:B------:R-:W-:Y:S01]  /*53e0*/  @!P0 IMAD.U32 R59, R103, 0x10000, RZ ;  /* 0x00010000673b8824 */ /* 0x000fe200078e00ff */
        /* <DEDUP_REMOVED lines=27> */
[----:B------:R-:W-:Y:S01]  /*55a0*/  @!P0 FMUL.FTZ R97, R38, R65 ;  /* 0x0000004126618220 */ /* 0x000fe20000410000 */
[----:B------:R-:W-:Y:S01]  /*55b0*/  @!P0 F2FP.BF16.PACK_AB R73, R96, R73 ;  /* 0x000000496049823e */ /* 0x000fe200000010ff */
[----:B------:R-:W-:Y:S02]  /*55c0*/  @!P0 FMUL.FTZ R184, R39, R64 ;  /* 0x0000004027b88220 */ /* 0x000fe40000410000 */
[----:B------:R-:W-:Y:S01]  /*55d0*/  @!P0 FMUL.FTZ R10, R38, R37 ;  /* 0x00000025260a8220 */ /* 0x000fe20000410000 */
        /* <DEDUP_REMOVED lines=40> */
.L_x_862:
[----:B-123--:R-:W-:Y:S05]  /*5860*/  BSYNC B1 ;  /* 0x0000000000017941 */ /* 0x00efea0003800000 */
.L_x_861:
[----:B------:R1:W2:Y:S04]  /*5870*/  SHFL.IDX PT, R59, R180, 0x1, 0x181f ;  /* 0x00381f00b43b7f89 */ /* 0x0002a800000e0000 */
[----:B------:R1:W3:Y:S01]  /*5880*/  SHFL.IDX PT, R58, R181, 0x1, 0x181f ;  /* 0x00381f00b53a7f89 */ /* 0x0002e200000e0000 */
[----:B------:R-:W-:-:S05]  /*5890*/  @P5 BRA `(.L_x_850) ;  /* 0x0000130000005947 */ /* 0x000fca0003800000 */
[----:B------:R-:W-:Y:S01]  /*58a0*/  ISETP.GE.AND P0, PT, R18, c[0x0][0x1d4], PT ;  /* 0x0000750012007a0c */ /* 0x000fe20003f06270 */
[----:B------:R-:W-:Y:S01]  /*58b0*/  @!UPT UIADD3 URZ, URZ, URZ, URZ ;  /* 0x0000003f3f3ff290 */ /* 0x000fe2000fffe03f */
[----:B------:R-:W-:Y:S11]  /*58c0*/  BSSY B0, `(.L_x_865) ;  /* 0x0000078000007945 */ /* 0x000ff60003800000 */
[----:B------:R-:W-:-:S05]  /*58d0*/  @P0 BRA `(.L_x_866) ;  /* 0x0000076000000947 */ /* 0x000fca0003800000 */
[----:B------:R-:W-:Y:S01]  /*58e0*/  SEL R39, R74, R91, !P1 ;  /* 0x0000005b4a277207 */ /* 0x000fe20004800000 */
[----:B------:R-:W4:Y:S01]  /*58f0*/  LDS.128 R64, [R150+0xa080] ;  /* 0x00a0800096407984 */ /* 0x000f220000000c00 */
[----:B------:R-:W-:Y:S02]  /*5900*/  ISETP.GE.AND P0, PT, R18, c[0x0][0x27c], PT ;  /* 0x00009f0012007a0c */ /* 0x000fe40003f06270 */
[----:B------:R-:W-:Y:S04]  /*5910*/  SHF.R.S32.HI R38, RZ, 0x1f, R39 ;  /* 0x0000001fff267819 */ /* 0x000fe80000011427 */
[----:B------:R-:W-:Y:S04]  /*5920*/  LEA.HI R38, R38, R39, RZ, 0x4 ;  /* 0x0000002726267211 */ /* 0x000fe800078f20ff */
[----:B------:R-:W-:Y:S03]  /*5930*/  LEA.HI.SX32 R38, R38, R77, 0x1c ;  /* 0x0000004d26267211 */ /* 0x000fe600078fe2ff */
[--C-:B------:R-:W-:Y:S02]  /*5940*/  @!P0 SHF.R.U64 R28, R28, 0x10, R29.reuse ;  /* 0x000000101c1c8819 */ /* 0x100fe4000000121d */
        /* <DEDUP_REMOVED lines=15> */
[----:B------:R-:W-:Y:S01]  /*5a40*/  @!P0 PRMT R102, R102, 0x5410, R39 ;  /* 0x0000541066668816 */ /* 0x000fe20000000027 */
[----:B----4-:R-:W-:Y:S01]  /*5a50*/  @!P0 IMAD.U32 R46, R64, 0x10000, RZ ;  /* 0x00010000402e8824 */ /* 0x010fe200078e00ff */
[----:B------:R-:W-:Y:S01]  /*5a60*/  @!P0 PRMT R43, R43, 0x5410, R28 ;  /* 0x000054102b2b8816 */ /* 0x000fe2000000001c */
[----:B------:R-:W-:Y:S01]  /*5a70*/  @!P0 IMAD.U32 R48, R101, 0x10000, RZ ;  /* 0x0001000065308824 */ /* 0x000fe200078e00ff */
[----:B------:R-:W4:Y:S01]  /*5a80*/  LDS.128 R32, [R62+0xa080] ;  /* 0x00a080003e207984 */ /* 0x000f220000000c00 */
        /* <DEDUP_REMOVED lines=17> */
[----:B------:R-:W-:Y:S02]  /*5ba0*/  @!P0 SHF.L.U32 R50, R66, 0x10, RZ ;  /* 0x0000001042328819 */ /* 0x000fe400000006ff */
[C---:B------:R-:W-:Y:S01]  /*5bb0*/  @!P0 LOP3.LUT R52, R90.reuse, 0xffff0000, RZ, 0xc0, !PT ;  /* 0xffff00005a348812 */ /* 0x040fe200078ec0ff */
[----:B------:R-:W-:Y:S01]  /*5bc0*/  @!P0 IMAD.U32 R51, R90, 0x10000, RZ ;  /* 0x000100005a338824 */ /* 0x000fe200078e00ff */
[----:B------:R-:W-:Y:S01]  /*5bd0*/  @!P0 LOP3.LUT R53, R66, 0xffff0000, RZ, 0xc0, !PT ;  /* 0xffff000042358812 */ /* 0x000fe200078ec0ff */
[----:B----4-:R-:W-:Y:S01]  /*5be0*/  @!P0 IMAD.U32 R31, R33, 0x10000, RZ ;  /* 0x00010000211f8824 */ /* 0x010fe200078e00ff */
        /* <DEDUP_REMOVED lines=63> */
[C---:B---3--:R-:W-:Y:S04]  /*5fe0*/  LEA R62, P0, R145.reuse, R58, 0x1 ;  /* 0x0000003a913e7211 */ /* 0x048fe800078008ff */
[----:B--2---:R-:W-:Y:S02]  /*5ff0*/  LEA.HI.X R63, R145, R59, R142, 0x1, P0 ;  /* 0x0000003b913f7211 */ /* 0x004fe400000f0c8e */
[C---:B------:R-:W-:Y:S03]  /*6000*/  ISETP.GE.AND P0, PT, R60.reuse, c[0x0][0x1d4], PT ;  /* 0x000075003c007a0c */ /* 0x040fe60003f06270 */
[----:B------:R2:W-:Y:S10]  /*6010*/  ST.E.128 [R62.64], R64 ;  /* 0x000000403e007985 */ /* 0x0005f4000c101d10 */
[----:B------:R-:W-:Y:S05]  /*6020*/  @!P0 IMAD.WIDE R68, R60, 0x2, R58 ;  /* 0x000000023c448825 */ /* 0x000fea00078e023a */
[----:B------:R2:W-:Y:S02]  /*6030*/  @!P0 ST.E.128 [R68.64], R32 ;  /* 0x0000002044008985 */ /* 0x0005e4000c101d10 */
.L_x_866:
[----:B------:R-:W-:Y:S05]  /*6040*/  BSYNC B0 ;  /* 0x0000000000007941 */ /* 0x000fea0003800000 */
.L_x_865:
[----:B------:R-:W-:Y:S11]  /*6050*/  ISETP.GE.AND P0, PT, R15, c[0x0][0x1d4], PT ;  /* 0x000075000f007a0c */ /* 0x000ff60003f06270 */
[----:B------:R-:W-:Y:S02]  /*6060*/  @!UPT UIADD3 URZ, URZ, URZ, URZ ;  /* 0x0000003f3f3ff290 */ /* 0x000fe4000fffe03f */
[----:B------:R-:W-:-:S05]  /*6070*/  @P0 BRA `(.L_x_850) ;  /* 0x00000b2000000947 */ /* 0x000fca0003800000 */
[----:B------:R-:W-:Y:S01]  /*6080*/  SEL R91, R74, R91, !P2 ;  /* 0x0000005b4a5b7207 */ /* 0x000fe20005000000 */
[----:B------:R-:W4:Y:S01]  /*6090*/  LDS.128 R52, [R149+0xa080] ;  /* 0x00a0800095347984 */ /* 0x000f220000000c00 */
[C---:B---3--:R-:W-:Y:S02]  /*60a0*/  LEA R56, P0, R143.reuse, R58, 0x1 ;  /* 0x0000003a8f387211 */ /* 0x048fe400078008ff */
[----:B--2---:R-:W-:Y:S02]  /*60b0*/  SHF.R.S32.HI R34, RZ, 0x1f, R91 ;  /* 0x0000001fff227819 */ /* 0x004fe4000001145b */
[----:B------:R-:W-:Y:S02]  /*60c0*/  LEA.HI.X R57, R143, R59, R148, 0x1, P0 ;  /* 0x0000003b8f397211 */ /* 0x000fe400000f0c94 */
[----:B------:R-:W-:Y:S02]  /*60d0*/  LEA.HI R91, R34, R91, RZ, 0x4 ;  /* 0x0000005b225b7211 */ /* 0x000fe400078f20ff */
[----:B------:R-:W-:Y:S02]  /*60e0*/  ISETP.GE.AND P0, PT, R15, c[0x0][0x27c], PT ;  /* 0x00009f000f007a0c */ /* 0x000fe40003f06270 */
[----:B------:R-:W-:Y:S04]  /*60f0*/  LEA.HI.SX32 R34, R91, R76, 0x1c ;  /* 0x0000004c5b227211 */ /* 0x000fe800078fe2ff */
[----:B------:R-:W-:Y:S01]  /*6100*/  SHF.R.S32.HI R35, RZ, 0x1f, R34 ;  /* 0x0000001fff237819 */ /* 0x000fe20000011422 */
[----:B------:R-:W-:Y:S03]  /*6110*/  IMAD.SHL.U32 R51, R34, 0x8, RZ ;  /* 0x0000000822337824 */ /* 0x000fe600078e00ff */
[----:B------:R-:W-:Y:S02]  /*6120*/  LEA.HI R35, R35, R34, RZ, 0x3 ;  /* 0x0000002223237211 */ /* 0x000fe400078f18ff */
[----:B------:R-:W-:Y:S02]  /*6130*/  LOP3.LUT R63, R115, 0x38, R51, 0xf8, !PT ;  /* 0x00000038733f7812 */ /* 0x000fe400078ef833 */
[----:B------:R-:W-:Y:S02]  /*6140*/  SHF.R.S32.HI R35, RZ, 0x3, R35 ;  /* 0x00000003ff237819 */ /* 0x000fe40000011423 */
[----:B------:R-:W-:Y:S02]  /*6150*/  LOP3.LUT R63, R63, R126, RZ, 0x3c, !PT ;  /* 0x0000007e3f3f7212 */ /* 0x000fe400078e3cff */
[----:B------:R-:W-:Y:S01]  /*6160*/  @!P0 SHF.R.U32.HI R36, RZ, 0x10, R83 ;  /* 0x00000010ff248819 */ /* 0x000fe20000011653 */
[----:B------:R-:W-:Y:S01]  /*6170*/  IMAD R32, R35, 0xc00, R12 ;  /* 0x00000c0023207824 */ /* 0x000fe200078e020c */
[----:B------:R-:W-:Y:S02]  /*6180*/  @!P0 SHF.R.U64 R34, R80, 0x10, R81 ;  /* 0x0000001050228819 */ /* 0x000fe40000001251 */
[----:B------:R-:W-:Y:S01]  /*6190*/  @!P0 PRMT R79, R79, 0x5410, R36 ;  /* 0x000054104f4f8816 */ /* 0x000fe20000000024 */
[----:B------:R-:W-:Y:S01]  /*61a0*/  IMAD.IADD R63, R32, 0x1, R63 ;  /* 0x00000001203f7824 */ /* 0x000fe200078e023f */
[----:B------:R-:W-:Y:S02]  /*61b0*/  @!P0 PRMT R89, R89, 0x5410, R34 ;  /* 0x0000541059598816 */ /* 0x000fe40000000022 */
[----:B------:R-:W-:Y:S01]  /*61c0*/  @!P0 SHF.R.U64 R24, R24, 0x10, R25 ;  /* 0x0000001018188819 */ /* 0x000fe20000001219 */
[----:B------:R-:W-:Y:S01]  /*61d0*/  IMAD.SHL.U32 R50, R63, 0x2, RZ ;  /* 0x000000023f327824 */ /* 0x000fe200078e00ff */
[----:B------:R-:W-:Y:S01]  /*61e0*/  @!P0 SHF.R.U64 R26, R26, 0x10, R27 ;  /* 0x000000101a1a8819 */ /* 0x000fe2000000121b */
[----:B------:R-:W-:Y:S01]  /*61f0*/  @!P0 IMAD.U32 R34, R89, 0x10000, RZ ;  /* 0x0001000059228824 */ /* 0x000fe200078e00ff */
[----:B------:R-:W-:Y:S01]  /*6200*/  @!P0 PRMT R23, R23, 0x5410, R24 ;  /* 0x0000541017178816 */ /* 0x000fe20000000018 */
[----:B----4-:R-:W-:Y:S01]  /*6210*/  @!P0 IMAD.U32 R36, R52, 0x10000, RZ ;  /* 0x0001000034248824 */ /* 0x010fe200078e00ff */
[----:B------:R-:W2:Y:S01]  /*6220*/  LDS.128 R28, [R50+0xa080] ;  /* 0x00a08000321c7984 */ /* 0x000ea20000000c00 */
[----:B------:R-:W-:Y:S01]  /*6230*/  @!P0 IMAD.U32 R47, R79, 0x10000, RZ ;  /* 0x000100004f2f8824 */ /* 0x000fe200078e00ff */
[----:B------:R-:W-:Y:S01]  /*6240*/  @!P0 SHF.L.U32 R37, R53, 0x10, RZ ;  /* 0x0000001035258819 */ /* 0x000fe200000006ff */
[----:B------:R-:W-:Y:S01]  /*6250*/  @!P0 IMAD.U32 R46, R55, 0x10000, RZ ;  /* 0x00010000372e8824 */ /* 0x000fe200078e00ff */
[----:B------:R-:W-:Y:S02]  /*6260*/  @!P0 LOP3.LUT R39, R53, 0xffff0000, RZ, 0xc0, !PT ;  /* 0xffff000035278812 */ /* 0x000fe400078ec0ff */
[----:B------:R-:W-:Y:S02]  /*6270*/  @!P0 LOP3.LUT R49, R55, 0xffff0000, RZ, 0xc0, !PT ;  /* 0xffff000037318812 */ /* 0x000fe400078ec0ff */
[C---:B------:R-:W-:Y:S02]  /*6280*/  @!P0 SHF.L.U32 R42, R54.reuse, 0x10, RZ ;  /* 0x00000010362a8819 */ /* 0x040fe400000006ff */
[----:B------:R-:W-:Y:S02]  /*6290*/  @!P0 LOP3.LUT R45, R54, 0xffff0000, RZ, 0xc0, !PT ;  /* 0xffff0000362d8812 */ /* 0x000fe400078ec0ff */
[----:B------:R-:W-:Y:S02]  /*62a0*/  @!P0 SHF.R.U32.HI R25, RZ, 0x10, R25 ;  /* 0x00000010ff198819 */ /* 0x000fe40000011619 */
[----:B------:R-:W-:Y:S02]  /*62b0*/  @!P0 PRMT R41, R41, 0x5410, R26 ;  /* 0x0000541029298816 */ /* 0x000fe4000000001a */
[----:B------:R-:W-:Y:S01]  /*62c0*/  @!P0 PRMT R22, R22, 0x5410, R25 ;  /* 0x0000541016168816 */ /* 0x000fe20000000019 */
[C---:B------:R-:W-:Y:S01]  /*62d0*/  @!P0 IMAD.U32 R25, R23.reuse, 0x10000, RZ ;  /* 0x0001000017198824 */ /* 0x040fe200078e00ff */
[----:B------:R-:W-:Y:S02]  /*62e0*/  @!P0 LOP3.LUT R23, R23, 0xffff0000, RZ, 0xc0, !PT ;  /* 0xffff000017178812 */ /* 0x000fe400078ec0ff */
[----:B------:R-:W-:Y:S01]  /*62f0*/  @!P0 LOP3.LUT R35, R89, 0xffff0000, RZ, 0xc0, !PT ;  /* 0xffff000059238812 */ /* 0x000fe200078ec0ff */
[C---:B------:R-:W-:Y:S01]  /*6300*/  @!P0 IMAD.U32 R24, R22.reuse, 0x10000, RZ ;  /* 0x0001000016188824 */ /* 0x040fe200078e00ff */
[----:B------:R-:W-:Y:S02]  /*6310*/  @!P0 LOP3.LUT R22, R22, 0xffff0000, RZ, 0xc0, !PT ;  /* 0xffff000016168812 */ /* 0x000fe400078ec0ff */
[----:B------:R-:W-:Y:S02]  /*6320*/  @!P0 LOP3.LUT R48, R79, 0xffff0000, RZ, 0xc0, !PT ;  /* 0xffff00004f308812 */ /* 0x000fe400078ec0ff */
[----:B------:R-:W-:Y:S02]  /*6330*/  @!P0 SHF.R.U32.HI R33, RZ, 0x10, R27 ;  /* 0x00000010ff218819 */ /* 0x000fe4000001161b */
[----:B------:R-:W-:Y:S02]  /*6340*/  @!P0 SHF.R.U32.HI R81, RZ, 0x10, R81 ;  /* 0x00000010ff518819 */ /* 0x000fe40000011651 */
[----:B------:R-:W-:Y:S02]  /*6350*/  @!P0 PRMT R40, R40, 0x5410, R33 ;  /* 0x0000541028288816 */ /* 0x000fe40000000021 */
[----:B------:R-:W-:Y:S02]  /*6360*/  @!P0 PRMT R88, R88, 0x5410, R81 ;  /* 0x0000541058588816 */ /* 0x000fe40000000051 */
[----:B------:R-:W-:Y:S03]  /*6370*/  @!P0 SHF.R.U64 R83, R82, 0x10, R83 ;  /* 0x0000001052538819 */ /* 0x000fe60000001253 */
[----:B------:R-:W-:Y:S01]  /*6380*/  @!P0 IMAD.U32 R38, R88, 0x10000, RZ ;  /* 0x0001000058268824 */ /* 0x000fe200078e00ff */
[----:B------:R-:W-:Y:S01]  /*6390*/  @!P0 PRMT R78, R78, 0x5410, R83 ;  /* 0x000054104e4e8816 */ /* 0x000fe20000000053 */
[----:B--2---:R-:W-:Y:S01]  /*63a0*/  @!P0 IMAD.U32 R27, R29, 0x10000, RZ ;  /* 0x000100001d1b8824 */ /* 0x004fe200078e00ff */
[----:B------:R-:W-:Y:S03]  /*63b0*/  @!P0 SHF.L.U32 R26, R28, 0x10, RZ ;  /* 0x000000101c1a8819 */ /* 0x000fe600000006ff */
[C---:B------:R-:W-:Y:S01]  /*63c0*/  @!P0 IMAD.U32 R43, R78.reuse, 0x10000, RZ ;  /* 0x000100004e2b8824 */ /* 0x040fe200078e00ff */
[----:B------:R-:W-:Y:S01]  /*63d0*/  @!P0 LOP3.LUT R44, R78, 0xffff0000, RZ, 0xc0, !PT ;  /* 0xffff00004e2c8812 */ /* 0x000fe200078ec0ff */
[----:B------:R-:W-:Y:S02]  /*63e0*/  @!P0 FMUL.FTZ R60, R27, R38 ;  /* 0x000000261b3c8220 */ /* 0x000fe40000410000 */
[C---:B------:R-:W-:Y:S02]  /*63f0*/  @!P0 FMUL.FTZ R50, R26.reuse, R34 ;  /* 0x000000221a328220 */ /* 0x040fe40000410000 */
[-C--:B------:R-:W-:Y:S02]  /*6400*/  @!P0 FMUL.FTZ R3, R26, R25.reuse ;  /* 0x000000191a038220 */ /* 0x080fe40000410000 */
[----:B------:R-:W-:Y:S01]  /*6410*/  @!P0 FFMA.FTZ R50, R36, R25, -R50 ;  /* 0x0000001924328223 */ /* 0x000fe20000010832 */
[----:B------:R-:W-:Y:S01]  /*6420*/  @!P0 LOP3.LUT R25, R29, 0xffff0000, RZ, 0xc0, !PT ;  /* 0xffff00001d198812 */ /* 0x000fe200078ec0ff */
[----:B------:R-:W-:Y:S01]  /*6430*/  @!P0 FFMA.FTZ R3, R34, R36, R3 ;  /* 0x0000002422038223 */ /* 0x000fe20000010003 */
[----:B------:R-:W-:Y:S01]  /*6440*/  @!P0 LOP3.LUT R34, R52, 0xffff0000, RZ, 0xc0, !PT ;  /* 0xffff000034228812 */ /* 0x000fe200078ec0ff */
[-C--:B------:R-:W-:Y:S01]  /*6450*/  @!P0 FMUL.FTZ R5, R27, R24.reuse ;  /* 0x000000181b058220 */ /* 0x080fe20000410000 */
[----:B------:R-:W-:Y:S01]  /*6460*/  @!P0 LOP3.LUT R36, R88, 0xffff0000, RZ, 0xc0, !PT ;  /* 0xffff000058248812 */ /* 0x000fe200078ec0ff */
[----:B------:R-:W-:Y:S01]  /*6470*/  @!P0 FFMA.FTZ R60, R37, R24, -R60 ;  /* 0x00000018253c8223 */ /* 0x000fe2000001083c */
[----:B------:R-:W-:Y:S01]  /*6480*/  @!P0 LOP3.LUT R24, R28, 0xffff0000, RZ, 0xc0, !PT ;  /* 0xffff00001c188812 */ /* 0x000fe200078ec0ff */
[C---:B------:R-:W-:Y:S02]  /*6490*/  @!P0 FMUL.FTZ R6, R25.reuse, R22 ;  /* 0x0000001619068220 */ /* 0x040fe40000410000 */
[----:B------:R-:W-:Y:S01]  /*64a0*/  @!P0 FMUL.FTZ R63, R25, R36 ;  /* 0x00000024193f8220 */ /* 0x000fe20000410000 */
[----:B------:R-:W-:Y:S01]  /*64b0*/  @!P0 LOP3.LUT R25, R31, 0xffff0000, RZ, 0xc0, !PT ;  /* 0xffff00001f198812 */ /* 0x000fe200078ec0ff */
[----:B------:R-:W-:Y:S02]  /*64c0*/  @!P0 FMUL.FTZ R65, R24, R35 ;  /* 0x0000002318418220 */ /* 0x000fe40000410000 */
[----:B------:R-:W-:Y:S01]  /*64d0*/  @!P0 FFMA.FTZ R63, R39, R22, -R63 ;  /* 0x00000016273f8223 */ /* 0x000fe2000001083f */
[----:B------:R-:W-:Y:S01]  /*64e0*/  @!P0 LOP3.LUT R22, R40, 0xffff0000, RZ, 0xc0, !PT ;  /* 0xffff000028168812 */ /* 0x000fe200078ec0ff */
[-C--:B------:R-:W-:Y:S02]  /*64f0*/  @!P0 FMUL.FTZ R4, R24, R23.reuse ;  /* 0x0000001718048220 */ /* 0x080fe40000410000 */
[----:B------:R-:W-:Y:S01]  /*6500*/  @!P0 FFMA.FTZ R65, R34, R23, -R65 ;  /* 0x0000001722418223 */ /* 0x000fe20000010841 */
[----:B------:R-:W-:Y:S01]  /*6510*/  @!P0 F2FP.BF16.PACK_AB R60, R63, R60 ;  /* 0x0000003c3f3c823e */ /* 0x000fe200000010ff */
[----:B------:R-:W-:Y:S02]  /*6520*/  @!P0 IMAD.U32 R24, R31, 0x10000, RZ ;  /* 0x000100001f188824 */ /* 0x000fe400078e00ff */
[----:B------:R-:W-:Y:S01]  /*6530*/  @!P0 IMAD.U32 R23, R40, 0x10000, RZ ;  /* 0x0001000028178824 */ /* 0x000fe200078e00ff */
[----:B------:R-:W-:Y:S01]  /*6540*/  @!P0 MOV R53, R60 ;  /* 0x0000003c00358202 */ /* 0x000fe20000000f00 */
[----:B------:R-:W-:Y:S01]  /*6550*/  @!P0 FMUL.FTZ R67, R25, R48 ;  /* 0x0000003019438220 */ /* 0x000fe20000410000 */
[----:B------:R-:W-:Y:S01]  /*6560*/  @!P0 F2FP.BF16.PACK_AB R65, R65, R50 ;  /* 0x000000324141823e */ /* 0x000fe200000010ff */
[-C--:B------:R-:W-:Y:S01]  /*6570*/  @!P0 FMUL.FTZ R11, R25, R22.reuse ;  /* 0x00000016190b8220 */ /* 0x080fe20000410000 */
[----:B------:R-:W-:Y:S01]  /*6580*/  @!P0 LOP3.LUT R25, R30, 0xffff0000, RZ, 0xc0, !PT ;  /* 0xffff00001e198812 */ /* 0x000fe200078ec0ff */
[C---:B------:R-:W-:Y:S02]  /*6590*/  @!P0 FMUL.FTZ R62, R24.reuse, R47 ;  /* 0x0000002f183e8220 */ /* 0x040fe40000410000 */
[-C--:B------:R-:W-:Y:S02]  /*65a0*/  @!P0 FMUL.FTZ R10, R24, R23.reuse ;  /* 0x00000017180a8220 */ /* 0x080fe40000410000 */
[----:B------:R-:W-:Y:S02]  /*65b0*/  @!P0 IMAD.U32 R24, R30, 0x10000, RZ ;  /* 0x000100001e188824 */ /* 0x000fe400078e00ff */
[----:B------:R-:W-:Y:S01]  /*65c0*/  @!P0 FFMA.FTZ R67, R49, R22, -R67 ;  /* 0x0000001631438223 */ /* 0x000fe20000010843 */
[C---:B------:R-:W-:Y:S01]  /*65d0*/  @!P0 LOP3.LUT R22, R41.reuse, 0xffff0000, RZ, 0xc0, !PT ;  /* 0xffff000029168812 */ /* 0x040fe200078ec0ff */
[----:B------:R-:W-:Y:S02]  /*65e0*/  @!P0 FFMA.FTZ R62, R46, R23, -R62 ;  /* 0x000000172e3e8223 */ /* 0x000fe4000001083e */
[----:B------:R-:W-:Y:S02]  /*65f0*/  @!P0 IMAD.U32 R23, R41, 0x10000, RZ ;  /* 0x0001000029178824 */ /* 0x000fe400078e00ff */
[C---:B------:R-:W-:Y:S01]  /*6600*/  @!P0 FMUL.FTZ R64, R24.reuse, R43 ;  /* 0x0000002b18408220 */ /* 0x040fe20000410000 */
[----:B------:R-:W-:Y:S01]  /*6610*/  @!P0 F2FP.BF16.PACK_AB R62, R67, R62 ;  /* 0x0000003e433e823e */ /* 0x000fe200000010ff */
[----:B------:R-:W-:Y:S02]  /*6620*/  @!P0 FMUL.FTZ R69, R25, R44 ;  /* 0x0000002c19458220 */ /* 0x000fe40000410000 */
[----:B------:R-:W-:Y:S02]  /*6630*/  @!P0 FFMA.FTZ R4, R35, R34, R4 ;  /* 0x0000002223048223 */ /* 0x000fe40000010004 */
[-C--:B------:R-:W-:Y:S02]  /*6640*/  @!P0 FMUL.FTZ R8, R24, R23.reuse ;  /* 0x0000001718088220 */ /* 0x080fe40000410000 */
[----:B------:R-:W-:Y:S01]  /*6650*/  @!P0 FFMA.FTZ R64, R42, R23, -R64 ;  /* 0x000000172a408223 */ /* 0x000fe20000010840 */
[----:B------:R-:W-:Y:S01]  /*6660*/  @!P0 F2FP.BF16.PACK_AB R50, R4, R3 ;  /* 0x000000030432823e */ /* 0x000fe200000010ff */
[-C--:B------:R-:W-:Y:S02]  /*6670*/  @!P0 FFMA.FTZ R69, R45, R22.reuse, -R69 ;  /* 0x000000162d458223 */ /* 0x080fe40000010845 */
[----:B------:R-:W-:Y:S02]  /*6680*/  @!P0 FFMA.FTZ R5, R38, R37, R5 ;  /* 0x0000002526058223 */ /* 0x000fe40000010005 */
[----:B------:R-:W-:Y:S01]  /*6690*/  @!P0 FMUL.FTZ R9, R25, R22 ;  /* 0x0000001619098220 */ /* 0x000fe20000410000 */
[----:B------:R-:W-:Y:S01]  /*66a0*/  @!P0 F2FP.BF16.PACK_AB R69, R69, R64 ;  /* 0x000000404545823e */ /* 0x000fe200000010ff */
[----:B------:R-:W-:Y:S02]  /*66b0*/  @!P0 FFMA.FTZ R6, R36, R39, R6 ;  /* 0x0000002724068223 */ /* 0x000fe40000010006 */
[----:B------:R-:W-:Y:S02]  /*66c0*/  @!P0 FFMA.FTZ R8, R43, R42, R8 ;  /* 0x0000002a2b088223 */ /* 0x000fe40000010008 */
[----:B------:R-:W-:Y:S01]  /*66d0*/  @!P0 FFMA.FTZ R9, R44, R45, R9 ;  /* 0x0000002d2c098223 */ /* 0x000fe20000010009 */
[----:B------:R-:W-:Y:S01]  /*66e0*/  @!P0 F2FP.BF16.PACK_AB R63, R6, R5 ;  /* 0x00000005063f823e */ /* 0x000fe200000010ff */
[----:B------:R-:W-:Y:S02]  /*66f0*/  @!P0 FFMA.FTZ R10, R47, R46, R10 ;  /* 0x0000002e2f0a8223 */ /* 0x000fe4000001000a */
[----:B------:R-:W-:Y:S01]  /*6700*/  @!P0 FFMA.FTZ R11, R48, R49, R11 ;  /* 0x00000031300b8223 */ /* 0x000fe2000001000b */
[----:B------:R-:W-:Y:S01]  /*6710*/  @!P0 F2FP.BF16.PACK_AB R64, R9, R8 ;  /* 0x000000080940823e */ /* 0x000fe200000010ff */
[----:B------:R-:W-:Y:S01]  /*6720*/  @!P0 IMAD.MOV.U32 R52, RZ, RZ, R65 ;  /* 0x000000ffff348224 */ /* 0x000fe200078e0041 */
[----:B------:R-:W-:Y:S01]  /*6730*/  @!P0 MOV R29, R63 ;  /* 0x0000003f001d8202 */ /* 0x000fe20000000f00 */
[----:B------:R-:W-:Y:S01]  /*6740*/  @!P0 IMAD.MOV.U32 R54, RZ, RZ, R69 ;  /* 0x000000ffff368224 */ /* 0x000fe200078e0045 */
[----:B------:R-:W-:Y:S01]  /*6750*/  @!P0 F2FP.BF16.PACK_AB R67, R11, R10 ;  /* 0x0000000a0b43823e */ /* 0x000fe200000010ff */
[----:B------:R-:W-:Y:S02]  /*6760*/  @!P0 IMAD.MOV.U32 R55, RZ, RZ, R62 ;  /* 0x000000ffff378224 */ /* 0x000fe400078e003e */
[----:B------:R-:W-:Y:S02]  /*6770*/  @!P0 IMAD.MOV.U32 R28, RZ, RZ, R50 ;  /* 0x000000ffff1c8224 */ /* 0x000fe400078e0032 */
[----:B------:R-:W-:Y:S01]  /*6780*/  @!P0 IMAD.MOV.U32 R30, RZ, RZ, R64 ;  /* 0x000000ffff1e8224 */ /* 0x000fe200078e0040 */
[----:B------:R2:W-:Y:S01]  /*6790*/  ST.E.128 [R56.64], R52 ;  /* 0x0000003438007985 */ /* 0x0005e2000c101d10 */
[----:B------:R-:W-:Y:S01]  /*67a0*/  @!P0 IMAD.MOV.U32 R31, RZ, RZ, R67 ;  /* 0x000000ffff1f8224 */ /* 0x000fe200078e0043 */
[----:B------:R-:W-:Y:S11]  /*67b0*/  ISETP.GE.AND P0, PT, R51, c[0x0][0x1d4], PT ;  /* 0x0000750033007a0c */ /* 0x000ff60003f06270 */
[----:B------:R-:W-:Y:S02]  /*67c0*/  @!UPT UIADD3 URZ, URZ, URZ, URZ ;  /* 0x0000003f3f3ff290 */ /* 0x000fe4000fffe03f */
[----:B------:R-:W-:-:S05]  /*67d0*/  @P0 BRA `(.L_x_850) ;  /* 0x000003c000000947 */ /* 0x000fca0003800000 */
[C---:B------:R-:W-:Y:S04]  /*67e0*/  LEA R4, P0, R51.reuse, R58, 0x1 ;  /* 0x0000003a33047211 */ /* 0x040fe800078008ff */
[----:B------:R-:W-:Y:S05]  /*67f0*/  LEA.HI.X.SX32 R5, R51, R59, 0x1, P0 ;  /* 0x0000003b33057211 */ /* 0x000fea00000f0eff */
[----:B------:R3:W-:Y:S01]  /*6800*/  ST.E.128 [R4.64], R28 ;  /* 0x0000001c04007985 */ /* 0x0007e2000c101d10 */
[----:B------:R-:W-:-:S05]  /*6810*/  BRA `(.L_x_850) ;  /* 0x0000038000007947 */ /* 0x000fca0003800000 */
.L_x_836:
[----:B------:R1:W2:Y:S01]  /*6820*/  SHFL.IDX PT, R9, R180, RZ, 0x181f ;  /* 0x00181fffb4097589 */ /* 0x0002a200000e0000 */
[----:B------:R-:W-:Y:S01]  /*6830*/  IMAD R3, R61, -0x30, R2 ;  /* 0xffffffd03d037824 */ /* 0x000fe200078e0202 */
[----:B------:R-:W-:Y:S02]  /*6840*/  BSSY B0, `(.L_x_867) ;  /* 0x000001c000007945 */ /* 0x000fe40003800000 */
[----:B------:R1:W3:Y:S02]  /*6850*/  SHFL.IDX PT, R5, R181, RZ, 0x181f ;  /* 0x00181fffb5057589 */ /* 0x0002e400000e0000 */
[----:B------:R-:W-:Y:S04]  /*6860*/  IMNMX R138, R3, 0x30, PT ;  /* 0x00000030038a7817 */ /* 0x000fe80003800200 */
[----:B------:R-:W-:Y:S04]  /*6870*/  IADD3 R4, -R17, R138, RZ ;  /* 0x0000008a11047210 */ /* 0x000fe80007ffe1ff */
[----:B------:R-:W-:Y:S11]  /*6880*/  ISETP.GE.AND P0, PT, R4, 0x1, PT ;  /* 0x000000010400780c */ /* 0x000ff60003f06270 */
[----:B------:R-:W-:Y:S02]  /*6890*/  @!UPT UIADD3 URZ, URZ, URZ, URZ ;  /* 0x0000003f3f3ff290 */ /* 0x000fe4000fffe03f */
[----:B------:R-:W-:-:S05]  /*68a0*/  @!P0 BRA `(.L_x_868) ;  /* 0x0000015000008947 */ /* 0x000fca0003800000 */
[C---:B-12---:R-:W-:Y:S02]  /*68b0*/  ISETP.GE.AND P0, PT, R18.reuse, c[0x0][0x1d4], PT ;  /* 0x0000750012007a0c */ /* 0x046fe40003f06270 */
[----:B------:R-:W-:Y:S11]  /*68c0*/  ISETP.GE.AND P4, PT, R15, c[0x0][0x1d4], PT ;  /* 0x000075000f007a0c */ /* 0x000ff60003f86270 */
[----:B------:R-:W1:Y:S01]  /*68d0*/  @!P0 LDS.128 R32, [R117+0xa080] ;  /* 0x00a0800075208984 */ /* 0x000e620000000c00 */
[C---:B---3--:R-:W-:Y:S04]  /*68e0*/  @!P0 LEA R40, P3, R18.reuse, R5, 0x1 ;  /* 0x0000000512288211 */ /* 0x048fe800078608ff */
[----:B------:R-:W-:Y:S02]  /*68f0*/  @!P0 LEA.HI.X R41, R18, R9, R19, 0x1, P3 ;  /* 0x0000000912298211 */ /* 0x000fe400018f0c13 */
[C---:B------:R-:W-:Y:S04]  /*6900*/  @!P4 LEA R38, P3, R135.reuse, R5, 0x1 ;  /* 0x000000058726c211 */ /* 0x040fe800078608ff */
[----:B------:R-:W-:Y:S02]  /*6910*/  @!P4 LEA.HI.X R39, R135, R9, R144, 0x1, P3 ;  /* 0x000000098727c211 */ /* 0x000fe400018f0c90 */
[----:B------:R-:W-:Y:S11]  /*6920*/  ISETP.GE.AND P3, PT, R121, c[0x0][0x1d4], PT ;  /* 0x0000750079007a0c */ /* 0x000ff60003f66270 */
[----:B------:R-:W-:Y:S02]  /*6930*/  @!UPT UIADD3 URZ, URZ, URZ, URZ ;  /* 0x0000003f3f3ff290 */ /* 0x000fe4000fffe03f */
[C---:B------:R-:W-:Y:S04]  /*6940*/  @!P3 LEA R22, P5, R133.reuse, R5, 0x1 ;  /* 0x000000058516b211 */ /* 0x040fe800078a08ff */
[----:B------:R-:W-:Y:S01]  /*6950*/  @!P3 LEA.HI.X R23, R133, R9, R132, 0x1, P5 ;  /* 0x000000098517b211 */ /* 0x000fe200028f0c84 */
[----:B-1----:R-:W-:Y:S01]  /*6960*/  @!P0 ST.E.128 [R40.64], R32 ;  /* 0x0000002028008985 */ /* 0x002fe2000c101d10 */
[----:B------:R-:W-:Y:S03]  /*6970*/  ISETP.GE.AND P0, PT, R120, c[0x0][0x1d4], PT ;  /* 0x0000750078007a0c */ /* 0x000fe60003f06270 */
[----:B------:R-:W1:Y:S10]  /*6980*/  @!P4 LDS.128 R28, [R117+0xb880] ;  /* 0x00b88000751cc984 */ /* 0x000e740000000c00 */
[C---:B------:R-:W-:Y:S04]  /*6990*/  @!P0 LEA R36, P5, R134.reuse, R5, 0x1 ;  /* 0x0000000586248211 */ /* 0x040fe800078a08ff */
[----:B------:R-:W-:Y:S01]  /*69a0*/  @!P0 LEA.HI.X R37, R134, R9, R131, 0x1, P5 ;  /* 0x0000000986258211 */ /* 0x000fe200028f0c83 */
[----:B-1----:R-:W-:Y:S04]  /*69b0*/  @!P4 ST.E.128 [R38.64], R28 ;  /* 0x0000001c2600c985 */ /* 0x002fe8000c101d10 */
[----:B------:R-:W1:Y:S04]  /*69c0*/  @!P3 LDS.128 R24, [R117+0xd080] ;  /* 0x00d080007518b984 */ /* 0x000e680000000c00 */
[----:B-1----:R-:W-:Y:S04]  /*69d0*/  @!P3 ST.E.128 [R22.64], R24 ;  /* 0x000000181600b985 */ /* 0x002fe8000c101d10 */
[----:B------:R-:W1:Y:S04]  /*69e0*/  @!P0 LDS.128 R8, [R117+0xe880] ;  /* 0x00e8800075088984 */ /* 0x000e680000000c00 */
[----:B-1----:R1:W-:Y:S02]  /*69f0*/  @!P0 ST.E.128 [R36.64], R8 ;  /* 0x0000000824008985 */ /* 0x0023e4000c101d10 */
.L_x_868:
[----:B-12---:R-:W-:Y:S05]  /*6a00*/  BSYNC B0 ;  /* 0x0000000000007941 */ /* 0x006fea0003800000 */
.L_x_867:
[----:B------:R1:W2:Y:S01]  /*6a10*/  SHFL.IDX PT, R3, R180, 0x1, 0x181f ;  /* 0x00381f00b4037f89 */ /* 0x0002a200000e0000 */
[----:B------:R-:W-:Y:S03]  /*6a20*/  ISETP.GE.AND P0, PT, R4, 0x21, PT ;  /* 0x000000210400780c */ /* 0x000fe60003f06270 */
[----:B------:R-:W4:Y:S10]  /*6a30*/  SHFL.IDX PT, R181, R181, 0x1, 0x181f ;  /* 0x00381f00b5b57f89 */ /* 0x000f3400000e0000 */
[----:B------:R-:W-:-:S05]  /*6a40*/  @!P0 BRA `(.L_x_850) ;  /* 0x0000015000008947 */ /* 0x000fca0003800000 */
[C---:B------:R-:W-:Y:S02]  /*6a50*/  ISETP.GE.AND P0, PT, R18.reuse, c[0x0][0x1d4], PT ;  /* 0x0000750012007a0c */ /* 0x040fe40003f06270 */
[----:B------:R-:W-:Y:S11]  /*6a60*/  ISETP.GE.AND P4, PT, R15, c[0x0][0x1d4], PT ;  /* 0x000075000f007a0c */ /* 0x000ff60003f86270 */
[----:B------:R-:W5:Y:S01]  /*6a70*/  @!P0 LDS.128 R32, [R117+0xb080] ;  /* 0x00b0800075208984 */ /* 0x000f620000000c00 */
[C---:B----4-:R-:W-:Y:S04]  /*6a80*/  @!P0 LEA R38, P3, R18.reuse, R181, 0x1 ;  /* 0x000000b512268211 */ /* 0x050fe800078608ff */
[----:B--2---:R-:W-:Y:S02]  /*6a90*/  @!P0 LEA.HI.X R39, R18, R3, R19, 0x1, P3 ;  /* 0x0000000312278211 */ /* 0x004fe400018f0c13 */
[C---:B------:R-:W-:Y:S04]  /*6aa0*/  @!P4 LEA R36, P3, R135.reuse, R181, 0x1 ;  /* 0x000000b58724c211 */ /* 0x040fe800078608ff */
[----:B------:R-:W-:Y:S02]  /*6ab0*/  @!P4 LEA.HI.X R37, R135, R3, R144, 0x1, P3 ;  /* 0x000000038725c211 */ /* 0x000fe400018f0c90 */
[----:B------:R-:W-:Y:S11]  /*6ac0*/  ISETP.GE.AND P3, PT, R121, c[0x0][0x1d4], PT ;  /* 0x0000750079007a0c */ /* 0x000ff60003f66270 */
[----:B------:R-:W-:Y:S02]  /*6ad0*/  @!UPT UIADD3 URZ, URZ, URZ, URZ ;  /* 0x0000003f3f3ff290 */ /* 0x000fe4000fffe03f */
[C---:B------:R-:W-:Y:S04]  /*6ae0*/  @!P3 LEA R4, P5, R133.reuse, R181, 0x1 ;  /* 0x000000b58504b211 */ /* 0x040fe800078a08ff */
[----:B---3--:R-:W-:Y:S01]  /*6af0*/  @!P3 LEA.HI.X R5, R133, R3, R132, 0x1, P5 ;  /* 0x000000038505b211 */ /* 0x008fe200028f0c84 */
[----:B-----5:R-:W-:Y:S01]  /*6b00*/  @!P0 ST.E.128 [R38.64], R32 ;  /* 0x0000002026008985 */ /* 0x020fe2000c101d10 */
[----:B------:R-:W-:Y:S03]  /*6b10*/  ISETP.GE.AND P0, PT, R120, c[0x0][0x1d4], PT ;  /* 0x0000750078007a0c */ /* 0x000fe60003f06270 */
[----:B------:R-:W2:Y:S10]  /*6b20*/  @!P4 LDS.128 R28, [R117+0xc880] ;  /* 0x00c88000751cc984 */ /* 0x000eb40000000c00 */
[C---:B------:R-:W-:Y:S04]  /*6b30*/  @!P0 LEA R22, P5, R134.reuse, R181, 0x1 ;  /* 0x000000b586168211 */ /* 0x040fe800078a08ff */
[----:B------:R-:W-:Y:S01]  /*6b40*/  @!P0 LEA.HI.X R23, R134, R3, R131, 0x1, P5 ;  /* 0x0000000386178211 */ /* 0x000fe200028f0c83 */
[----:B--2---:R-:W-:Y:S04]  /*6b50*/  @!P4 ST.E.128 [R36.64], R28 ;  /* 0x0000001c2400c985 */ /* 0x004fe8000c101d10 */
[----:B------:R-:W2:Y:S04]  /*6b60*/  @!P3 LDS.128 R24, [R117+0xe080] ;  /* 0x00e080007518b984 */ /* 0x000ea80000000c00 */
[----:B--2---:R-:W-:Y:S04]  /*6b70*/  @!P3 ST.E.128 [R4.64], R24 ;  /* 0x000000180400b985 */ /* 0x004fe8000c101d10 */
[----:B------:R-:W2:Y:S04]  /*6b80*/  @!P0 LDS.128 R8, [R117+0xf880] ;  /* 0x00f8800075088984 */ /* 0x000ea80000000c00 */
[----:B--2---:R2:W-:Y:S02]  /*6b90*/  @!P0 ST.E.128 [R22.64], R8 ;  /* 0x0000000816008985 */ /* 0x0045e4000c101d10 */
.L_x_850:
[----:B------:R-:W-:Y:S05]  /*6ba0*/  BSYNC B2 ;  /* 0x0000000000027941 */ /* 0x000fea0003800000 */
.L_x_835:
[----:B------:R-:W-:Y:S01]  /*6bb0*/  IMAD.IADD R138, R138, 0x1, -R17 ;  /* 0x000000018a8a7824 */ /* 0x000fe200078e0a11 */
[----:B---3--:R-:W-:Y:S01]  /*6bc0*/  P2R R5, PR, RZ, 0x2 ;  /* 0x00000002ff057803 */ /* 0x008fe20000000000 */
[----:B--2---:R-:W-:Y:S01]  /*6bd0*/  IMAD.WIDE R22, R61, 0x30, R158 ;  /* 0x000000303d167825 */ /* 0x004fe200078e029e */
[----:B------:R-:W-:Y:S01]  /*6be0*/  ISETP.NE.AND P1, PT, R125, RZ, PT ;  /* 0x000000ff7d00720c */ /* 0x000fe20003f25270 */
[----:B------:R-:W-:Y:S01]  /*6bf0*/  BSSY B0, `(.L_x_869) ;  /* 0x0000049000007945 */ /* 0x000fe20003800000 */
[----:B------:R-:W-:Y:S01]  /*6c00*/  ISETP.GE.AND P3, PT, R138, 0x21, PT ;  /* 0x000000218a00780c */ /* 0x000fe20003f66270 */
[----:B------:R-:W-:Y:S01]  /*6c10*/  IMAD.WIDE.U32 R24, R155, c[0x0][0x208], RZ ;  /* 0x000082009b187a25 */ /* 0x000fe200078e00ff */
[----:B------:R-:W-:Y:S02]  /*6c20*/  ISETP.NE.AND P6, PT, R123, RZ, PT ;  /* 0x000000ff7b00720c */ /* 0x000fe40003fc5270 */
[----:B------:R-:W-:Y:S09]  /*6c30*/  ISETP.NE.AND P5, PT, R122, RZ, PT ;  /* 0x000000ff7a00720c */ /* 0x000ff20003fa5270 */
[----:B------:R-:W-:Y:S05]  /*6c40*/  @P3 IADD3 R9, P0, R22, 0x20, RZ ;  /* 0x0000002016093810 */ /* 0x000fea0007f1e0ff */
[----:B------:R-:W-:Y:S01]  /*6c50*/  @P3 IMAD.X R3, RZ, RZ, R23, P0 ;  /* 0x000000ffff033224 */ /* 0x000fe200000e0617 */
[----:B------:R-:W-:Y:S11]  /*6c60*/  ISETP.GE.AND P0, PT, R138, 0x1, PT ;  /* 0x000000018a00780c */ /* 0x000ff60003f06270 */
[----:B------:R-:W-:Y:S02]  /*6c70*/  @!UPT UIADD3 URZ, URZ, URZ, URZ ;  /* 0x0000003f3f3ff290 */ /* 0x000fe4000fffe03f */
[----:B------:R-:W-:Y:S01]  /*6c80*/  @P0 MOV R138, R160 ;  /* 0x000000a0008a0202 */ /* 0x000fe20000000f00 */
[----:B------:R-:W-:Y:S04]  /*6c90*/  @P0 IMAD R4, R23, c[0x0][0x258], RZ ;  /* 0x0000960017040a24 */ /* 0x000fe800078e02ff */
[C---:B------:R-:W-:Y:S04]  /*6ca0*/  @P0 IMAD.WIDE.U32 R10, R22.reuse, c[0x0][0x258], R138 ;  /* 0x00009600160a0a25 */ /* 0x040fe800078e008a */
[----:B------:R-:W-:Y:S01]  /*6cb0*/  @P0 IMAD R4, R22, c[0x0][0x25c], R4 ;  /* 0x0000970016040a24 */ /* 0x000fe200078e0204 */
[C---:B------:R-:W-:Y:S01]  /*6cc0*/  @P0 LEA R22, P4, R10.reuse, c[0x0][0x250], 0x1 ;  /* 0x000094000a160a11 */ /* 0x040fe200078808ff */
[----:B------:R-:W-:Y:S02]  /*6cd0*/  @P3 IMAD.MOV.U32 R138, RZ, RZ, R160 ;  /* 0x000000ffff8a3224 */ /* 0x000fe400078e00a0 */
[----:B------:R-:W-:Y:S05]  /*6ce0*/  @P0 IMAD.IADD R4, R11, 0x1, R4 ;  /* 0x000000010b040824 */ /* 0x000fea00078e0204 */
[----:B------:R-:W-:Y:S01]  /*6cf0*/  @P0 LEA.HI.X R23, R10, c[0x0][0x254], R4, 0x1, P4 ;  /* 0x000095000a170a11 */ /* 0x000fe200020f0c04 */
[----:B------:R-:W-:Y:S04]  /*6d00*/  IMAD R4, R154, c[0x0][0x208], RZ ;  /* 0x000082009a047a24 */ /* 0x000fe800078e02ff */
[----:B------:R-:W-:Y:S01]  /*6d10*/  @!PT LDS RZ, [RZ] ;  /* 0x00000000fffff984 */ /* 0x000fe20000000800 */
[----:B------:R-:W-:Y:S01]  /*6d20*/  @!PT LDS RZ, [RZ] ;  /* 0x00000000fffff984 */ /* 0x000fe20000000800 */
[----:B------:R-:W-:Y:S01]  /*6d30*/  @!PT LDS RZ, [RZ] ;  /* 0x00000000fffff984 */ /* 0x000fe20000000800 */
[----:B------:R2:W-:Y:S01]  /*6d40*/  @P0 LDGSTS.E.BYPASS.LTC128B.128 [R117+0x4080], [R22.64], !P1 ;  /* 0x0408000016750fae */ /* 0x0005e2000c901d50 */
[----:B------:R-:W-:Y:S05]  /*6d50*/  IMAD R4, R155, c[0x0][0x20c], R4 ;  /* 0x000083009b047a24 */ /* 0x000fea00078e0204 */
[----:B------:R-:W-:Y:S01]  /*6d60*/  IADD3 R25, R25, R4, RZ ;  /* 0x0000000419197210 */ /* 0x000fe20007ffe0ff */
[----:B------:R-:W-:Y:S04]  /*6d70*/  IMAD R4, R153, c[0x0][0x218], RZ ;  /* 0x0000860099047a24 */ /* 0x000fe800078e02ff */
[C---:B------:R-:W-:Y:S04]  /*6d80*/  IMAD.WIDE.U32 R24, R157.reuse, c[0x0][0x218], R24 ;  /* 0x000086009d187a25 */ /* 0x040fe800078e0018 */
[----:B------:R-:W-:Y:S01]  /*6d90*/  IMAD R157, R157, c[0x0][0x21c], R4 ;  /* 0x000087009d9d7a24 */ /* 0x000fe200078e0204 */
[----:B------:R-:W-:Y:S01]  /*6da0*/  IADD3 R11, P4, R166, R24, RZ ;  /* 0x00000018a60b7210 */ /* 0x000fe20007f9e0ff */
[----:B------:R-:W-:Y:S03]  /*6db0*/  @P3 IMAD R4, R3, c[0x0][0x258], RZ ;  /* 0x0000960003043a24 */ /* 0x000fe600078e02ff */
[----:B------:R-:W-:Y:S01]  /*6dc0*/  IADD3.X R6, R128, R25, R157, P4, !PT ;  /* 0x0000001980067210 */ /* 0x000fe200027fe49d */
[C---:B------:R-:W-:Y:S04]  /*6dd0*/  @P3 IMAD.WIDE.U32 R24, R9.reuse, c[0x0][0x258], R138 ;  /* 0x0000960009183a25 */ /* 0x040fe800078e008a */
[----:B------:R-:W-:Y:S01]  /*6de0*/  @P3 IMAD R4, R9, c[0x0][0x25c], R4 ;  /* 0x0000970009043a24 */ /* 0x000fe200078e0204 */
[C---:B------:R-:W-:Y:S04]  /*6df0*/  @P3 LEA R26, P4, R24.reuse, c[0x0][0x250], 0x1 ;  /* 0x00009400181a3a11 */ /* 0x040fe800078808ff */
[----:B------:R-:W-:Y:S04]  /*6e00*/  @P3 IADD3 R4, R25, R4, RZ ;  /* 0x0000000419043210 */ /* 0x000fe80007ffe0ff */
[----:B------:R-:W-:Y:S02]  /*6e10*/  @P3 LEA.HI.X R27, R24, c[0x0][0x254], R4, 0x1, P4 ;  /* 0x00009500181b3a11 */ /* 0x000fe400020f0c04 */
[C---:B------:R-:W-:Y:S04]  /*6e20*/  LEA R4, P4, R11.reuse, c[0x0][0x1f8], 0x1 ;  /* 0x00007e000b047a11 */ /* 0x040fe800078808ff */
[----:B------:R-:W-:Y:S02]  /*6e30*/  LEA.HI.X R3, R11, c[0x0][0x1fc], R6, 0x1, P4 ;  /* 0x00007f000b037a11 */ /* 0x000fe400020f0c06 */
[----:B------:R-:W-:Y:S03]  /*6e40*/  ISETP.NE.AND P4, PT, R124, RZ, PT ;  /* 0x000000ff7c00720c */ /* 0x000fe60003f85270 */
[----:B------:R2:W3:Y:S10]  /*6e50*/  SHFL.IDX PT, R9, R3, RZ, 0x181f ;  /* 0x00181fff03097589 */ /* 0x0004f400000e0000 */
[----:B------:R2:W-:Y:S04]  /*6e60*/  @P0 LDGSTS.E.BYPASS.LTC128B.128 [R117+0x5880], [R22.64+0x80], !P4 ;  /* 0x0588008016750fae */ /* 0x0005e8000e101d50 */
[----:B------:R2:W-:Y:S04]  /*6e70*/  @P0 LDGSTS.E.BYPASS.LTC128B.128 [R117+0x7080], [R22.64+0x100], !P6 ;  /* 0x0708010016750fae */ /* 0x0005e8000f101d50 */
[----:B------:R2:W-:Y:S04]  /*6e80*/  @P0 LDGSTS.E.BYPASS.LTC128B.128 [R117+0x8880], [R22.64+0x180], !P5 ;  /* 0x0888018016750fae */ /* 0x0005e8000e901d50 */
[----:B------:R2:W-:Y:S01]  /*6e90*/  @P3 LDGSTS.E.BYPASS.LTC128B.128 [R117+0x5080], [R26.64], !P1 ;  /* 0x050800001a753fae */ /* 0x0005e2000c901d50 */
[----:B------:R-:W-:Y:S03]  /*6ea0*/  ISETP.NE.AND P1, PT, R5, RZ, PT ;  /* 0x000000ff0500720c */ /* 0x000fe60003f25270 */
[----:B------:R2:W-:Y:S04]  /*6eb0*/  @P3 LDGSTS.E.BYPASS.LTC128B.128 [R117+0x6880], [R26.64+0x80], !P4 ;  /* 0x068800801a753fae */ /* 0x0005e8000e101d50 */
[----:B------:R2:W-:Y:S04]  /*6ec0*/  @P3 LDGSTS.E.BYPASS.LTC128B.128 [R117+0x8080], [R26.64+0x100], !P6 ;  /* 0x080801001a753fae */ /* 0x0005e8000f101d50 */
[----:B------:R2:W-:Y:S04]  /*6ed0*/  @P3 LDGSTS.E.BYPASS.LTC128B.128 [R117+0x9880], [R26.64+0x180], !P5 ;  /* 0x098801801a753fae */ /* 0x0005e8000e901d50 */
[----:B------:R-:W0:Y:S04]  /*6ee0*/  LDGDEPBAR ;  /* 0x00000000000079af */ /* 0x000e280000000000 */
[----:B------:R2:W1:Y:S01]  /*6ef0*/  SHFL.IDX PT, R5, R4, RZ, 0x181f ;  /* 0x00181fff04057589 */ /* 0x00046200000e0000 */
[----:B------:R-:W-:Y:S04]  /*6f00*/  DEPBAR.LE SB0, 0x0 ;  /* 0x000080000000791a */ /* 0x000fe80000000000 */
[----:B------:R-:W-:Y:S06]  /*6f10*/  BAR.SYNC.DEFER_BLOCKING 0x0 ;  /* 0x0000000000007b1d */ /* 0x000fec0000010000 */
[----:B------:R-:W-:-:S05]  /*6f20*/  @!P0 BRA `(.L_x_870) ;  /* 0x0000015000008947 */ /* 0x000fca0003800000 */
[C---:B-123--:R-:W-:Y:S02]  /*6f30*/  ISETP.GE.AND P0, PT, R18.reuse, c[0x0][0x1d4], PT ;  /* 0x0000750012007a0c */ /* 0x04efe40003f06270 */
[----:B------:R-:W-:Y:S11]  /*6f40*/  ISETP.GE.AND P5, PT, R15, c[0x0][0x1d4], PT ;  /* 0x000075000f007a0c */ /* 0x000ff60003fa6270 */
[----:B------:R-:W1:Y:S01]  /*6f50*/  @!P0 LDS.128 R32, [R117+0x4080] ;  /* 0x0040800075208984 */ /* 0x000e620000000c00 */
[C---:B------:R-:W-:Y:S04]  /*6f60*/  @!P0 LEA R40, P4, R18.reuse, R5, 0x1 ;  /* 0x0000000512288211 */ /* 0x040fe800078808ff */
        /* <DEDUP_REMOVED lines=17> */
.L_x_870:
[----:B-123--:R-:W-:Y:S05]  /*7080*/  BSYNC B0 ;  /* 0x0000000000007941 */ /* 0x00efea0003800000 */
.L_x_869:
[----:B------:R-:W1:Y:S01]  /*7090*/  SHFL.IDX PT, R3, R3, 0x1, 0x181f ;  /* 0x00381f0003037f89 */ /* 0x000e6200000e0000 */
[----:B------:R-:W-:Y:S03]  /*70a0*/  BSSY B0, `(.L_x_871) ;  /* 0x0000018000007945 */ /* 0x000fe60003800000 */
[----:B------:R-:W2:Y:S01]  /*70b0*/  SHFL.IDX PT, R4, R4, 0x1, 0x181f ;  /* 0x00381f0004047f89 */ /* 0x000ea200000e0000 */
[----:B------:R-:W-:-:S05]  /*70c0*/  @!P3 BRA `(.L_x_872) ;  /* 0x000001500000b947 */ /* 0x000fca0003800000 */
[C---:B------:R-:W-:Y:S02]  /*70d0*/  ISETP.GE.AND P0, PT, R18.reuse, c[0x0][0x1d4], PT ;  /* 0x0000750012007a0c */ /* 0x040fe40003f06270 */
[----:B------:R-:W-:Y:S11]  /*70e0*/  ISETP.GE.AND P4, PT, R15, c[0x0][0x1d4], PT ;  /* 0x000075000f007a0c */ /* 0x000ff60003f86270 */
[----:B------:R-:W3:Y:S01]  /*70f0*/  @!P0 LDS.128 R32, [R117+0x5080] ;  /* 0x0050800075208984 */ /* 0x000ee20000000c00 */
[CC--:B--2---:R-:W-:Y:S04]  /*7100*/  @!P0 LEA R38, P3, R18.reuse, R4.reuse, 0x1 ;  /* 0x0000000412268211 */ /* 0x0c4fe800078608ff */
[-C--:B-1----:R-:W-:Y:S02]  /*7110*/  @!P0 LEA.HI.X R39, R18, R3.reuse, R19, 0x1, P3 ;  /* 0x0000000312278211 */ /* 0x082fe400018f0c13 */
[CC--:B------:R-:W-:Y:S04]  /*7120*/  @!P4 LEA R36, P3, R135.reuse, R4.reuse, 0x1 ;  /* 0x000000048724c211 */ /* 0x0c0fe800078608ff */
[-C--:B------:R-:W-:Y:S02]  /*7130*/  @!P4 LEA.HI.X R37, R135, R3.reuse, R144, 0x1, P3 ;  /* 0x000000038725c211 */ /* 0x080fe400018f0c90 */
[----:B------:R-:W-:Y:S11]  /*7140*/  ISETP.GE.AND P3, PT, R121, c[0x0][0x1d4], PT ;  /* 0x0000750079007a0c */ /* 0x000ff60003f66270 */
[----:B------:R-:W-:Y:S02]  /*7150*/  @!UPT UIADD3 URZ, URZ, URZ, URZ ;  /* 0x0000003f3f3ff290 */ /* 0x000fe4000fffe03f */
[CC--:B------:R-:W-:Y:S04]  /*7160*/  @!P3 LEA R22, P5, R133.reuse, R4.reuse, 0x1 ;  /* 0x000000048516b211 */ /* 0x0c0fe800078a08ff */
[-C--:B------:R-:W-:Y:S01]  /*7170*/  @!P3 LEA.HI.X R23, R133, R3.reuse, R132, 0x1, P5 ;  /* 0x000000038517b211 */ /* 0x080fe200028f0c84 */
[----:B---3--:R-:W-:Y:S01]  /*7180*/  @!P0 ST.E.128 [R38.64], R32 ;  /* 0x0000002026008985 */ /* 0x008fe2000c101d10 */
        /* <DEDUP_REMOVED lines=9> */
.L_x_872:
[----:B------:R-:W-:Y:S05]  /*7220*/  BSYNC B0 ;  /* 0x0000000000007941 */ /* 0x000fea0003800000 */
.L_x_871:
[----:B------:R-:W-:Y:S11]  /*7230*/  ISETP.GT.AND P5, PT, R61, R114, PT ;  /* 0x000000723d00720c */ /* 0x000ff60003fa4270 */
[----:B------:R-:W-:Y:S02]  /*7240*/  @!UPT UIADD3 URZ, URZ, URZ, URZ ;  /* 0x0000003f3f3ff290 */ /* 0x000fe4000fffe03f */
[----:B------:R-:W-:-:S05]  /*7250*/  @!P5 BRA `(.L_x_873) ;  /* 0x000002600000d947 */ /* 0x000fca0003800000 */
[----:B-1----:R-:W-:Y:S01]  /*7260*/  IADD3 R5, R61, -0x1, RZ ;  /* 0xffffffff3d057810 */ /* 0x002fe20007ffe0ff */
[----:B------:R-:W-:Y:S01]  /*7270*/  IMAD.MOV.U32 R10, RZ, RZ, R162 ;  /* 0x000000ffff0a7224 */ /* 0x000fe200078e00a2 */
[----:B------:R-:W-:Y:S01]  /*7280*/  ISETP.GE.AND P3, PT, R129, 0x1, PT ;  /* 0x000000018100780c */ /* 0x000fe20003f66270 */
[----:B------:R-:W-:Y:S01]  /*7290*/  IMAD.MOV.U32 R11, RZ, RZ, R165 ;  /* 0x000000ffff0b7224 */ /* 0x000fe200078e00a5 */
[----:B--2---:R-:W-:Y:S01]  /*72a0*/  SHF.R.S32.HI R4, RZ, 0x1f, R5 ;  /* 0x0000001fff047819 */ /* 0x004fe20000011405 */
[C---:B------:R-:W-:Y:S01]  /*72b0*/  IMAD R3, R5.reuse, UR8, RZ ;  /* 0x0000000805037c24 */ /* 0x040fe2000f8e02ff */
[----:B------:R-:W-:Y:S01]  /*72c0*/  P2R R8, PR, RZ, 0x4 ;  /* 0x00000004ff087803 */ /* 0x000fe20000000000 */
[----:B------:R-:W-:Y:S01]  /*72d0*/  IMAD.WIDE.U32 R10, R5, UR10, R10 ;  /* 0x0000000a050a7c25 */ /* 0x000fe2000f8e000a */
[----:B------:R-:W-:Y:S02]  /*72e0*/  ISETP.NE.AND P2, PT, R125, RZ, PT ;  /* 0x000000ff7d00720c */ /* 0x000fe40003f45270 */
[----:B------:R-:W-:Y:S01]  /*72f0*/  P2R R6, PR, RZ, 0x2 ;  /* 0x00000002ff067803 */ /* 0x000fe20000000000 */
[----:B------:R-:W-:Y:S01]  /*7300*/  IMAD R3, R4, UR10, R3 ;  /* 0x0000000a04037c24 */ /* 0x000fe2000f8e0203 */
[----:B------:R-:W-:Y:S02]  /*7310*/  ISETP.NE.AND P1, PT, R124, RZ, PT ;  /* 0x000000ff7c00720c */ /* 0x000fe40003f25270 */
[----:B------:R-:W-:Y:S01]  /*7320*/  ISETP.NE.AND P6, PT, R122, RZ, PT ;  /* 0x000000ff7a00720c */ /* 0x000fe20003fc5270 */
[----:B------:R-:W-:Y:S01]  /*7330*/  IMAD.IADD R3, R11, 0x1, R3 ;  /* 0x000000010b037824 */ /* 0x000fe200078e0203 */
[C---:B------:R-:W-:Y:S04]  /*7340*/  @P3 LEA R22, P0, R10.reuse, c[0x0][0x220], 0x1 ;  /* 0x000088000a163a11 */ /* 0x040fe800078008ff */
[----:B------:R-:W-:Y:S02]  /*7350*/  @P3 LEA.HI.X R23, R10, c[0x0][0x224], R3, 0x1, P0 ;  /* 0x000089000a173a11 */ /* 0x000fe400000f0c03 */
[----:B------:R-:W-:Y:S03]  /*7360*/  ISETP.GE.AND P0, PT, R129, 0x21, PT ;  /* 0x000000218100780c */ /* 0x000fe60003f06270 */
[----:B------:R-:W-:Y:S01]  /*7370*/  @!PT LDS RZ, [RZ] ;  /* 0x00000000fffff984 */ /* 0x000fe20000000800 */
[----:B------:R-:W-:Y:S01]  /*7380*/  @!PT LDS RZ, [RZ] ;  /* 0x00000000fffff984 */ /* 0x000fe20000000800 */
[----:B------:R-:W-:Y:S01]  /*7390*/  @!PT LDS RZ, [RZ] ;  /* 0x00000000fffff984 */ /* 0x000fe20000000800 */
[----:B------:R1:W-:Y:S01]  /*73a0*/  @P3 LDGSTS.E.BYPASS.LTC128B.128 [R117+0xa080], [R22.64], !P2 ;  /* 0x0a08000016753fae */ /* 0x0003e2000d101d50 */
[----:B------:R-:W-:Y:S03]  /*73b0*/  ISETP.NE.AND P2, PT, R8, RZ, PT ;  /* 0x000000ff0800720c */ /* 0x000fe60003f45270 */
[----:B------:R1:W-:Y:S06]  /*73c0*/  @P3 LDGSTS.E.BYPASS.LTC128B.128 [R117+0xb880], [R22.64+0x80], !P1 ;  /* 0x0b88008016753fae */ /* 0x0003ec000c901d50 */
[----:B------:R-:W-:Y:S04]  /*73d0*/  @P0 IADD3 R4, P4, R10, UR12, RZ ;  /* 0x0000000c0a040c10 */ /* 0x000fe8000ff9e0ff */
[----:B------:R-:W-:Y:S02]  /*73e0*/  @P0 IADD3.X R3, R3, UR9, RZ, P4, !PT ;  /* 0x0000000903030c10 */ /* 0x000fe4000a7fe4ff */
[C---:B------:R-:W-:Y:S04]  /*73f0*/  @P0 LEA R10, P4, R4.reuse, c[0x0][0x220], 0x1 ;  /* 0x00008800040a0a11 */ /* 0x040fe800078808ff */
[----:B------:R-:W-:Y:S02]  /*7400*/  @P0 LEA.HI.X R11, R4, c[0x0][0x224], R3, 0x1, P4 ;  /* 0x00008900040b0a11 */ /* 0x000fe400020f0c03 */
[----:B------:R-:W-:Y:S11]  /*7410*/  ISETP.NE.AND P4, PT, R123, RZ, PT ;  /* 0x000000ff7b00720c */ /* 0x000ff60003f85270 */
[----:B------:R-:W-:Y:S02]  /*7420*/  @!UPT UIADD3 URZ, URZ, URZ, URZ ;  /* 0x0000003f3f3ff290 */ /* 0x000fe4000fffe03f */
[----:B------:R1:W-:Y:S04]  /*7430*/  @P3 LDGSTS.E.BYPASS.LTC128B.128 [R117+0xd080], [R22.64+0x100], !P4 ;  /* 0x0d08010016753fae */ /* 0x0003e8000e101d50 */
[----:B------:R1:W-:Y:S01]  /*7440*/  @P3 LDGSTS.E.BYPASS.LTC128B.128 [R117+0xe880], [R22.64+0x180], !P6 ;  /* 0x0e88018016753fae */ /* 0x0003e2000f101d50 */
[----:B------:R-:W-:Y:S11]  /*7450*/  ISETP.NE.AND P3, PT, R125, RZ, PT ;  /* 0x000000ff7d00720c */ /* 0x000ff60003f65270 */
[----:B------:R-:W-:Y:S02]  /*7460*/  @!UPT UIADD3 URZ, URZ, URZ, URZ ;  /* 0x0000003f3f3ff290 */ /* 0x000fe4000fffe03f */
[----:B------:R1:W-:Y:S04]  /*7470*/  @P0 LDGSTS.E.BYPASS.LTC128B.128 [R117+0xb080], [R10.64], !P3 ;  /* 0x0b0800000a750fae */ /* 0x0003e8000d901d50 */
[----:B------:R1:W-:Y:S01]  /*7480*/  @P0 LDGSTS.E.BYPASS.LTC128B.128 [R117+0xc880], [R10.64+0x80], !P1 ;  /* 0x0c8800800a750fae */ /* 0x0003e2000c901d50 */
[----:B------:R-:W-:Y:S03]  /*7490*/  ISETP.NE.AND P1, PT, R6, RZ, PT ;  /* 0x000000ff0600720c */ /* 0x000fe60003f25270 */
[----:B------:R1:W-:Y:S04]  /*74a0*/  @P0 LDGSTS.E.BYPASS.LTC128B.128 [R117+0xe080], [R10.64+0x100], !P4 ;  /* 0x0e0801000a750fae */ /* 0x0003e8000e101d50 */
[----:B------:R1:W-:Y:S04]  /*74b0*/  @P0 LDGSTS.E.BYPASS.LTC128B.128 [R117+0xf880], [R10.64+0x180], !P6 ;  /* 0x0f8801800a750fae */ /* 0x0003e8000f101d50 */
.L_x_873:
[----:B------:R-:W0:Y:S01]  /*74c0*/  LDGDEPBAR ;  /* 0x00000000000079af */ /* 0x000e220000000000 */
[----:B------:R-:W-:Y:S01]  /*74d0*/  IADD3 R61, R61, -0x1, RZ ;  /* 0xffffffff3d3d7810 */ /* 0x000fe20007ffe0ff */
[----:B------:R-:W-:-:S05]  /*74e0*/  @P5 BRA `(.L_x_874) ;  /* 0xffffa12000005947 */ /* 0x000fca000383ffff */
[----:B------:R-:W-:Y:S06]  /*74f0*/  BAR.SYNC.DEFER_BLOCKING 0x0 ;  /* 0x0000000000007b1d */ /* 0x000fec0000010000 */
.L_x_834:
[----:B-1----:R-:W-:Y:S01]  /*7500*/  ISETP.GE.AND P0, PT, R107, 0x1, PT ;  /* 0x000000016b00780c */ /* 0x002fe20003f06270 */
[----:B------:R-:W-:Y:S01]  /*7510*/  CS2R R2, SRZ ;  /* 0x0000000000027805 */ /* 0x000fe2000001ff00 */
[----:B------:R-:W-:Y:S01]  /*7520*/  PLOP3.LUT P2, PT, PT, PT, PT, 0x80, 0x0 ;  /* 0x000000000000781c */ /* 0x000fe20003f4f070 */
        /* <DEDUP_REMOVED lines=11> */
[----:B------:R-:W-:Y:S01]  /*75e0*/  MOV R13, RZ ;  /* 0x000000ff000d7202 */ /* 0x000fe20000000f00 */
[----:B--2---:R-:W-:Y:S01]  /*75f0*/  IMAD.MOV.U32 R4, RZ, RZ, RZ ;  /* 0x000000ffff047224 */ /* 0x004fe200078e00ff */
[----:B------:R-:W-:Y:S01]  /*7600*/  CS2R R6, SRZ ;  /* 0x0000000000067805 */ /* 0x000fe2000001ff00 */
[----:B------:R-:W-:Y:S01]  /*7610*/  MOV R11, RZ ;  /* 0x000000ff000b7202 */ /* 0x000fe20000000f00 */
        /* <DEDUP_REMOVED lines=52> */
[----:B------:R-:W-:Y:S05]  /*7960*/  @!P0 BRA `(.L_x_875) ;  /* 0x0000e5d000008947 */ /* 0x000fea0003800000 */
[----:B------:R-:W-:-:S04]  /*7970*/  ISETP.NE.U32.AND P0, PT, RZ, c[0x0][0x340], PT ;  /* 0x0000d000ff007a0c */ /* 0x000fc80003f05070 */
[----:B------:R-:W-:-:S13]  /*7980*/  ISETP.NE.AND.EX P2, PT, RZ, c[0x0][0x344], PT, P0 ;  /* 0x0000d100ff007a0c */ /* 0x000fda0003f45300 */
[----:B------:R-:W-:-:S04]  /*7990*/  @P2 IMAD.MOV.U32 R237, RZ, RZ, 0x4 ;  /* 0x00000004ffed2424 */ /* 0x000fc800078e00ff */
[----:B------:R-:W-:-:S06]  /*79a0*/  @P2 IMAD.WIDE R236, R226, R237, c[0x0][0x340] ;  /* 0x0000d000e2ec2625 */ /* 0x000fcc00078e02ed */
[----:B------:R1:W5:Y:S01]  /*79b0*/  @P2 LDG.E R236, [R236.64] ;  /* 0x00000010ecec2981 */ /* 0x000362000c1e1900 */
[----:B------:R-:W-:Y:S01]  /*79c0*/  SHF.R.S32.HI R0, RZ, 0x1f, R113 ;  /* 0x0000001fff007819 */ /* 0x000fe20000011471 */
[----:B------:R-:W-:Y:S01]  /*79d0*/  IMAD.WIDE.U32 R2, R113, c[0x0][0x178], RZ ;  /* 0x00005e0071027a25 */ /* 0x000fe200078e00ff */
[----:B------:R-:W-:Y:S01]  /*79e0*/  SHF.R.S32.HI R15, RZ, 0x1f, R224 ;  /* 0x0000001fff0f7819 */ /* 0x000fe200000114e0 */
[----:B------:R-:W-:Y:S01]  /*79f0*/  BSSY B0, `(.L_x_876) ;  /* 0x0000064000007945 */ /* 0x000fe20003800000 */
[----:B------:R-:W-:Y:S01]  /*7a00*/  ISETP.NE.U32.AND P0, PT, RZ, c[0x0][0x348], PT ;  /* 0x0000d200ff007a0c */ /* 0x000fe20003f05070 */
[----:B------:R-:W-:Y:S01]  /*7a10*/  IMAD R0, R0, c[0x0][0x178], RZ ;  /* 0x00005e0000007a24 */ /* 0x000fe200078e02ff */
[-C--:B------:R-:W-:Y:S01]  /*7a20*/  LEA.HI R80, R15, R224.reuse, RZ, 0x3 ;  /* 0x000000e00f507211 */ /* 0x080fe200078f18ff */
[----:B------:R-:W-:Y:S01]  /*7a30*/  IMAD R26, R111, c[0x0][0x2c4], RZ ;  /* 0x0000b1006f1a7a24 */ /* 0x000fe200078e02ff */
[----:B------:R-:W-:Y:S01]  /*7a40*/  SHF.R.S32.HI R9, RZ, 0x1f, R226 ;  /* 0x0000001fff097819 */ /* 0x000fe200000114e2 */
[----:B------:R-:W-:Y:S01]  /*7a50*/  IMAD R113, R113, c[0x0][0x17c], R0 ;  /* 0x00005f0071717a24 */ /* 0x000fe200078e0200 */
[----:B------:R-:W-:Y:S01]  /*7a60*/  LOP3.LUT R13, R80, 0xfffffff8, RZ, 0xc0, !PT ;  /* 0xfffffff8500d7812 */ /* 0x000fe200078ec0ff */
[----:B------:R-:W-:Y:S01]  /*7a70*/  IMAD.MOV.U32 R0, RZ, RZ, c[0x0][0x2c4] ;  /* 0x0000b100ff007624 */ /* 0x000fe200078e00ff */
[----:B------:R-:W-:Y:S01]  /*7a80*/  SHF.R.S32.HI R80, RZ, 0x3, R80 ;  /* 0x00000003ff507819 */ /* 0x000fe20000011450 */
[----:B------:R-:W-:Y:S01]  /*7a90*/  IMAD.IADD R3, R3, 0x1, R113 ;  /* 0x0000000103037824 */ /* 0x000fe200078e0271 */
[----:B------:R-:W-:Y:S01]  /*7aa0*/  ISETP.NE.AND.EX P0, PT, RZ, c[0x0][0x34c], PT, P0 ;  /* 0x0000d300ff007a0c */ /* 0x000fe20003f05300 */
[----:B------:R-:W-:Y:S01]  /*7ab0*/  IMAD.IADD R13, R224, 0x1, -R13 ;  /* 0x00000001e00d7824 */ /* 0x000fe200078e0a0d */
[----:B------:R-:W-:Y:S01]  /*7ac0*/  ISETP.NE.AND P1, PT, R0, 0x1, PT ;  /* 0x000000010000780c */ /* 0x000fe20003f25270 */
[----:B------:R-:W-:Y:S01]  /*7ad0*/  IMAD R0, R108, c[0x0][0x1b8], RZ ;  /* 0x00006e006c007a24 */ /* 0x000fe200078e02ff */
[----:B------:R-:W-:Y:S01]  /*7ae0*/  SEL R9, R9, RZ, !P0 ;  /* 0x000000ff09097207 */ /* 0x000fe20004000000 */
[----:B------:R-:W-:Y:S01]  /*7af0*/  IMAD R228, R13, 0x20, R80 ;  /* 0x000000200de47824 */ /* 0x000fe200078e0250 */
[----:B------:R-:W-:Y:S01]  /*7b00*/  SEL R4, R226, RZ, !P0 ;  /* 0x000000ffe2047207 */ /* 0x000fe20004000000 */
[----:B------:R-:W-:Y:S01]  /*7b10*/  IMAD R5, R223, c[0x0][0x1bc], R0 ;  /* 0x00006f00df057a24 */ /* 0x000fe200078e0200 */
[-C--:B------:R-:W-:Y:S01]  /*7b20*/  LEA.HI R14, R15, R224.reuse, RZ, 0x4 ;  /* 0x000000e00f0e7211 */ /* 0x080fe200078f20ff */
[----:B------:R-:W-:Y:S01]  /*7b30*/  IMAD R7, R109, 0x80, R228 ;  /* 0x000000806d077824 */ /* 0x000fe200078e02e4 */
[----:B------:R-:W-:Y:S01]  /*7b40*/  LEA.HI R42, R15, R224, RZ, 0x6 ;  /* 0x000000e00f2a7211 */ /* 0x000fe200078f30ff */
[----:B------:R-:W-:-:S04]  /*7b50*/  IMAD.WIDE.U32 R2, R223, c[0x0][0x1b8], R2 ;  /* 0x00006e00df027a25 */ /* 0x000fc800078e0002 */
[----:B------:R-:W-:-:S04]  /*7b60*/  @P1 IMAD.HI.U32 R0, R7, c[0x0][0x2c8], RZ ;  /* 0x0000b20007001a27 */ /* 0x000fc800078e00ff */
[----:B------:R-:W-:Y:S02]  /*7b70*/  IMAD R9, R9, c[0x0][0x1c0], RZ ;  /* 0x0000700009097a24 */ /* 0x000fe400078e02ff */
[----:B------:R-:W-:Y:S02]  /*7b80*/  IMAD.IADD R3, R3, 0x1, R5 ;  /* 0x0000000103037824 */ /* 0x000fe400078e0205 */
[----:B------:R-:W-:Y:S01]  /*7b90*/  IMAD.MOV.U32 R8, RZ, RZ, R7 ;  /* 0x000000ffff087224 */ /* 0x000fe200078e0007 */
[----:B------:R-:W-:Y:S01]  /*7ba0*/  @P1 SHF.R.U32.HI R8, RZ, c[0x0][0x2cc], R0 ;  /* 0x0000b300ff081a19 */ /* 0x000fe20000011600 */
[C---:B------:R-:W-:Y:S02]  /*7bb0*/  IMAD R9, R4.reuse, c[0x0][0x1c4], R9 ;  /* 0x0000710004097a24 */ /* 0x040fe400078e0209 */
[----:B------:R-:W-:Y:S01]  /*7bc0*/  IMAD.WIDE.U32 R4, R4, c[0x0][0x1c0], R2 ;  /* 0x0000700004047a25 */ /* 0x000fe200078e0002 */
[----:B------:R-:W-:-:S03]  /*7bd0*/  SHF.R.S32.HI R3, RZ, 0x1f, R8 ;  /* 0x0000001fff037819 */ /* 0x000fc60000011408 */
[----:B------:R-:W-:Y:S02]  /*7be0*/  IMAD.IADD R5, R5, 0x1, R9 ;  /* 0x0000000105057824 */ /* 0x000fe400078e0209 */
[----:B------:R-:W-:Y:S02]  /*7bf0*/  IMAD R3, R3, c[0x0][0x1b0], RZ ;  /* 0x00006c0003037a24 */ /* 0x000fe400078e02ff */
[----:B------:R-:W-:Y:S02]  /*7c00*/  IMAD.MOV R2, RZ, RZ, -R8 ;  /* 0x000000ffff027224 */ /* 0x000fe400078e0a08 */
[C---:B------:R-:W-:Y:S02]  /*7c10*/  IMAD R3, R8.reuse, c[0x0][0x1b4], R3 ;  /* 0x00006d0008037a24 */ /* 0x040fe400078e0203 */
[----:B------:R-:W-:Y:S01]  /*7c20*/  IMAD.WIDE.U32 R8, R8, c[0x0][0x1b0], R4 ;  /* 0x00006c0008087a25 */ /* 0x000fe200078e0004 */
[----:B------:R-:W-:-:S03]  /*7c30*/  LOP3.LUT R5, R14, 0xfffffff0, RZ, 0xc0, !PT ;  /* 0xfffffff00e057812 */ /* 0x000fc600078ec0ff */
[----:B------:R-:W-:Y:S02]  /*7c40*/  IMAD R2, R2, c[0x0][0x2c4], R7 ;  /* 0x0000b10002027a24 */ /* 0x000fe400078e0207 */
[----:B------:R-:W-:Y:S02]  /*7c50*/  IMAD.IADD R5, R224, 0x1, -R5 ;  /* 0x00000001e0057824 */ /* 0x000fe400078e0a05 */
[----:B------:R-:W-:Y:S01]  /*7c60*/  IMAD.IADD R9, R9, 0x1, R3 ;  /* 0x0000000109097824 */ /* 0x000fe200078e0203 */
[----:B------:R-:W-:Y:S01]  /*7c70*/  SHF.R.S32.HI R7, RZ, 0x1f, R2 ;  /* 0x0000001fff077819 */ /* 0x000fe20000011402 */
[----:B------:R-:W-:Y:S01]  /*7c80*/  IMAD.SHL.U32 R44, R80, 0x40, RZ ;  /* 0x00000040502c7824 */ /* 0x000fe200078e00ff */
[----:B------:R-:W-:Y:S01]  /*7c90*/  SHF.R.S32.HI R0, RZ, 0x1f, R5 ;  /* 0x0000001fff007819 */ /* 0x000fe20000011405 */
[----:B------:R-:W-:Y:S02]  /*7ca0*/  IMAD.SHL.U32 R42, R42, 0x8, RZ ;  /* 0x000000082a2a7824 */ /* 0x000fe400078e00ff */
[----:B------:R-:W-:Y:S01]  /*7cb0*/  IMAD R7, R7, c[0x0][0x1a8], RZ ;  /* 0x00006a0007077a24 */ /* 0x000fe200078e02ff */
[----:B------:R-:W-:Y:S01]  /*7cc0*/  LEA.HI R0, R0, R5, RZ, 0x3 ;  /* 0x0000000500007211 */ /* 0x000fe200078f18ff */
[----:B------:R-:W-:Y:S01]  /*7cd0*/  IMAD.MOV.U32 R221, RZ, RZ, 0x10 ;  /* 0x00000010ffdd7424 */ /* 0x000fe200078e00ff */
[----:B------:R-:W-:Y:S01]  /*7ce0*/  LOP3.LUT R44, R44, 0x1c0, RZ, 0xc0, !PT ;  /* 0x000001c02c2c7812 */ /* 0x000fe200078ec0ff */
[----:B------:R-:W-:Y:S01]  /*7cf0*/  IMAD R7, R2, c[0x0][0x1ac], R7 ;  /* 0x00006b0002077a24 */ /* 0x000fe200078e0207 */
[----:B------:R-:W-:Y:S01]  /*7d00*/  LOP3.LUT R12, R0, 0xfffffff8, RZ, 0xc0, !PT ;  /* 0xfffffff8000c7812 */ /* 0x000fe200078ec0ff */
[----:B------:R-:W-:Y:S01]  /*7d10*/  IMAD.WIDE.U32 R2, R2, c[0x0][0x1a8], R8 ;  /* 0x00006a0002027a25 */ /* 0x000fe200078e0008 */
[----:B------:R-:W-:-:S02]  /*7d20*/  SHF.R.U32.HI R43, RZ, 0x3, R44 ;  /* 0x00000003ff2b7819 */ /* 0x000fc4000001162c */
[----:B------:R-:W-:Y:S01]  /*7d30*/  LOP3.LUT R42, R42, 0xfffffe00, RZ, 0xc0, !PT ;  /* 0xfffffe002a2a7812 */ /* 0x000fe200078ec0ff */
[----:B------:R-:W-:Y:S01]  /*7d40*/  IMAD.IADD R12, R5, 0x1, -R12 ;  /* 0x00000001050c7824 */ /* 0x000fe200078e0a0c */
[----:B------:R-:W-:Y:S01]  /*7d50*/  IADD3 R7, R3, R7, RZ ;  /* 0x0000000703077210 */ /* 0x000fe20007ffe0ff */
[----:B------:R-:W-:Y:S01]  /*7d60*/  IMAD R5, R109, 0x80, R80 ;  /* 0x000000806d057824 */ /* 0x000fe200078e0250 */
[C---:B------:R-:W-:Y:S01]  /*7d70*/  LEA R6, P0, R2.reuse, c[0x0][0x160], 0x1 ;  /* 0x0000580002067a11 */ /* 0x040fe200078008ff */
[----:B------:R-:W-:Y:S02]  /*7d80*/  IMAD.SHL.U32 R3, R13, 0x8, RZ ;  /* 0x000000080d037824 */ /* 0x000fe400078e00ff */
[----:B------:R-:W-:Y:S01]  /*7d90*/  IMAD.MOV.U32 R219, RZ, RZ, 0x20 ;  /* 0x00000020ffdb7424 */ /* 0x000fe200078e00ff */
[----:B------:R-:W-:Y:S01]  /*7da0*/  LEA.HI.X R7, R2, c[0x0][0x164], R7, 0x1, P0 ;  /* 0x0000590002077a11 */ /* 0x000fe200000f0c07 */
[----:B------:R1:W2:Y:S01]  /*7db0*/  SHFL.IDX PT, R8, R6, RZ, 0x181f ;  /* 0x00181fff06087589 */ /* 0x0002a200000e0000 */
[----:B------:R-:W-:Y:S01]  /*7dc0*/  ISETP.GE.AND P0, PT, R5, R26, PT ;  /* 0x0000001a0500720c */ /* 0x000fe20003f06270 */
[----:B------:R-:W-:Y:S01]  /*7dd0*/  IMAD.MOV.U32 R230, RZ, RZ, 0x181f ;  /* 0x0000181fffe67424 */ /* 0x000fe200078e00ff */
[C---:B------:R-:W-:Y:S01]  /*7de0*/  IADD3 R229, R3.reuse, 0x40, RZ ;  /* 0x0000004003e57810 */ /* 0x040fe20007ffe0ff */
[----:B------:R1:W3:Y:S01]  /*7df0*/  SHFL.IDX PT, R9, R7, RZ, 0x181f ;  /* 0x00181fff07097589 */ /* 0x0002e200000e0000 */
[C---:B------:R-:W-:Y:S01]  /*7e00*/  IADD3 R19, R3.reuse, 0x80, RZ ;  /* 0x0000008003137810 */ /* 0x040fe20007ffe0ff */
[----:B------:R-:W-:Y:S01]  /*7e10*/  IMAD.MOV.U32 R227, RZ, RZ, -0x1 ;  /* 0xffffffffffe37424 */ /* 0x000fe200078e00ff */
[----:B------:R-:W-:-:S02]  /*7e20*/  IADD3 R18, R3, 0xc0, RZ ;  /* 0x000000c003127810 */ /* 0x000fc40007ffe0ff */
[----:B------:R-:W-:Y:S02]  /*7e30*/  ISETP.GE.AND P3, PT, R3, c[0x0][0x198], PT ;  /* 0x0000660003007a0c */ /* 0x000fe40003f66270 */
[----:B------:R-:W-:Y:S02]  /*7e40*/  LOP3.LUT R2, R44, 0x38, R3, 0xf8, !PT ;  /* 0x000000382c027812 */ /* 0x000fe400078ef803 */
[----:B------:R-:W-:Y:S02]  /*7e50*/  ISETP.GE.AND P4, PT, R229, c[0x0][0x198], PT ;  /* 0x00006600e5007a0c */ /* 0x000fe40003f86270 */
[----:B------:R-:W-:Y:S02]  /*7e60*/  ISETP.GE.AND P6, PT, R18, c[0x0][0x198], PT ;  /* 0x0000660012007a0c */ /* 0x000fe40003fc6270 */
[----:B------:R-:W-:Y:S02]  /*7e70*/  ISETP.GE.AND P5, PT, R19, c[0x0][0x198], PT ;  /* 0x0000660013007a0c */ /* 0x000fe40003fa6270 */
[----:B------:R-:W-:-:S02]  /*7e80*/  LOP3.LUT R11, R2, R43, RZ, 0x3c, !PT ;  /* 0x0000002b020b7212 */ /* 0x000fc400078e3cff */
[----:B------:R-:W-:-:S03]  /*7e90*/  P2R R4, PR, RZ, 0x1 ;  /* 0x00000001ff047803 */ /* 0x000fc60000000000 */
[----:B------:R-:W-:Y:S01]  /*7ea0*/  IMAD.IADD R2, R11, 0x1, R42 ;  /* 0x000000010b027824 */ /* 0x000fe200078e022a */
[----:B------:R-:W-:Y:S02]  /*7eb0*/  @!P2 MOV R236, R226 ;  /* 0x000000e200eca202 */ /* 0x000fe40000000f00 */
[----:B------:R-:W-:-:S05]  /*7ec0*/  R2P PR, R12, 0x6 ;  /* 0x000000060c007804 */ /* 0x000fca0000000000 */
[----:B------:R-:W-:Y:S02]  /*7ed0*/  SEL R221, R221, 0xfffffff0, !P1 ;  /* 0xfffffff0dddd7807 */ /* 0x000fe40004800000 */
[----:B------:R-:W-:Y:S01]  /*7ee0*/  SEL R219, R219, 0xffffffe0, !P2 ;  /* 0xffffffe0dbdb7807 */ /* 0x000fe20005000000 */
[----:B------:R-:W-:Y:S05]  /*7ef0*/  @P0 BRA `(.L_x_877) ;  /* 0x0000013000000947 */ /* 0x000fea0003800000 */
[----:B-123--:R-:W-:Y:S01]  /*7f00*/  SHF.R.S32.HI R16, RZ, 0x1f, R229 ;  /* 0x0000001fff107819 */ /* 0x00efe200000114e5 */
[----:B------:R-:W-:Y:S01]  /*7f10*/  IMAD.WIDE R22, R3, 0x2, R8 ;  /* 0x0000000203167825 */ /* 0x000fe200078e0208 */
[----:B------:R-:W-:Y:S02]  /*7f20*/  SHF.R.S32.HI R10, RZ, 0x1f, R19 ;  /* 0x0000001fff0a7819 */ /* 0x000fe40000011413 */
[----:B------:R-:W-:Y:S02]  /*7f30*/  SHF.R.S32.HI R11, RZ, 0x1f, R18 ;  /* 0x0000001fff0b7819 */ /* 0x000fe40000011412 */
[----:B------:R-:W-:Y:S02]  /*7f40*/  LEA.HI R21, R16, R229, RZ, 0x3 ;  /* 0x000000e510157211 */ /* 0x000fe400078f18ff */
[----:B------:R-:W-:Y:S01]  /*7f50*/  LEA.HI R17, R10, R19, RZ, 0x3 ;  /* 0x000000130a117211 */ /* 0x000fe200078f18ff */
[----:B------:R-:W-:Y:S01]  /*7f60*/  IMAD.SHL.U32 R10, R2, 0x2, RZ ;  /* 0x00000002020a7824 */ /* 0x000fe200078e00ff */
[----:B------:R-:W-:-:S02]  /*7f70*/  LEA.HI R11, R11, R18, RZ, 0x3 ;  /* 0x000000120b0b7211 */ /* 0x000fc400078f18ff */
[----:B------:R-:W-:Y:S02]  /*7f80*/  LOP3.LUT R21, R21, 0xfffffff8, RZ, 0xc0, !PT ;  /* 0xfffffff815157812 */ /* 0x000fe400078ec0ff */
[----:B------:R-:W-:Y:S01]  /*7f90*/  LOP3.LUT R17, R17, 0xfffffff8, RZ, 0xc0, !PT ;  /* 0xfffffff811117812 */ /* 0x000fe200078ec0ff */
[----:B------:R-:W-:Y:S01]  /*7fa0*/  @!PT LDS RZ, [RZ] ;  /* 0x00000000fffff984 */ /* 0x000fe20000000800 */
[----:B------:R1:W-:Y:S01]  /*7fb0*/  LDGSTS.E.BYPASS.LTC128B.128 [R10+0x10080], [R22.64], !P3 ;  /* 0x10080000160a7fae */ /* 0x0003e2000d901d50 */
[----:B------:R-:W-:Y:S01]  /*7fc0*/  LOP3.LUT R11, R11, 0xfffffff8, RZ, 0xc0, !PT ;  /* 0xfffffff80b0b7812 */ /* 0x000fe200078ec0ff */
[----:B------:R-:W-:-:S04]  /*7fd0*/  IMAD.WIDE R20, R21, 0x2, R8 ;  /* 0x0000000215147825 */ /* 0x000fc800078e0208 */
[--C-:B------:R-:W-:Y:S01]  /*7fe0*/  IMAD.WIDE R16, R17, 0x2, R8.reuse ;  /* 0x0000000211107825 */ /* 0x100fe200078e0208 */
[----:B------:R1:W-:Y:S03]  /*7ff0*/  LDGSTS.E.BYPASS.LTC128B.128 [R10+0x14080], [R20.64], !P4 ;  /* 0x14080000140a7fae */ /* 0x0003e6000e101d50 */
[----:B------:R-:W-:Y:S01]  /*8000*/  IMAD.WIDE R8, R11, 0x2, R8 ;  /* 0x000000020b087825 */ /* 0x000fe200078e0208 */
[----:B------:R1:W-:Y:S04]  /*8010*/  LDGSTS.E.BYPASS.LTC128B.128 [R10+0x18080], [R16.64], !P5 ;  /* 0x18080000100a7fae */ /* 0x0003e8000e901d50 */
[----:B------:R1:W-:Y:S02]  /*8020*/  LDGSTS.E.BYPASS.LTC128B.128 [R10+0x1c080], [R8.64], !P6 ;  /* 0x1c080000080a7fae */ /* 0x0003e4000f101d50 */
.L_x_877:
[----:B-123--:R-:W-:Y:S05]  /*8030*/  BSYNC B0 ;  /* 0x0000000000007941 */ /* 0x00efea0003800000 */
.L_x_876:
[----:B------:R-:W-:Y:S01]  /*8040*/  IADD3 R9, R5, 0x20, RZ ;  /* 0x0000002005097810 */ /* 0x000fe20007ffe0ff */
[----:B------:R1:W2:Y:S01]  /*8050*/  SHFL.IDX PT, R17, R7, 0x1, 0x181f ;  /* 0x00381f0007117f89 */ /* 0x0002a200000e0000 */
[----:B------:R-:W-:Y:S02]  /*8060*/  BSSY B0, `(.L_x_878) ;  /* 0x0000017000007945 */ /* 0x000fe40003800000 */
[----:B------:R-:W-:Y:S01]  /*8070*/  ISETP.GE.AND P0, PT, R9, R26, PT ;  /* 0x0000001a0900720c */ /* 0x000fe20003f06270 */
[----:B------:R1:W3:-:S12]  /*8080*/  SHFL.IDX PT, R16, R6, 0x1, 0x181f ;  /* 0x00381f0006107f89 */ /* 0x0002d800000e0000 */
        /* <DEDUP_REMOVED lines=20> */
.L_x_879:
[----:B------:R-:W-:Y:S05]  /*81d0*/  BSYNC B0 ;  /* 0x0000000000007941 */ /* 0x000fea0003800000 */
.L_x_878:
[----:B--2---:R-:W-:Y:S01]  /*81e0*/  IADD3 R9, R5, 0x40, RZ ;  /* 0x0000004005097810 */ /* 0x004fe20007ffe0ff */
[----:B------:R2:W1:Y:S01]  /*81f0*/  SHFL.IDX PT, R17, R7, 0x2, 0x181f ;  /* 0x00581f0007117f89 */ /* 0x00046200000e0000 */
[----:B------:R-:W-:Y:S02]  /*8200*/  BSSY B0, `(.L_x_880) ;  /* 0x0000017000007945 */ /* 0x000fe40003800000 */
[----:B------:R-:W-:Y:S01]  /*8210*/  ISETP.GE.AND P0, PT, R9, R26, PT ;  /* 0x0000001a0900720c */ /* 0x000fe20003f06270 */
[----:B---3--:R2:W3:-:S12]  /*8220*/  SHFL.IDX PT, R16, R6, 0x2, 0x181f ;  /* 0x00581f0006107f89 */ /* 0x0084d800000e0000 */
[----:B------:R-:W-:Y:S05]  /*8230*/  @P0 BRA `(.L_x_881) ;  /* 0x0000013000000947 */ /* 0x000fea0003800000 */
[----:B------:R-:W-:Y:S01]  /*8240*/  SHF.R.S32.HI R10, RZ, 0x1f, R229 ;  /* 0x0000001fff0a7819 */ /* 0x000fe200000114e5 */
[----:B-1-3--:R-:W-:Y:S01]  /*8250*/  IMAD.WIDE R20, R3, 0x2, R16 ;  /* 0x0000000203147825 */ /* 0x00afe200078e0210 */
        /* <DEDUP_REMOVED lines=17> */
.L_x_881:
[----:B------:R-:W-:Y:S05]  /*8370*/  BSYNC B0 ;  /* 0x0000000000007941 */ /* 0x000fea0003800000 */
.L_x_880:
[----:B-1----:R1:W-:Y:S01]  /*8380*/  SHFL.IDX PT, R20, R6, 0x3, 0x181f ;  /* 0x00781f0006147f89 */ /* 0x0023e200000e0000 */
[----:B------:R-:W-:Y:S01]  /*8390*/  IADD3 R5, R5, 0x60, RZ ;  /* 0x0000006005057810 */ /* 0x000fe20007ffe0ff */
[----:B------:R-:W-:Y:S01]  /*83a0*/  IMAD.MOV.U32 R85, RZ, RZ, 0x30 ;  /* 0x00000030ff557424 */ /* 0x000fe200078e00ff */
[----:B-----5:R-:W-:Y:S01]  /*83b0*/  SHF.R.S32.HI R9, RZ, 0x1f, R236 ;  /* 0x0000001fff097819 */ /* 0x020fe200000114ec */
[----:B------:R-:W2:Y:S01]  /*83c0*/  SHFL.IDX PT, R21, R7, 0x3, 0x181f ;  /* 0x00781f0007157f89 */ /* 0x000ea200000e0000 */
[----:B------:R-:W-:Y:S01]  /*83d0*/  ISETP.GE.AND P0, PT, R5, R26, PT ;  /* 0x0000001a0500720c */ /* 0x000fe20003f06270 */
[----:B------:R-:W-:Y:S01]  /*83e0*/  IMAD.MOV.U32 R231, RZ, RZ, c[0x0][0x2b8] ;  /* 0x0000ae00ffe77624 */ /* 0x000fe200078e00ff */
[----:B---3--:R-:W-:Y:S01]  /*83f0*/  LOP3.LUT R16, R16, 0xffffffef, RZ, 0xc0, !PT ;  /* 0xffffffef10107812 */ /* 0x008fe200078ec0ff */
[----:B------:R-:W-:-:S02]  /*8400*/  IMAD R85, R156, R85, -0x30 ;  /* 0xffffffd09c557424 */ /* 0x000fc400078e0255 */
[----:B------:R-:W-:Y:S01]  /*8410*/  IMAD R9, R9, c[0x0][0x2b0], RZ ;  /* 0x0000ac0009097a24 */ /* 0x000fe200078e02ff */
[----:B------:R-:W-:Y:S01]  /*8420*/  ISETP.NE.AND P2, PT, R231, 0x1, PT ;  /* 0x00000001e700780c */ /* 0x000fe20003f45270 */
[----:B------:R-:W-:Y:S02]  /*8430*/  IMAD.IADD R234, R228, 0x1, R85 ;  /* 0x00000001e4ea7824 */ /* 0x000fe400078e0255 */
[C---:B------:R-:W-:Y:S02]  /*8440*/  IMAD R9, R236.reuse, c[0x0][0x2b4], R9 ;  /* 0x0000ad00ec097a24 */ /* 0x040fe400078e0209 */
[----:B------:R-:W-:Y:S01]  /*8450*/  IMAD.WIDE.U32 R236, R236, c[0x0][0x2b0], RZ ;  /* 0x0000ac00ecec7a25 */ /* 0x000fe200078e00ff */
[----:B------:R-:W-:-:S03]  /*8460*/  ISETP.GE.AND P1, PT, R234, R107, PT ;  /* 0x0000006bea00720c */ /* 0x000fc60003f26270 */
[----:B------:R-:W-:Y:S01]  /*8470*/  @!P0 IMAD.SHL.U32 R5, R2, 0x2, RZ ;  /* 0x0000000202058824 */ /* 0x000fe200078e00ff */
[----:B------:R-:W-:Y:S01]  /*8480*/  ISETP.GT.OR P1, PT, R228, 0x2f, P1 ;  /* 0x0000002fe400780c */ /* 0x000fe20000f24670 */
[----:B------:R-:W-:Y:S01]  /*8490*/  IMAD.IADD R234, R234, 0x1, R225 ;  /* 0x00000001eaea7824 */ /* 0x000fe200078e02e1 */
[----:B-12---:R-:W-:Y:S01]  /*84a0*/  @!P0 SHF.R.S32.HI R6, RZ, 0x1f, R229 ;  /* 0x0000001fff068819 */ /* 0x006fe200000114e5 */
[----:B------:R-:W-:Y:S01]  /*84b0*/  IMAD.IADD R232, R237, 0x1, R9 ;  /* 0x00000001ede87824 */ /* 0x000fe200078e0209 */
[----:B------:R-:W-:Y:S01]  /*84c0*/  @P2 LOP3.LUT R16, R16, 0x10, RZ, 0xfc, !PT ;  /* 0x0000001010102812 */ /* 0x000fe200078efcff */
[----:B------:R-:W-:Y:S01]  /*84d0*/  @P2 IMAD.HI.U32 R8, R234, c[0x0][0x2bc], RZ ;  /* 0x0000af00ea082a27 */ /* 0x000fe200078e00ff */
[----:B------:R-:W-:Y:S02]  /*84e0*/  @!P0 LEA.HI R23, R6, R229, RZ, 0x3 ;  /* 0x000000e506178211 */ /* 0x000fe400078f18ff */
[----:B------:R-:W-:Y:S01]  /*84f0*/  @!P0 SHF.R.S32.HI R6, RZ, 0x1f, R19 ;  /* 0x0000001fff068819 */ /* 0x000fe20000011413 */
[----:B------:R-:W-:Y:S01]  /*8500*/  @!P0 IMAD.WIDE R10, R3, 0x2, R20 ;  /* 0x00000002030a8825 */ /* 0x000fe200078e0214 */
[----:B------:R-:W-:-:S02]  /*8510*/  @!P0 LOP3.LUT R23, R23, 0xfffffff8, RZ, 0xc0, !PT ;  /* 0xfffffff817178812 */ /* 0x000fc400078ec0ff */
[----:B------:R-:W-:Y:S01]  /*8520*/  @!P0 LEA.HI R6, R6, R19, RZ, 0x3 ;  /* 0x0000001306068211 */ /* 0x000fe200078f18ff */
[----:B------:R-:W-:Y:S01]  /*8530*/  IMAD.MOV.U32 R7, RZ, RZ, R234 ;  /* 0x000000ffff077224 */ /* 0x000fe200078e00ea */
[----:B------:R-:W-:Y:S01]  /*8540*/  @!PT LDS RZ, [RZ] ;  /* 0x00000000fffff984 */ /* 0x000fe20000000800 */
[----:B------:R1:W-:Y:S01]  /*8550*/  @!P0 LDGSTS.E.BYPASS.LTC128B.128 [R5+0x13080], [R10.64], !P3 ;  /* 0x130800000a058fae */ /* 0x0003e2000d901d50 */
[----:B------:R-:W-:Y:S01]  /*8560*/  @!P0 IMAD.WIDE R22, R23, 0x2, R20 ;  /* 0x0000000217168825 */ /* 0x000fe200078e0214 */
[----:B------:R-:W-:Y:S02]  /*8570*/  @!P0 LOP3.LUT R17, R6, 0xfffffff8, RZ, 0xc0, !PT ;  /* 0xfffffff806118812 */ /* 0x000fe400078ec0ff */
[----:B------:R-:W-:Y:S01]  /*8580*/  @P2 SHF.R.U32.HI R7, RZ, c[0x0][0x2c0], R8 ;  /* 0x0000b000ff072a19 */ /* 0x000fe20000011608 */
[----:B------:R-:W-:Y:S01]  /*8590*/  IMAD.MOV.U32 R233, RZ, RZ, RZ ;  /* 0x000000ffffe97224 */ /* 0x000fe200078e00ff */
[----:B------:R2:W-:Y:S01]  /*85a0*/  @!P0 LDGSTS.E.BYPASS.LTC128B.128 [R5+0x17080], [R22.64], !P4 ;  /* 0x1708000016058fae */ /* 0x0005e2000e101d50 */
[----:B------:R-:W-:Y:S01]  /*85b0*/  @!P0 IMAD.WIDE R24, R17, 0x2, R20 ;  /* 0x0000000211188825 */ /* 0x000fe200078e0214 */
[----:B------:R-:W-:-:S04]  /*85c0*/  @!P1 IADD3 R6, P2, R7, R236, RZ ;  /* 0x000000ec07069210 */ /* 0x000fc80007f5e0ff */
[----:B------:R3:W-:Y:S01]  /*85d0*/  @!P0 LDGSTS.E.BYPASS.LTC128B.128 [R5+0x1b080], [R24.64], !P5 ;  /* 0x1b08000018058fae */ /* 0x0007e2000e901d50 */
[----:B------:R-:W-:Y:S02]  /*85e0*/  @!P1 LEA.HI.X.SX32 R9, R7, R232, 0x1, P2 ;  /* 0x000000e807099211 */ /* 0x000fe400010f0eff */
[----:B------:R-:W-:-:S04]  /*85f0*/  @!P1 LEA R8, P2, R6, c[0x0][0x2a0], 0x2 ;  /* 0x0000a80006089a11 */ /* 0x000fc800078410ff */
[----:B------:R-:W-:Y:S02]  /*8600*/  @!P1 LEA.HI.X R9, R6, c[0x0][0x2a4], R9, 0x2, P2 ;  /* 0x0000a90006099a11 */ /* 0x000fe400010f1409 */
[----:B-1----:R-:W-:-:S04]  /*8610*/  @!P0 SHF.R.S32.HI R11, RZ, 0x1f, R18 ;  /* 0x0000001fff0b8819 */ /* 0x002fc80000011412 */
[----:B------:R-:W-:-:S04]  /*8620*/  @!P0 LEA.HI R11, R11, R18, RZ, 0x3 ;  /* 0x000000120b0b8211 */ /* 0x000fc800078f18ff */
[----:B------:R-:W-:-:S05]  /*8630*/  @!P0 LOP3.LUT R11, R11, 0xfffffff8, RZ, 0xc0, !PT ;  /* 0xfffffff80b0b8812 */ /* 0x000fca00078ec0ff */
[----:B------:R-:W-:-:S05]  /*8640*/  @!P0 IMAD.WIDE R28, R11, 0x2, R20 ;  /* 0x000000020b1c8825 */ /* 0x000fca00078e0214 */
[----:B------:R3:W-:Y:S04]  /*8650*/  @!P0 LDGSTS.E.BYPASS.LTC128B.128 [R5+0x1f080], [R28.64], !P6 ;  /* 0x1f0800001c058fae */ /* 0x0007e8000f101d50 */
[----:B------:R-:W0:Y:S04]  /*8660*/  LDGDEPBAR ;  /* 0x00000000000079af */ /* 0x000e280000000000 */
[----:B------:R-:W-:Y:S06]  /*8670*/  BAR.SYNC.DEFER_BLOCKING 0x0 ;  /* 0x0000000000007b1d */ /* 0x000fec0000010000 */
[----:B----4-:R1:W4:Y:S01]  /*8680*/  @!P1 LDG.E R233, [R8.64] ;  /* 0x0000001008e99981 */ /* 0x010322000c1e1900 */
[----:B------:R-:W-:Y:S01]  /*8690*/  IMAD.MOV R7, RZ, RZ, -R7 ;  /* 0x000000ffff077224 */ /* 0x000fe200078e0a07 */
[----:B------:R-:W-:Y:S01]  /*86a0*/  ISETP.GE.AND P6, PT, R3, c[0x0][0x1d4], PT ;  /* 0x0000750003007a0c */ /* 0x000fe20003fc6270 */
[----:B------:R-:W-:Y:S01]  /*86b0*/  IMAD R6, R108, c[0x0][0x1e8], RZ ;  /* 0x00007a006c067a24 */ /* 0x000fe200078e02ff */
[----:B------:R-:W-:Y:S01]  /*86c0*/  ISETP.GE.AND P3, PT, R229, c[0x0][0x1d4], PT ;  /* 0x00007500e5007a0c */ /* 0x000fe20003f66270 */
[----:B------:R-:W-:Y:S01]  /*86d0*/  IMAD R234, R7, c[0x0][0x2b8], R234 ;  /* 0x0000ae0007ea7a24 */ /* 0x000fe200078e02ea */
[----:B------:R-:W-:Y:S01]  /*86e0*/  ISETP.GE.AND P5, PT, R19, c[0x0][0x1d4], PT ;  /* 0x0000750013007a0c */ /* 0x000fe20003fa6270 */
[----:B------:R-:W-:Y:S01]  /*86f0*/  IMAD R81, R223, c[0x0][0x1ec], R6 ;  /* 0x00007b00df517a24 */ /* 0x000fe200078e0206 */
[----:B------:R-:W-:Y:S01]  /*8700*/  ISETP.GE.AND P4, PT, R18, c[0x0][0x1d4], PT ;  /* 0x0000750012007a0c */ /* 0x000fe20003f86270 */
[----:B--2---:R-:W-:Y:S01]  /*8710*/  IMAD.WIDE.U32 R22, R234, c[0x0][0x1e0], RZ ;  /* 0x00007800ea167a25 */ /* 0x004fe200078e00ff */
[----:B------:R-:W-:-:S02]  /*8720*/  SHF.R.S32.HI R21, RZ, 0x1f, R234 ;  /* 0x0000001fff157819 */ /* 0x000fc400000114ea */
[----:B------:R-:W-:Y:S01]  /*8730*/  LOP3.LUT R16, R16, 0xfffffffe, RZ, 0xc0, !PT ;  /* 0xfffffffe10107812 */ /* 0x000fe200078ec0ff */
[----:B------:R-:W-:-:S04]  /*8740*/  IMAD.WIDE.U32 R86, R223, c[0x0][0x1e8], RZ ;  /* 0x00007a00df567a25 */ /* 0x000fc800078e00ff */
[----:B------:R-:W-:Y:S01]  /*8750*/  IMAD R7, R21, c[0x0][0x1e0], RZ ;  /* 0x0000780015077a24 */ /* 0x000fe200078e02ff */
[----:B------:R-:W-:Y:S01]  /*8760*/  @P3 LOP3.LUT R16, R16, 0x1, RZ, 0xfc, !PT ;  /* 0x0000000110103812 */ /* 0x000fe200078efcff */
[----:B------:R-:W-:Y:S02]  /*8770*/  IMAD.IADD R81, R87, 0x1, R81 ;  /* 0x0000000157517824 */ /* 0x000fe400078e0251 */
[----:B------:R-:W-:Y:S02]  /*8780*/  IMAD R10, R234, c[0x0][0x1e4], R7 ;  /* 0x00007900ea0a7a24 */ /* 0x000fe400078e0207 */
[----:B------:R-:W-:Y:S02]  /*8790*/  IMAD R108, R108, c[0x0][0x210], RZ ;  /* 0x000084006c6c7a24 */ /* 0x000fe400078e02ff */
[----:B------:R-:W-:Y:S01]  /*87a0*/  IMAD.IADD R11, R23, 0x1, R10 ;  /* 0x00000001170b7824 */ /* 0x000fe200078e020a */
[----:B-1----:R-:W-:Y:S01]  /*87b0*/  IADD3 R8, R156, -0x1, RZ ;  /* 0xffffffff9c087810 */ /* 0x002fe20007ffe0ff */
[----:B------:R-:W-:-:S04]  /*87c0*/  IMAD.MOV.U32 R10, RZ, RZ, R22 ;  /* 0x000000ffff0a7224 */ /* 0x000fc800078e0016 */
[----:B------:R-:W-:-:S05]  /*87d0*/  IMAD R83, R8, -0x30, R107 ;  /* 0xffffffd008537824 */ /* 0x000fca00078e026b */
[----:B------:R-:W-:-:S05]  /*87e0*/  IMNMX R9, R83, 0x30, PT ;  /* 0x0000003053097817 */ /* 0x000fca0003800200 */
[----:B------:R-:W-:Y:S01]  /*87f0*/  IMAD.IADD R9, R9, 0x1, -R80 ;  /* 0x0000000109097824 */ /* 0x000fe200078e0a50 */
[----:B----4-:R-:W-:Y:S01]  /*8800*/  SHF.R.S32.HI R20, RZ, 0x1f, R233 ;  /* 0x0000001fff147819 */ /* 0x010fe200000114e9 */
[----:B------:R-:W-:-:S04]  /*8810*/  IMAD.WIDE.U32 R6, R233, c[0x0][0x1f0], R10 ;  /* 0x00007c00e9067a25 */ /* 0x000fc800078e000a */
[----:B------:R-:W-:Y:S01]  /*8820*/  IMAD R10, R20, c[0x0][0x1f0], RZ ;  /* 0x00007c00140a7a24 */ /* 0x000fe200078e02ff */
[----:B---3--:R-:W-:-:S03]  /*8830*/  IADD3 R5, P0, R86, R6, RZ ;  /* 0x0000000656057210 */ /* 0x008fc60007f1e0ff */
[----:B------:R-:W-:-:S05]  /*8840*/  IMAD R10, R233, c[0x0][0x1f4], R10 ;  /* 0x00007d00e90a7a24 */ /* 0x000fca00078e020a */
[----:B------:R-:W-:Y:S02]  /*8850*/  IADD3.X R10, R81, R7, R10, P0, !PT ;  /* 0x00000007510a7210 */ /* 0x000fe400007fe40a */
[----:B------:R-:W-:-:S04]  /*8860*/  LEA R11, P0, R5, c[0x0][0x1c8], 0x1 ;  /* 0x00007200050b7a11 */ /* 0x000fc800078008ff */
[----:B------:R-:W-:Y:S01]  /*8870*/  LEA.HI.X R10, R5, c[0x0][0x1cc], R10, 0x1, P0 ;  /* 0x00007300050a7a11 */ /* 0x000fe200000f0c0a */
[----:B------:R-:W-:Y:S01]  /*8880*/  SHFL.IDX PT, R22, R11, RZ, 0x181f ;  /* 0x00181fff0b167589 */ /* 0x000fe200000e0000 */
[----:B------:R-:W-:-:S03]  /*8890*/  ISETP.GE.AND P0, PT, R9, 0x1, PT ;  /* 0x000000010900780c */ /* 0x000fc60003f06270 */
[----:B------:R-:W1:Y:S10]  /*88a0*/  SHFL.IDX PT, R23, R10, RZ, 0x181f ;  /* 0x00181fff0a177589 */ /* 0x000e7400000e0000 */
[----:B------:R-:W-:-:S02]  /*88b0*/  @P0 SHF.R.S32.HI R8, RZ, 0x1f, R229 ;  /* 0x0000001fff080819 */ /* 0x000fc400000114e5 */
[----:B------:R-:W-:Y:S02]  /*88c0*/  @P0 SHF.R.S32.HI R6, RZ, 0x1f, R19 ;  /* 0x0000001fff060819 */ /* 0x000fe40000011413 */
[----:B------:R-:W-:Y:S02]  /*88d0*/  @P0 SHF.R.S32.HI R5, RZ, 0x1f, R18 ;  /* 0x0000001fff050819 */ /* 0x000fe40000011412 */
[----:B------:R-:W-:Y:S01]  /*88e0*/  @P0 LEA.HI R7, R8, R229, RZ, 0x3 ;  /* 0x000000e508070211 */ /* 0x000fe200078f18ff */
[----:B------:R-:W-:Y:S01]  /*88f0*/  @P0 IMAD.SHL.U32 R8, R2, 0x2, RZ ;  /* 0x0000000202080824 */ /* 0x000fe200078e00ff */
[----:B------:R-:W-:Y:S02]  /*8900*/  @P0 LEA.HI R6, R6, R19, RZ, 0x3 ;  /* 0x0000001306060211 */ /* 0x000fe400078f18ff */
[----:B------:R-:W-:Y:S02]  /*8910*/  @P0 LEA.HI R5, R5, R18, RZ, 0x3 ;  /* 0x0000001205050211 */ /* 0x000fe400078f18ff */
[----:B------:R-:W-:-:S02]  /*8920*/  @P0 LOP3.LUT R7, R7, 0xfffffff8, RZ, 0xc0, !PT ;  /* 0xfffffff807070812 */ /* 0x000fc400078ec0ff */
[----:B------:R-:W-:Y:S01]  /*8930*/  @P0 LOP3.LUT R6, R6, 0xfffffff8, RZ, 0xc0, !PT ;  /* 0xfffffff806060812 */ /* 0x000fe200078ec0ff */
[----:B-1----:R-:W-:Y:S01]  /*8940*/  @P0 IMAD.WIDE R24, R3, 0x2, R22 ;  /* 0x0000000203180825 */ /* 0x002fe200078e0216 */
[----:B------:R-:W-:-:S03]  /*8950*/  @P0 LOP3.LUT R5, R5, 0xfffffff8, RZ, 0xc0, !PT ;  /* 0xfffffff805050812 */ /* 0x000fc600078ec0ff */
        /* <DEDUP_REMOVED lines=8> */
[----:B------:R-:W-:-:S03]  /*89e0*/  ISETP.GE.AND P0, PT, R9, 0x21, PT ;  /* 0x000000210900780c */ /* 0x000fc60003f06270 */
[----:B------:R-:W-:Y:S04]  /*89f0*/  SHFL.IDX PT, R22, R11, 0x1, 0x181f ;  /* 0x00381f000b167f89 */ /* 0x000fe800000e0000 */
[----:B------:R-:W1:Y:S06]  /*8a00*/  SHFL.IDX PT, R23, R10, 0x1, 0x181f ;  /* 0x00381f000a177f89 */ /* 0x000e6c00000e0000 */
[----:B------:R-:W-:Y:S01]  /*8a10*/  @P0 SHF.R.S32.HI R34, RZ, 0x1f, R229 ;  /* 0x0000001fff220819 */ /* 0x000fe200000114e5 */
[----:B------:R-:W-:Y:S01]  /*8a20*/  @P0 IMAD.SHL.U32 R9, R2, 0x2, RZ ;  /* 0x0000000202090824 */ /* 0x000fe200078e00ff */
[----:B------:R-:W-:-:S02]  /*8a30*/  @P0 SHF.R.S32.HI R32, RZ, 0x1f, R19 ;  /* 0x0000001fff200819 */ /* 0x000fc40000011413 */
[----:B------:R-:W-:Y:S02]  /*8a40*/  @P0 SHF.R.S32.HI R5, RZ, 0x1f, R18 ;  /* 0x0000001fff050819 */ /* 0x000fe40000011412 */
[----:B------:R-:W-:Y:S02]  /*8a50*/  @P0 LEA.HI R27, R34, R229, RZ, 0x3 ;  /* 0x000000e5221b0211 */ /* 0x000fe400078f18ff */
[----:B------:R-:W-:Y:S02]  /*8a60*/  @P0 LEA.HI R17, R32, R19, RZ, 0x3 ;  /* 0x0000001320110211 */ /* 0x000fe400078f18ff */
[----:B------:R-:W-:Y:S02]  /*8a70*/  @P0 LEA.HI R5, R5, R18, RZ, 0x3 ;  /* 0x0000001205050211 */ /* 0x000fe400078f18ff */
[----:B---3--:R-:W-:Y:S02]  /*8a80*/  @P0 LOP3.LUT R7, R27, 0xfffffff8, RZ, 0xc0, !PT ;  /* 0xfffffff81b070812 */ /* 0x008fe400078ec0ff */
[----:B------:R-:W-:Y:S01]  /*8a90*/  @P0 LOP3.LUT R6, R17, 0xfffffff8, RZ, 0xc0, !PT ;  /* 0xfffffff811060812 */ /* 0x000fe200078ec0ff */
[----:B------:R-:W-:Y:S01]  /*8aa0*/  IMAD R17, R223, c[0x0][0x214], R108 ;  /* 0x00008500df117a24 */ /* 0x000fe200078e026c */
[----:B------:R-:W-:Y:S01]  /*8ab0*/  @P0 LOP3.LUT R5, R5, 0xfffffff8, RZ, 0xc0, !PT ;  /* 0xfffffff805050812 */ /* 0x000fe200078ec0ff */
[----:B-1----:R-:W-:-:S04]  /*8ac0*/  @P0 IMAD.WIDE R10, R3, 0x2, R22 ;  /* 0x00000002030a0825 */ /* 0x002fc800078e0216 */
[--C-:B------:R-:W-:Y:S01]  /*8ad0*/  @P0 IMAD.WIDE R24, R7, 0x2, R22.reuse ;  /* 0x0000000207180825 */ /* 0x100fe200078e0216 */
[----:B------:R4:W-:Y:S03]  /*8ae0*/  @P0 LDGSTS.E.BYPASS.LTC128B.128 [R9+0xb080], [R10.64], !P6 ;  /* 0x0b0800000a090fae */ /* 0x0009e6000f101d50 */
[--C-:B------:R-:W-:Y:S01]  /*8af0*/  @P0 IMAD.WIDE R6, R6, 0x2, R22.reuse ;  /* 0x0000000206060825 */ /* 0x100fe200078e0216 */
[----:B------:R4:W-:Y:S01]  /*8b00*/  @P0 LDGSTS.E.BYPASS.LTC128B.128 [R9+0xc880], [R24.64], !P3 ;  /* 0x0c88000018090fae */ /* 0x0009e2000d901d50 */
[----:B------:R-:W-:Y:S02]  /*8b10*/  ISETP.GT.AND P3, PT, R228, 0x2f, PT ;  /* 0x0000002fe400780c */ /* 0x000fe40003f64270 */
[----:B--2---:R-:W-:Y:S01]  /*8b20*/  @P0 IMAD.WIDE R28, R5, 0x2, R22 ;  /* 0x00000002051c0825 */ /* 0x004fe200078e0216 */
[----:B------:R4:W-:Y:S03]  /*8b30*/  @P0 LDGSTS.E.BYPASS.LTC128B.128 [R9+0xe080], [R6.64], !P5 ;  /* 0x0e08000006090fae */ /* 0x0009e6000e901d50 */
[----:B------:R-:W-:Y:S01]  /*8b40*/  IMAD.WIDE.U32 R22, R223, c[0x0][0x210], RZ ;  /* 0x00008400df167a25 */ /* 0x000fe200078e00ff */
[----:B------:R4:W-:Y:S01]  /*8b50*/  @P0 LDGSTS.E.BYPASS.LTC128B.128 [R9+0xf880], [R28.64], !P4 ;  /* 0x0f8800001c090fae */ /* 0x0009e2000e101d50 */
[----:B------:R-:W-:-:S02]  /*8b60*/  ISETP.LT.AND P0, PT, RZ, c[0x0][0x27c], PT ;  /* 0x00009f00ff007a0c */ /* 0x000fc40003f01270 */
[----:B------:R-:W-:Y:S01]  /*8b70*/  IMAD.IADD R17, R23, 0x1, R17 ;  /* 0x0000000117117824 */ /* 0x000fe200078e0211 */
[----:B------:R-:W0:Y:S10]  /*8b80*/  LDGDEPBAR ;  /* 0x00000000000079af */ /* 0x000e340000000000 */
[----:B------:R-:W-:Y:S05]  /*8b90*/  @P0 BRA `(.L_x_882) ;  /* 0x0000002000000947 */ /* 0x000fea0003800000 */
[----:B------:R-:W-:-:S04]  /*8ba0*/  DEPBAR.LE SB0, 0x1 ;  /* 0x000080400000791a */ /* 0x000fc80000000000 */
[----:B------:R-:W-:Y:S05]  /*8bb0*/  BRA `(.L_x_883) ;  /* 0x00006bf000007947 */ /* 0x000fea0003800000 */
.L_x_882:
[----:B------:R-:W-:Y:S01]  /*8bc0*/  SHF.R.S32.HI R5, RZ, 0x1f, R110 ;  /* 0x0000001fff057819 */ /* 0x000fe2000001146e */
[----:B----4-:R-:W-:Y:S01]  /*8bd0*/  IMAD.WIDE.U32 R8, R110, c[0x0][0x280], RZ ;  /* 0x0000a0006e087a25 */ /* 0x010fe200078e00ff */
[----:B------:R-:W-:Y:S01]  /*8be0*/  ULDC.U8 UR4, c[0x0][0x298] ;  /* 0x0000a60000047ab9 */ /* 0x000fe20000000000 */
[----:B------:R-:W-:Y:S01]  /*8bf0*/  BSSY B2, `(.L_x_883) ;  /* 0x00006bb000027945 */ /* 0x000fe20003800000 */
[----:B------:R-:W-:Y:S01]  /*8c00*/  SHF.L.U32 R24, R2, 0x1, RZ ;  /* 0x0000000102187819 */ /* 0x000fe200000006ff */
[C---:B------:R-:W-:Y:S01]  /*8c10*/  IMAD R7, R5.reuse, c[0x0][0x280], RZ ;  /* 0x0000a00005077a24 */ /* 0x040fe200078e02ff */
[----:B------:R-:W-:Y:S01]  /*8c20*/  LEA R36, P0, R8, c[0x0][0x270], 0x1 ;  /* 0x00009c0008247a11 */ /* 0x000fe200078008ff */
[----:B------:R-:W-:Y:S02]  /*8c30*/  IMAD R5, R5, c[0x0][0x290], RZ ;  /* 0x0000a40005057a24 */ /* 0x000fe400078e02ff */
[C---:B------:R-:W-:Y:S02]  /*8c40*/  IMAD R6, R110.reuse, c[0x0][0x284], R7 ;  /* 0x0000a1006e067a24 */ /* 0x040fe400078e0207 */
[----:B------:R-:W-:-:S03]  /*8c50*/  IMAD R5, R110, c[0x0][0x294], R5 ;  /* 0x0000a5006e057a24 */ /* 0x000fc600078e0205 */
[----:B------:R-:W-:-:S04]  /*8c60*/  IADD3 R6, R6, R9, RZ ;  /* 0x0000000906067210 */ /* 0x000fc80007ffe0ff */
[----:B------:R-:W-:Y:S01]  /*8c70*/  LEA.HI.X R37, R8, c[0x0][0x274], R6, 0x1, P0 ;  /* 0x00009d0008257a11 */ /* 0x000fe200000f0c06 */
[----:B------:R-:W-:-:S05]  /*8c80*/  IMAD.WIDE.U32 R6, R110, c[0x0][0x290], RZ ;  /* 0x0000a4006e067a25 */ /* 0x000fca00078e00ff */
[----:B------:R-:W-:Y:S02]  /*8c90*/  IADD3 R5, R5, R7, RZ ;  /* 0x0000000705057210 */ /* 0x000fe40007ffe0ff */
[----:B------:R-:W-:-:S04]  /*8ca0*/  LEA R38, P0, R6, c[0x0][0x288], 0x1 ;  /* 0x0000a20006267a11 */ /* 0x000fc800078008ff */
        /* <DEDUP_REMOVED lines=35> */
[----:B-1----:R-:W-:-:S12]  /*8ee0*/  CS2R R40, SRZ ;  /* 0x0000000000287805 */ /* 0x002fd8000001ff00 */
[----:B------:R-:W-:-:S04]  /*8ef0*/  @!P0 SHF.R.S32.HI R5, RZ, 0x1f, R4 ;  /* 0x0000001fff058819 */ /* 0x000fc80000011404 */
[----:B------:R-:W-:-:S04]  /*8f00*/  @!P0 LEA.HI R5, R5, R4, RZ, 0x2 ;  /* 0x0000000405058211 */ /* 0x000fc800078f10ff */
[----:B------:R-:W-:Y:S02]  /*8f10*/  @!P0 LOP3.LUT R9, R5, 0xfffffffc, RZ, 0xc0, !PT ;  /* 0xfffffffc05098812 */ /* 0x000fe400078ec0ff */
[----:B------:R-:W-:-:S03]  /*8f20*/  CS2R R4, SRZ ;  /* 0x0000000000047805 */ /* 0x000fc6000001ff00 */
[----:B--2---:R-:W-:-:S04]  /*8f30*/  @!P0 IMAD.WIDE R34, R9, 0x2, R36 ;  /* 0x0000000209228825 */ /* 0x004fc800078e0224 */
        /* <DEDUP_REMOVED lines=14> */
.L_x_886:
[----:B------:R-:W-:Y:S05]  /*9020*/  BSYNC B0 ;  /* 0x0000000000007941 */ /* 0x000fea0003800000 */
.L_x_885:
[----:B-----5:R-:W-:Y:S01]  /*9030*/  IMAD.MOV.U32 R49, RZ, RZ, R32 ;  /* 0x000000ffff317224 */ /* 0x020fe200078e0020 */
[----:B----4-:R-:W-:Y:S01]  /*9040*/  SHF.R.U64 R38, R32, 0x10, R33 ;  /* 0x0000001020267819 */ /* 0x010fe20000001221 */
[--C-:B------:R-:W-:Y:S01]  /*9050*/  IMAD.MOV.U32 R35, RZ, RZ, R29.reuse ;  /* 0x000000ffff237224 */ /* 0x100fe200078e001d */
[----:B------:R-:W-:Y:S01]  /*9060*/  SHF.R.U32.HI R32, RZ, 0x10, R29 ;  /* 0x00000010ff207819 */ /* 0x000fe2000001161d */
[----:B------:R-:W-:Y:S01]  /*9070*/  IMAD R26, R109, -0x80, R26 ;  /* 0xffffff806d1a7824 */ /* 0x000fe200078e021a */
[--C-:B------:R-:W-:Y:S01]  /*9080*/  SHF.R.U32.HI R37, RZ, 0x10, R33.reuse ;  /* 0x00000010ff257819 */ /* 0x100fe20000011621 */
[----:B------:R-:W-:Y:S01]  /*9090*/  IMAD.MOV.U32 R47, RZ, RZ, R33 ;  /* 0x000000ffff2f7224 */ /* 0x000fe200078e0021 */
[----:B------:R-:W-:Y:S01]  /*90a0*/  PRMT R32, R35, 0x5410, R32 ;  /* 0x0000541023207816 */ /* 0x000fe20000000020 */
[----:B------:R-:W-:Y:S01]  /*90b0*/  IMAD.MOV.U32 R50, RZ, RZ, R28 ;  /* 0x000000ffff327224 */ /* 0x000fe200078e001c */
[----:B------:R-:W-:Y:S01]  /*90c0*/  IMNMX R35, R26, 0x80, PT ;  /* 0x000000801a237817 */ /* 0x000fe20003800200 */
[----:B------:R-:W-:Y:S01]  /*90d0*/  IMAD.MOV.U32 R45, RZ, RZ, R41 ;  /* 0x000000ffff2d7224 */ /* 0x000fe200078e0029 */
[----:B------:R-:W-:Y:S01]  /*90e0*/  SHF.R.U64 R33, R28, 0x10, R29 ;  /* 0x000000101c217819 */ /* 0x000fe2000000121d */
[----:B------:R-:W-:Y:S01]  /*90f0*/  IMAD.MOV.U32 R43, RZ, RZ, R30 ;  /* 0x000000ffff2b7224 */ /* 0x000fe200078e001e */
[----:B------:R-:W-:Y:S01]  /*9100*/  ISETP.GE.AND P0, PT, R80, R35, PT ;  /* 0x000000235000720c */ /* 0x000fe20003f06270 */
[----:B------:R-:W-:Y:S01]  /*9110*/  IMAD.MOV.U32 R48, RZ, RZ, R40 ;  /* 0x000000ffff307224 */ /* 0x000fe200078e0028 */
[--C-:B------:R-:W-:Y:S01]  /*9120*/  SHF.R.U64 R29, R40, 0x10, R41.reuse ;  /* 0x00000010281d7819 */ /* 0x100fe20000001229 */
[----:B------:R-:W-:Y:S01]  /*9130*/  IMAD.MOV.U32 R42, RZ, RZ, R6 ;  /* 0x000000ffff2a7224 */ /* 0x000fe200078e0006 */
[----:B------:R-:W-:Y:S01]  /*9140*/  SHF.R.U32.HI R28, RZ, 0x10, R41 ;  /* 0x00000010ff1c7819 */ /* 0x000fe20000011629 */
[--C-:B------:R-:W-:Y:S01]  /*9150*/  IMAD.MOV.U32 R41, RZ, RZ, R31.reuse ;  /* 0x000000ffff297224 */ /* 0x100fe200078e001f */
[----:B------:R-:W-:Y:S01]  /*9160*/  SHF.R.U64 R36, R30, 0x10, R31 ;  /* 0x000000101e247819 */ /* 0x000fe2000000121f */
[----:B------:R-:W-:Y:S01]  /*9170*/  IMAD.MOV.U32 R39, RZ, RZ, R7 ;  /* 0x000000ffff277224 */ /* 0x000fe200078e0007 */
[----:B------:R-:W-:Y:S01]  /*9180*/  SHF.R.U32.HI R34, RZ, 0x10, R31 ;  /* 0x00000010ff227819 */ /* 0x000fe2000001161f */
        /* <DEDUP_REMOVED lines=9> */
[----:B------:R-:W-:Y:S01]  /*9220*/  SHF.R.U64 R25, R10, 0x10, R11 ;  /* 0x000000100a197819 */ /* 0x000fe2000000120b */
[----:B------:R-:W-:Y:S01]  /*9230*/  IMAD.MOV.U32 R4, RZ, RZ, R53 ;  /* 0x000000ffff047224 */ /* 0x000fe200078e0035 */
[----:B------:R-:W-:Y:S01]  /*9240*/  SHF.R.U32.HI R11, RZ, 0x10, R11 ;  /* 0x00000010ff0b7819 */ /* 0x000fe2000001160b */
[----:B------:R-:W-:-:S04]  /*9250*/  DEPBAR.LE SB0, 0x1 ;  /* 0x000080400000791a */ /* 0x000fc80000000000 */
[--C-:B------:R-:W-:Y:S01]  /*9260*/  SHF.R.U64 R10, R52, 0x10, R53.reuse ;  /* 0x00000010340a7819 */ /* 0x100fe20000001235 */
[----:B------:R-:W-:Y:S01]  /*9270*/  BSSY B1, `(.L_x_887) ;  /* 0x00000bc000017945 */ /* 0x000fe20003800000 */
[----:B------:R-:W-:Y:S02]  /*9280*/  SHF.R.U32.HI R9, RZ, 0x10, R53 ;  /* 0x00000010ff097819 */ /* 0x000fe40000011635 */
        /* <DEDUP_REMOVED lines=37> */
[C---:B------:R-:W-:Y:S01]  /*94e0*/  SHF.L.U32 R44, R37.reuse, 0x10, RZ ;  /* 0x00000010252c7819 */ /* 0x040fe200000006ff */
[----:B------:R-:W-:Y:S01]  /*94f0*/  FFMA.FTZ R40, R40, R42, R39 ;  /* 0x0000002a28287223 */ /* 0x000fe20000010027 */
[----:B------:R-:W-:Y:S01]  /*9500*/  SHF.L.U32 R42, R34, 0x10, RZ ;  /* 0x00000010222a7819 */ /* 0x000fe200000006ff */
        /* <DEDUP_REMOVED lines=18> */
.L_x_890:
[----:B------:R-:W-:Y:S05]  /*9630*/  BSYNC B0 ;  /* 0x0000000000007941 */ /* 0x000fea0003800000 */
.L_x_889:
        /* <DEDUP_REMOVED lines=20> */
[----:B------:R-:W-:Y:S01]  /*9780*/  FFMA.FTZ R5, R40, R44, -R5 ;  /* 0x0000002c28057223 */ /* 0x000fe20000010805 */
[----:B------:R-:W-:Y:S01]  /*9790*/  SHF.L.U32 R44, R32, 0x10, RZ ;  /* 0x00000010202c7819 */ /* 0x000fe200000006ff */
[----:B------:R-:W-:Y:S01]  /*97a0*/  FFMA.FTZ R40, R40, R42, R39 ;  /* 0x0000002a28287223 */ /* 0x000fe20000010027 */
[----:B------:R-:W-:Y:S01]  /*97b0*/  SHF.L.U32 R42, R30, 0x10, RZ ;  /* 0x000000101e2a7819 */ /* 0x000fe200000006ff */
[-C--:B------:R-:W-:Y:S01]  /*97c0*/  FMUL.FTZ R48, R48, R43.reuse ;  /* 0x0000002b30307220 */ /* 0x080fe20000410000 */
[----:B------:R-:W-:Y:S01]  /*97d0*/  LOP3.LUT R39, R30, 0xffff0000, RZ, 0xc0, !PT ;  /* 0xffff00001e277812 */ /* 0x000fe200078ec0ff */
[----:B------:R-:W-:Y:S01]  /*97e0*/  FFMA.FTZ R7, R4, R43, -R7 ;  /* 0x0000002b04077223 */ /* 0x000fe20000010807 */
        /* <DEDUP_REMOVED lines=15> */
.L_x_892:
[----:B------:R-:W-:Y:S05]  /*98e0*/  BSYNC B0 ;  /* 0x0000000000007941 */ /* 0x000fea0003800000 */
.L_x_891:
        /* <DEDUP_REMOVED lines=42> */
.L_x_894:
[----:B------:R-:W-:Y:S05]  /*9b90*/  BSYNC B0 ;  /* 0x0000000000007941 */ /* 0x000fea0003800000 */
.L_x_893:
[----:B-1----:R-:W-:-:S04]  /*9ba0*/  IADD3 R4, R8, 0x60, RZ ;  /* 0x0000006008047810 */ /* 0x002fc80007ffe0ff */
[----:B------:R-:W-:-:S13]  /*9bb0*/  ISETP.GE.AND P0, PT, R4, c[0x0][0x27c], PT ;  /* 0x00009f0004007a0c */ /* 0x000fda0003f06270 */
[----:B------:R-:W-:Y:S05]  /*9bc0*/  @P0 BRA `(.L_x_888) ;  /* 0x0000026000000947 */ /* 0x000fea0003800000 */
[----:B------:R-:W1:Y:S01]  /*9bd0*/  LDS.128 R4, [R24+0x1c080] ;  /* 0x01c0800018047984 */ /* 0x000e620000000c00 */
[C---:B------:R-:W-:Y:S01]  /*9be0*/  SHF.L.U32 R44, R25.reuse, 0x10, RZ ;  /* 0x00000010192c7819 */ /* 0x040fe200000006ff */
        /* <DEDUP_REMOVED lines=36> */
.L_x_888:
[----:B------:R-:W-:Y:S05]  /*9e30*/  BSYNC B1 ;  /* 0x0000000000017941 */ /* 0x000fea0003800000 */
.L_x_887:
[----:B-1----:R-:W-:Y:S01]  /*9e40*/  IADD3 R4, R80, 0x20, RZ ;  /* 0x0000002050047810 */ /* 0x002fe20007ffe0ff */
[----:B------:R-:W-:Y:S03]  /*9e50*/  BSSY B1, `(.L_x_895) ;  /* 0x00000ac000017945 */ /* 0x000fe60003800000 */
[----:B------:R-:W-:-:S13]  /*9e60*/  ISETP.GE.AND P0, PT, R4, R35, PT ;  /* 0x000000230400720c */ /* 0x000fda0003f06270 */
        /* <DEDUP_REMOVED lines=23> */
[C---:B------:R-:W-:Y:S01]  /*9fe0*/  SHF.L.U32 R41, R34.reuse, 0x10, RZ ;  /* 0x0000001022297819 */ /* 0x040fe200000006ff */
[C---:B------:R-:W-:Y:S01]  /*9ff0*/  FMUL.FTZ R48, R43.reuse, R48 ;  /* 0x000000302b307220 */ /* 0x040fe20000410000 */
        /* <DEDUP_REMOVED lines=17> */
.L_x_898:
[----:B------:R-:W-:Y:S05]  /*a110*/  BSYNC B0 ;  /* 0x0000000000007941 */ /* 0x000fea0003800000 */
.L_x_897:
        /* <DEDUP_REMOVED lines=42> */
.L_x_900:
[----:B------:R-:W-:Y:S05]  /*a3c0*/  BSYNC B0 ;  /* 0x0000000000007941 */ /* 0x000fea0003800000 */
.L_x_899:
        /* <DEDUP_REMOVED lines=42> */
.L_x_902:
[----:B------:R-:W-:Y:S05]  /*a670*/  BSYNC B0 ;  /* 0x0000000000007941 */ /* 0x000fea0003800000 */
.L_x_901:
[----:B-1----:R-:W-:-:S04]  /*a680*/  IADD3 R4, R8, 0x60, RZ ;  /* 0x0000006008047810 */ /* 0x002fc80007ffe0ff */
[----:B------:R-:W-:-:S13]  /*a690*/  ISETP.GE.AND P0, PT, R4, c[0x0][0x27c], PT ;  /* 0x00009f0004007a0c */ /* 0x000fda0003f06270 */
[----:B------:R-:W-:Y:S05]  /*a6a0*/  @P0 BRA `(.L_x_896) ;  /* 0x0000026000000947 */ /* 0x000fea0003800000 */
[----:B------:R-:W1:Y:S01]  /*a6b0*/  LDS.128 R4, [R24+0x1d080] ;  /* 0x01d0800018047984 */ /* 0x000e620000000c00 */
[C---:B------:R-:W-:Y:S01]  /*a6c0*/  SHF.L.U32 R42, R25.reuse, 0x10, RZ ;  /* 0x00000010192a7819 */ /* 0x040fe200000006ff */
        /* <DEDUP_REMOVED lines=36> */
.L_x_896:
[----:B------:R-:W-:Y:S05]  /*a910*/  BSYNC B1 ;  /* 0x0000000000017941 */ /* 0x000fea0003800000 */
.L_x_895:
        /* <DEDUP_REMOVED lines=45> */
.L_x_906:
[----:B------:R-:W-:Y:S05]  /*abf0*/  BSYNC B0 ;  /* 0x0000000000007941 */ /* 0x000fea0003800000 */
.L_x_905:
        /* <DEDUP_REMOVED lines=42> */
.L_x_908:
[----:B------:R-:W-:Y:S05]  /*aea0*/  BSYNC B0 ;  /* 0x0000000000007941 */ /* 0x000fea0003800000 */
.L_x_907:
        /* <DEDUP_REMOVED lines=42> */
.L_x_910:
[----:B------:R-:W-:Y:S05]  /*b150*/  BSYNC B0 ;  /* 0x0000000000007941 */ /* 0x000fea0003800000 */
.L_x_909:
        /* <DEDUP_REMOVED lines=41> */
.L_x_904:
[----:B------:R-:W-:Y:S05]  /*b3f0*/  BSYNC B1 ;  /* 0x0000000000017941 */ /* 0x000fea0003800000 */
.L_x_903:
[----:B-1----:R-:W-:-:S04]  /*b400*/  IADD3 R4, R80, 0x60, RZ ;  /* 0x0000006050047810 */ /* 0x002fc80007ffe0ff */
[----:B------:R-:W-:-:S13]  /*b410*/  ISETP.GE.AND P0, PT, R4, R35, PT ;  /* 0x000000230400720c */ /* 0x000fda0003f06270 */
[----:B------:R-:W-:Y:S05]  /*b420*/  @P0 BRA `(.L_x_911) ;  /* 0x0000437000000947 */ /* 0x000fea0003800000 */
[----:B------:R-:W-:Y:S01]  /*b430*/  ISETP.GE.AND P0, PT, R8, c[0x0][0x27c], PT ;  /* 0x00009f0008007a0c */ /* 0x000fe20003f06270 */
[----:B------:R-:W-:-:S12]  /*b440*/  BSSY B0, `(.L_x_912) ;  /* 0x0000028000007945 */ /* 0x000fd80003800000 */
[----:B------:R-:W-:Y:S05]  /*b450*/  @P0 BRA `(.L_x_913) ;  /* 0x0000026000000947 */ /* 0x000fea0003800000 */
[----:B------:R-:W1:Y:S01]  /*b460*/  LDS.128 R4, [R24+0x13080] ;  /* 0x0130800018047984 */ /* 0x000e620000000c00 */
[C---:B------:R-:W-:Y:S02]  /*b470*/  SHF.L.U32 R40, R38.reuse, 0x10, RZ ;  /* 0x0000001026287819 */ /* 0x040fe400000006ff */
[----:B------:R-:W-:Y:S01]  /*b480*/  LOP3.LUT R41, R38, 0xffff0000, RZ, 0xc0, !PT ;  /* 0xffff000026297812 */ /* 0x000fe200078ec0ff */
[C---:B------:R-:W-:Y:S01]  /*b490*/  IMAD.U32 R38, R36.reuse, 0x10000, RZ ;  /* 0x0001000024267824 */ /* 0x040fe200078e00ff */
[----:B------:R-:W-:Y:S02]  /*b4a0*/  LOP3.LUT R36, R36, 0xffff0000, RZ, 0xc0, !PT ;  /* 0xffff000024247812 */ /* 0x000fe400078ec0ff */
[C---:B-1----:R-:W-:Y:S01]  /*b4b0*/  LOP3.LUT R35, R4.reuse, 0xffff0000, RZ, 0xc0, !PT ;  /* 0xffff000004237812 */ /* 0x042fe200078ec0ff */
[----:B------:R-:W-:Y:S01]  /*b4c0*/  IMAD.U32 R42, R7, 0x10000, RZ ;  /* 0x00010000072a7824 */ /* 0x000fe200078e00ff */
[----:B------:R-:W-:Y:S02]  /*b4d0*/  SHF.L.U32 R39, R4, 0x10, RZ ;  /* 0x0000001004277819 */ /* 0x000fe400000006ff */
[----:B------:R-:W-:-:S02]  /*b4e0*/  SHF.L.U32 R44, R6, 0x10, RZ ;  /* 0x00000010062c7819 */ /* 0x000fc400000006ff */
[----:B------:R-:W-:Y:S01]  /*b4f0*/  LOP3.LUT R43, R6, 0xffff0000, RZ, 0xc0, !PT ;  /* 0xffff0000062b7812 */ /* 0x000fe200078ec0ff */
[-C--:B------:R-:W-:Y:S01]  /*b500*/  FMUL.FTZ R6, R38, R35.reuse ;  /* 0x0000002326067220 */ /* 0x080fe20000410000 */
[C---:B------:R-:W-:Y:S01]  /*b510*/  SHF.L.U32 R4, R5.reuse, 0x10, RZ ;  /* 0x0000001005047819 */ /* 0x040fe200000006ff */
[C---:B------:R-:W-:Y:S01]  /*b520*/  FMUL.FTZ R35, R40.reuse, R35 ;  /* 0x0000002328237220 */ /* 0x040fe20000410000 */
[----:B------:R-:W-:Y:S01]  /*b530*/  LOP3.LUT R5, R5, 0xffff0000, RZ, 0xc0, !PT ;  /* 0xffff000005057812 */ /* 0x000fe200078ec0ff */
[-C--:B------:R-:W-:Y:S01]  /*b540*/  FFMA.FTZ R6, R40, R39.reuse, -R6 ;  /* 0x0000002728067223 */ /* 0x080fe20000010806 */
[----:B------:R-:W-:Y:S01]  /*b550*/  LOP3.LUT R45, R7, 0xffff0000, RZ, 0xc0, !PT ;  /* 0xffff0000072d7812 */ /* 0x000fe200078ec0ff */
[----:B------:R-:W-:Y:S01]  /*b560*/  FFMA.FTZ R35, R38, R39, R35 ;  /* 0x0000002726237223 */ /* 0x000fe20000010023 */
[----:B------:R-:W-:Y:S01]  /*b570*/  SHF.L.U32 R38, R34, 0x10, RZ ;  /* 0x0000001022267819 */ /* 0x000fe200000006ff */
[-C--:B------:R-:W-:Y:S01]  /*b580*/  FMUL.FTZ R7, R36, R5.reuse ;  /* 0x0000000524077220 */ /* 0x080fe20000410000 */
[----:B------:R-:W-:Y:S01]  /*b590*/  SHF.L.U32 R39, R37, 0x10, RZ ;  /* 0x0000001025277819 */ /* 0x000fe200000006ff */
[C---:B------:R-:W-:Y:S01]  /*b5a0*/  FMUL.FTZ R5, R41.reuse, R5 ;  /* 0x0000000529057220 */ /* 0x040fe20000410000 */
[----:B------:R-:W-:Y:S01]  /*b5b0*/  LOP3.LUT R34, R34, 0xffff0000, RZ, 0xc0, !PT ;  /* 0xffff000022227812 */ /* 0x000fe200078ec0ff */
[-C--:B------:R-:W-:Y:S01]  /*b5c0*/  FFMA.FTZ R7, R41, R4.reuse, -R7 ;  /* 0x0000000429077223 */ /* 0x080fe20000010807 */
[----:B------:R-:W-:Y:S01]  /*b5d0*/  LOP3.LUT R37, R37, 0xffff0000, RZ, 0xc0, !PT ;  /* 0xffff000025257812 */ /* 0x000fe200078ec0ff */
[----:B------:R-:W-:-:S02]  /*b5e0*/  FFMA.FTZ R36, R36, R4, R5 ;  /* 0x0000000424247223 */ /* 0x000fc40000010005 */
[----:B------:R-:W-:Y:S02]  /*b5f0*/  FMUL.FTZ R4, R38, R43 ;  /* 0x0000002b26047220 */ /* 0x000fe40000410000 */
[----:B------:R-:W-:Y:S02]  /*b600*/  FMUL.FTZ R5, R34, R45 ;  /* 0x0000002d22057220 */ /* 0x000fe40000410000 */
[----:B------:R-:W-:Y:S02]  /*b610*/  FMUL.FTZ R43, R39, R43 ;  /* 0x0000002b272b7220 */ /* 0x000fe40000410000 */
[----:B------:R-:W-:Y:S02]  /*b620*/  FMUL.FTZ R45, R37, R45 ;  /* 0x0000002d252d7220 */ /* 0x000fe40000410000 */
[----:B------:R-:W-:Y:S01]  /*b630*/  FFMA.FTZ R39, R39, R44, -R4 ;  /* 0x0000002c27277223 */ /* 0x000fe20000010804 */
        /* <DEDUP_REMOVED lines=8> */
.L_x_913:
[----:B------:R-:W-:Y:S05]  /*b6c0*/  BSYNC B0 ;  /* 0x0000000000007941 */ /* 0x000fea0003800000 */
.L_x_912:
        /* <DEDUP_REMOVED lines=20> */
[-C--:B------:R-:W-:Y:S02]  /*b810*/  FFMA.FTZ R6, R5, R35.reuse, -R6 ;  /* 0x0000002305067223 */ /* 0x080fe40000010806 */
[----:B------:R-:W-:Y:S01]  /*b820*/  FFMA.FTZ R5, R37, R4, -R7 ;  /* 0x0000000425057223 */ /* 0x000fe20000010807 */
[----:B------:R-:W-:Y:S01]  /*b830*/  SHF.L.U32 R7, R30, 0x10, RZ ;  /* 0x000000101e077819 */ /* 0x000fe200000006ff */
[----:B------:R-:W-:Y:S01]  /*b840*/  FFMA.FTZ R33, R33, R35, R34 ;  /* 0x0000002321217223 */ /* 0x000fe20000010022 */
[----:B------:R-:W-:Y:S01]  /*b850*/  SHF.L.U32 R34, R32, 0x10, RZ ;  /* 0x0000001020227819 */ /* 0x000fe200000006ff */
[----:B------:R-:W-:Y:S01]  /*b860*/  FMUL.FTZ R36, R37, R36 ;  /* 0x0000002425247220 */ /* 0x000fe20000410000 */
[----:B------:R-:W-:-:S02]  /*b870*/  LOP3.LUT R30, R30, 0xffff0000, RZ, 0xc0, !PT ;  /* 0xffff00001e1e7812 */ /* 0x000fc400078ec0ff */
[----:B------:R-:W-:Y:S01]  /*b880*/  LOP3.LUT R32, R32, 0xffff0000, RZ, 0xc0, !PT ;  /* 0xffff000020207812 */ /* 0x000fe200078ec0ff */
[----:B------:R-:W-:Y:S01]  /*b890*/  FFMA.FTZ R36, R31, R4, R36 ;  /* 0x000000041f247223 */ /* 0x000fe20000010024 */
[----:B------:R-:W-:Y:S01]  /*b8a0*/  F2FP.BF16.PACK_AB R4, R33, R6 ;  /* 0x000000062104723e */ /* 0x000fe200000010ff */
[-C--:B------:R-:W-:Y:S02]  /*b8b0*/  FMUL.FTZ R31, R7, R39.reuse ;  /* 0x00000027071f7220 */ /* 0x080fe40000410000 */
[----:B------:R-:W-:Y:S01]  /*b8c0*/  FMUL.FTZ R39, R34, R39 ;  /* 0x0000002722277220 */ /* 0x000fe20000410000 */
[----:B------:R-:W-:Y:S01]  /*b8d0*/  F2FP.BF16.PACK_AB R5, R36, R5 ;  /* 0x000000052405723e */ /* 0x000fe200000010ff */
[-C--:B------:R-:W-:Y:S02]  /*b8e0*/  FMUL.FTZ R35, R30, R41.reuse ;  /* 0x000000291e237220 */ /* 0x080fe40000410000 */
[----:B------:R-:W-:Y:S02]  /*b8f0*/  FMUL.FTZ R41, R32, R41 ;  /* 0x0000002920297220 */ /* 0x000fe40000410000 */
[----:B------:R-:W-:-:S02]  /*b900*/  FFMA.FTZ R31, R34, R40, -R31 ;  /* 0x00000028221f7223 */ /* 0x000fc4000001081f */
[----:B------:R-:W-:Y:S02]  /*b910*/  FFMA.FTZ R40, R7, R40, R39 ;  /* 0x0000002807287223 */ /* 0x000fe40000010027 */
[-C--:B------:R-:W-:Y:S02]  /*b920*/  FFMA.FTZ R7, R32, R38.reuse, -R35 ;  /* 0x0000002620077223 */ /* 0x080fe40000010823 */
[----:B------:R-:W-:Y:S01]  /*b930*/  FFMA.FTZ R30, R30, R38, R41 ;  /* 0x000000261e1e7223 */ /* 0x000fe20000010029 */
[----:B------:R-:W-:-:S04]  /*b940*/  F2FP.BF16.PACK_AB R6, R40, R31 ;  /* 0x0000001f2806723e */ /* 0x000fc800000010ff */
[----:B------:R-:W-:-:S05]  /*b950*/  F2FP.BF16.PACK_AB R7, R30, R7 ;  /* 0x000000071e07723e */ /* 0x000fca00000010ff */
[----:B------:R1:W-:Y:S02]  /*b960*/  STS.128 [R24+0x17080], R4 ;  /* 0x0170800418007388 */ /* 0x0003e40000000c00 */
.L_x_915:
[----:B------:R-:W-:Y:S05]  /*b970*/  BSYNC B0 ;  /* 0x0000000000007941 */ /* 0x000fea0003800000 */
.L_x_914:
        /* <DEDUP_REMOVED lines=42> */
.L_x_917:
[----:B------:R-:W-:Y:S05]  /*bc20*/  BSYNC B0 ;  /* 0x0000000000007941 */ /* 0x000fea0003800000 */
.L_x_916:
[----:B------:R-:W-:-:S04]  /*bc30*/  IADD3 R8, R8, 0x60, RZ ;  /* 0x0000006008087810 */ /* 0x000fc80007ffe0ff */
[----:B------:R-:W-:-:S13]  /*bc40*/  ISETP.GE.AND P0, PT, R8, c[0x0][0x27c], PT ;  /* 0x00009f0008007a0c */ /* 0x000fda0003f06270 */
[----:B------:R-:W-:Y:S05]  /*bc50*/  @P0 BRA `(.L_x_911) ;  /* 0x00003b4000000947 */ /* 0x000fea0003800000 */
[----:B-1----:R-:W1:Y:S01]  /*bc60*/  LDS.128 R4, [R24+0x1f080] ;  /* 0x01f0800018047984 */ /* 0x002e620000000c00 */
        /* <DEDUP_REMOVED lines=11> */
[-C--:B------:R-:W-:Y:S01]  /*bd20*/  FMUL.FTZ R6, R25, R8.reuse ;  /* 0x0000000819067220 */ /* 0x080fe20000410000 */
[----:B------:R-:W-:Y:S01]  /*bd30*/  LOP3.LUT R32, R7, 0xffff0000, RZ, 0xc0, !PT ;  /* 0xffff000007207812 */ /* 0x000fe200078ec0ff */
[-C--:B------:R-:W-:Y:S02]  /*bd40*/  FMUL.FTZ R7, R10, R27.reuse ;  /* 0x0000001b0a077220 */ /* 0x080fe40000410000 */
[C---:B------:R-:W-:Y:S02]  /*bd50*/  FMUL.FTZ R8, R5.reuse, R8 ;  /* 0x0000000805087220 */ /* 0x040fe40000410000 */
[----:B------:R-:W-:Y:S02]  /*bd60*/  FFMA.FTZ R6, R5, R26, -R6 ;  /* 0x0000001a05067223 */ /* 0x000fe40000010806 */
[C---:B------:R-:W-:Y:S01]  /*bd70*/  FFMA.FTZ R5, R28.reuse, R4, -R7 ;  /* 0x000000041c057223 */ /* 0x040fe20000010807 */
        /* <DEDUP_REMOVED lines=19> */
[----:B------:R1:W-:Y:S01]  /*beb0*/  STS.128 [R24+0x1f080], R4 ;  /* 0x01f0800418007388 */ /* 0x0003e20000000c00 */
[----:B------:R-:W-:Y:S05]  /*bec0*/  BRA `(.L_x_911) ;  /* 0x000038d000007947 */ /* 0x000fea0003800000 */
.L_x_884:
        /* <DEDUP_REMOVED lines=28> */
.L_x_919:
[----:B------:R-:W-:Y:S05]  /*c090*/  BSYNC B0 ;  /* 0x0000000000007941 */ /* 0x000fea0003800000 */
.L_x_918:
[--C-:B-1---5:R-:W-:Y:S01]  /*c0a0*/  SHF.R.U64 R39, R30, 0x10, R31.reuse ;  /* 0x000000101e277819 */ /* 0x122fe2000000121f */
[--C-:B------:R-:W-:Y:S01]  /*c0b0*/  IMAD.MOV.U32 R38, RZ, RZ, R31.reuse ;  /* 0x000000ffff267224 */ /* 0x100fe200078e001f */
[----:B------:R-:W-:Y:S01]  /*c0c0*/  SHF.R.U32.HI R55, RZ, 0x10, R31 ;  /* 0x00000010ff377819 */ /* 0x000fe2000001161f */
[----:B------:R-:W-:Y:S01]  /*c0d0*/  IMAD.MOV.U32 R51, RZ, RZ, R32 ;  /* 0x000000ffff337224 */ /* 0x000fe200078e0020 */
[--C-:B------:R-:W-:Y:S01]  /*c0e0*/  SHF.R.U64 R32, R32, 0x10, R33.reuse ;  /* 0x0000001020207819 */ /* 0x100fe20000001221 */
[--C-:B------:R-:W-:Y:S01]  /*c0f0*/  IMAD.MOV.U32 R31, RZ, RZ, R33.reuse ;  /* 0x000000ffff1f7224 */ /* 0x100fe200078e0021 */
[----:B------:R-:W-:Y:S01]  /*c100*/  SHF.R.U32.HI R50, RZ, 0x10, R33 ;  /* 0x00000010ff327819 */ /* 0x000fe20000011621 */
[----:B------:R-:W-:Y:S01]  /*c110*/  IMAD R33, R109, -0x80, R26 ;  /* 0xffffff806d217824 */ /* 0x000fe200078e021a */
[--C-:B------:R-:W-:Y:S01]  /*c120*/  SHF.R.U64 R41, R28, 0x10, R29.reuse ;  /* 0x000000101c297819 */ /* 0x100fe2000000121d */
[--C-:B------:R-:W-:Y:S01]  /*c130*/  IMAD.MOV.U32 R40, RZ, RZ, R29.reuse ;  /* 0x000000ffff287224 */ /* 0x100fe200078e001d */
[----:B------:R-:W-:Y:S01]  /*c140*/  SHF.R.U32.HI R53, RZ, 0x10, R29 ;  /* 0x00000010ff357819 */ /* 0x000fe2000001161d */
[----:B------:R-:W-:Y:S01]  /*c150*/  IMAD.MOV.U32 R56, RZ, RZ, R30 ;  /* 0x000000ffff387224 */ /* 0x000fe200078e001e */
[----:B------:R-:W-:Y:S01]  /*c160*/  IMNMX R33, R33, 0x80, PT ;  /* 0x0000008021217817 */ /* 0x000fe20003800200 */
[----:B------:R-:W-:Y:S01]  /*c170*/  IMAD.MOV.U32 R45, RZ, RZ, R34 ;  /* 0x000000ffff2d7224 */ /* 0x000fe200078e0022 */
[--C-:B------:R-:W-:Y:S01]  /*c180*/  SHF.R.U64 R30, R34, 0x10, R35.reuse ;  /* 0x00000010221e7819 */ /* 0x100fe20000001223 */
[--C-:B------:R-:W-:Y:S01]  /*c190*/  IMAD.MOV.U32 R29, RZ, RZ, R35.reuse ;  /* 0x000000ffff1d7224 */ /* 0x100fe200078e0023 */
[----:B------:R-:W-:Y:S01]  /*c1a0*/  ISETP.GE.AND P0, PT, R80, R33, PT ;  /* 0x000000215000720c */ /* 0x000fe20003f06270 */
        /* <DEDUP_REMOVED lines=128> */
.L_x_923:
[----:B------:R-:W-:Y:S05]  /*c9b0*/  BSYNC B0 ;  /* 0x0000000000007941 */ /* 0x000fea0003800000 */
.L_x_922:
[----:B------:R-:W-:-:S13]  /*c9c0*/  ISETP.GE.AND P0, PT, R229, c[0x0][0x27c], PT ;  /* 0x00009f00e5007a0c */ /* 0x000fda0003f06270 */
[----:B------:R-:W-:Y:S05]  /*c9d0*/  @P0 BRA `(.L_x_921) ;  /* 0x0000061000000947 */ /* 0x000fea0003800000 */
[----:B-1----:R-:W-:Y:S01]  /*c9e0*/  SHF.R.S32.HI R6, RZ, 0x1f, R229 ;  /* 0x0000001fff067819 */ /* 0x002fe200000114e5 */
[----:B------:R-:W-:Y:S01]  /*c9f0*/  IMAD.MOV.U32 R7, RZ, RZ, c[0x0][0x27c] ;  /* 0x00009f00ff077624 */ /* 0x000fe200078e00ff */
[----:B------:R-:W-:Y:S01]  /*ca00*/  SHF.L.U32 R48, R32, 0x10, RZ ;  /* 0x0000001020307819 */ /* 0x000fe200000006ff */
[----:B------:R-:W-:Y:S01]  /*ca10*/  IMAD.U32 R50, R28, 0x10000, RZ ;  /* 0x000100001c327824 */ /* 0x000fe200078e00ff */
[CC--:B------:R-:W-:Y:S01]  /*ca20*/  LEA.HI R5, R6.reuse, R229.reuse, RZ, 0x3 ;  /* 0x000000e506057211 */ /* 0x0c0fe200078f18ff */
        /* <DEDUP_REMOVED lines=55> */
[----:B------:R-:W-:Y:S01]  /*cda0*/  FFMA.FTZ R50, R45, R50, -R55 ;  /* 0x000000322d327223 */ /* 0x000fe20000010837 */
[----:B------:R-:W-:Y:S01]  /*cdb0*/  SHF.L.U32 R7, R27, 0x10, RZ ;  /* 0x000000101b077819 */ /* 0x000fe200000006ff */
[----:B------:R-:W-:Y:S01]  /*cdc0*/  FFMA.FTZ R45, R45, R48, R51 ;  /* 0x000000302d2d7223 */ /* 0x000fe20000010033 */
[----:B------:R-:W-:Y:S01]  /*cdd0*/  F2FP.BF16.PACK_AB R4, R4, R43 ;  /* 0x0000002b0404723e */ /* 0x000fe200000010ff */
[----:B------:R-:W-:Y:S02]  /*cde0*/  FMUL.FTZ R51, R53, R6 ;  /* 0x0000000635337220 */ /* 0x000fe40000410000 */
        /* <DEDUP_REMOVED lines=32> */
.L_x_921:
[----:B------:R-:W-:Y:S05]  /*cff0*/  BSYNC B1 ;  /* 0x0000000000017941 */ /* 0x000fea0003800000 */
.L_x_920:
[----:B-1----:R-:W-:Y:S01]  /*d000*/  IADD3 R24, R80, 0x20, RZ ;  /* 0x0000002050187810 */ /* 0x002fe20007ffe0ff */
[----:B------:R-:W-:Y:S03]  /*d010*/  BSSY B1, `(.L_x_924) ;  /* 0x00000d2000017945 */ /* 0x000fe60003800000 */
[----:B------:R-:W-:-:S13]  /*d020*/  ISETP.GE.AND P0, PT, R24, R33, PT ;  /* 0x000000211800720c */ /* 0x000fda0003f06270 */
        /* <DEDUP_REMOVED lines=101> */
.L_x_927:
[----:B------:R-:W-:Y:S05]  /*d680*/  BSYNC B0 ;  /* 0x0000000000007941 */ /* 0x000fea0003800000 */
.L_x_926:
        /* <DEDUP_REMOVED lines=17> */
[----:B------:R-:W-:Y:S02]  /*d7a0*/  SHF.R.U32.HI R4, RZ, 0x3, R10 ;  /* 0x00000003ff047819 */ /* 0x000fe4000001160a */
[----:B------:R-:W-:Y:S02]  /*d7b0*/  LEA.HI R6, R6, R9, RZ, 0x3 ;  /* 0x0000000906067211 */ /* 0x000fe400078f18ff */
[----:B------:R-:W-:Y:S02]  /*d7c0*/  LOP3.LUT R7, R10, 0x38, R7, 0xf8, !PT ;  /* 0x000000380a077812 */ /* 0x000fe400078ef807 */
[----:B------:R-:W-:Y:S01]  /*d7d0*/  SHF.L.U32 R8, R8, 0x7, RZ ;  /* 0x0000000708087819 */ /* 0x000fe200000006ff */
[----:B------:R-:W-:Y:S01]  /*d7e0*/  IMAD.SHL.U32 R6, R6, 0x400, RZ ;  /* 0x0000040006067824 */ /* 0x000fe200078e00ff */
[----:B------:R-:W-:-:S02]  /*d7f0*/  LOP3.LUT R11, R10, 0x38, R11, 0xf8, !PT ;  /* 0x000000380a0b7812 */ /* 0x000fc400078ef80b */
[----:B------:R-:W-:Y:S02]  /*d800*/  LOP3.LUT R5, R5, 0xfffffe00, RZ, 0xc0, !PT ;  /* 0xfffffe0005057812 */ /* 0x000fe400078ec0ff */
[-C--:B------:R-:W-:Y:S02]  /*d810*/  LOP3.LUT R24, R7, R4.reuse, RZ, 0x3c, !PT ;  /* 0x0000000407187212 */ /* 0x080fe400078e3cff */
[----:B------:R-:W-:Y:S02]  /*d820*/  LOP3.LUT R6, R6, 0x7fffe000, RZ, 0xc0, !PT ;  /* 0x7fffe00006067812 */ /* 0x000fe400078ec0ff */
[----:B------:R-:W-:Y:S02]  /*d830*/  LOP3.LUT R8, R8, 0x7fffe000, RZ, 0xc0, !PT ;  /* 0x7fffe00008087812 */ /* 0x000fe400078ec0ff */
[----:B------:R-:W-:Y:S02]  /*d840*/  LOP3.LUT R11, R11, R4, RZ, 0x3c, !PT ;  /* 0x000000040b0b7212 */ /* 0x000fe400078e3cff */
        /* <DEDUP_REMOVED lines=11> */
[----:B--2---:R-:W-:Y:S01]  /*d900*/  IMAD.U32 R44, R8, 0x10000, RZ ;  /* 0x00010000082c7824 */ /* 0x004fe200078e00ff */
        /* <DEDUP_REMOVED lines=19> */
[----:B------:R-:W-:Y:S01]  /*da40*/  FMUL.FTZ R51, R52, R5 ;  /* 0x0000000534337220 */ /* 0x000fe20000410000 */
        /* <DEDUP_REMOVED lines=24> */
[C---:B------:R-:W-:Y:S01]  /*dbd0*/  FMUL.FTZ R45, R52.reuse, R45 ;  /* 0x0000002d342d7220 */ /* 0x040fe20000410000 */
        /* <DEDUP_REMOVED lines=21> */
.L_x_925:
[----:B------:R-:W-:Y:S05]  /*dd30*/  BSYNC B1 ;  /* 0x0000000000017941 */ /* 0x000fea0003800000 */
.L_x_924:
        /* <DEDUP_REMOVED lines=104> */
.L_x_931:
[----:B------:R-:W-:Y:S05]  /*e3c0*/  BSYNC B0 ;  /* 0x0000000000007941 */ /* 0x000fea0003800000 */
.L_x_930:
        /* <DEDUP_REMOVED lines=106> */
.L_x_929:
[----:B------:R-:W-:Y:S05]  /*ea70*/  BSYNC B1 ;  /* 0x0000000000017941 */ /* 0x000fea0003800000 */
.L_x_928:
[----:B-1----:R-:W-:-:S04]  /*ea80*/  IADD3 R24, R80, 0x60, RZ ;  /* 0x0000006050187810 */ /* 0x002fc80007ffe0ff */
        /* <DEDUP_REMOVED lines=8> */
[----:B------:R-:W-:Y:S01]  /*eb10*/  LOP3.LUT R54, R37, 0xffff0000, RZ, 0xc0, !PT ;  /* 0xffff000025367812 */ /* 0x000fe200078ec0ff */
[----:B------:R-:W-:Y:S01]  /*eb20*/  IMAD.U32 R48, R35, 0x10000, RZ ;  /* 0x0001000023307824 */ /* 0x000fe200078e00ff */
[----:B------:R-:W-:Y:S01]  /*eb30*/  LEA.HI R8, R8, R13, RZ, 0x1d ;  /* 0x0000000d08087211 */ /* 0x000fe200078fe8ff */
[----:B------:R-:W-:Y:S01]  /*eb40*/  IMAD.U32 R52, R39, 0x10000, RZ ;  /* 0x0001000027347824 */ /* 0x000fe200078e00ff */
[----:B------:R-:W-:Y:S02]  /*eb50*/  LEA.HI R4, R5, R24, RZ, 0x3 ;  /* 0x0000001805047211 */ /* 0x000fe400078f18ff */
[----:B------:R-:W-:Y:S01]  /*eb60*/  SHF.R.S32.HI R5, RZ, 0x1f, R8 ;  /* 0x0000001fff057819 */ /* 0x000fe20000011408 */
[----:B------:R-:W-:Y:S01]  /*eb70*/  IMAD.SHL.U32 R6, R8, 0x8, RZ ;  /* 0x0000000808067824 */ /* 0x000fe200078e00ff */
[----:B------:R-:W-:-:S02]  /*eb80*/  LOP3.LUT R10, R10, 0x1c0, RZ, 0xc0, !PT ;  /* 0x000001c00a0a7812 */ /* 0x000fc400078ec0ff */
[----:B------:R-:W-:Y:S02]  /*eb90*/  LEA.HI R5, R5, R8, RZ, 0x3 ;  /* 0x0000000805057211 */ /* 0x000fe400078f18ff */
[----:B------:R-:W-:Y:S02]  /*eba0*/  SHF.L.U32 R4, R4, 0x6, RZ ;  /* 0x0000000604047819 */ /* 0x000fe400000006ff */
[----:B------:R-:W-:Y:S01]  /*ebb0*/  SHF.R.U32.HI R7, RZ, 0x3, R10 ;  /* 0x00000003ff077819 */ /* 0x000fe2000001160a */
[----:B------:R-:W-:Y:S01]  /*ebc0*/  IMAD.SHL.U32 R5, R5, 0x400, RZ ;  /* 0x0000040005057824 */ /* 0x000fe200078e00ff */
[C---:B------:R-:W-:Y:S02]  /*ebd0*/  LOP3.LUT R6, R10.reuse, 0x38, R6, 0xf8, !PT ;  /* 0x000000380a067812 */ /* 0x040fe400078ef806 */
[----:B------:R-:W-:Y:S02]  /*ebe0*/  LOP3.LUT R9, R10, 0x38, R3, 0xf8, !PT ;  /* 0x000000380a097812 */ /* 0x000fe400078ef803 */
[----:B------:R-:W-:-:S02]  /*ebf0*/  LOP3.LUT R4, R4, 0xfffffe00, RZ, 0xc0, !PT ;  /* 0xfffffe0004047812 */ /* 0x000fc400078ec0ff */
[----:B------:R-:W-:Y:S02]  /*ec00*/  LOP3.LUT R33, R6, R7, RZ, 0x3c, !PT ;  /* 0x0000000706217212 */ /* 0x000fe400078e3cff */
[----:B------:R-:W-:Y:S02]  /*ec10*/  LOP3.LUT R5, R5, 0x7fffe000, RZ, 0xc0, !PT ;  /* 0x7fffe00005057812 */ /* 0x000fe400078ec0ff */
[----:B------:R-:W-:Y:S02]  /*ec20*/  LOP3.LUT R9, R4, R9, R7, 0xf6, !PT ;  /* 0x0000000904097212 */ /* 0x000fe400078ef607 */
[----:B------:R-:W-:Y:S02]  /*ec30*/  IADD3 R33, R33, R5, R4 ;  /* 0x0000000521217210 */ /* 0x000fe40007ffe004 */
[----:B------:R-:W-:Y:S02]  /*ec40*/  SHF.L.U32 R42, R9, 0x1, RZ ;  /* 0x00000001092a7819 */ /* 0x000fe400000006ff */
[----:B------:R-:W-:Y:S01]  /*ec50*/  LOP3.LUT R35, R35, 0xffff0000, RZ, 0xc0, !PT ;  /* 0xffff000023237812 */ /* 0x000fe200078ec0ff */
[----:B------:R-:W-:-:S02]  /*ec60*/  IMAD.SHL.U32 R33, R33, 0x2, RZ ;  /* 0x0000000221217824 */ /* 0x000fc400078e00ff */
[----:B------:R-:W1:Y:S04]  /*ec70*/  LDS.128 R8, [R42+0x10080] ;  /* 0x010080002a087984 */ /* 0x000e680000000c00 */
[----:B------:R-:W2:Y:S01]  /*ec80*/  LDS.128 R4, [R33+0x10080] ;  /* 0x0100800021047984 */ /* 0x000ea20000000c00 */
[C---:B-1----:R-:W-:Y:S01]  /*ec90*/  IMAD.U32 R44, R8.reuse, 0x10000, RZ ;  /* 0x00010000082c7824 */ /* 0x042fe200078e00ff */
[----:B------:R-:W-:Y:S01]  /*eca0*/  LOP3.LUT R43, R8, 0xffff0000, RZ, 0xc0, !PT ;  /* 0xffff0000082b7812 */ /* 0x000fe200078ec0ff */
[----:B------:R-:W-:Y:S01]  /*ecb0*/  IMAD.U32 R45, R10, 0x10000, RZ ;  /* 0x000100000a2d7824 */ /* 0x000fe200078e00ff */
[C---:B------:R-:W-:Y:S01]  /*ecc0*/  SHF.L.U32 R8, R9.reuse, 0x10, RZ ;  /* 0x0000001009087819 */ /* 0x040fe200000006ff */
[----:B--2---:R-:W-:Y:S01]  /*ecd0*/  IMAD.U32 R49, R4, 0x10000, RZ ;  /* 0x0001000004317824 */ /* 0x004fe200078e00ff */
[----:B------:R-:W-:-:S02]  /*ece0*/  LOP3.LUT R46, R9, 0xffff0000, RZ, 0xc0, !PT ;  /* 0xffff0000092e7812 */ /* 0x000fc400078ec0ff */
[C---:B------:R-:W-:Y:S02]  /*ecf0*/  SHF.L.U32 R9, R11.reuse, 0x10, RZ ;  /* 0x000000100b097819 */ /* 0x040fe400000006ff */
[----:B------:R-:W-:Y:S02]  /*ed00*/  LOP3.LUT R50, R11, 0xffff0000, RZ, 0xc0, !PT ;  /* 0xffff00000b327812 */ /* 0x000fe400078ec0ff */
[----:B------:R-:W-:Y:S02]  /*ed10*/  SHF.L.U32 R11, R6, 0x10, RZ ;  /* 0x00000010060b7819 */ /* 0x000fe400000006ff */
[----:B------:R-:W-:Y:S02]  /*ed20*/  LOP3.LUT R47, R4, 0xffff0000, RZ, 0xc0, !PT ;  /* 0xffff0000042f7812 */ /* 0x000fe400078ec0ff */
[C---:B------:R-:W-:Y:S02]  /*ed30*/  SHF.L.U32 R4, R5.reuse, 0x10, RZ ;  /* 0x0000001005047819 */ /* 0x040fe400000006ff */
        /* <DEDUP_REMOVED lines=9> */
[----:B------:R-:W-:Y:S01]  /*edd0*/  IMAD.U32 R39, R37, 0x10000, RZ ;  /* 0x0001000025277824 */ /* 0x000fe200078e00ff */
[----:B------:R-:W-:Y:S01]  /*ede0*/  SHF.L.U32 R6, R7, 0x10, RZ ;  /* 0x0000001007067819 */ /* 0x000fe200000006ff */
[-C--:B------:R-:W-:Y:S01]  /*edf0*/  FMUL.FTZ R55, R35, R51.reuse ;  /* 0x0000003323377220 */ /* 0x080fe20000410000 */
[----:B------:R-:W-:Y:S01]  /*ee00*/  LOP3.LUT R7, R7, 0xffff0000, RZ, 0xc0, !PT ;  /* 0xffff000007077812 */ /* 0x000fe200078ec0ff */
[----:B------:R-:W-:-:S02]  /*ee10*/  FMUL.FTZ R51, R52, R51 ;  /* 0x0000003334337220 */ /* 0x000fc40000410000 */
[-C--:B------:R-:W-:Y:S02]  /*ee20*/  FMUL.FTZ R48, R39, R49.reuse ;  /* 0x0000003127307220 */ /* 0x080fe40000410000 */
[----:B------:R-:W-:Y:S02]  /*ee30*/  FMUL.FTZ R49, R45, R49 ;  /* 0x000000312d317220 */ /* 0x000fe40000410000 */
[-C--:B------:R-:W-:Y:S02]  /*ee40*/  FFMA.FTZ R52, R52, R10.reuse, -R55 ;  /* 0x0000000a34347223 */ /* 0x080fe40000010837 */
[----:B------:R-:W-:Y:S01]  /*ee50*/  FFMA.FTZ R56, R35, R10, R51 ;  /* 0x0000000a23387223 */ /* 0x000fe20000010033 */
[----:B------:R-:W-:Y:S01]  /*ee60*/  LOP3.LUT R10, R41, 0xffff0000, RZ, 0xc0, !PT ;  /* 0xffff0000290a7812 */ /* 0x000fe200078ec0ff */
[-C--:B------:R-:W-:Y:S01]  /*ee70*/  FFMA.FTZ R49, R39, R44.reuse, R49 ;  /* 0x0000002c27317223 */ /* 0x080fe20000010031 */
[----:B------:R-:W-:Y:S01]  /*ee80*/  SHF.L.U32 R35, R36, 0x10, RZ ;  /* 0x0000001024237819 */ /* 0x000fe200000006ff */
[-C--:B------:R-:W-:Y:S01]  /*ee90*/  FMUL.FTZ R39, R54, R47.reuse ;  /* 0x0000002f36277220 */ /* 0x080fe20000410000 */
[----:B------:R-:W-:Y:S01]  /*eea0*/  SHF.L.U32 R41, R38, 0x10, RZ ;  /* 0x0000001026297819 */ /* 0x000fe200000006ff */
[----:B------:R-:W-:Y:S01]  /*eeb0*/  IMAD.U32 R37, R40, 0x10000, RZ ;  /* 0x0001000028257824 */ /* 0x000fe200078e00ff */
[----:B------:R-:W-:Y:S01]  /*eec0*/  LOP3.LUT R36, R36, 0xffff0000, RZ, 0xc0, !PT ;  /* 0xffff000024247812 */ /* 0x000fe200078ec0ff */
[----:B------:R-:W-:Y:S01]  /*eed0*/  FFMA.FTZ R48, R45, R44, -R48 ;  /* 0x0000002c2d307223 */ /* 0x000fe20000010830 */
[----:B------:R-:W-:Y:S01]  /*eee0*/  LOP3.LUT R40, R40, 0xffff0000, RZ, 0xc0, !PT ;  /* 0xffff000028287812 */ /* 0x000fe200078ec0ff */
[----:B------:R-:W-:Y:S01]  /*eef0*/  FMUL.FTZ R47, R10, R47 ;  /* 0x0000002f0a2f7220 */ /* 0x000fe20000410000 */
[----:B------:R-:W-:Y:S01]  /*ef00*/  LOP3.LUT R38, R38, 0xffff0000, RZ, 0xc0, !PT ;  /* 0xffff000026267812 */ /* 0x000fe200078ec0ff */
[----:B------:R-:W-:-:S02]  /*ef10*/  FFMA.FTZ R39, R10, R43, -R39 ;  /* 0x0000002b0a277223 */ /* 0x000fc40000010827 */
[-C--:B------:R-:W-:Y:S02]  /*ef20*/  FMUL.FTZ R44, R35, R4.reuse ;  /* 0x00000004232c7220 */ /* 0x080fe40000410000 */
[----:B------:R-:W-:Y:S02]  /*ef30*/  IMAD.U32 R10, R34, 0x10000, RZ ;  /* 0x00010000220a7824 */ /* 0x000fe400078e00ff */
[----:B------:R-:W-:Y:S02]  /*ef40*/  FMUL.FTZ R4, R37, R4 ;  /* 0x0000000425047220 */ /* 0x000fe40000410000 */
[----:B------:R-:W-:Y:S02]  /*ef50*/  FMUL.FTZ R58, R10, R6 ;  /* 0x000000060a3a7220 */ /* 0x000fe40000410000 */
[----:B------:R-:W-:Y:S01]  /*ef60*/  FFMA.FTZ R35, R35, R8, R4 ;  /* 0x0000000823237223 */ /* 0x000fe20000010004 */
[----:B------:R-:W-:Y:S01]  /*ef70*/  LOP3.LUT R4, R34, 0xffff0000, RZ, 0xc0, !PT ;  /* 0xffff000022047812 */ /* 0x000fe200078ec0ff */
[----:B------:R-:W-:-:S02]  /*ef80*/  FMUL.FTZ R6, R41, R6 ;  /* 0x0000000629067220 */ /* 0x000fc40000410000 */
[-C--:B------:R-:W-:Y:S02]  /*ef90*/  FFMA.FTZ R58, R41, R9.reuse, -R58 ;  /* 0x00000009293a7223 */ /* 0x080fe4000001083a */
[----:B------:R-:W-:Y:S01]  /*efa0*/  FFMA.FTZ R34, R10, R9, R6 ;  /* 0x000000090a227223 */ /* 0x000fe20000010006 */
[----:B------:R-:W-:Y:S01]  /*efb0*/  F2FP.BF16.PACK_AB R6, R56, R11 ;  /* 0x0000000b3806723e */ /* 0x000fe200000010ff */
[----:B------:R-:W-:Y:S01]  /*efc0*/  FFMA.FTZ R44, R37, R8, -R44 ;  /* 0x00000008252c7223 */ /* 0x000fe2000001082c */
[----:B------:R-:W-:Y:S01]  /*efd0*/  F2FP.BF16.PACK_AB R10, R52, R5 ;  /* 0x00000005340a723e */ /* 0x000fe200000010ff */
[----:B------:R-:W-:Y:S01]  /*efe0*/  FMUL.FTZ R9, R36, R53 ;  /* 0x0000003524097220 */ /* 0x000fe20000410000 */
[----:B------:R-:W-:Y:S01]  /*eff0*/  F2FP.BF16.PACK_AB R8, R39, R48 ;  /* 0x000000302708723e */ /* 0x000fe200000010ff */
[----:B------:R-:W-:Y:S02]  /*f000*/  FMUL.FTZ R41, R4, R7 ;  /* 0x0000000704297220 */ /* 0x000fe40000410000 */
[----:B------:R-:W-:-:S02]  /*f010*/  FMUL.FTZ R53, R40, R53 ;  /* 0x0000003528357220 */ /* 0x000fc40000410000 */
[----:B------:R-:W-:Y:S02]  /*f020*/  FMUL.FTZ R37, R38, R7 ;  /* 0x0000000726257220 */ /* 0x000fe40000410000 */
[----:B------:R-:W-:Y:S02]  /*f030*/  FFMA.FTZ R9, R40, R46, -R9 ;  /* 0x0000002e28097223 */ /* 0x000fe40000010809 */
[----:B------:R-:W-:Y:S02]  /*f040*/  FFMA.FTZ R7, R38, R50, -R41 ;  /* 0x0000003226077223 */ /* 0x000fe40000010829 */
[----:B------:R-:W-:Y:S01]  /*f050*/  FFMA.FTZ R54, R54, R43, R47 ;  /* 0x0000002b36367223 */ /* 0x000fe2000001002f */
[----:B------:R-:W-:Y:S01]  /*f060*/  F2FP.BF16.PACK_AB R9, R9, R44 ;  /* 0x0000002c0909723e */ /* 0x000fe200000010ff */
[----:B------:R-:W-:Y:S01]  /*f070*/  FFMA.FTZ R36, R36, R46, R53 ;  /* 0x0000002e24247223 */ /* 0x000fe20000010035 */
[----:B------:R-:W-:Y:S01]  /*f080*/  F2FP.BF16.PACK_AB R11, R7, R58 ;  /* 0x0000003a070b723e */ /* 0x000fe200000010ff */
[----:B------:R-:W-:Y:S01]  /*f090*/  FFMA.FTZ R37, R4, R50, R37 ;  /* 0x0000003204257223 */ /* 0x000fe20000010025 */
[----:B------:R-:W-:-:S02]  /*f0a0*/  F2FP.BF16.PACK_AB R4, R54, R49 ;  /* 0x000000313604723e */ /* 0x000fc400000010ff */
[----:B------:R-:W-:Y:S01]  /*f0b0*/  F2FP.BF16.PACK_AB R5, R36, R35 ;  /* 0x000000232405723e */ /* 0x000fe200000010ff */
[----:B------:R1:W-:Y:S01]  /*f0c0*/  STS.128 [R42+0x10080], R8 ;  /* 0x010080082a007388 */ /* 0x0003e20000000c00 */
[----:B------:R-:W-:-:S05]  /*f0d0*/  F2FP.BF16.PACK_AB R7, R37, R34 ;  /* 0x000000222507723e */ /* 0x000fca00000010ff */
[----:B------:R1:W-:Y:S02]  /*f0e0*/  STS.128 [R33+0x10080], R4 ;  /* 0x0100800421007388 */ /* 0x0003e40000000c00 */
.L_x_933:
[----:B------:R-:W-:Y:S05]  /*f0f0*/  BSYNC B0 ;  /* 0x0000000000007941 */ /* 0x000fea0003800000 */
.L_x_932:
[----:B------:R-:W-:-:S13]  /*f100*/  ISETP.GE.AND P0, PT, R229, c[0x0][0x27c], PT ;  /* 0x00009f00e5007a0c */ /* 0x000fda0003f06270 */
[----:B------:R-:W-:Y:S05]  /*f110*/  @P0 BRA `(.L_x_911) ;  /* 0x0000068000000947 */ /* 0x000fea0003800000 */
[----:B-1----:R-:W-:Y:S01]  /*f120*/  SHF.R.S32.HI R8, RZ, 0x1f, R229 ;  /* 0x0000001fff087819 */ /* 0x002fe200000114e5 */
[----:B------:R-:W-:Y:S01]  /*f130*/  IMAD.MOV.U32 R9, RZ, RZ, c[0x0][0x27c] ;  /* 0x00009f00ff097624 */ /* 0x000fe200078e00ff */
[----:B------:R-:W-:Y:S01]  /*f140*/  SHF.R.S32.HI R5, RZ, 0x1f, R24 ;  /* 0x0000001fff057819 */ /* 0x000fe20000011418 */
[----:B------:R-:W-:Y:S01]  /*f150*/  IMAD.SHL.U32 R10, R24, 0x40, RZ ;  /* 0x00000040180a7824 */ /* 0x000fe200078e00ff */
[-C--:B------:R-:W-:Y:S01]  /*f160*/  LEA.HI R11, R8, R229.reuse, RZ, 0x3 ;  /* 0x000000e5080b7211 */ /* 0x080fe200078f18ff */
[----:B------:R-:W-:Y:S01]  /*f170*/  IMAD.U32 R40, R32, 0x10000, RZ ;  /* 0x0001000020287824 */ /* 0x000fe200078e00ff */
[----:B------:R-:W-:Y:S01]  /*f180*/  LEA.HI R5, R5, R24, RZ, 0x3 ;  /* 0x0000001805057211 */ /* 0x000fe200078f18ff */
[----:B------:R-:W-:Y:S01]  /*f190*/  IMAD.U32 R49, R27, 0x10000, RZ ;  /* 0x000100001b317824 */ /* 0x000fe200078e00ff */
[----:B------:R-:W-:Y:S01]  /*f1a0*/  SHF.R.S32.HI R4, RZ, 0x3, R11 ;  /* 0x00000003ff047819 */ /* 0x000fe2000001140b */
[----:B------:R-:W-:Y:S01]  /*f1b0*/  IMAD.U32 R51, R31, 0x10000, RZ ;  /* 0x000100001f337824 */ /* 0x000fe200078e00ff */
        /* <DEDUP_REMOVED lines=23> */
[----:B------:R-:W-:Y:S02]  /*f330*/  SHF.L.U32 R24, R24, 0x1, RZ ;  /* 0x0000000118187819 */ /* 0x000fe400000006ff */
[----:B------:R-:W-:-:S03]  /*f340*/  LOP3.LUT R31, R31, 0xffff0000, RZ, 0xc0, !PT ;  /* 0xffff00001f1f7812 */ /* 0x000fc600078ec0ff */
        /* <DEDUP_REMOVED lines=22> */
[----:B------:R-:W-:Y:S01]  /*f4b0*/  IMAD.U32 R32, R26, 0x10000, RZ ;  /* 0x000100001a207824 */ /* 0x000fe200078e00ff */
[----:B------:R-:W-:Y:S01]  /*f4c0*/  LOP3.LUT R7, R7, 0xffff0000, RZ, 0xc0, !PT ;  /* 0xffff000007077812 */ /* 0x000fe200078ec0ff */
[----:B------:R-:W-:Y:S01]  /*f4d0*/  FFMA.FTZ R38, R5, R35, R38 ;  /* 0x0000002305267223 */ /* 0x000fe20000010026 */
[----:B------:R-:W-:Y:S01]  /*f4e0*/  SHF.L.U32 R5, R30, 0x10, RZ ;  /* 0x000000101e057819 */ /* 0x000fe200000006ff */
[----:B------:R-:W-:-:S02]  /*f4f0*/  FMUL.FTZ R35, R32, R43 ;  /* 0x0000002b20237220 */ /* 0x000fc40000410000 */
[----:B------:R-:W-:Y:S02]  /*f500*/  FMUL.FTZ R45, R28, R11 ;  /* 0x0000000b1c2d7220 */ /* 0x000fe40000410000 */
[C---:B------:R-:W-:Y:S02]  /*f510*/  FMUL.FTZ R43, R5.reuse, R43 ;  /* 0x0000002b052b7220 */ /* 0x040fe40000410000 */
[----:B------:R-:W-:Y:S01]  /*f520*/  FFMA.FTZ R35, R5, R36, -R35 ;  /* 0x0000002405237223 */ /* 0x000fe20000010823 */
[----:B------:R-:W-:Y:S01]  /*f530*/  LOP3.LUT R5, R30, 0xffff0000, RZ, 0xc0, !PT ;  /* 0xffff00001e057812 */ /* 0x000fe200078ec0ff */
[----:B------:R-:W-:Y:S02]  /*f540*/  FMUL.FTZ R11, R40, R11 ;  /* 0x0000000b280b7220 */ /* 0x000fe40000410000 */
[----:B------:R-:W-:Y:S02]  /*f550*/  FMUL.FTZ R26, R47, R42 ;  /* 0x0000002a2f1a7220 */ /* 0x000fe40000410000 */
[----:B------:R-:W-:Y:S01]  /*f560*/  FFMA.FTZ R11, R28, R34, R11 ;  /* 0x000000221c0b7223 */ /* 0x000fe2000001000b */
[----:B------:R-:W-:Y:S01]  /*f570*/  SHF.L.U32 R28, R25, 0x10, RZ ;  /* 0x00000010191c7819 */ /* 0x000fe200000006ff */
[----:B------:R-:W-:-:S02]  /*f580*/  FMUL.FTZ R42, R5, R42 ;  /* 0x0000002a052a7220 */ /* 0x000fc40000410000 */
[----:B------:R-:W-:Y:S02]  /*f590*/  FFMA.FTZ R26, R5, R10, -R26 ;  /* 0x0000000a051a7223 */ /* 0x000fe4000001081a */
[-C--:B------:R-:W-:Y:S02]  /*f5a0*/  FMUL.FTZ R5, R49, R4.reuse ;  /* 0x0000000431057220 */ /* 0x080fe40000410000 */
[----:B------:R-:W-:Y:S02]  /*f5b0*/  FMUL.FTZ R4, R51, R4 ;  /* 0x0000000433047220 */ /* 0x000fe40000410000 */
[----:B------:R-:W-:Y:S02]  /*f5c0*/  IMAD.U32 R30, R29, 0x10000, RZ ;  /* 0x000100001d1e7824 */ /* 0x000fe400078e00ff */
[----:B------:R-:W-:Y:S02]  /*f5d0*/  FFMA.FTZ R42, R47, R10, R42 ;  /* 0x0000000a2f2a7223 */ /* 0x000fe4000001002a */
[----:B------:R-:W-:-:S02]  /*f5e0*/  FMUL.FTZ R10, R28, R41 ;  /* 0x000000291c0a7220 */ /* 0x000fc40000410000 */
[-C--:B------:R-:W-:Y:S01]  /*f5f0*/  FFMA.FTZ R49, R49, R8.reuse, R4 ;  /* 0x0000000831317223 */ /* 0x080fe20000010004 */
[----:B------:R-:W-:Y:S01]  /*f600*/  LOP3.LUT R4, R25, 0xffff0000, RZ, 0xc0, !PT ;  /* 0xffff000019047812 */ /* 0x000fe200078ec0ff */
[----:B------:R-:W-:Y:S01]  /*f610*/  FFMA.FTZ R5, R51, R8, -R5 ;  /* 0x0000000833057223 */ /* 0x000fe20000010805 */
[----:B------:R-:W-:Y:S01]  /*f620*/  LOP3.LUT R8, R29, 0xffff0000, RZ, 0xc0, !PT ;  /* 0xffff00001d087812 */ /* 0x000fe200078ec0ff */
[C---:B------:R-:W-:Y:S02]  /*f630*/  FMUL.FTZ R41, R30.reuse, R41 ;  /* 0x000000291e297220 */ /* 0x040fe40000410000 */
[-C--:B------:R-:W-:Y:S02]  /*f640*/  FFMA.FTZ R30, R30, R9.reuse, -R10 ;  /* 0x000000091e1e7223 */ /* 0x080fe4000001080a */
[----:B------:R-:W-:Y:S02]  /*f650*/  FFMA.FTZ R41, R28, R9, R41 ;  /* 0x000000091c297223 */ /* 0x000fe40000010029 */
[----:B------:R-:W-:-:S02]  /*f660*/  FFMA.FTZ R43, R32, R36, R43 ;  /* 0x00000024202b7223 */ /* 0x000fc4000001002b */
[-C--:B------:R-:W-:Y:S02]  /*f670*/  FMUL.FTZ R28, R27, R44.reuse ;  /* 0x0000002c1b1c7220 */ /* 0x080fe40000410000 */
[-C--:B------:R-:W-:Y:S02]  /*f680*/  FMUL.FTZ R10, R4, R7.reuse ;  /* 0x00000007040a7220 */ /* 0x080fe40000410000 */
[C---:B------:R-:W-:Y:S02]  /*f690*/  FMUL.FTZ R32, R31.reuse, R44 ;  /* 0x0000002c1f207220 */ /* 0x040fe40000410000 */
[----:B------:R-:W-:Y:S02]  /*f6a0*/  FMUL.FTZ R9, R8, R7 ;  /* 0x0000000708097220 */ /* 0x000fe40000410000 */
[----:B------:R-:W-:Y:S02]  /*f6b0*/  FFMA.FTZ R45, R40, R34, -R45 ;  /* 0x00000022282d7223 */ /* 0x000fe4000001082d */
[----:B------:R-:W-:-:S02]  /*f6c0*/  FFMA.FTZ R28, R31, R37, -R28 ;  /* 0x000000251f1c7223 */ /* 0x000fc4000001081c */
[----:B------:R-:W-:Y:S01]  /*f6d0*/  FFMA.FTZ R7, R8, R39, -R10 ;  /* 0x0000002708077223 */ /* 0x000fe2000001080a */
[----:B------:R-:W-:Y:S01]  /*f6e0*/  F2FP.BF16.PACK_AB R8, R45, R6 ;  /* 0x000000062d08723e */ /* 0x000fe200000010ff */
        /* <DEDUP_REMOVED lines=8> */
[----:B------:R1:W-:Y:S01]  /*f770*/  STS.128 [R33+0x10080], R8 ;  /* 0x0100800821007388 */ /* 0x0003e20000000c00 */
[----:B------:R-:W-:-:S05]  /*f780*/  F2FP.BF16.PACK_AB R7, R34, R41 ;  /* 0x000000292207723e */ /* 0x000fca00000010ff */
[----:B------:R1:W-:Y:S02]  /*f790*/  STS.128 [R24+0x10080], R4 ;  /* 0x0100800418007388 */ /* 0x0003e40000000c00 */
.L_x_911:
[----:B------:R-:W-:Y:S05]  /*f7a0*/  BSYNC B2 ;  /* 0x0000000000027941 */ /* 0x000fea0003800000 */
.L_x_883:
[----:B------:R-:W-:Y:S01]  /*f7b0*/  IMAD R21, R21, c[0x0][0x208], RZ ;  /* 0x0000820015157a24 */ /* 0x000fe200078e02ff */
[----:B-1--4-:R-:W-:Y:S01]  /*f7c0*/  SHF.R.S32.HI R7, RZ, 0x4, R14 ;  /* 0x00000004ff077819 */ /* 0x012fe2000001140e */
[----:B------:R-:W-:Y:S01]  /*f7d0*/  IMAD.SHL.U32 R6, R13, 0x40, RZ ;  /* 0x000000400d067824 */ /* 0x000fe200078e00ff */
[----:B------:R-:W-:Y:S01]  /*f7e0*/  LEA.HI R82, R15, R224, RZ, 0x5 ;  /* 0x000000e00f527211 */ /* 0x000fe200078f28ff */
[----:B------:R-:W-:Y:S01]  /*f7f0*/  IMAD.WIDE.U32 R8, R234, c[0x0][0x208], RZ ;  /* 0x00008200ea087a25 */ /* 0x000fe200078e00ff */
[----:B------:R-:W-:Y:S01]  /*f800*/  LEA.HI R14, R14, R7, RZ, 0x1 ;  /* 0x000000070e0e7211 */ /* 0x000fe200078f08ff */
[----:B------:R-:W-:-:S04]  /*f810*/  DEPBAR.LE SB0, 0x0 ;  /* 0x000080000000791a */ /* 0x000fc80000000000 */
[----:B------:R-:W-:Y:S01]  /*f820*/  IMAD R4, R234, c[0x0][0x20c], R21 ;  /* 0x00008300ea047a24 */ /* 0x000fe200078e0215 */
[----:B------:R-:W-:Y:S01]  /*f830*/  LOP3.LUT R6, R6, 0x1c0, RZ, 0xc0, !PT ;  /* 0x000001c006067812 */ /* 0x000fe200078ec0ff */
[----:B------:R-:W-:Y:S01]  /*f840*/  IMAD.SHL.U32 R5, R80, 0x8, RZ ;  /* 0x0000000850057824 */ /* 0x000fe200078e00ff */
[----:B------:R-:W-:Y:S01]  /*f850*/  SHF.R.S32.HI R88, RZ, 0x1f, R229 ;  /* 0x0000001fff587819 */ /* 0x000fe200000114e5 */
[----:B------:R-:W-:Y:S01]  /*f860*/  IMAD.IADD R9, R9, 0x1, R4 ;  /* 0x0000000109097824 */ /* 0x000fe200078e0204 */
[----:B------:R-:W-:Y:S01]  /*f870*/  LOP3.LUT R4, R14, 0xfffffffe, RZ, 0xc0, !PT ;  /* 0xfffffffe0e047812 */ /* 0x000fe200078ec0ff */
[----:B------:R-:W-:Y:S01]  /*f880*/  IMAD R20, R20, c[0x0][0x218], RZ ;  /* 0x0000860014147a24 */ /* 0x000fe200078e02ff */
[----:B------:R-:W-:Y:S01]  /*f890*/  LOP3.LUT R5, R6, 0x8, R5, 0xf8, !PT ;  /* 0x0000000806057812 */ /* 0x000fe200078ef805 */
[----:B------:R-:W-:Y:S01]  /*f8a0*/  IMAD.WIDE.U32 R8, R233, c[0x0][0x218], R8 ;  /* 0x00008600e9087a25 */ /* 0x000fe200078e0008 */
[----:B------:R-:W-:Y:S01]  /*f8b0*/  SHF.R.U32.HI R6, RZ, 0x3, R6 ;  /* 0x00000003ff067819 */ /* 0x000fe20000011606 */
[----:B------:R-:W-:Y:S01]  /*f8c0*/  BSSY B0, `(.L_x_934) ;  /* 0x0000070000007945 */ /* 0x000fe20003800000 */
[----:B------:R-:W-:Y:S01]  /*f8d0*/  LOP3.LUT R16, R16, 0xfffffff7, RZ, 0xc0, !PT ;  /* 0xfffffff710107812 */ /* 0x000fe200078ec0ff */
[----:B------:R-:W-:Y:S01]  /*f8e0*/  IMAD.IADD R4, R7, 0x1, -R4 ;  /* 0x0000000107047824 */ /* 0x000fe200078e0a04 */
[----:B------:R-:W-:Y:S01]  /*f8f0*/  LOP3.LUT R5, R5, R6, RZ, 0x3c, !PT ;  /* 0x0000000605057212 */ /* 0x000fe200078e3cff */
[----:B------:R-:W-:Y:S01]  /*f900*/  IMAD R20, R233, c[0x0][0x21c], R20 ;  /* 0x00008700e9147a24 */ /* 0x000fe200078e0214 */
[----:B------:R-:W-:Y:S01]  /*f910*/  BAR.SYNC.DEFER_BLOCKING 0x0 ;  /* 0x0000000000007b1d */ /* 0x000fe20000010000 */
[----:B------:R-:W-:Y:S01]  /*f920*/  IADD3 R10, P0, R22, R8, RZ ;  /* 0x00000008160a7210 */ /* 0x000fe20007f1e0ff */
[----:B------:R-:W-:Y:S01]  /*f930*/  IMAD.SHL.U32 R8, R12, 0x40, RZ ;  /* 0x000000400c087824 */ /* 0x000fe200078e00ff */
[----:B------:R-:W-:Y:S01]  /*f940*/  LEA.HI R88, R88, R229, RZ, 0x3 ;  /* 0x000000e558587211 */ /* 0x000fe200078f18ff */
[----:B------:R-:W-:Y:S01]  /*f950*/  IMAD R217, R4, 0x200, R5 ;  /* 0x0000020004d97824 */ /* 0x000fe200078e0205 */
[----:B------:R-:W-:Y:S01]  /*f960*/  R2P PR, R13, 0x6 ;  /* 0x000000060d007804 */ /* 0x000fe20000000000 */
[----:B------:R-:W-:Y:S01]  /*f970*/  IMAD.IADD R29, R83, 0x1, -R80 ;  /* 0x00000001531d7824 */ /* 0x000fe200078e0a50 */
[----:B------:R-:W-:Y:S01]  /*f980*/  IADD3.X R17, R17, R9, R20, P0, !PT ;  /* 0x0000000911117210 */ /* 0x000fe200007fe414 */
[----:B------:R-:W-:Y:S01]  /*f990*/  IMAD.SHL.U32 R217, R217, 0x2, RZ ;  /* 0x00000002d9d97824 */ /* 0x000fe200078e00ff */
[----:B------:R-:W-:Y:S01]  /*f9a0*/  LEA R28, P0, R10, c[0x0][0x1f8], 0x1 ;  /* 0x00007e000a1c7a11 */ /* 0x000fe200078008ff */
[----:B------:R-:W-:Y:S01]  /*f9b0*/  IMAD.SHL.U32 R9, R0, 0x40, RZ ;  /* 0x0000004000097824 */ /* 0x000fe200078e00ff */
[----:B------:R-:W-:Y:S01]  /*f9c0*/  LOP3.LUT R8, R8, 0x1c0, RZ, 0xc0, !PT ;  /* 0x000001c008087812 */ /* 0x000fe200078ec0ff */
[----:B------:R-:W-:Y:S01]  /*f9d0*/  IMAD.SHL.U32 R0, R82, 0x20, RZ ;  /* 0x0000002052007824 */ /* 0x000fe200078e00ff */
[C---:B------:R-:W-:Y:S01]  /*f9e0*/  IADD3 R5, R217.reuse, 0xa080, RZ ;  /* 0x0000a080d9057810 */ /* 0x040fe20007ffe0ff */
[----:B------:R-:W-:Y:S01]  /*f9f0*/  SHFL.IDX PT, R30, R28, RZ, 0x181f ;  /* 0x00181fff1c1e7589 */ /* 0x000fe200000e0000 */
[----:B------:R-:W-:Y:S01]  /*fa00*/  LEA.HI.X R10, R10, c[0x0][0x1fc], R17, 0x1, P0 ;  /* 0x00007f000a0a7a11 */ /* 0x000fe200000f0c11 */
[----:B------:R-:W-:Y:S01]  /*fa10*/  IMAD.SHL.U32 R235, R2, 0x2, RZ ;  /* 0x0000000202eb7824 */ /* 0x000fe200078e00ff */
[----:B------:R-:W-:-:S02]  /*fa20*/  IADD3 R216, R217, 0xa0a0, RZ ;  /* 0x0000a0a0d9d87810 */ /* 0x000fc40007ffe0ff */
[----:B------:R-:W-:Y:S01]  /*fa30*/  @P1 IADD3 R216, R5, -0x20, RZ ;  /* 0xffffffe005d81810 */ /* 0x000fe20007ffe0ff */
[----:B------:R-:W-:Y:S01]  /*fa40*/  IMAD.SHL.U32 R5, R4, 0x8, RZ ;  /* 0x0000000804057824 */ /* 0x000fe200078e00ff */
[----:B------:R-:W1:Y:S01]  /*fa50*/  SHFL.IDX PT, R31, R10, RZ, 0x181f ;  /* 0x00181fff0a1f7589 */ /* 0x000e6200000e0000 */
[----:B------:R-:W-:Y:S02]  /*fa60*/  LOP3.LUT R9, R9, 0xfffffe00, RZ, 0xc0, !PT ;  /* 0xfffffe0009097812 */ /* 0x000fe400078ec0ff */
[----:B------:R-:W-:Y:S01]  /*fa70*/  LOP3.LUT R0, R0, 0x7ffffc00, RZ, 0xc0, !PT ;  /* 0x7ffffc0000007812 */ /* 0x000fe200078ec0ff */
[----:B------:R2:W3:Y:S01]  /*fa80*/  LDSM.16.M88.4 R12, [R217+0xa080] ;  /* 0x00a08000d90c783b */ /* 0x0004e20000000200 */
[----:B------:R-:W-:Y:S02]  /*fa90*/  LOP3.LUT R5, R8, 0x8, R5, 0xf8, !PT ;  /* 0x0000000808057812 */ /* 0x000fe400078ef805 */
[----:B------:R-:W-:Y:S01]  /*faa0*/  SHF.R.U32.HI R8, RZ, 0x3, R8 ;  /* 0x00000003ff087819 */ /* 0x000fe20000011608 */
[----:B------:R2:W4:Y:S01]  /*fab0*/  LDSM.16.M88.4 R40, [R217+0xa880] ;  /* 0x00a88000d928783b */ /* 0x0005220000000200 */
[----:B------:R-:W-:-:S02]  /*fac0*/  ISETP.GE.AND P1, PT, R3, c[0x0][0x1d4], PT ;  /* 0x0000750003007a0c */ /* 0x000fc40003f26270 */
[----:B------:R-:W-:Y:S01]  /*fad0*/  LOP3.LUT R8, R5, R8, RZ, 0x3c, !PT ;  /* 0x0000000805087212 */ /* 0x000fe200078e3cff */
[----:B------:R2:W2:Y:S01]  /*fae0*/  LDSM.16.M88.4 R20, [R217+0xb080] ;  /* 0x00b08000d914783b */ /* 0x0004a20000000200 */
[----:B------:R-:W-:Y:S02]  /*faf0*/  ISETP.LT.OR P0, PT, R29, 0x1, P1 ;  /* 0x000000011d00780c */ /* 0x000fe40000f01670 */
[----:B------:R-:W-:Y:S01]  /*fb00*/  IADD3 R0, R8, R9, R0 ;  /* 0x0000000908007210 */ /* 0x000fe20007ffe000 */
[----:B------:R2:W2:Y:S01]  /*fb10*/  LDSM.16.M88.4 R48, [R216] ;  /* 0x00000000d830783b */ /* 0x0004a20000000200 */
[----:B------:R-:W-:Y:S02]  /*fb20*/  LOP3.LUT R88, R88, 0xfffffff8, RZ, 0xc0, !PT ;  /* 0xfffffff858587812 */ /* 0x000fe400078ec0ff */
[C---:B------:R-:W-:Y:S01]  /*fb30*/  LEA R218, R0.reuse, 0x10080, 0x1 ;  /* 0x0001008000da7811 */ /* 0x040fe200078e08ff */
[----:B------:R-:W-:Y:S01]  /*fb40*/  IMAD.SHL.U32 R4, R0, 0x2, RZ ;  /* 0x0000000200047824 */ /* 0x000fe200078e00ff */
[----:B------:R2:W2:Y:S01]  /*fb50*/  LDSM.16.M88.4 R36, [R216+0x800] ;  /* 0x00080000d824783b */ /* 0x0004a20000000200 */
[----:B------:R-:W-:Y:S01]  /*fb60*/  SHF.R.S32.HI R84, RZ, 0x1f, R19 ;  /* 0x0000001fff547819 */ /* 0x000fe20000011413 */
[----:B------:R-:W-:Y:S01]  /*fb70*/  IMAD.MOV.U32 R0, RZ, RZ, 0x20 ;  /* 0x00000020ff007424 */ /* 0x000fe200078e00ff */
[----:B------:R-:W-:Y:S01]  /*fb80*/  SHF.R.S32.HI R11, RZ, 0x1f, R18 ;  /* 0x0000001fff0b7819 */ /* 0x000fe20000011412 */
[----:B------:R-:W-:Y:S01]  /*fb90*/  IMAD R96, R221, 0x2, R218 ;  /* 0x00000002dd607824 */ /* 0x000fe200078e02da */
[----:B------:R2:W2:Y:S01]  /*fba0*/  LDSM.16.M88.4 R24, [R216+0x1000] ;  /* 0x00100000d818783b */ /* 0x0004a20000000200 */
[----:B-1----:R-:W-:Y:S01]  /*fbb0*/  IMAD.WIDE R32, R3, 0x2, R30 ;  /* 0x0000000203207825 */ /* 0x002fe200078e021e */
[----:B------:R-:W-:-:S02]  /*fbc0*/  LEA.HI R84, R84, R19, RZ, 0x3 ;  /* 0x0000001354547211 */ /* 0x000fc400078f18ff */
[----:B------:R-:W1:Y:S01]  /*fbd0*/  LDSM.16.M88.4 R4, [R4+0x10080] ;  /* 0x010080000404783b */ /* 0x000e620000000200 */
[----:B------:R-:W-:Y:S01]  /*fbe0*/  IMAD.WIDE R34, R88, 0x2, R30 ;  /* 0x0000000258227825 */ /* 0x000fe200078e021e */
[----:B------:R-:W-:Y:S02]  /*fbf0*/  LOP3.LUT R84, R84, 0xfffffff8, RZ, 0xc0, !PT ;  /* 0xfffffff854547812 */ /* 0x000fe400078ec0ff */
[----:B------:R1:W1:Y:S01]  /*fc00*/  LDSM.16.M88.4 R64, [R96] ;  /* 0x000000006040783b */ /* 0x0002620000000200 */
[----:B------:R-:W-:Y:S02]  /*fc10*/  LEA.HI R238, R11, R18, RZ, 0x3 ;  /* 0x000000120bee7211 */ /* 0x000fe400078f18ff */
[----:B------:R-:W-:Y:S01]  /*fc20*/  SEL R220, R0, 0xffffffe0, !P2 ;  /* 0xffffffe000dc7807 */ /* 0x000fe20005000000 */
[----:B------:R-:W-:Y:S01]  /*fc30*/  @!PT LDS RZ, [RZ] ;  /* 0x00000000fffff984 */ /* 0x000fe20000000800 */
[----:B------:R-:W-:Y:S01]  /*fc40*/  @!PT LDS RZ, [RZ] ;  /* 0x00000000fffff984 */ /* 0x000fe20000000800 */
[----:B------:R-:W-:Y:S01]  /*fc50*/  @!PT LDS RZ, [RZ] ;  /* 0x00000000fffff984 */ /* 0x000fe20000000800 */
[----:B------:R5:W-:Y:S01]  /*fc60*/  LDGSTS.E.BYPASS.LTC128B.128 [R235+0x4080], [R32.64], !P0 ;  /* 0x0408000020eb7fae */ /* 0x000be2000c101d50 */
[----:B------:R-:W-:Y:S02]  /*fc70*/  ISETP.GE.AND P0, PT, R229, c[0x0][0x1d4], PT ;  /* 0x00007500e5007a0c */ /* 0x000fe40003f06270 */
[----:B------:R-:W-:-:S02]  /*fc80*/  LOP3.LUT R238, R238, 0xfffffff8, RZ, 0xc0, !PT ;  /* 0xfffffff8eeee7812 */ /* 0x000fc400078ec0ff */
[----:B------:R-:W-:Y:S02]  /*fc90*/  LOP3.LUT R2, R8, R9, RZ, 0xfc, !PT ;  /* 0x0000000908027212 */ /* 0x000fe400078efcff */
[----:B------:R-:W-:Y:S02]  /*fca0*/  SHF.R.S32.HI R0, RZ, 0x1f, R3 ;  /* 0x0000001fff007819 */ /* 0x000fe40000011403 */
[----:B------:R-:W-:Y:S02]  /*fcb0*/  SHF.R.S32.HI R93, RZ, 0x1f, R88 ;  /* 0x0000001fff5d7819 */ /* 0x000fe40000011458 */
[----:B------:R-:W-:Y:S02]  /*fcc0*/  SHF.R.S32.HI R91, RZ, 0x1f, R84 ;  /* 0x0000001fff5b7819 */ /* 0x000fe40000011454 */
[----:B------:R-:W-:Y:S02]  /*fcd0*/  SHF.R.S32.HI R89, RZ, 0x1f, R238 ;  /* 0x0000001fff597819 */ /* 0x000fe400000114ee */
[----:B------:R-:W-:-:S02]  /*fce0*/  @P0 LOP3.LUT R16, R16, 0x8, RZ, 0xfc, !PT ;  /* 0x0000000810100812 */ /* 0x000fc400078efcff */
[----:B------:R-:W-:Y:S02]  /*fcf0*/  ISETP.LT.OR P0, PT, R29, 0x1, P0 ;  /* 0x000000011d00780c */ /* 0x000fe40000701670 */
[----:B------:R-:W-:Y:S02]  /*fd00*/  LOP3.LUT R16, R16, 0xfffffffb, RZ, 0xc0, !PT ;  /* 0xfffffffb10107812 */ /* 0x000fe400078ec0ff */
[C---:B------:R-:W-:Y:S02]  /*fd10*/  IADD3 R211, R216.reuse, 0x800, RZ ;  /* 0x00000800d8d37810 */ /* 0x040fe40007ffe0ff */
[----:B------:R-:W-:Y:S01]  /*fd20*/  IADD3 R210, R216, 0x1000, RZ ;  /* 0x00001000d8d27810 */ /* 0x000fe20007ffe0ff */
[----:B-----5:R-:W-:-:S06]  /*fd30*/  IMAD.WIDE R32, R84, 0x2, R30 ;  /* 0x0000000254207825 */ /* 0x020fcc00078e021e */
[----:B------:R1:W-:Y:S01]  /*fd40*/  LDGSTS.E.BYPASS.LTC128B.128 [R235+0x5880], [R34.64], !P0 ;  /* 0x0588000022eb7fae */ /* 0x0003e2000c101d50 */
[----:B------:R-:W-:Y:S01]  /*fd50*/  ISETP.GE.AND P0, PT, R19, c[0x0][0x1d4], PT ;  /* 0x0000750013007a0c */ /* 0x000fe20003f06270 */
[----:B------:R-:W-:-:S12]  /*fd60*/  IMAD.WIDE R30, R238, 0x2, R30 ;  /* 0x00000002ee1e7825 */ /* 0x000fd800078e021e */
[----:B------:R-:W-:Y:S02]  /*fd70*/  @P0 LOP3.LUT R16, R16, 0x4, RZ, 0xfc, !PT ;  /* 0x0000000410100812 */ /* 0x000fe400078efcff */
[----:B------:R-:W-:Y:S02]  /*fd80*/  ISETP.LT.OR P0, PT, R29, 0x1, P0 ;  /* 0x000000011d00780c */ /* 0x000fe40000701670 */
[----:B------:R-:W-:-:S11]  /*fd90*/  LOP3.LUT R16, R16, 0xfffffffd, RZ, 0xc0, !PT ;  /* 0xfffffffd10107812 */ /* 0x000fd600078ec0ff */
[----:B------:R1:W-:Y:S01]  /*fda0*/  LDGSTS.E.BYPASS.LTC128B.128 [R235+0x7080], [R32.64], !P0 ;  /* 0x0708000020eb7fae */ /* 0x0003e2000c101d50 */
[----:B------:R-:W-:-:S13]  /*fdb0*/  ISETP.GE.AND P0, PT, R18, c[0x0][0x1d4], PT ;  /* 0x0000750012007a0c */ /* 0x000fda0003f06270 */
[----:B------:R-:W-:Y:S02]  /*fdc0*/  @P0 LOP3.LUT R16, R16, 0x2, RZ, 0xfc, !PT ;  /* 0x0000000210100812 */ /* 0x000fe400078efcff */
[----:B------:R-:W-:Y:S02]  /*fdd0*/  ISETP.LT.OR P0, PT, R29, 0x1, P0 ;  /* 0x000000011d00780c */ /* 0x000fe40000701670 */
[----:B------:R-:W-:-:S11]  /*fde0*/  LOP3.LUT R16, R16, 0xffffffdf, RZ, 0xc0, !PT ;  /* 0xffffffdf10107812 */ /* 0x000fd600078ec0ff */
[----:B------:R1:W-:Y:S01]  /*fdf0*/  LDGSTS.E.BYPASS.LTC128B.128 [R235+0x8880], [R30.64], !P0 ;  /* 0x088800001eeb7fae */ /* 0x0003e2000c101d50 */
[----:B------:R-:W-:-:S13]  /*fe00*/  ISETP.GT.AND P0, PT, R224, 0x7f, PT ;  /* 0x0000007fe000780c */ /* 0x000fda0003f04270 */
[----:B------:R-:W-:Y:S01]  /*fe10*/  @P0 LOP3.LUT R16, R16, 0x20, RZ, 0xfc, !PT ;  /* 0x0000002010100812 */ /* 0x000fe200078efcff */
[----:B------:R-:W-:Y:S05]  /*fe20*/  @P0 BRA `(.L_x_935) ;  /* 0x0000019000000947 */ /* 0x000fea0003800000 */
[----:B--234-:R-:W-:Y:S05]  /*fe30*/  BRA.DIV ~URZ, `(.L_x_936) ;  /* 0x000089427f007947 */ /* 0x01cfea000b800000 */
[----:B-1----:R1:W2:Y:S04]  /*fe40*/  SHFL.IDX PT, R30, R10, 0x1, 0x181f ;  /* 0x00381f000a1e7f89 */ /* 0x0022a800000e0000 */
[----:B------:R1:W3:Y:S02]  /*fe50*/  SHFL.IDX PT, R9, R28, 0x1, 0x181f ;  /* 0x00381f001c097f89 */ /* 0x0002e400000e0000 */
.L_x_964:
[CC--:B---3--:R-:W-:Y:S02]  /*fe60*/  LEA R16, P0, R88.reuse, R9.reuse, 0x1 ;  /* 0x0000000958107211 */ /* 0x0c8fe400078008ff */
[----:B------:R-:W-:Y:S02]  /*fe70*/  ISETP.GE.AND P2, PT, R229, c[0x0][0x1d4], PT ;  /* 0x00007500e5007a0c */ /* 0x000fe40003f46270 */
[----:B--2---:R-:W-:Y:S02]  /*fe80*/  LEA.HI.X R17, R88, R30, R93, 0x1, P0 ;  /* 0x0000001e58117211 */ /* 0x004fe400000f0c5d */
[----:B-1----:R-:W-:-:S04]  /*fe90*/  LEA R10, P0, R84, R9, 0x1 ;  /* 0x00000009540a7211 */ /* 0x002fc800078008ff */
[----:B------:R-:W-:Y:S02]  /*fea0*/  LEA.HI.X R11, R84, R30, R91, 0x1, P0 ;  /* 0x0000001e540b7211 */ /* 0x000fe400000f0c5b */
[----:B------:R-:W-:-:S04]  /*feb0*/  LEA R32, P0, R3, R9, 0x1 ;  /* 0x0000000903207211 */ /* 0x000fc800078008ff */
[----:B------:R-:W-:Y:S02]  /*fec0*/  LEA.HI.X R33, R3, R30, R0, 0x1, P0 ;  /* 0x0000001e03217211 */ /* 0x000fe400000f0c00 */
[----:B------:R-:W-:Y:S02]  /*fed0*/  ISETP.LT.OR P0, PT, R29, 0x21, P1 ;  /* 0x000000211d00780c */ /* 0x000fe40000f01670 */
[----:B------:R-:W-:-:S11]  /*fee0*/  ISETP.GE.AND P1, PT, R19, c[0x0][0x1d4], PT ;  /* 0x0000750013007a0c */ /* 0x000fd60003f26270 */
[----:B------:R-:W-:Y:S01]  /*fef0*/  @!PT LDS RZ, [RZ] ;  /* 0x00000000fffff984 */ /* 0x000fe20000000800 */
[----:B------:R-:W-:Y:S01]  /*ff00*/  @!PT LDS RZ, [RZ] ;  /* 0x00000000fffff984 */ /* 0x000fe20000000800 */
[----:B------:R-:W-:Y:S01]  /*ff10*/  @!PT LDS RZ, [RZ] ;  /* 0x00000000fffff984 */ /* 0x000fe20000000800 */
[----:B------:R1:W-:Y:S01]  /*ff20*/  LDGSTS.E.BYPASS.LTC128B.128 [R235+0x5080], [R32.64], !P0 ;  /* 0x0508000020eb7fae */ /* 0x0003e2000c101d50 */
[----:B------:R-:W-:-:S04]  /*ff30*/  LEA R8, P0, R238, R9, 0x1 ;  /* 0x00000009ee087211 */ /* 0x000fc800078008ff */
[----:B------:R-:W-:Y:S02]  /*ff40*/  LEA.HI.X R9, R238, R30, R89, 0x1, P0 ;  /* 0x0000001eee097211 */ /* 0x000fe400000f0c59 */
[----:B------:R-:W-:Y:S02]  /*ff50*/  ISETP.LT.OR P0, PT, R29, 0x21, P2 ;  /* 0x000000211d00780c */ /* 0x000fe40001701670 */
[----:B------:R-:W-:-:S11]  /*ff60*/  ISETP.GE.AND P2, PT, R18, c[0x0][0x1d4], PT ;  /* 0x0000750012007a0c */ /* 0x000fd60003f46270 */
[----:B------:R1:W-:Y:S01]  /*ff70*/  LDGSTS.E.BYPASS.LTC128B.128 [R235+0x6880], [R16.64], !P0 ;  /* 0x0688000010eb7fae */ /* 0x0003e2000c101d50 */
[----:B------:R-:W-:-:S13]  /*ff80*/  ISETP.LT.OR P0, PT, R29, 0x21, P1 ;  /* 0x000000211d00780c */ /* 0x000fda0000f01670 */
[----:B------:R1:W-:Y:S01]  /*ff90*/  LDGSTS.E.BYPASS.LTC128B.128 [R235+0x8080], [R10.64], !P0 ;  /* 0x080800000aeb7fae */ /* 0x0003e2000c101d50 */
[----:B------:R-:W-:-:S13]  /*ffa0*/  ISETP.LT.OR P0, PT, R29, 0x21, P2 ;  /* 0x000000211d00780c */ /* 0x000fda0001701670 */
[----:B------:R1:W-:Y:S02]  /*ffb0*/  LDGSTS.E.BYPASS.LTC128B.128 [R235+0x9880], [R8.64], !P0 ;  /* 0x0988000008eb7fae */ /* 0x0003e4000c101d50 */
.L_x_935:
[----:B--234-:R-:W-:Y:S05]  /*ffc0*/  BSYNC B0 ;  /* 0x0000000000007941 */ /* 0x01cfea0003800000 */
.L_x_934:
[----:B------:R-:W0:Y:S01]  /*ffd0*/  LDGDEPBAR ;  /* 0x00000000000079af */ /* 0x000e220000000000 */
[----:B------:R-:W-:Y:S02]  /*ffe0*/  WARPSYNC 0xffffffff ;  /* 0xffffffff00007948 */ /* 0x000fe40003800000 */
[C---:B-1----:R-:W-:Y:S01]  /*fff0*/  HMMA.16816.F32.BF16 R16, R4.reuse, R12, RZ ;  /* 0x0000000c0410723c */ /* 0x042fe200000418ff */
[C---:B------:R-:W-:Y:S01]  /*10000*/  LEA R94, R219.reuse, R218, 0x1 ;  /* 0x000000dadb5e7211 */ /* 0x040fe200078e08ff */
[----:B------:R-:W-:Y:S01]  /*10010*/  LDSM.16.M88.4 R72, [R217+0xf080] ;  /* 0x00f08000d948783b */ /* 0x000fe20000000200 */
[C---:B------:R-:W-:Y:S02]  /*10020*/  LEA R90, R220.reuse, R217, 0x1 ;  /* 0x000000d9dc5a7211 */ /* 0x040fe400078e08ff */
[----:B------:R-:W-:Y:S01]  /*10030*/  LEA R92, R219, R96, 0x1 ;  /* 0x00000060db5c7211 */ /* 0x000fe200078e08ff */
[----:B------:R-:W-:Y:S01]  /*10040*/  LDSM.16.M88.4 R8, [R94] ;  /* 0x000000005e08783b */ /* 0x000fe20000000200 */
[----:B------:R-:W-:Y:S01]  /*10050*/  LEA R209, R220, R216, 0x1 ;  /* 0x000000d8dcd17211 */ /* 0x000fe200078e08ff */
[----:B------:R-:W-:Y:S01]  /*10060*/  HMMA.16816.F32.BF16 R12, R4, R14, RZ ;  /* 0x0000000e040c723c */ /* 0x000fe200000418ff */
[----:B------:R-:W-:Y:S01]  /*10070*/  ISETP.GE.AND P1, PT, R107, 0x31, PT ;  /* 0x000000316b00780c */ /* 0x000fe20003f26270 */
[----:B------:R-:W1:Y:S01]  /*10080*/  LDSM.16.M88.4 R56, [R90+0xa080] ;  /* 0x00a080005a38783b */ /* 0x000e620000000200 */
[----:B------:R-:W-:-:S02]  /*10090*/  IADD3 R208, R216, 0x1800, RZ ;  /* 0x00001800d8d07810 */ /* 0x000fc40007ffe0ff */
[C---:B------:R-:W-:Y:S01]  /*100a0*/  IADD3 R207, R216.reuse, 0x2000, RZ ;  /* 0x00002000d8cf7810 */ /* 0x040fe20007ffe0ff */
[----:B------:R-:W-:Y:S01]  /*100b0*/  LDSM.16.M88.4 R60, [R209] ;  /* 0x00000000d13c783b */ /* 0x000fe20000000200 */
[C---:B------:R-:W-:Y:S01]  /*100c0*/  IADD3 R206, R216.reuse, 0x2800, RZ ;  /* 0x00002800d8ce7810 */ /* 0x040fe20007ffe0ff */
[----:B------:R-:W-:Y:S01]  /*100d0*/  HMMA.16816.F32.BF16 R28, R4, R40, RZ ;  /* 0x00000028041c723c */ /* 0x000fe200000418ff */
[C---:B------:R-:W-:Y:S01]  /*100e0*/  IADD3 R205, R216.reuse, 0x3000, RZ ;  /* 0x00003000d8cd7810 */ /* 0x040fe20007ffe0ff */
[----:B------:R-:W-:Y:S01]  /*100f0*/  LDSM.16.M88.4 R44, [R90+0xa880] ;  /* 0x00a880005a2c783b */ /* 0x000fe20000000200 */
[C---:B------:R-:W-:Y:S02]  /*10100*/  IADD3 R204, R216.reuse, 0x3800, RZ ;  /* 0x00003800d8cc7810 */ /* 0x040fe40007ffe0ff */
[C---:B------:R-:W-:Y:S01]  /*10110*/  IADD3 R203, R216.reuse, 0x4000, RZ ;  /* 0x00004000d8cb7810 */ /* 0x040fe20007ffe0ff */
[----:B------:R-:W-:Y:S01]  /*10120*/  LDSM.16.M88.4 R32, [R90+0xb080] ;  /* 0x00b080005a20783b */ /* 0x000fe20000000200 */
[C---:B------:R-:W-:Y:S01]  /*10130*/  IADD3 R202, R216.reuse, 0x4800, RZ ;  /* 0x00004800d8ca7810 */ /* 0x040fe20007ffe0ff */
[----:B------:R-:W-:Y:S01]  /*10140*/  HMMA.16816.F32.BF16 R16, R64, R48, R16 ;  /* 0x000000304010723c */ /* 0x000fe20000041810 */
[C---:B------:R-:W-:Y:S01]  /*10150*/  IADD3 R201, R216.reuse, 0x5000, RZ ;  /* 0x00005000d8c97810 */ /* 0x040fe20007ffe0ff */
[----:B------:R-:W-:Y:S01]  /*10160*/  LDSM.16.M88.4 R68, [R94+0x8000] ;  /* 0x008000005e44783b */ /* 0x000fe20000000200 */
[----:B------:R-:W-:-:S03]  /*10170*/  IADD3 R200, R216, 0x5800, RZ ;  /* 0x00005800d8c87810 */ /* 0x000fc60007ffe0ff */
[----:B------:R-:W-:Y:S02]  /*10180*/  LDSM.16.M88.4 R76, [R90+0xe080] ;  /* 0x00e080005a4c783b */ /* 0x000fe40000000200 */
[----:B------:R-:W-:Y:S02]  /*10190*/  HMMA.16816.F32.BF16 R12, R64, R50, R12 ;  /* 0x00000032400c723c */ /* 0x000fe4000004180c */
[----:B------:R-:W-:Y:S06]  /*101a0*/  LDSM.16.M88.4 R48, [R217+0xb880] ;  /* 0x00b88000d930783b */ /* 0x000fec0000000200 */
[C---:B------:R-:W-:Y:S08]  /*101b0*/  HMMA.16816.F32.BF16 R40, R4.reuse, R42, RZ ;  /* 0x0000002a0428723c */ /* 0x040ff000000418ff */
[C---:B------:R-:W-:Y:S08]  /*101c0*/  HMMA.16816.F32.BF16 R52, R4.reuse, R20, RZ ;  /* 0x000000140434723c */ /* 0x040ff000000418ff */
[----:B------:R-:W-:Y:S01]  /*101d0*/  HMMA.16816.F32.BF16 R4, R4, R22, RZ ;  /* 0x000000160404723c */ /* 0x000fe200000418ff */
[----:B------:R-:W2:Y:S07]  /*101e0*/  LDSM.16.M88.4 R20, [R92] ;  /* 0x000000005c14783b */ /* 0x000eae0000000200 */
[C---:B-1----:R-:W-:Y:S08]  /*101f0*/  HMMA.16816.F32.BF16 R16, R8.reuse, R56, R16 ;  /* 0x000000380810723c */ /* 0x042ff00000041810 */
[----:B------:R-:W-:Y:S01]  /*10200*/  HMMA.16816.F32.BF16 R12, R8, R58, R12 ;  /* 0x0000003a080c723c */ /* 0x000fe2000004180c */
[----:B------:R-:W-:Y:S07]  /*10210*/  LDSM.16.M88.4 R56, [R216+0x1800] ;  /* 0x00180000d838783b */ /* 0x000fee0000000200 */
[C---:B------:R-:W-:Y:S08]  /*10220*/  HMMA.16816.F32.BF16 R28, R64.reuse, R36, R28 ;  /* 0x00000024401c723c */ /* 0x040ff0000004181c */
[C---:B------:R-:W-:Y:S01]  /*10230*/  HMMA.16816.F32.BF16 R40, R64.reuse, R38, R40 ;  /* 0x000000264028723c */ /* 0x040fe20000041828 */
[----:B------:R-:W-:Y:S07]  /*10240*/  LDSM.16.M88.4 R36, [R209+0x800] ;  /* 0x00080000d124783b */ /* 0x000fee0000000200 */
[C---:B------:R-:W-:Y:S08]  /*10250*/  HMMA.16816.F32.BF16 R52, R64.reuse, R24, R52 ;  /* 0x000000184034723c */ /* 0x040ff00000041834 */
[----:B------:R-:W-:Y:S01]  /*10260*/  HMMA.16816.F32.BF16 R64, R64, R26, R4 ;  /* 0x0000001a4040723c */ /* 0x000fe20000041804 */
[----:B------:R-:W1:Y:S04]  /*10270*/  LDSM.16.M88.4 R4, [R218+0x4000] ;  /* 0x00400000da04783b */ /* 0x000e680000000200 */
[----:B------:R-:W3:Y:S03]  /*10280*/  LDSM.16.M88.4 R24, [R209+0x1000] ;  /* 0x00100000d118783b */ /* 0x000ee60000000200 */
[C---:B--2---:R-:W-:Y:S08]  /*10290*/  HMMA.16816.F32.BF16 R16, R20.reuse, R60, R16 ;  /* 0x0000003c1410723c */ /* 0x044ff00000041810 */
[----:B------:R-:W-:Y:S01]  /*102a0*/  HMMA.16816.F32.BF16 R12, R20, R62, R12 ;  /* 0x0000003e140c723c */ /* 0x000fe2000004180c */
[----:B------:R-:W-:Y:S07]  /*102b0*/  LDSM.16.M88.4 R60, [R90+0xb880] ;  /* 0x00b880005a3c783b */ /* 0x000fee0000000200 */
[C---:B------:R-:W-:Y:S08]  /*102c0*/  HMMA.16816.F32.BF16 R28, R8.reuse, R44, R28 ;  /* 0x0000002c081c723c */ /* 0x040ff0000004181c */
[C---:B------:R-:W-:Y:S01]  /*102d0*/  HMMA.16816.F32.BF16 R40, R8.reuse, R46, R40 ;  /* 0x0000002e0828723c */ /* 0x040fe20000041828 */
[----:B------:R-:W-:Y:S07]  /*102e0*/  LDSM.16.M88.4 R44, [R217+0xc080] ;  /* 0x00c08000d92c783b */ /* 0x000fee0000000200 */
[C---:B------:R-:W-:Y:S08]  /*102f0*/  HMMA.16816.F32.BF16 R52, R8.reuse, R32, R52 ;  /* 0x000000200834723c */ /* 0x040ff00000041834 */
[----:B------:R-:W-:Y:S01]  /*10300*/  HMMA.16816.F32.BF16 R64, R8, R34, R64 ;  /* 0x000000220840723c */ /* 0x000fe20000041840 */
[----:B------:R-:W2:Y:S04]  /*10310*/  LDSM.16.M88.4 R8, [R96+0x4000] ;  /* 0x004000006008783b */ /* 0x000ea80000000200 */
[----:B------:R-:W4:Y:S03]  /*10320*/  LDSM.16.M88.4 R32, [R217+0xc880] ;  /* 0x00c88000d920783b */ /* 0x000f260000000200 */
[C---:B-1----:R-:W-:Y:S08]  /*10330*/  HMMA.16816.F32.BF16 R16, R4.reuse, R48, R16 ;  /* 0x000000300410723c */ /* 0x042ff00000041810 */
[----:B------:R-:W-:Y:S01]  /*10340*/  HMMA.16816.F32.BF16 R12, R4, R50, R12 ;  /* 0x00000032040c723c */ /* 0x000fe2000004180c */
[----:B------:R-:W-:Y:S07]  /*10350*/  LDSM.16.M88.4 R48, [R90+0xc080] ;  /* 0x00c080005a30783b */ /* 0x000fee0000000200 */
[C---:B------:R-:W-:Y:S08]  /*10360*/  HMMA.16816.F32.BF16 R28, R20.reuse, R36, R28 ;  /* 0x00000024141c723c */ /* 0x040ff0000004181c */
[C---:B------:R-:W-:Y:S01]  /*10370*/  HMMA.16816.F32.BF16 R40, R20.reuse, R38, R40 ;  /* 0x000000261428723c */ /* 0x040fe20000041828 */
[----:B------:R-:W-:Y:S07]  /*10380*/  LDSM.16.M88.4 R36, [R216+0x2000] ;  /* 0x00200000d824783b */ /* 0x000fee0000000200 */
[C---:B---3--:R-:W-:Y:S08]  /*10390*/  HMMA.16816.F32.BF16 R52, R20.reuse, R24, R52 ;  /* 0x000000181434723c */ /* 0x048ff00000041834 */
        /* <DEDUP_REMOVED lines=9> */
[C---:B----4-:R-:W-:Y:S08]  /*10430*/  HMMA.16816.F32.BF16 R52, R4.reuse, R32, R52 ;  /* 0x000000200434723c */ /* 0x050ff00000041834 */
[----:B------:R-:W-:Y:S01]  /*10440*/  HMMA.16816.F32.BF16 R64, R4, R34, R64 ;  /* 0x000000220440723c */ /* 0x000fe20000041840 */
[----:B------:R-:W-:Y:S04]  /*10450*/  LDSM.16.M88.4 R32, [R92+0x4000] ;  /* 0x004000005c20783b */ /* 0x000fe80000000200 */
[----:B------:R-:W2:Y:S03]  /*10460*/  LDSM.16.M88.4 R4, [R209+0x1800] ;  /* 0x00180000d104783b */ /* 0x000ea60000000200 */
        /* <DEDUP_REMOVED lines=8> */
[----:B------:R-:W-:Y:S04]  /*104f0*/  LDSM.16.M88.4 R24, [R218+0x8000] ;  /* 0x00800000da18783b */ /* 0x000fe80000000200 */
[----:B------:R-:W1:Y:S03]  /*10500*/  LDSM.16.M88.4 R8, [R217+0xd080] ;  /* 0x00d08000d908783b */ /* 0x000e660000000200 */
        /* <DEDUP_REMOVED lines=9> */
[----:B------:R-:W3:Y:S03]  /*105a0*/  LDSM.16.M88.4 R44, [R217+0xe080] ;  /* 0x00e08000d92c783b */ /* 0x000ee60000000200 */
        /* <DEDUP_REMOVED lines=9> */
[----:B------:R-:W4:Y:S03]  /*10640*/  LDSM.16.M88.4 R36, [R216+0x3800] ;  /* 0x00380000d824783b */ /* 0x000f260000000200 */
[C---:B--2---:R-:W-:Y:S08]  /*10650*/  HMMA.16816.F32.BF16 R16, R4.reuse, R20, R16 ;  /* 0x000000140410723c */ /* 0x044ff00000041810 */
[----:B------:R-:W-:Y:S01]  /*10660*/  HMMA.16816.F32.BF16 R12, R4, R22, R12 ;  /* 0x00000016040c723c */ /* 0x000fe2000004180c */
[----:B------:R-:W2:Y:S07]  /*10670*/  LDSM.16.M88.4 R20, [R209+0x3000] ;  /* 0x00300000d114783b */ /* 0x000eae0000000200 */
[C---:B------:R-:W-:Y:S08]  /*10680*/  HMMA.16816.F32.BF16 R28, R24.reuse, R48, R28 ;  /* 0x00000030181c723c */ /* 0x040ff0000004181c */
[C---:B------:R-:W-:Y:S01]  /*10690*/  HMMA.16816.F32.BF16 R40, R24.reuse, R50, R40 ;  /* 0x000000321828723c */ /* 0x040fe20000041828 */
[----:B------:R-:W-:Y:S07]  /*106a0*/  LDSM.16.M88.4 R48, [R218+0xc000] ;  /* 0x00c00000da30783b */ /* 0x000fee0000000200 */
[C---:B---3--:R-:W-:Y:S08]  /*106b0*/  HMMA.16816.F32.BF16 R52, R24.reuse, R44, R52 ;  /* 0x0000002c1834723c */ /* 0x048ff00000041834 */
[----:B------:R-:W-:Y:S01]  /*106c0*/  HMMA.16816.F32.BF16 R64, R24, R46, R64 ;  /* 0x0000002e1840723c */ /* 0x000fe20000041840 */
[----:B------:R-:W3:Y:S04]  /*106d0*/  LDSM.16.M88.4 R24, [R90+0xd880] ;  /* 0x00d880005a18783b */ /* 0x000ee80000000200 */
[----:B------:R-:W-:Y:S03]  /*106e0*/  LDSM.16.M88.4 R44, [R216+0x4800] ;  /* 0x00480000d82c783b */ /* 0x000fe60000000200 */
[C---:B-1----:R-:W-:Y:S08]  /*106f0*/  HMMA.16816.F32.BF16 R16, R68.reuse, R32, R16 ;  /* 0x000000204410723c */ /* 0x042ff00000041810 */
[----:B------:R-:W-:Y:S01]  /*10700*/  HMMA.16816.F32.BF16 R12, R68, R34, R12 ;  /* 0x00000022440c723c */ /* 0x000fe2000004180c */
[----:B------:R-:W-:Y:S07]  /*10710*/  LDSM.16.M88.4 R32, [R216+0x5000] ;  /* 0x00500000d820783b */ /* 0x000fee0000000200 */
[C---:B----4-:R-:W-:Y:S08]  /*10720*/  HMMA.16816.F32.BF16 R28, R4.reuse, R36, R28 ;  /* 0x00000024041c723c */ /* 0x050ff0000004181c */
        /* <DEDUP_REMOVED lines=8> */
[----:B------:R-:W-:Y:S07]  /*107b0*/  LDSM.16.M88.4 R20, [R90+0xe880] ;  /* 0x00e880005a14783b */ /* 0x000fee0000000200 */
[C---:B---3--:R-:W-:Y:S08]  /*107c0*/  HMMA.16816.F32.BF16 R28, R68.reuse, R24, R28 ;  /* 0x00000018441c723c */ /* 0x048ff0000004181c */
[C---:B------:R-:W-:Y:S01]  /*107d0*/  HMMA.16816.F32.BF16 R40, R68.reuse, R26, R40 ;  /* 0x0000001a4428723c */ /* 0x040fe20000041828 */
[----:B------:R-:W2:Y:S07]  /*107e0*/  LDSM.16.M88.4 R24, [R94+0xc000] ;  /* 0x00c000005e18783b */ /* 0x000eae0000000200 */
[----:B------:R-:W-:Y:S08]  /*107f0*/  HMMA.16816.F32.BF16 R52, R68, R76, R52 ;  /* 0x0000004c4434723c */ /* 0x000ff00000041834 */
[C---:B-1----:R-:W-:Y:S08]  /*10800*/  HMMA.16816.F32.BF16 R16, R48.reuse, R4, R16 ;  /* 0x000000043010723c */ /* 0x042ff00000041810 */
[----:B------:R-:W-:Y:S01]  /*10810*/  HMMA.16816.F32.BF16 R12, R48, R6, R12 ;  /* 0x00000006300c723c */ /* 0x000fe2000004180c */
[----:B------:R-:W-:Y:S07]  /*10820*/  LDSM.16.M88.4 R4, [R209+0x4800] ;  /* 0x00480000d104783b */ /* 0x000fee0000000200 */
[----:B------:R-:W-:Y:S01]  /*10830*/  HMMA.16816.F32.BF16 R68, R68, R78, R64 ;  /* 0x0000004e4444723c */ /* 0x000fe20000041840 */
[----:B------:R-:W-:Y:S07]  /*10840*/  LDSM.16.M88.4 R64, [R90+0xf080] ;  /* 0x00f080005a40783b */ /* 0x000fee0000000200 */
[C---:B------:R-:W-:Y:S08]  /*10850*/  HMMA.16816.F32.BF16 R16, R36.reuse, R44, R16 ;  /* 0x0000002c2410723c */ /* 0x040ff00000041810 */
[----:B------:R-:W-:Y:S01]  /*10860*/  HMMA.16816.F32.BF16 R12, R36, R46, R12 ;  /* 0x0000002e240c723c */ /* 0x000fe2000004180c */
[----:B------:R-:W1:Y:S07]  /*10870*/  LDSM.16.M88.4 R44, [R217+0xf880] ;  /* 0x00f88000d92c783b */ /* 0x000e6e0000000200 */
[C---:B----4-:R-:W-:Y:S08]  /*10880*/  HMMA.16816.F32.BF16 R28, R60.reuse, R8, R28 ;  /* 0x000000083c1c723c */ /* 0x050ff0000004181c */
[C---:B------:R-:W-:Y:S01]  /*10890*/  HMMA.16816.F32.BF16 R40, R60.reuse, R10, R40 ;  /* 0x0000000a3c28723c */ /* 0x040fe20000041828 */
[----:B------:R-:W3:Y:S07]  /*108a0*/  LDSM.16.M88.4 R8, [R92+0xc000] ;  /* 0x00c000005c08783b */ /* 0x000eee0000000200 */
[C---:B------:R-:W-:Y:S08]  /*108b0*/  HMMA.16816.F32.BF16 R52, R60.reuse, R56, R52 ;  /* 0x000000383c34723c */ /* 0x040ff00000041834 */
[----:B------:R-:W-:Y:S08]  /*108c0*/  HMMA.16816.F32.BF16 R68, R60, R58, R68 ;  /* 0x0000003a3c44723c */ /* 0x000ff00000041844 */
[C---:B--2---:R-:W-:Y:S08]  /*108d0*/  HMMA.16816.F32.BF16 R16, R24.reuse, R20, R16 ;  /* 0x000000141810723c */ /* 0x044ff00000041810 */
[----:B------:R-:W-:Y:S01]  /*108e0*/  HMMA.16816.F32.BF16 R12, R24, R22, R12 ;  /* 0x00000016180c723c */ /* 0x000fe2000004180c */
[----:B------:R-:W2:Y:S07]  /*108f0*/  LDSM.16.M88.4 R20, [R216+0x5800] ;  /* 0x00580000d814783b */ /* 0x000eae0000000200 */
[C---:B------:R-:W-:Y:S08]  /*10900*/  HMMA.16816.F32.BF16 R28, R48.reuse, R72, R28 ;  /* 0x00000048301c723c */ /* 0x040ff0000004181c */
[C---:B------:R-:W-:Y:S08]  /*10910*/  HMMA.16816.F32.BF16 R40, R48.reuse, R74, R40 ;  /* 0x0000004a3028723c */ /* 0x040ff00000041828 */
[C---:B-1----:R-:W-:Y:S01]  /*10920*/  HMMA.16816.F32.BF16 R56, R48.reuse, R44, R52 ;  /* 0x0000002c3038723c */ /* 0x042fe20000041834 */
[----:B------:R-:W-:Y:S07]  /*10930*/  LDSM.16.M88.4 R52, [R209+0x5000] ;  /* 0x00500000d134783b */ /* 0x000fee0000000200 */
[----:B------:R-:W-:Y:S08]  /*10940*/  HMMA.16816.F32.BF16 R68, R48, R46, R68 ;  /* 0x0000002e3044723c */ /* 0x000ff00000041844 */
[C---:B---3--:R-:W-:Y:S08]  /*10950*/  HMMA.16816.F32.BF16 R16, R8.reuse, R4, R16 ;  /* 0x000000040810723c */ /* 0x048ff00000041810 */
[----:B------:R-:W-:Y:S01]  /*10960*/  HMMA.16816.F32.BF16 R12, R8, R6, R12 ;  /* 0x00000006080c723c */ /* 0x000fe2000004180c */
[----:B------:R-:W1:Y:S07]  /*10970*/  LDSM.16.M88.4 R4, [R90+0xf880] ;  /* 0x00f880005a04783b */ /* 0x000e6e0000000200 */
[C---:B------:R-:W-:Y:S08]  /*10980*/  HMMA.16816.F32.BF16 R28, R36.reuse, R32, R28 ;  /* 0x00000020241c723c */ /* 0x040ff0000004181c */
[----:B------:R-:W-:Y:S01]  /*10990*/  HMMA.16816.F32.BF16 R40, R36, R34, R40 ;  /* 0x000000222428723c */ /* 0x000fe20000041828 */
[----:B------:R-:W-:-:S02]  /*109a0*/  FMUL.FTZ R16, R16, c[0x0][0x320] ;  /* 0x0000c80010107a20 */ /* 0x000fc40000410000 */
[----:B------:R-:W-:Y:S02]  /*109b0*/  FMUL.FTZ R33, R17, c[0x0][0x320] ;  /* 0x0000c80011217a20 */ /* 0x000fe40000410000 */
[----:B------:R3:W4:Y:S03]  /*109c0*/  MUFU.TANH R32, R16 ;  /* 0x0000001000207308 */ /* 0x0007260000002400 */
[C---:B--2---:R-:W-:Y:S01]  /*109d0*/  HMMA.16816.F32.BF16 R56, R36.reuse, R20, R56 ;  /* 0x000000142438723c */ /* 0x044fe20000041838 */
[----:B------:R-:W-:Y:S02]  /*109e0*/  FMUL.FTZ R12, R12, c[0x0][0x320] ;  /* 0x0000c8000c0c7a20 */ /* 0x000fe40000410000 */
[----:B------:R-:W-:Y:S02]  /*109f0*/  FMUL.FTZ R13, R13, c[0x0][0x320] ;  /* 0x0000c8000d0d7a20 */ /* 0x000fe40000410000 */
[----:B------:R-:W-:Y:S01]  /*10a00*/  FMUL.FTZ R14, R14, c[0x0][0x320] ;  /* 0x0000c8000e0e7a20 */ /* 0x000fe20000410000 */
[----:B------:R-:W2:Y:S01]  /*10a10*/  MUFU.TANH R33, R33 ;  /* 0x0000002100217308 */ /* 0x000ea20000002400 */
[----:B------:R-:W-:Y:S01]  /*10a20*/  FMUL.FTZ R20, R18, c[0x0][0x320] ;  /* 0x0000c80012147a20 */ /* 0x000fe20000410000 */
[----:B------:R-:W-:Y:S01]  /*10a30*/  HMMA.16816.F32.BF16 R68, R36, R22, R68 ;  /* 0x000000162444723c */ /* 0x000fe20000041844 */
[----:B------:R-:W-:-:S02]  /*10a40*/  FMUL.FTZ R21, R19, c[0x0][0x320] ;  /* 0x0000c80013157a20 */ /* 0x000fc40000410000 */
[----:B---3--:R-:W3:Y:S03]  /*10a50*/  LDSM.16.M88.4 R16, [R209+0x5800] ;  /* 0x00580000d110783b */ /* 0x008ee60000000200 */
[----:B------:R-:W1:Y:S01]  /*10a60*/  MUFU.TANH R20, R20 ;  /* 0x0000001400147308 */ /* 0x000e620000002400 */
[----:B------:R-:W-:-:S04]  /*10a70*/  DEPBAR.LE SB0, 0x0 ;  /* 0x000080000000791a */ /* 0x000fc80000000000 */
[C---:B------:R-:W-:Y:S03]  /*10a80*/  HMMA.16816.F32.BF16 R28, R24.reuse, R64, R28 ;  /* 0x00000040181c723c */ /* 0x040fe6000004181c */
[----:B------:R-:W2:Y:S05]  /*10a90*/  MUFU.TANH R21, R21 ;  /* 0x0000001500157308 */ /* 0x000eaa0000002400 */
[C---:B------:R-:W-:Y:S03]  /*10aa0*/  HMMA.16816.F32.BF16 R40, R24.reuse, R66, R40 ;  /* 0x000000421828723c */ /* 0x040fe60000041828 */
[----:B------:R-:W2:Y:S05]  /*10ab0*/  MUFU.TANH R12, R12 ;  /* 0x0000000c000c7308 */ /* 0x000eaa0000002400 */
[C---:B-1----:R-:W-:Y:S03]  /*10ac0*/  HMMA.16816.F32.BF16 R56, R24.reuse, R4, R56 ;  /* 0x000000041838723c */ /* 0x042fe60000041838 */
[----:B------:R-:W1:Y:S04]  /*10ad0*/  MUFU.TANH R13, R13 ;  /* 0x0000000d000d7308 */ /* 0x000e680000002400 */
[----:B------:R-:W-:Y:S01]  /*10ae0*/  FMUL.FTZ R4, R15, c[0x0][0x320] ;  /* 0x0000c8000f047a20 */ /* 0x000fe20000410000 */
[----:B------:R-:W-:Y:S03]  /*10af0*/  HMMA.16816.F32.BF16 R68, R24, R6, R68 ;  /* 0x000000061844723c */ /* 0x000fe60000041844 */
[----:B------:R-:W1:Y:S05]  /*10b00*/  MUFU.TANH R14, R14 ;  /* 0x0000000e000e7308 */ /* 0x000e6a0000002400 */
[C---:B------:R-:W-:Y:S03]  /*10b10*/  HMMA.16816.F32.BF16 R28, R8.reuse, R52, R28 ;  /* 0x00000034081c723c */ /* 0x040fe6000004181c */
[----:B------:R-:W1:Y:S05]  /*10b20*/  MUFU.TANH R4, R4 ;  /* 0x0000000400047308 */ /* 0x000e6a0000002400 */
[C---:B------:R-:W-:Y:S08]  /*10b30*/  HMMA.16816.F32.BF16 R40, R8.reuse, R54, R40 ;  /* 0x000000360828723c */ /* 0x040ff00000041828 */
[C---:B---3--:R-:W-:Y:S08]  /*10b40*/  HMMA.16816.F32.BF16 R56, R8.reuse, R16, R56 ;  /* 0x000000100838723c */ /* 0x048ff00000041838 */
[----:B------:R-:W-:Y:S01]  /*10b50*/  HMMA.16816.F32.BF16 R68, R8, R18, R68 ;  /* 0x000000120844723c */ /* 0x000fe20000041844 */
[----:B------:R-:W-:-:S02]  /*10b60*/  FMUL.FTZ R15, R28, c[0x0][0x320] ;  /* 0x0000c8001c0f7a20 */ /* 0x000fc40000410000 */
[----:B------:R-:W-:Y:S02]  /*10b70*/  FMUL.FTZ R5, R29, c[0x0][0x320] ;  /* 0x0000c8001d057a20 */ /* 0x000fe40000410000 */
[----:B------:R-:W-:Y:S02]  /*10b80*/  FMUL.FTZ R6, R30, c[0x0][0x320] ;  /* 0x0000c8001e067a20 */ /* 0x000fe40000410000 */
[----:B------:R-:W-:Y:S01]  /*10b90*/  FMUL.FTZ R31, R31, c[0x0][0x320] ;  /* 0x0000c8001f1f7a20 */ /* 0x000fe20000410000 */
[----:B------:R-:W3:Y:S01]  /*10ba0*/  MUFU.TANH R15, R15 ;  /* 0x0000000f000f7308 */ /* 0x000ee20000002400 */
        /* <DEDUP_REMOVED lines=12> */
[----:B------:R-:W-:Y:S02]  /*10c70*/  FMUL.FTZ R70, R70, c[0x0][0x320] ;  /* 0x0000c80046467a20 */ /* 0x000fe40000410000 */
[----:B------:R-:W-:Y:S01]  /*10c80*/  FMUL.FTZ R71, R71, c[0x0][0x320] ;  /* 0x0000c80047477a20 */ /* 0x000fe20000410000 */
[----:B------:R1:W1:Y:S08]  /*10c90*/  MUFU.TANH R17, R31 ;  /* 0x0000001f00117308 */ /* 0x0002700000002400 */
[----:B------:R-:W1:Y:S08]  /*10ca0*/  MUFU.TANH R16, R16 ;  /* 0x0000001000107308 */ /* 0x000e700000002400 */
[----:B------:R-:W1:Y:S08]  /*10cb0*/  MUFU.TANH R7, R7 ;  /* 0x0000000700077308 */ /* 0x000e700000002400 */
[----:B------:R-:W1:Y:S08]  /*10cc0*/  MUFU.TANH R22, R22 ;  /* 0x0000001600167308 */ /* 0x000e700000002400 */
        /* <DEDUP_REMOVED lines=10> */
[----:B------:R-:W-:Y:S05]  /*10d70*/  @!P1 BRA `(.L_x_937) ;  /* 0x0000044000009947 */ /* 0x000fea0003800000 */
[----:B--234-:R-:W-:Y:S01]  /*10d80*/  ISETP.NE.AND P0, PT, R231, 0x1, PT ;  /* 0x00000001e700780c */ /* 0x01cfe20003f05270 */
[----:B------:R-:W-:Y:S01]  /*10d90*/  IMAD.MOV.U32 R233, RZ, RZ, RZ ;  /* 0x000000ffffe97224 */ /* 0x000fe200078e00ff */
[----:B------:R-:W-:-:S04]  /*10da0*/  IADD3 R234, R228, R85, R225 ;  /* 0x00000055e4ea7210 */ /* 0x000fc80007ffe0e1 */
[----:B------:R-:W-:-:S05]  /*10db0*/  IADD3 R234, R234, -0x30, RZ ;  /* 0xffffffd0eaea7810 */ /* 0x000fca0007ffe0ff */
        /* <DEDUP_REMOVED lines=8> */
[----:B------:R-:W-:Y:S01]  /*10e40*/  IMAD.MOV R9, RZ, RZ, -R9 ;  /* 0x000000ffff097224 */ /* 0x000fe200078e0a09 */
[----:B------:R-:W-:Y:S01]  /*10e50*/  IADD3 R80, -R80, 0x30, RZ ;  /* 0x0000003050507810 */ /* 0x000fe20007ffe1ff */
[----:B------:R-:W-:Y:S01]  /*10e60*/  BSSY B0, `(.L_x_938) ;  /* 0x0000022000007945 */ /* 0x000fe20003800000 */
[----:B------:R-:W-:Y:S01]  /*10e70*/  ISETP.GE.AND P2, PT, R229, c[0x0][0x1d4], PT ;  /* 0x00007500e5007a0c */ /* 0x000fe20003f46270 */
[----:B------:R-:W-:-:S04]  /*10e80*/  IMAD R234, R9, c[0x0][0x2b8], R234 ;  /* 0x0000ae0009ea7a24 */ /* 0x000fc800078e02ea */
[----:B------:R-:W-:Y:S01]  /*10e90*/  IMAD.WIDE.U32 R10, R234, c[0x0][0x1e0], RZ ;  /* 0x00007800ea0a7a25 */ /* 0x000fe200078e00ff */
[----:B------:R-:W-:-:S03]  /*10ea0*/  SHF.R.S32.HI R9, RZ, 0x1f, R234 ;  /* 0x0000001fff097819 */ /* 0x000fc600000114ea */
[----:B------:R-:W-:Y:S02]  /*10eb0*/  IMAD.MOV.U32 R24, RZ, RZ, R10 ;  /* 0x000000ffff187224 */ /* 0x000fe400078e000a */
[----:B------:R-:W-:-:S04]  /*10ec0*/  IMAD R9, R9, c[0x0][0x1e0], RZ ;  /* 0x0000780009097a24 */ /* 0x000fc800078e02ff */
[----:B------:R-:W-:-:S04]  /*10ed0*/  IMAD R9, R234, c[0x0][0x1e4], R9 ;  /* 0x00007900ea097a24 */ /* 0x000fc800078e0209 */
[----:B------:R-:W-:Y:S01]  /*10ee0*/  IMAD.IADD R25, R11, 0x1, R9 ;  /* 0x000000010b197824 */ /* 0x000fe200078e0209 */
[----:B--2---:R-:W-:-:S03]  /*10ef0*/  SHF.R.S32.HI R9, RZ, 0x1f, R233 ;  /* 0x0000001fff097819 */ /* 0x004fc600000114e9 */
[----:B------:R-:W-:-:S04]  /*10f00*/  IMAD.WIDE.U32 R18, R233, c[0x0][0x1f0], R24 ;  /* 0x00007c00e9127a25 */ /* 0x000fc800078e0018 */
[----:B------:R-:W-:Y:S01]  /*10f10*/  IMAD R10, R9, c[0x0][0x1f0], RZ ;  /* 0x00007c00090a7a24 */ /* 0x000fe200078e02ff */
[----:B------:R-:W-:-:S03]  /*10f20*/  IADD3 R9, P0, R86, R18, RZ ;  /* 0x0000001256097210 */ /* 0x000fc60007f1e0ff */
[----:B------:R-:W-:-:S05]  /*10f30*/  IMAD R10, R233, c[0x0][0x1f4], R10 ;  /* 0x00007d00e90a7a24 */ /* 0x000fca00078e020a */
[----:B------:R-:W-:Y:S02]  /*10f40*/  IADD3.X R18, R81, R19, R10, P0, !PT ;  /* 0x0000001351127210 */ /* 0x000fe400007fe40a */
[----:B------:R-:W-:-:S04]  /*10f50*/  LEA R10, P0, R9, c[0x0][0x1c8], 0x1 ;  /* 0x00007200090a7a11 */ /* 0x000fc800078008ff */
[----:B------:R-:W-:Y:S01]  /*10f60*/  LEA.HI.X R9, R9, c[0x0][0x1cc], R18, 0x1, P0 ;  /* 0x0000730009097a11 */ /* 0x000fe200000f0c12 */
[----:B------:R2:W3:Y:S01]  /*10f70*/  SHFL.IDX PT, R11, R10, RZ, 0x181f ;  /* 0x00181fff0a0b7589 */ /* 0x0004e200000e0000 */
[----:B------:R-:W-:-:S03]  /*10f80*/  ISETP.GE.AND P0, PT, R80, 0x1, PT ;  /* 0x000000015000780c */ /* 0x000fc60003f06270 */
[----:B------:R2:W4:Y:S10]  /*10f90*/  SHFL.IDX PT, R18, R9, RZ, 0x181f ;  /* 0x00181fff09127589 */ /* 0x00053400000e0000 */
[----:B------:R-:W-:Y:S05]  /*10fa0*/  @!P0 BRA `(.L_x_939) ;  /* 0x000000d000008947 */ /* 0x000fea0003800000 */
[----:B---3--:R-:W-:-:S04]  /*10fb0*/  LEA R28, P0, R3, R11, 0x1 ;  /* 0x0000000b031c7211 */ /* 0x008fc800078008ff */
[----:B----4-:R-:W-:Y:S02]  /*10fc0*/  LEA.HI.X R29, R3, R18, R0, 0x1, P0 ;  /* 0x00000012031d7211 */ /* 0x010fe400000f0c00 */
        /* <DEDUP_REMOVED lines=9> */
[----:B-1----:R-:W-:-:S05]  /*11060*/  LEA.HI.X R31, R238, R18, R89, 0x1, P0 ;  /* 0x00000012ee1f7211 */ /* 0x002fca00000f0c59 */
[----:B------:R3:W-:Y:S04]  /*11070*/  LDGSTS.E.BYPASS.LTC128B.128 [R235+0xe880], [R30.64], !P4 ;  /* 0x0e8800001eeb7fae */ /* 0x0007e8000e101d50 */
.L_x_939:
[----:B------:R-:W-:Y:S05]  /*11080*/  BSYNC B0 ;  /* 0x0000000000007941 */ /* 0x000fea0003800000 */
.L_x_938:
[----:B------:R-:W-:Y:S01]  /*11090*/  ISETP.GE.AND P0, PT, R80, 0x21, PT ;  /* 0x000000215000780c */ /* 0x000fe20003f06270 */
[----:B--2---:R-:W2:Y:S01]  /*110a0*/  SHFL.IDX PT, R9, R9, 0x1, 0x181f ;  /* 0x00381f0009097f89 */ /* 0x004ea200000e0000 */
[----:B------:R-:W-:Y:S03]  /*110b0*/  BSSY B0, `(.L_x_937) ;  /* 0x0000010000007945 */ /* 0x000fe60003800000 */
[----:B---3--:R3:W4:Y:S08]  /*110c0*/  SHFL.IDX PT, R11, R10, 0x1, 0x181f ;  /* 0x00381f000a0b7f89 */ /* 0x00873000000e0000 */
[----:B------:R-:W-:Y:S05]  /*110d0*/  @!P0 BRA `(.L_x_940) ;  /* 0x000000d000008947 */ /* 0x000fea0003800000 */
[----:B----4-:R-:W-:-:S04]  /*110e0*/  LEA R18, P0, R3, R11, 0x1 ;  /* 0x0000000b03127211 */ /* 0x010fc800078008ff */
[----:B--2---:R-:W-:Y:S02]  /*110f0*/  LEA.HI.X R19, R3, R9, R0, 0x1, P0 ;  /* 0x0000000903137211 */ /* 0x004fe400000f0c00 */
[----:B------:R-:W-:-:S03]  /*11100*/  LEA R24, P0, R88, R11, 0x1 ;  /* 0x0000000b58187211 */ /* 0x000fc600078008ff */
[----:B------:R-:W-:Y:S01]  /*11110*/  @!PT LDS RZ, [RZ] ;  /* 0x00000000fffff984 */ /* 0x000fe20000000800 */
[----:B------:R2:W-:Y:S01]  /*11120*/  LDGSTS.E.BYPASS.LTC128B.128 [R235+0xb080], [R18.64], !P6 ;  /* 0x0b08000012eb7fae */ /* 0x0005e2000f101d50 */
[----:B------:R-:W-:Y:S02]  /*11130*/  LEA.HI.X R25, R88, R9, R93, 0x1, P0 ;  /* 0x0000000958197211 */ /* 0x000fe400000f0c5d */
[----:B------:R-:W-:-:S03]  /*11140*/  LEA R26, P0, R84, R11, 0x1 ;  /* 0x0000000b541a7211 */ /* 0x000fc600078008ff */
[----:B------:R2:W-:Y:S01]  /*11150*/  LDGSTS.E.BYPASS.LTC128B.128 [R235+0xc880], [R24.64], !P2 ;  /* 0x0c88000018eb7fae */ /* 0x0005e2000d101d50 */
[----:B------:R-:W-:Y:S02]  /*11160*/  LEA.HI.X R27, R84, R9, R91, 0x1, P0 ;  /* 0x00000009541b7211 */ /* 0x000fe400000f0c5b */
[----:B---3--:R-:W-:-:S03]  /*11170*/  LEA R10, P0, R238, R11, 0x1 ;  /* 0x0000000bee0a7211 */ /* 0x008fc600078008ff */
[----:B------:R2:W-:Y:S01]  /*11180*/  LDGSTS.E.BYPASS.LTC128B.128 [R235+0xe080], [R26.64], !P5 ;  /* 0x0e0800001aeb7fae */ /* 0x0005e2000e901d50 */
[----:B------:R-:W-:-:S05]  /*11190*/  LEA.HI.X R11, R238, R9, R89, 0x1, P0 ;  /* 0x00000009ee0b7211 */ /* 0x000fca00000f0c59 */
[----:B------:R2:W-:Y:S04]  /*111a0*/  LDGSTS.E.BYPASS.LTC128B.128 [R235+0xf880], [R10.64], !P4 ;  /* 0x0f8800000aeb7fae */ /* 0x0005e8000e101d50 */
.L_x_940:
[----:B------:R-:W-:Y:S05]  /*111b0*/  BSYNC B0 ;  /* 0x0000000000007941 */ /* 0x000fea0003800000 */
.L_x_937:
[----:B--234-:R-:W-:Y:S01]  /*111c0*/  LOP3.LUT R3, R82, 0xffffffe0, RZ, 0xc0, !PT ;  /* 0xffffffe052037812 */ /* 0x01cfe200078ec0ff */
[----:B------:R-:W-:Y:S01]  /*111d0*/  IMAD.SHL.U32 R215, R2, 0x2, RZ ;  /* 0x0000000202d77824 */ /* 0x000fe200078e00ff */
[----:B------:R-:W0:Y:S03]  /*111e0*/  LDGDEPBAR ;  /* 0x00000000000079af */ /* 0x000e260000000000 */
[----:B------:R-:W-:Y:S01]  /*111f0*/  IMAD.IADD R3, R224, 0x1, -R3 ;  /* 0x00000001e0037824 */ /* 0x000fe200078e0a03 */
[----:B------:R-:W-:Y:S01]  /*11200*/  LDSM.16.MT88.4 R148, [R215+0x4080] ;  /* 0x00408000d794783b */ /* 0x000fe20000004200 */
[--C-:B------:R-:W-:Y:S02]  /*11210*/  IMAD R214, R221, 0x2, R215.reuse ;  /* 0x00000002ddd67824 */ /* 0x100fe400078e02d7 */
[C---:B------:R-:W-:Y:S01]  /*11220*/  IMAD R213, R219.reuse, 0x2, R215 ;  /* 0x00000002dbd57824 */ /* 0x040fe200078e02d7 */
[----:B------:R-:W-:Y:S01]  /*11230*/  SHF.R.S32.HI R0, RZ, 0x1f, R3 ;  /* 0x0000001fff007819 */ /* 0x000fe20000011403 */
[----:B------:R-:W-:Y:S01]  /*11240*/  IMAD R212, R219, 0x2, R214 ;  /* 0x00000002dbd47824 */ /* 0x000fe200078e02d6 */
[----:B------:R-:W-:Y:S02]  /*11250*/  LDSM.16.MT88.4 R140, [R214+0x4080] ;  /* 0x00408000d68c783b */ /* 0x000fe40000004200 */
[----:B------:R-:W-:-:S02]  /*11260*/  LEA.HI R0, R0, R3, RZ, 0x2 ;  /* 0x0000000300007211 */ /* 0x000fc400078f10ff */
[----:B------:R-:W-:Y:S02]  /*11270*/  LDSM.16.MT88.4 R132, [R213+0x4080] ;  /* 0x00408000d584783b */ /* 0x000fe40000004200 */
[----:B------:R-:W-:Y:S02]  /*11280*/  LOP3.LUT R0, R0, 0x7ffffffc, RZ, 0xc0, !PT ;  /* 0x7ffffffc00007812 */ /* 0x000fe400078ec0ff */
[----:B-1----:R-:W-:Y:S03]  /*11290*/  LDSM.16.MT88.4 R40, [R215+0x5880] ;  /* 0x00588000d728783b */ /* 0x002fe60000004200 */
        /* <DEDUP_REMOVED lines=10> */
[----:B------:R-:W-:Y:S03]  /*11340*/  LDSM.16.MT88.4 R88, [R213+0x7080] ;  /* 0x00708000d558783b */ /* 0x000fe60000004200 */
[----:B------:R-:W-:Y:S01]  /*11350*/  FSEL R21, R21, -INF , P0 ;  /* 0xff80000015157808 */ /* 0x000fe20000000000 */
[----:B------:R-:W-:Y:S01]  /*11360*/  LDSM.16.MT88.4 R96, [R212+0x7080] ;  /* 0x00708000d460783b */ /* 0x000fe20000004200 */
[----:B------:R-:W-:Y:S02]  /*11370*/  FSEL R33, R33, -INF , P0 ;  /* 0xff80000021217808 */ /* 0x000fe40000000000 */
[----:B------:R-:W-:Y:S01]  /*11380*/  ISETP.GT.AND P0, PT, R83, 0x8, PT ;  /* 0x000000085300780c */ /* 0x000fe20003f04270 */
        /* <DEDUP_REMOVED lines=18> */
[----:B------:R-:W-:Y:S02]  /*114b0*/  FMNMX.FTZ R5, R32, R33, !PT ;  /* 0x0000002120057209 */ /* 0x000fe40007810000 */
[----:B------:R-:W-:Y:S02]  /*114c0*/  FSEL R17, R17, -INF , P0 ;  /* 0xff80000011117808 */ /* 0x000fe40000000000 */
[----:B------:R-:W-:-:S02]  /*114d0*/  FMNMX.FTZ R5, R12, R5, !PT ;  /* 0x000000050c057209 */ /* 0x000fc40007810000 */
[C---:B------:R-:W-:Y:S02]  /*114e0*/  ISETP.GT.AND P0, PT, R83.reuse, 0x18, PT ;  /* 0x000000185300780c */ /* 0x040fe40003f04270 */
[----:B------:R-:W-:Y:S02]  /*114f0*/  FMNMX.FTZ R5, R14, R5, !PT ;  /* 0x000000050e057209 */ /* 0x000fe40007810000 */
[----:B------:R-:W-:Y:S02]  /*11500*/  FSEL R15, R22, -INF , P0 ;  /* 0xff800000160f7808 */ /* 0x000fe40000000000 */
[----:B------:R-:W-:Y:S02]  /*11510*/  FSEL R10, R16, -INF , P0 ;  /* 0xff800000100a7808 */ /* 0x000fe40000000000 */
[----:B------:R-:W-:Y:S02]  /*11520*/  ISETP.GT.AND P0, PT, R83, 0x19, PT ;  /* 0x000000195300780c */ /* 0x000fe40003f04270 */
[----:B------:R-:W-:-:S02]  /*11530*/  FMNMX.FTZ R5, R6, R5, !PT ;  /* 0x0000000506057209 */ /* 0x000fc40007810000 */
[----:B------:R-:W-:Y:S02]  /*11540*/  FSEL R13, R8, -INF , P0 ;  /* 0xff800000080d7808 */ /* 0x000fe40000000000 */
[----:B------:R-:W-:Y:S02]  /*11550*/  FSEL R8, R7, -INF , P0 ;  /* 0xff80000007087808 */ /* 0x000fe40000000000 */
[----:B------:R-:W-:Y:S02]  /*11560*/  FMNMX.FTZ R5, R4, R5, !PT ;  /* 0x0000000504057209 */ /* 0x000fe40007810000 */
[----:B------:R-:W-:Y:S02]  /*11570*/  ISETP.GT.AND P0, PT, R83, 0x20, PT ;  /* 0x000000205300780c */ /* 0x000fe40003f04270 */
[----:B------:R-:W-:Y:S02]  /*11580*/  FMNMX.FTZ R5, R10, R5, !PT ;  /* 0x000000050a057209 */ /* 0x000fe40007810000 */
[----:B------:R-:W-:-:S02]  /*11590*/  FSEL R181, R181, -INF , P0 ;  /* 0xff800000b5b57808 */ /* 0x000fc40000000000 */
[----:B------:R-:W-:Y:S02]  /*115a0*/  FSEL R196, R196, -INF , P0 ;  /* 0xff800000c4c47808 */ /* 0x000fe40000000000 */
[----:B------:R-:W-:Y:S02]  /*115b0*/  ISETP.GT.AND P0, PT, R83, 0x21, PT ;  /* 0x000000215300780c */ /* 0x000fe40003f04270 */
[----:B------:R-:W-:Y:S02]  /*115c0*/  FMNMX.FTZ R5, R8, R5, !PT ;  /* 0x0000000508057209 */ /* 0x000fe40007810000 */
[----:B------:R-:W-:Y:S02]  /*115d0*/  FSEL R179, R179, -INF , P0 ;  /* 0xff800000b3b37808 */ /* 0x000fe40000000000 */
[----:B------:R-:W-:Y:S02]  /*115e0*/  FSEL R198, R198, -INF , P0 ;  /* 0xff800000c6c67808 */ /* 0x000fe40000000000 */
[----:B------:R-:W-:-:S02]  /*115f0*/  ISETP.GT.AND P0, PT, R83, 0x28, PT ;  /* 0x000000285300780c */ /* 0x000fc40003f04270 */
[----:B------:R-:W-:Y:S02]  /*11600*/  FMNMX.FTZ R5, R196, R5, !PT ;  /* 0x00000005c4057209 */ /* 0x000fe40007810000 */
[----:B------:R-:W-:Y:S02]  /*11610*/  FSEL R177, R177, -INF , P0 ;  /* 0xff800000b1b17808 */ /* 0x000fe40000000000 */
[----:B------:R-:W-:Y:S02]  /*11620*/  FSEL R182, R182, -INF , P0 ;  /* 0xff800000b6b67808 */ /* 0x000fe40000000000 */
[----:B------:R-:W-:Y:S02]  /*11630*/  ISETP.GT.AND P0, PT, R83, 0x29, PT ;  /* 0x000000295300780c */ /* 0x000fe40003f04270 */
[----:B------:R-:W-:Y:S01]  /*11640*/  FMNMX.FTZ R5, R198, R5, !PT ;  /* 0x00000005c6057209 */ /* 0x000fe20007810000 */
[----:B------:R-:W-:Y:S01]  /*11650*/  LDSM.16.MT88.4 R80, [R214+0x7080] ;  /* 0x00708000d650783b */ /* 0x000fe20000004200 */
[----:B------:R-:W-:-:S02]  /*11660*/  FSEL R180, R180, -INF , P0 ;  /* 0xff800000b4b47808 */ /* 0x000fc40000000000 */
        /* <DEDUP_REMOVED lines=14> */
[----:B------:R-:W1:Y:S02]  /*11750*/  SHFL.BFLY PT, R0, R3, 0x1, 0x1f ;  /* 0x0c201f0003007f89 */ /* 0x000e6400000e0000 */
[----:B-1----:R-:W-:Y:S02]  /*11760*/  FMNMX.FTZ R0, R3, R0, !PT ;  /* 0x0000000003007209 */ /* 0x002fe40007810000 */
[----:B------:R-:W-:Y:S02]  /*11770*/  FMNMX.FTZ R3, R177, R16, !PT ;  /* 0x00000010b1037209 */ /* 0x000fe40007810000 */
[C---:B------:R-:W-:Y:S01]  /*11780*/  FSETP.NEU.FTZ.AND P0, PT, R0.reuse, -INF , PT ;  /* 0xff8000000000780b */ /* 0x040fe20003f1d000 */
[----:B------:R-:W-:Y:S01]  /*11790*/  FMUL.FTZ R183, R0, c[0x0][0x2d0] ;  /* 0x0000b40000b77a20 */ /* 0x000fe20000410000 */
[----:B------:R-:W-:-:S04]  /*117a0*/  FMNMX.FTZ R3, R176, R3, !PT ;  /* 0x00000003b0037209 */ /* 0x000fc80007810000 */
[----:B------:R-:W-:Y:S01]  /*117b0*/  FSEL R183, R183, RZ, P0 ;  /* 0x000000ffb7b77208 */ /* 0x000fe20000000000 */
[----:B------:R-:W1:Y:S04]  /*117c0*/  SHFL.BFLY PT, R16, R3, 0x2, 0x1f ;  /* 0x0c401f0003107f89 */ /* 0x000e6800000e0000 */
[--C-:B------:R-:W-:Y:S02]  /*117d0*/  FFMA.FTZ R184, R32, c[0x0][0x2d0], -R183.reuse ;  /* 0x0000b40020b87a23 */ /* 0x100fe400000108b7 */
[--C-:B------:R-:W-:Y:S02]  /*117e0*/  FFMA.FTZ R157, R33, c[0x0][0x2d0], -R183.reuse ;  /* 0x0000b400219d7a23 */ /* 0x100fe400000108b7 */
[--C-:B------:R-:W-:Y:S01]  /*117f0*/  FFMA.FTZ R158, R12, c[0x0][0x2d0], -R183.reuse ;  /* 0x0000b4000c9e7a23 */ /* 0x100fe200000108b7 */
[----:B------:R-:W-:Y:S01]  /*11800*/  LDSM.16.MT88.4 R32, [R212+0x4080] ;  /* 0x00408000d420783b */ /* 0x000fe20000004200 */
[--C-:B------:R-:W-:Y:S01]  /*11810*/  FFMA.FTZ R190, R6, c[0x0][0x2d0], -R183.reuse ;  /* 0x0000b40006be7a23 */ /* 0x100fe200000108b7 */
[----:B------:R-:W-:Y:S01]  /*11820*/  MUFU.EX2 R184, R184 ;  /* 0x000000b800b87308 */ /* 0x000fe20000000800 */
[----:B------:R-:W-:-:S02]  /*11830*/  FFMA.FTZ R189, R4, c[0x0][0x2d0], -R183 ;  /* 0x0000b40004bd7a23 */ /* 0x000fc400000108b7 */
[----:B------:R-:W-:Y:S01]  /*11840*/  LDSM.16.MT88.4 R4, [R212+0x8880] ;  /* 0x00888000d404783b */ /* 0x000fe20000004200 */
[--C-:B------:R-:W-:Y:S02]  /*11850*/  FFMA.FTZ R191, R10, c[0x0][0x2d0], -R183.reuse ;  /* 0x0000b4000abf7a23 */ /* 0x100fe400000108b7 */
[--C-:B------:R-:W-:Y:S02]  /*11860*/  FFMA.FTZ R188, R8, c[0x0][0x2d0], -R183.reuse ;  /* 0x0000b40008bc7a23 */ /* 0x100fe400000108b7 */
[----:B------:R-:W2:Y:S01]  /*11870*/  MUFU.EX2 R157, R157 ;  /* 0x0000009d009d7308 */ /* 0x000ea20000000800 */
[--C-:B------:R-:W-:Y:S02]  /*11880*/  FFMA.FTZ R197, R198, c[0x0][0x2d0], -R183.reuse ;  /* 0x0000b400c6c57a23 */ /* 0x100fe400000108b7 */
[--C-:B------:R-:W-:Y:S01]  /*11890*/  FFMA.FTZ R196, R196, c[0x0][0x2d0], -R183.reuse ;  /* 0x0000b400c4c47a23 */ /* 0x100fe200000108b7 */
[----:B-1----:R-:W-:Y:S01]  /*118a0*/  FMNMX.FTZ R16, R3, R16, !PT ;  /* 0x0000001003107209 */ /* 0x002fe20007810000 */
[----:B------:R-:W-:-:S03]  /*118b0*/  FFMA.FTZ R3, R14, c[0x0][0x2d0], -R183 ;  /* 0x0000b4000e037a23 */ /* 0x000fc600000108b7 */
[----:B------:R-:W-:Y:S01]  /*118c0*/  MUFU.EX2 R158, R158 ;  /* 0x0000009e009e7308 */ /* 0x000fe20000000800 */
[--C-:B------:R-:W-:Y:S01]  /*118d0*/  FFMA.FTZ R199, R182, c[0x0][0x2d0], -R183.reuse ;  /* 0x0000b400b6c77a23 */ /* 0x100fe200000108b7 */
[----:B------:R-:W1:Y:S01]  /*118e0*/  SHFL.BFLY PT, R159, R16, 0x1, 0x1f ;  /* 0x0c201f00109f7f89 */ /* 0x000e6200000e0000 */
[----:B------:R-:W-:-:S05]  /*118f0*/  FFMA.FTZ R248, R180, c[0x0][0x2d0], -R183 ;  /* 0x0000b400b4f87a23 */ /* 0x000fca00000108b7 */
[----:B------:R-:W3:Y:S01]  /*11900*/  MUFU.EX2 R3, R3 ;  /* 0x0000000300037308 */ /* 0x000ee20000000800 */
[----:B--2---:R-:W-:Y:S01]  /*11910*/  F2FP.BF16.PACK_AB R128, R157, R184 ;  /* 0x000000b89d80723e */ /* 0x004fe200000010ff */
[----:B------:R-:W-:-:S06]  /*11920*/  FADD.FTZ R157, R184, R157 ;  /* 0x0000009db89d7221 */ /* 0x000fcc0000010000 */
[----:B------:R-:W-:Y:S01]  /*11930*/  MUFU.EX2 R190, R190 ;  /* 0x000000be00be7308 */ /* 0x000fe20000000800 */
[----:B---3--:R-:W-:-:S07]  /*11940*/  F2FP.BF16.PACK_AB R130, R3, R158 ;  /* 0x0000009e0382723e */ /* 0x008fce00000010ff */
[----:B------:R-:W-:Y:S01]  /*11950*/  MUFU.EX2 R189, R189 ;  /* 0x000000bd00bd7308 */ /* 0x000fe20000000800 */
[----:B-1----:R-:W-:Y:S01]  /*11960*/  FMNMX.FTZ R159, R159, R16, !PT ;  /* 0x000000109f9f7209 */ /* 0x002fe20007810000 */
[----:B------:R-:W-:-:S03]  /*11970*/  FADD.FTZ R158, R158, R157 ;  /* 0x0000009d9e9e7221 */ /* 0x000fc60000010000 */
[C---:B------:R-:W-:Y:S01]  /*11980*/  FSETP.NEU.FTZ.AND P0, PT, R159.reuse, -INF , PT ;  /* 0xff8000009f00780b */ /* 0x040fe20003f1d000 */
[----:B------:R-:W-:Y:S02]  /*11990*/  FMUL.FTZ R178, R159, c[0x0][0x2d0] ;  /* 0x0000b4009fb27a20 */ /* 0x000fe40000410000 */
[----:B------:R-:W-:Y:S01]  /*119a0*/  MUFU.EX2 R191, R191 ;  /* 0x000000bf00bf7308 */ /* 0x000fe20000000800 */
[----:B------:R-:W-:Y:S02]  /*119b0*/  FADD.FTZ R3, R3, R158 ;  /* 0x0000009e03037221 */ /* 0x000fe40000010000 */
[----:B------:R-:W-:-:S05]  /*119c0*/  FSEL R178, R178, RZ, P0 ;  /* 0x000000ffb2b27208 */ /* 0x000fca0000000000 */
[--C-:B------:R-:W-:Y:S01]  /*119d0*/  FFMA.FTZ R187, R20, c[0x0][0x2d0], -R178.reuse ;  /* 0x0000b40014bb7a23 */ /* 0x100fe200000108b2 */
[----:B------:R-:W-:Y:S01]  /*119e0*/  MUFU.EX2 R188, R188 ;  /* 0x000000bc00bc7308 */ /* 0x000fe20000000800 */
[--C-:B------:R-:W-:Y:S02]  /*119f0*/  FFMA.FTZ R186, R21, c[0x0][0x2d0], -R178.reuse ;  /* 0x0000b40015ba7a23 */ /* 0x100fe400000108b2 */
[--C-:B------:R-:W-:Y:S01]  /*11a00*/  FFMA.FTZ R185, R19, c[0x0][0x2d0], -R178.reuse ;  /* 0x0000b40013b97a23 */ /* 0x100fe200000108b2 */
[----:B------:R-:W-:Y:S01]  /*11a10*/  LDSM.16.MT88.4 R20, [R214+0x7880] ;  /* 0x00788000d614783b */ /* 0x000fe20000004200 */
[--C-:B------:R-:W-:Y:S02]  /*11a20*/  FFMA.FTZ R2, R11, c[0x0][0x2d0], -R178.reuse ;  /* 0x0000b4000b027a23 */ /* 0x100fe400000108b2 */
[--C-:B------:R-:W-:Y:S01]  /*11a30*/  FFMA.FTZ R194, R9, c[0x0][0x2d0], -R178.reuse ;  /* 0x0000b40009c27a23 */ /* 0x100fe200000108b2 */
[----:B------:R-:W-:Y:S01]  /*11a40*/  MUFU.EX2 R187, R187 ;  /* 0x000000bb00bb7308 */ /* 0x000fe20000000800 */
[----:B------:R-:W1:Y:S01]  /*11a50*/  LDSM.16.MT88.4 R8, [R215+0x4880] ;  /* 0x00488000d708783b */ /* 0x000e620000004200 */
[----:B------:R-:W-:-:S02]  /*11a60*/  FFMA.FTZ R193, R17, c[0x0][0x2d0], -R178 ;  /* 0x0000b40011c17a23 */ /* 0x000fc400000108b2 */
[--C-:B------:R-:W-:Y:S01]  /*11a70*/  FFMA.FTZ R195, R15, c[0x0][0x2d0], -R178.reuse ;  /* 0x0000b4000fc37a23 */ /* 0x100fe200000108b2 */
[----:B------:R-:W2:Y:S01]  /*11a80*/  LDSM.16.MT88.4 R16, [R214+0x4880] ;  /* 0x00488000d610783b */ /* 0x000ea20000004200 */
[--C-:B------:R-:W-:Y:S02]  /*11a90*/  FFMA.FTZ R192, R13, c[0x0][0x2d0], -R178.reuse ;  /* 0x0000b4000dc07a23 */ /* 0x100fe400000108b2 */
[----:B------:R-:W3:Y:S01]  /*11aa0*/  MUFU.EX2 R186, R186 ;  /* 0x000000ba00ba7308 */ /* 0x000ee20000000800 */
[----:B------:R-:W4:Y:S01]  /*11ab0*/  LDSM.16.MT88.4 R12, [R213+0x4880] ;  /* 0x00488000d50c783b */ /* 0x000f220000004200 */
[--C-:B------:R-:W-:Y:S02]  /*11ac0*/  FFMA.FTZ R198, R181, c[0x0][0x2d0], -R178.reuse ;  /* 0x0000b400b5c67a23 */ /* 0x100fe400000108b2 */
[--C-:B------:R-:W-:Y:S01]  /*11ad0*/  FFMA.FTZ R239, R179, c[0x0][0x2d0], -R178.reuse ;  /* 0x0000b400b3ef7a23 */ /* 0x100fe200000108b2 */
[----:B------:R-:W-:Y:S01]  /*11ae0*/  LDSM.16.MT88.4 R180, [R215+0x6880] ;  /* 0x00688000d7b4783b */ /* 0x000fe20000004200 */
[----:B------:R-:W-:-:S02]  /*11af0*/  FFMA.FTZ R222, R177, c[0x0][0x2d0], -R178 ;  /* 0x0000b400b1de7a23 */ /* 0x000fc400000108b2 */
[----:B------:R-:W-:Y:S01]  /*11b00*/  MUFU.EX2 R185, R185 ;  /* 0x000000b900b97308 */ /* 0x000fe20000000800 */
[----:B------:R-:W-:Y:S02]  /*11b10*/  FFMA.FTZ R247, R176, c[0x0][0x2d0], -R178 ;  /* 0x0000b400b0f77a23 */ /* 0x000fe400000108b2 */
[----:B------:R-:W-:Y:S05]  /*11b20*/  LDSM.16.MT88.4 R176, [R213+0x6880] ;  /* 0x00688000d5b0783b */ /* 0x000fea0000004200 */
        /* <DEDUP_REMOVED lines=11> */
[----:B------:R-:W5:Y:S06]  /*11be0*/  MUFU.EX2 R192, R192 ;  /* 0x000000c000c07308 */ /* 0x000f6c0000000800 */
[C---:B------:R-:W-:Y:S02]  /*11bf0*/  HMMA.16816.F32.BF16 R144, R128.reuse, R140, RZ ;  /* 0x0000008c8090723c */ /* 0x040fe400000418ff */
[----:B------:R-:W-:Y:S06]  /*11c00*/  MUFU.EX2 R196, R196 ;  /* 0x000000c400c47308 */ /* 0x000fec0000000800 */
[C---:B------:R-:W-:Y:S02]  /*11c10*/  HMMA.16816.F32.BF16 R136, R128.reuse, R132, RZ ;  /* 0x000000848088723c */ /* 0x040fe400000418ff */
[----:B------:R-:W1:Y:S06]  /*11c20*/  MUFU.EX2 R197, R197 ;  /* 0x000000c500c57308 */ /* 0x000e6c0000000800 */
        /* <DEDUP_REMOVED lines=33> */
[----:B------:R-:W-:Y:S01]  /*11e40*/  F2FP.BF16.PACK_AB R4, R189, R190 ;  /* 0x000000bebd04723e */ /* 0x000fe200000010ff */
[----:B------:R-:W-:Y:S01]  /*11e50*/  HMMA.16816.F32.BF16 R128, R128, R6, RZ ;  /* 0x000000068080723c */ /* 0x000fe200000418ff */
[----:B---3--:R-:W-:Y:S01]  /*11e60*/  F2FP.BF16.PACK_AB R5, R193, R194 ;  /* 0x000000c2c105723e */ /* 0x008fe200000010ff */
[----:B------:R-:W-:-:S02]  /*11e70*/  FADD.FTZ R190, R190, R3 ;  /* 0x00000003bebe7221 */ /* 0x000fc40000010000 */
[----:B------:R-:W-:Y:S02]  /*11e80*/  FADD.FTZ R194, R194, R185 ;  /* 0x000000b9c2c27221 */ /* 0x000fe40000010000 */
[----:B------:R-:W-:Y:S01]  /*11e90*/  FADD.FTZ R190, R189, R190 ;  /* 0x000000bebdbe7221 */ /* 0x000fe20000010000 */
[----:B------:R-:W-:Y:S01]  /*11ea0*/  F2FP.BF16.PACK_AB R6, R188, R191 ;  /* 0x000000bfbc06723e */ /* 0x000fe200000010ff */
[----:B------:R-:W-:Y:S01]  /*11eb0*/  FADD.FTZ R194, R193, R194 ;  /* 0x000000c2c1c27221 */ /* 0x000fe20000010000 */
[----:B-----5:R-:W-:Y:S01]  /*11ec0*/  F2FP.BF16.PACK_AB R7, R192, R195 ;  /* 0x000000c3c007723e */ /* 0x020fe200000010ff */
[----:B------:R-:W-:Y:S02]  /*11ed0*/  FADD.FTZ R191, R191, R190 ;  /* 0x000000bebfbf7221 */ /* 0x000fe40000010000 */
[----:B------:R-:W-:Y:S02]  /*11ee0*/  FADD.FTZ R195, R195, R194 ;  /* 0x000000c2c3c37221 */ /* 0x000fe40000010000 */
[----:B------:R-:W-:-:S02]  /*11ef0*/  FADD.FTZ R191, R188, R191 ;  /* 0x000000bfbcbf7221 */ /* 0x000fc40000010000 */
[----:B-1----:R-:W-:Y:S01]  /*11f00*/  HMMA.16816.F32.BF16 R152, R4, R8, R152 ;  /* 0x000000080498723c */ /* 0x002fe20000041898 */
[----:B------:R-:W-:-:S07]  /*11f10*/  FADD.FTZ R195, R192, R195 ;  /* 0x000000c3c0c37221 */ /* 0x000fce0000010000 */
[C---:B------:R-:W-:Y:S01]  /*11f20*/  HMMA.16816.F32.BF16 R148, R4.reuse, R10, R148 ;  /* 0x0000000a0494723c */ /* 0x040fe20000041894 */
[----:B------:R-:W1:Y:S07]  /*11f30*/  LDSM.16.MT88.4 R8, [R212+0x6080] ;  /* 0x00608000d408783b */ /* 0x000e6e0000004200 */
[C---:B--2---:R-:W-:Y:S08]  /*11f40*/  HMMA.16816.F32.BF16 R144, R4.reuse, R16, R144 ;  /* 0x000000100490723c */ /* 0x044ff00000041890 */
[C---:B------:R-:W-:Y:S01]  /*11f50*/  HMMA.16816.F32.BF16 R140, R4.reuse, R18, R140 ;  /* 0x00000012048c723c */ /* 0x040fe2000004188c */
[----:B------:R-:W-:Y:S07]  /*11f60*/  LDSM.16.MT88.4 R16, [R213+0x7880] ;  /* 0x00788000d510783b */ /* 0x000fee0000004200 */
[C---:B----4-:R-:W-:Y:S08]  /*11f70*/  HMMA.16816.F32.BF16 R136, R4.reuse, R12, R136 ;  /* 0x0000000c0488723c */ /* 0x050ff00000041888 */
[C---:B------:R-:W-:Y:S01]  /*11f80*/  HMMA.16816.F32.BF16 R132, R4.reuse, R14, R132 ;  /* 0x0000000e0484723c */ /* 0x040fe20000041884 */
[----:B------:R-:W-:Y:S07]  /*11f90*/  LDSM.16.MT88.4 R12, [R212+0x7880] ;  /* 0x00788000d40c783b */ /* 0x000fee0000004200 */
[C---:B------:R-:W-:Y:S08]  /*11fa0*/  HMMA.16816.F32.BF16 R44, R4.reuse, R164, R44 ;  /* 0x000000a4042c723c */ /* 0x040ff0000004182c */
        /* <DEDUP_REMOVED lines=14> */
[C---:B------:R-:W-:Y:S08]  /*12090*/  HMMA.16816.F32.BF16 R28, R4.reuse, R172, R28 ;  /* 0x000000ac041c723c */ /* 0x040ff0000004181c */
[C---:B------:R-:W-:Y:S01]  /*120a0*/  HMMA.16816.F32.BF16 R32, R4.reuse, R174, R32 ;  /* 0x000000ae0420723c */ /* 0x040fe20000041820 */
[----:B------:R-:W-:Y:S07]  /*120b0*/  LDSM.16.MT88.4 R172, [R212+0x6880] ;  /* 0x00688000d4ac783b */ /* 0x000fee0000004200 */
[C---:B------:R-:W-:Y:S08]  /*120c0*/  HMMA.16816.F32.BF16 R36, R4.reuse, R168, R36 ;  /* 0x000000a80424723c */ /* 0x040ff00000041824 */
[C---:B------:R-:W-:Y:S01]  /*120d0*/  HMMA.16816.F32.BF16 R40, R4.reuse, R170, R40 ;  /* 0x000000aa0428723c */ /* 0x040fe20000041828 */
[----:B------:R-:W-:Y:S07]  /*120e0*/  LDSM.16.MT88.4 R168, [R215+0x8080] ;  /* 0x00808000d7a8783b */ /* 0x000fee0000004200 */
[C---:B------:R-:W-:Y:S08]  /*120f0*/  HMMA.16816.F32.BF16 R76, R4.reuse, R20, R76 ;  /* 0x00000014044c723c */ /* 0x040ff0000004184c */
[C---:B------:R-:W-:Y:S01]  /*12100*/  HMMA.16816.F32.BF16 R80, R4.reuse, R22, R80 ;  /* 0x000000160450723c */ /* 0x040fe20000041850 */
[----:B------:R-:W5:Y:S07]  /*12110*/  LDSM.16.MT88.4 R20, [R215+0x5080] ;  /* 0x00508000d714783b */ /* 0x000f6e0000004200 */
[C---:B------:R-:W-:Y:S08]  /*12120*/  HMMA.16816.F32.BF16 R84, R4.reuse, R16, R84 ;  /* 0x000000100454723c */ /* 0x040ff00000041854 */
[C---:B------:R-:W-:Y:S01]  /*12130*/  HMMA.16816.F32.BF16 R88, R4.reuse, R18, R88 ;  /* 0x000000120458723c */ /* 0x040fe20000041858 */
[----:B------:R-:W1:Y:S07]  /*12140*/  LDSM.16.MT88.4 R16, [R213+0x5080] ;  /* 0x00508000d510783b */ /* 0x000e6e0000004200 */
[C---:B------:R-:W-:Y:S08]  /*12150*/  HMMA.16816.F32.BF16 R92, R4.reuse, R12, R92 ;  /* 0x0000000c045c723c */ /* 0x040ff0000004185c */
[C---:B------:R-:W-:Y:S01]  /*12160*/  HMMA.16816.F32.BF16 R96, R4.reuse, R14, R96 ;  /* 0x0000000e0460723c */ /* 0x040fe20000041860 */
[----:B------:R-:W1:Y:S07]  /*12170*/  LDSM.16.MT88.4 R12, [R212+0x5080] ;  /* 0x00508000d40c783b */ /* 0x000e6e0000004200 */
[C---:B--2---:R-:W-:Y:S08]  /*12180*/  HMMA.16816.F32.BF16 R108, R4.reuse, R164, R108 ;  /* 0x000000a4046c723c */ /* 0x044ff0000004186c */
[C---:B------:R-:W-:Y:S01]  /*12190*/  HMMA.16816.F32.BF16 R112, R4.reuse, R166, R112 ;  /* 0x000000a60470723c */ /* 0x040fe20000041870 */
[----:B------:R-:W-:Y:S07]  /*121a0*/  LDSM.16.MT88.4 R164, [R214+0x8080] ;  /* 0x00808000d6a4783b */ /* 0x000fee0000004200 */
[C---:B---3--:R-:W-:Y:S08]  /*121b0*/  HMMA.16816.F32.BF16 R116, R4.reuse, R160, R116 ;  /* 0x000000a00474723c */ /* 0x048ff00000041874 */
[C---:B------:R-:W-:Y:S01]  /*121c0*/  HMMA.16816.F32.BF16 R120, R4.reuse, R162, R120 ;  /* 0x000000a20478723c */ /* 0x040fe20000041878 */
[----:B------:R-:W-:Y:S07]  /*121d0*/  LDSM.16.MT88.4 R160, [R213+0x8080] ;  /* 0x00808000d5a0783b */ /* 0x000fee0000004200 */
[C---:B----4-:R-:W-:Y:S08]  /*121e0*/  HMMA.16816.F32.BF16 R124, R4.reuse, R24, R124 ;  /* 0x00000018047c723c */ /* 0x050ff0000004187c */
[----:B------:R-:W-:Y:S01]  /*121f0*/  HMMA.16816.F32.BF16 R128, R4, R26, R128 ;  /* 0x0000001a0480723c */ /* 0x000fe20000041880 */
[----:B------:R-:W-:Y:S06]  /*12200*/  LDSM.16.MT88.4 R24, [R212+0x8080] ;  /* 0x00808000d418783b */ /* 0x000fec0000004200 */
        /* <DEDUP_REMOVED lines=12> */
[----:B------:R-:W-:-:S03]  /*122d0*/  FADD.FTZ R247, R247, R222 ;  /* 0x000000def7f77221 */ /* 0x000fc60000010000 */
[C---:B------:R-:W-:Y:S01]  /*122e0*/  HMMA.16816.F32.BF16 R140, R4.reuse, R10, R140 ;  /* 0x0000000a048c723c */ /* 0x040fe2000004188c */
[----:B------:R-:W1:Y:S07]  /*122f0*/  LDSM.16.MT88.4 R8, [R214+0x6880] ;  /* 0x00688000d608783b */ /* 0x000e6e0000004200 */
[C---:B-----5:R-:W-:Y:S08]  /*12300*/  HMMA.16816.F32.BF16 R152, R4.reuse, R20, R152 ;  /* 0x000000140498723c */ /* 0x060ff00000041898 */
        /* <DEDUP_REMOVED lines=25> */
[C---:B--2---:R-:W-:Y:S08]  /*124a0*/  HMMA.16816.F32.BF16 R100, R4.reuse, R20, R100 ;  /* 0x000000140464723c */ /* 0x044ff00000041864 */
[C---:B------:R-:W-:Y:S08]  /*124b0*/  HMMA.16816.F32.BF16 R104, R4.reuse, R22, R104 ;  /* 0x000000160468723c */ /* 0x040ff00000041868 */
[C---:B---3--:R-:W-:Y:S08]  /*124c0*/  HMMA.16816.F32.BF16 R108, R4.reuse, R16, R108 ;  /* 0x00000010046c723c */ /* 0x048ff0000004186c */
[C---:B------:R-:W-:Y:S08]  /*124d0*/  HMMA.16816.F32.BF16 R112, R4.reuse, R18, R112 ;  /* 0x000000120470723c */ /* 0x040ff00000041870 */
[C---:B----4-:R-:W-:Y:S08]  /*124e0*/  HMMA.16816.F32.BF16 R116, R4.reuse, R12, R116 ;  /* 0x0000000c0474723c */ /* 0x050ff00000041874 */
[C---:B------:R-:W-:Y:S08]  /*124f0*/  HMMA.16816.F32.BF16 R120, R4.reuse, R14, R120 ;  /* 0x0000000e0478723c */ /* 0x040ff00000041878 */
[C---:B-1----:R-:W-:Y:S08]  /*12500*/  HMMA.16816.F32.BF16 R124, R4.reuse, R8, R124 ;  /* 0x00000008047c723c */ /* 0x042ff0000004187c */
[----:B------:R-:W-:Y:S01]  /*12510*/  HMMA.16816.F32.BF16 R128, R4, R10, R128 ;  /* 0x0000000a0480723c */ /* 0x000fe20000041880 */
[----:B------:R-:W-:Y:S07]  /*12520*/  @!P1 BRA `(.L_x_941) ;  /* 0x0000306000009947 */ /* 0x000fee0003800000 */
[----:B------:R-:W1:Y:S01]  /*12530*/  S2R R3, SR_TID.X ;  /* 0x0000000000037919 */ /* 0x000e620000002100 */
[----:B------:R-:W-:-:S02]  /*12540*/  IADD3 R246, R156, -0x2, RZ ;  /* 0xfffffffe9cf67810 */ /* 0x000fc40007ffe0ff */
[----:B-1----:R-:W-:-:S04]  /*12550*/  SHF.R.S32.HI R2, RZ, 0x1f, R3 ;  /* 0x0000001fff027819 */ /* 0x002fc80000011403 */
[----:B------:R-:W-:-:S04]  /*12560*/  LEA.HI R239, R2, R3, RZ, 0x3 ;  /* 0x0000000302ef7211 */ /* 0x000fc800078f18ff */
[----:B------:R-:W-:Y:S02]  /*12570*/  LOP3.LUT R2, R239, 0xfffffff8, RZ, 0xc0, !PT ;  /* 0xfffffff8ef027812 */ /* 0x000fe400078ec0ff */
[----:B------:R-:W-:-:S03]  /*12580*/  SHF.R.S32.HI R239, RZ, 0x3, R239 ;  /* 0x00000003ffef7819 */ /* 0x000fc600000114ef */
[----:B------:R-:W-:Y:S01]  /*12590*/  IMAD.IADD R2, R3, 0x1, -R2 ;  /* 0x0000000103027824 */ /* 0x000fe200078e0a02 */
[----:B------:R-:W-:-:S03]  /*125a0*/  IADD3 R239, -R239, 0x30, RZ ;  /* 0x00000030efef7810 */ /* 0x000fc60007ffe1ff */
[----:B------:R-:W-:-:S05]  /*125b0*/  IMAD.SHL.U32 R241, R2, 0x8, RZ ;  /* 0x0000000802f17824 */ /* 0x000fca00078e00ff */
[C---:B------:R-:W-:Y:S02]  /*125c0*/  IADD3 R4, R241.reuse, 0x40, RZ ;  /* 0x00000040f1047810 */ /* 0x040fe40007ffe0ff */
[----:B------:R-:W-:Y:S02]  /*125d0*/  IADD3 R2, R241, 0x80, RZ ;  /* 0x00000080f1027810 */ /* 0x000fe40007ffe0ff */
[----:B------:R-:W-:Y:S02]  /*125e0*/  SHF.R.S32.HI R243, RZ, 0x1f, R4 ;  /* 0x0000001ffff37819 */ /* 0x000fe40000011404 */
[----:B------:R-:W-:Y:S02]  /*125f0*/  SHF.R.S32.HI R245, RZ, 0x1f, R2 ;  /* 0x0000001ffff57819 */ /* 0x000fe40000011402 */
[----:B------:R-:W-:Y:S02]  /*12600*/  LEA.HI R243, R243, R4, RZ, 0x3 ;  /* 0x00000004f3f37211 */ /* 0x000fe400078f18ff */
[----:B------:R-:W-:-:S02]  /*12610*/  LEA.HI R245, R245, R2, RZ, 0x3 ;  /* 0x00000002f5f57211 */ /* 0x000fc400078f18ff */
[----:B------:R-:W-:Y:S02]  /*12620*/  LOP3.LUT R243, R243, 0xfffffff8, RZ, 0xc0, !PT ;  /* 0xfffffff8f3f37812 */ /* 0x000fe400078ec0ff */
[----:B------:R-:W-:Y:S02]  /*12630*/  LOP3.LUT R245, R245, 0xfffffff8, RZ, 0xc0, !PT ;  /* 0xfffffff8f5f57812 */ /* 0x000fe400078ec0ff */
[----:B------:R-:W-:Y:S02]  /*12640*/  SHF.R.S32.HI R240, RZ, 0x1f, R241 ;  /* 0x0000001ffff07819 */ /* 0x000fe400000114f1 */
[----:B------:R-:W-:Y:S02]  /*12650*/  SHF.R.S32.HI R242, RZ, 0x1f, R243 ;  /* 0x0000001ffff27819 */ /* 0x000fe400000114f3 */
[----:B------:R-:W-:Y:S02]  /*12660*/  SHF.R.S32.HI R244, RZ, 0x1f, R245 ;  /* 0x0000001ffff47819 */ /* 0x000fe400000114f5 */
[C---:B------:R-:W-:Y:S01]  /*12670*/  SHF.L.U64.HI R240, R241.reuse, 0x1, R240 ;  /* 0x00000001f1f07819 */ /* 0x040fe200000102f0 */
[----:B------:R-:W-:Y:S01]  /*12680*/  IMAD.SHL.U32 R241, R241, 0x2, RZ ;  /* 0x00000002f1f17824 */ /* 0x000fe200078e00ff */
[C---:B------:R-:W-:Y:S01]  /*12690*/  SHF.L.U64.HI R242, R243.reuse, 0x1, R242 ;  /* 0x00000001f3f27819 */ /* 0x040fe200000102f2 */
[----:B------:R-:W-:Y:S01]  /*126a0*/  IMAD.SHL.U32 R243, R243, 0x2, RZ ;  /* 0x00000002f3f37824 */ /* 0x000fe200078e00ff */
[C---:B------:R-:W-:Y:S01]  /*126b0*/  SHF.L.U64.HI R244, R245.reuse, 0x1, R244 ;  /* 0x00000001f5f47819 */ /* 0x040fe200000102f4 */
[----:B------:R-:W-:-:S02]  /*126c0*/  IMAD.SHL.U32 R245, R245, 0x2, RZ ;  /* 0x00000002f5f57824 */ /* 0x000fc400078e00ff */
.L_x_946:
[----:B------:R-:W-:Y:S01]  /*126d0*/  SHF.R.S32.HI R5, RZ, 0x1f, R234 ;  /* 0x0000001fff057819 */ /* 0x000fe200000114ea */
[C---:B------:R-:W-:Y:S01]  /*126e0*/  IMAD.WIDE.U32 R8, R234.reuse, c[0x0][0x208], RZ ;  /* 0x00008200ea087a25 */ /* 0x040fe200078e00ff */
[----:B------:R-:W-:Y:S01]  /*126f0*/  SHF.R.S32.HI R249, RZ, 0x1f, R223 ;  /* 0x0000001ffff97819 */ /* 0x000fe200000114df */
[----:B------:R-:W-:Y:S04]  /*12700*/  DEPBAR.LE SB0, 0x0 ;  /* 0x000080000000791a */ /* 0x000fe80000000000 */
[----:B------:R-:W-:Y:S01]  /*12710*/  BAR.SYNC.DEFER_BLOCKING 0x0 ;  /* 0x0000000000007b1d */ /* 0x000fe20000010000 */
[----:B------:R-:W-:Y:S01]  /*12720*/  IMAD R5, R5, c[0x0][0x208], RZ ;  /* 0x0000820005057a24 */ /* 0x000fe200078e02ff */
[----:B------:R-:W-:Y:S01]  /*12730*/  SHF.R.S32.HI R6, RZ, 0x1f, R233 ;  /* 0x0000001fff067819 */ /* 0x000fe200000114e9 */
[----:B------:R-:W-:Y:S01]  /*12740*/  IMAD.WIDE.U32 R10, R223, c[0x0][0x210], RZ ;  /* 0x00008400df0a7a25 */ /* 0x000fe200078e00ff */
[----:B------:R-:W-:Y:S02]  /*12750*/  ISETP.GE.AND P1, PT, R229, c[0x0][0x1d4], PT ;  /* 0x00007500e5007a0c */ /* 0x000fe40003f26270 */
[----:B------:R-:W-:Y:S01]  /*12760*/  SHF.R.S32.HI R251, RZ, 0x1f, R238 ;  /* 0x0000001ffffb7819 */ /* 0x000fe200000114ee */
[----:B------:R-:W-:Y:S01]  /*12770*/  IMAD R5, R234, c[0x0][0x20c], R5 ;  /* 0x00008300ea057a24 */ /* 0x000fe200078e0205 */
[----:B------:R-:W-:Y:S01]  /*12780*/  MOV R3, R0 ;  /* 0x0000000000037202 */ /* 0x000fe20000000f00 */
[----:B------:R-:W-:Y:S02]  /*12790*/  IMAD R6, R6, c[0x0][0x218], RZ ;  /* 0x0000860006067a24 */ /* 0x000fe400078e02ff */
[----:B------:R-:W-:Y:S02]  /*127a0*/  IMAD.IADD R9, R9, 0x1, R5 ;  /* 0x0000000109097824 */ /* 0x000fe400078e0205 */
[----:B------:R-:W-:Y:S02]  /*127b0*/  IMAD R5, R249, c[0x0][0x210], RZ ;  /* 0x00008400f9057a24 */ /* 0x000fe400078e02ff */
[----:B------:R-:W-:Y:S04]  /*127c0*/  IMAD.WIDE.U32 R8, R233, c[0x0][0x218], R8 ;  /* 0x00008600e9087a25 */ /* 0x000fe800078e0008 */
[----:B------:R-:W-:Y:S01]  /*127d0*/  IMAD R5, R223, c[0x0][0x214], R5 ;  /* 0x00008500df057a24 */ /* 0x000fe200078e0205 */
[----:B------:R-:W-:Y:S01]  /*127e0*/  IADD3 R4, P0, R10, R8, RZ ;  /* 0x000000080a047210 */ /* 0x000fe20007f1e0ff */
[----:B------:R-:W-:Y:S02]  /*127f0*/  IMAD R6, R233, c[0x0][0x21c], R6 ;  /* 0x00008700e9067a24 */ /* 0x000fe400078e0206 */
[----:B------:R-:W-:Y:S01]  /*12800*/  IMAD.IADD R5, R11, 0x1, R5 ;  /* 0x000000010b057824 */ /* 0x000fe200078e0205 */
[----:B------:R-:W-:Y:S01]  /*12810*/  LDSM.16.M88.4 R160, [R218] ;  /* 0x00000000daa0783b */ /* 0x000fe20000000200 */
[----:B------:R-:W-:Y:S01]  /*12820*/  IMAD R158, R221, 0x2, R218 ;  /* 0x00000002dd9e7824 */ /* 0x000fe200078e02da */
[----:B------:R-:W-:Y:S01]  /*12830*/  ULDC.64 UR4, c[0x0][0x118] ;  /* 0x0000460000047ab9 */ /* 0x000fe20000000a00 */
[----:B------:R-:W-:Y:S01]  /*12840*/  BSSY B0, `(.L_x_942) ;  /* 0x0000031000007945 */ /* 0x000fe20003800000 */
[----:B------:R-:W-:Y:S01]  /*12850*/  LDSM.16.M88.4 R164, [R217+0xa080] ;  /* 0x00a08000d9a4783b */ /* 0x000fe20000000200 */
[----:B------:R-:W-:Y:S02]  /*12860*/  IADD3.X R5, R5, R9, R6, P0, !PT ;  /* 0x0000000905057210 */ /* 0x000fe400007fe406 */
[C---:B------:R-:W-:Y:S01]  /*12870*/  LEA R2, P0, R4.reuse, c[0x0][0x1f8], 0x1 ;  /* 0x00007e0004027a11 */ /* 0x040fe200078008ff */
[----:B------:R-:W-:Y:S03]  /*12880*/  LDSM.16.M88.4 R168, [R217+0xa880] ;  /* 0x00a88000d9a8783b */ /* 0x000fe60000000200 */
[----:B------:R-:W-:Y:S01]  /*12890*/  LEA.HI.X R10, R4, c[0x0][0x1fc], R5, 0x1, P0 ;  /* 0x00007f00040a7a11 */ /* 0x000fe200000f0c05 */
[----:B------:R-:W-:Y:S04]  /*128a0*/  LDSM.16.M88.4 R24, [R217+0xb080] ;  /* 0x00b08000d918783b */ /* 0x000fe80000000200 */
[----:B------:R-:W1:Y:S04]  /*128b0*/  SHFL.IDX PT, R4, R2, RZ, 0x181f ;  /* 0x00181fff02047589 */ /* 0x000e6800000e0000 */
[----:B------:R-:W-:Y:S04]  /*128c0*/  LDSM.16.M88.4 R172, [R158] ;  /* 0x000000009eac783b */ /* 0x000fe80000000200 */
[----:B------:R-:W2:Y:S04]  /*128d0*/  SHFL.IDX PT, R5, R10, RZ, 0x181f ;  /* 0x00181fff0a057589 */ /* 0x000ea800000e0000 */
[----:B------:R3:W4:Y:S04]  /*128e0*/  LDSM.16.M88.4 R176, [R216] ;  /* 0x00000000d8b0783b */ /* 0x0007280000000200 */
[----:B------:R3:W3:Y:S04]  /*128f0*/  LDSM.16.M88.4 R180, [R211] ;  /* 0x00000000d3b4783b */ /* 0x0006e80000000200 */
[----:B------:R3:W3:Y:S01]  /*12900*/  LDSM.16.M88.4 R184, [R210] ;  /* 0x00000000d2b8783b */ /* 0x0006e20000000200 */
[C---:B-1----:R-:W-:Y:S05]  /*12910*/  IADD3 R12, P0, R4.reuse, R241, RZ ;  /* 0x000000f1040c7210 */ /* 0x042fea0007f1e0ff */
[C---:B--2---:R-:W-:Y:S01]  /*12920*/  IMAD.X R13, R5.reuse, 0x1, R240, P0 ;  /* 0x00000001050d7824 */ /* 0x044fe200000e06f0 */
[C---:B------:R-:W-:Y:S04]  /*12930*/  IADD3 R8, P0, R4.reuse, R243, RZ ;  /* 0x000000f304087210 */ /* 0x040fe80007f1e0ff */
[----:B------:R-:W-:Y:S01]  /*12940*/  @!PT LDS RZ, [RZ] ;  /* 0x00000000fffff984 */ /* 0x000fe20000000800 */
[----:B------:R-:W-:Y:S01]  /*12950*/  @!PT LDS RZ, [RZ] ;  /* 0x00000000fffff984 */ /* 0x000fe20000000800 */
[----:B------:R-:W-:Y:S01]  /*12960*/  @!PT LDS RZ, [RZ] ;  /* 0x00000000fffff984 */ /* 0x000fe20000000800 */
[----:B------:R1:W-:Y:S01]  /*12970*/  LDGSTS.E.BYPASS.LTC128B.128 [R235+0x4080], [R12.64], !P6 ;  /* 0x040800000ceb7fae */ /* 0x0003e2000f101d44 */
[C---:B------:R-:W-:Y:S02]  /*12980*/  IADD3.X R9, R5.reuse, R242, RZ, P0, !PT ;  /* 0x000000f205097210 */ /* 0x040fe400007fe4ff */
[----:B------:R-:W-:Y:S03]  /*12990*/  IADD3 R6, P0, R4, R245, RZ ;  /* 0x000000f504067210 */ /* 0x000fe60007f1e0ff */
[----:B------:R1:W-:Y:S01]  /*129a0*/  LDGSTS.E.BYPASS.LTC128B.128 [R235+0x5880], [R8.64], !P1 ;  /* 0x0588000008eb7fae */ /* 0x0003e2000c901d44 */
[----:B------:R-:W-:Y:S01]  /*129b0*/  ISETP.GT.AND P1, PT, R224, 0x7f, PT ;  /* 0x0000007fe000780c */ /* 0x000fe20003f24270 */
[----:B------:R-:W-:Y:S01]  /*129c0*/  IMAD.X R7, R5, 0x1, R244, P0 ;  /* 0x0000000105077824 */ /* 0x000fe200000e06f4 */
[C---:B------:R-:W-:Y:S04]  /*129d0*/  LEA R4, P0, R238.reuse, R4, 0x1 ;  /* 0x00000004ee047211 */ /* 0x040fe800078008ff */
[----:B------:R1:W-:Y:S01]  /*129e0*/  LDGSTS.E.BYPASS.LTC128B.128 [R235+0x7080], [R6.64], !P5 ;  /* 0x0708000006eb7fae */ /* 0x0003e2000e901d44 */
[----:B------:R-:W-:Y:S05]  /*129f0*/  LEA.HI.X R5, R238, R5, R251, 0x1, P0 ;  /* 0x00000005ee057211 */ /* 0x000fea00000f0cfb */
[----:B------:R1:W-:Y:S01]  /*12a00*/  LDGSTS.E.BYPASS.LTC128B.128 [R235+0x8880], [R4.64], !P4 ;  /* 0x0888000004eb7fae */ /* 0x0003e2000e101d44 */
[----:B------:R-:W-:-:S05]  /*12a10*/  @P1 BRA `(.L_x_943) ;  /* 0x0000013000001947 */ /* 0x000fca0003800000 */
[----:B----4-:R-:W-:-:S05]  /*12a20*/  BRA.DIV ~URZ, `(.L_x_944) ;  /* 0x00005de27f007947 */ /* 0x010fca000b800000 */
[----:B-1----:R1:W2:Y:S04]  /*12a30*/  SHFL.IDX PT, R5, R10, 0x1, 0x181f ;  /* 0x00381f000a057f89 */ /* 0x0022a800000e0000 */
[----:B------:R1:W4:Y:S02]  /*12a40*/  SHFL.IDX PT, R9, R2, 0x1, 0x181f ;  /* 0x00381f0002097f89 */ /* 0x00032400000e0000 */
.L_x_965:
[----:B----4-:R-:W-:Y:S02]  /*12a50*/  IADD3 R12, P0, R9, R241, RZ ;  /* 0x000000f1090c7210 */ /* 0x010fe40007f1e0ff */
[----:B------:R-:W-:Y:S03]  /*12a60*/  ISETP.GE.AND P1, PT, R229, c[0x0][0x1d4], PT ;  /* 0x00007500e5007a0c */ /* 0x000fe60003f26270 */
[----:B--2---:R-:W-:Y:S01]  /*12a70*/  IMAD.X R13, R5, 0x1, R240, P0 ;  /* 0x00000001050d7824 */ /* 0x004fe200000e06f0 */
[----:B-1----:R-:W-:Y:S04]  /*12a80*/  IADD3 R10, P0, R9, R243, RZ ;  /* 0x000000f3090a7210 */ /* 0x002fe80007f1e0ff */
[----:B------:R-:W-:Y:S01]  /*12a90*/  @!PT LDS RZ, [RZ] ;  /* 0x00000000fffff984 */ /* 0x000fe20000000800 */
[----:B------:R-:W-:Y:S01]  /*12aa0*/  @!PT LDS RZ, [RZ] ;  /* 0x00000000fffff984 */ /* 0x000fe20000000800 */
[----:B------:R-:W-:Y:S01]  /*12ab0*/  @!PT LDS RZ, [RZ] ;  /* 0x00000000fffff984 */ /* 0x000fe20000000800 */
[----:B------:R1:W-:Y:S01]  /*12ac0*/  LDGSTS.E.BYPASS.LTC128B.128 [R235+0x5080], [R12.64], !P6 ;  /* 0x050800000ceb7fae */ /* 0x0003e2000f101d44 */
[----:B------:R-:W-:Y:S01]  /*12ad0*/  IMAD.X R11, R5, 0x1, R242, P0 ;  /* 0x00000001050b7824 */ /* 0x000fe200000e06f2 */
[----:B------:R-:W-:Y:S04]  /*12ae0*/  IADD3 R6, P0, R9, R245, RZ ;  /* 0x000000f509067210 */ /* 0x000fe80007f1e0ff */
[----:B------:R1:W-:Y:S01]  /*12af0*/  LDGSTS.E.BYPASS.LTC128B.128 [R235+0x6880], [R10.64], !P1 ;  /* 0x068800000aeb7fae */ /* 0x0003e2000c901d44 */
[----:B------:R-:W-:Y:S01]  /*12b00*/  IMAD.X R7, R5, 0x1, R244, P0 ;  /* 0x0000000105077824 */ /* 0x000fe200000e06f4 */
[C---:B------:R-:W-:Y:S04]  /*12b10*/  LEA R4, P0, R238.reuse, R9, 0x1 ;  /* 0x00000009ee047211 */ /* 0x040fe800078008ff */
[----:B------:R1:W-:Y:S01]  /*12b20*/  LDGSTS.E.BYPASS.LTC128B.128 [R235+0x8080], [R6.64], !P5 ;  /* 0x0808000006eb7fae */ /* 0x0003e2000e901d44 */
[----:B------:R-:W-:Y:S05]  /*12b30*/  LEA.HI.X R5, R238, R5, R251, 0x1, P0 ;  /* 0x00000005ee057211 */ /* 0x000fea00000f0cfb */
[----:B------:R1:W-:Y:S03]  /*12b40*/  LDGSTS.E.BYPASS.LTC128B.128 [R235+0x9880], [R4.64], !P4 ;  /* 0x0988000004eb7fae */ /* 0x0003e6000e101d44 */
.L_x_943:
[----:B----4-:R-:W-:Y:S05]  /*12b50*/  BSYNC B0 ;  /* 0x0000000000007941 */ /* 0x010fea0003800000 */
.L_x_942:
[----:B------:R-:W0:Y:S01]  /*12b60*/  LDGDEPBAR ;  /* 0x00000000000079af */ /* 0x000e220000000000 */
[----:B------:R-:W-:Y:S01]  /*12b70*/  WARPSYNC 0xffffffff ;  /* 0xffffffff00007948 */ /* 0x000fe20003800000 */
[C---:B-1----:R-:W-:Y:S03]  /*12b80*/  HMMA.16816.F32.BF16 R4, R160.reuse, R164, RZ ;  /* 0x000000a4a004723c */ /* 0x042fe600000418ff */
[----:B------:R-:W-:Y:S02]  /*12b90*/  ISETP.GE.AND P0, PT, R246, 0x1, PT ;  /* 0x00000001f600780c */ /* 0x000fe40003f06270 */
[----:B------:R-:W-:Y:S01]  /*12ba0*/  LDSM.16.M88.4 R196, [R209] ;  /* 0x00000000d1c4783b */ /* 0x000fe20000000200 */
[C---:B------:R-:W-:Y:S02]  /*12bb0*/  LEA R222, R219.reuse, R218, 0x1 ;  /* 0x000000dadbde7211 */ /* 0x040fe400078e08ff */
[C---:B------:R-:W-:Y:S01]  /*12bc0*/  HMMA.16816.F32.BF16 R8, R160.reuse, R166, RZ ;  /* 0x000000a6a008723c */ /* 0x040fe200000418ff */
[----:B------:R-:W-:Y:S03]  /*12bd0*/  LEA R2, R220, R217, 0x1 ;  /* 0x000000d9dc027211 */ /* 0x000fe600078e08ff */
[----:B------:R-:W-:Y:S01]  /*12be0*/  LDSM.16.M88.4 R188, [R222] ;  /* 0x00000000debc783b */ /* 0x000fe20000000200 */
[----:B------:R-:W-:Y:S03]  /*12bf0*/  LEA R156, R219, R158, 0x1 ;  /* 0x0000009edb9c7211 */ /* 0x000fe600078e08ff */
[C---:B------:R-:W-:Y:S03]  /*12c00*/  HMMA.16816.F32.BF16 R12, R160.reuse, R168, RZ ;  /* 0x000000a8a00c723c */ /* 0x040fe600000418ff */
[----:B------:R-:W1:Y:S05]  /*12c10*/  LDSM.16.M88.4 R192, [R2+0xa080] ;  /* 0x00a0800002c0783b */ /* 0x000e6a0000000200 */
[C---:B------:R-:W-:Y:S02]  /*12c20*/  HMMA.16816.F32.BF16 R16, R160.reuse, R170, RZ ;  /* 0x000000aaa010723c */ /* 0x040fe400000418ff */
[----:B------:R-:W-:Y:S06]  /*12c30*/  LDSM.16.M88.4 R164, [R2+0xb080] ;  /* 0x00b0800002a4783b */ /* 0x000fec0000000200 */
[C---:B------:R-:W-:Y:S01]  /*12c40*/  HMMA.16816.F32.BF16 R20, R160.reuse, R24, RZ ;  /* 0x00000018a014723c */ /* 0x040fe200000418ff */
[----:B------:R-:W-:Y:S07]  /*12c50*/  LDSM.16.M88.4 R168, [R156] ;  /* 0x000000009ca8783b */ /* 0x000fee0000000200 */
[----:B------:R-:W-:Y:S01]  /*12c60*/  HMMA.16816.F32.BF16 R24, R160, R26, RZ ;  /* 0x0000001aa018723c */ /* 0x000fe200000418ff */
[----:B------:R-:W2:Y:S07]  /*12c70*/  LDSM.16.M88.4 R160, [R2+0xa880] ;  /* 0x00a8800002a0783b */ /* 0x000eae0000000200 */
[C---:B------:R-:W-:Y:S08]  /*12c80*/  HMMA.16816.F32.BF16 R4, R172.reuse, R176, R4 ;  /* 0x000000b0ac04723c */ /* 0x040ff00000041804 */
[C---:B------:R-:W-:Y:S01]  /*12c90*/  HMMA.16816.F32.BF16 R8, R172.reuse, R178, R8 ;  /* 0x000000b2ac08723c */ /* 0x040fe20000041808 */
[----:B------:R-:W-:Y:S07]  /*12ca0*/  LDSM.16.M88.4 R176, [R209+0x1000] ;  /* 0x00100000d1b0783b */ /* 0x000fee0000000200 */
[C---:B---3--:R-:W-:Y:S08]  /*12cb0*/  HMMA.16816.F32.BF16 R12, R172.reuse, R180, R12 ;  /* 0x000000b4ac0c723c */ /* 0x048ff0000004180c */
[C---:B------:R-:W-:Y:S01]  /*12cc0*/  HMMA.16816.F32.BF16 R16, R172.reuse, R182, R16 ;  /* 0x000000b6ac10723c */ /* 0x040fe20000041810 */
[----:B------:R-:W-:Y:S07]  /*12cd0*/  LDSM.16.M88.4 R180, [R218+0x4000] ;  /* 0x00400000dab4783b */ /* 0x000fee0000000200 */
[C---:B------:R-:W-:Y:S08]  /*12ce0*/  HMMA.16816.F32.BF16 R20, R172.reuse, R184, R20 ;  /* 0x000000b8ac14723c */ /* 0x040ff00000041814 */
[----:B------:R-:W-:Y:S01]  /*12cf0*/  HMMA.16816.F32.BF16 R24, R172, R186, R24 ;  /* 0x000000baac18723c */ /* 0x000fe20000041818 */
[----:B------:R-:W3:Y:S07]  /*12d00*/  LDSM.16.M88.4 R172, [R209+0x800] ;  /* 0x00080000d1ac783b */ /* 0x000eee0000000200 */
[C---:B-1----:R-:W-:Y:S01]  /*12d10*/  HMMA.16816.F32.BF16 R4, R188.reuse, R192, R4 ;  /* 0x000000c0bc04723c */ /* 0x042fe20000041804 */
[----:B------:R-:W1:Y:S07]  /*12d20*/  LDSM.16.M88.4 R184, [R217+0xb880] ;  /* 0x00b88000d9b8783b */ /* 0x000e6e0000000200 */
[C---:B------:R-:W-:Y:S01]  /*12d30*/  HMMA.16816.F32.BF16 R8, R188.reuse, R194, R8 ;  /* 0x000000c2bc08723c */ /* 0x040fe20000041808 */
[----:B------:R-:W-:Y:S07]  /*12d40*/  LDSM.16.M88.4 R192, [R208] ;  /* 0x00000000d0c0783b */ /* 0x000fee0000000200 */
[C---:B--2---:R-:W-:Y:S08]  /*12d50*/  HMMA.16816.F32.BF16 R12, R188.reuse, R160, R12 ;  /* 0x000000a0bc0c723c */ /* 0x044ff0000004180c */
[C---:B------:R-:W-:Y:S01]  /*12d60*/  HMMA.16816.F32.BF16 R16, R188.reuse, R162, R16 ;  /* 0x000000a2bc10723c */ /* 0x040fe20000041810 */
[----:B------:R-:W2:Y:S07]  /*12d70*/  LDSM.16.M88.4 R160, [R217+0xc080] ;  /* 0x00c08000d9a0783b */ /* 0x000eae0000000200 */
[C---:B------:R-:W-:Y:S08]  /*12d80*/  HMMA.16816.F32.BF16 R20, R188.reuse, R164, R20 ;  /* 0x000000a4bc14723c */ /* 0x040ff00000041814 */
[----:B------:R-:W-:Y:S01]  /*12d90*/  HMMA.16816.F32.BF16 R24, R188, R166, R24 ;  /* 0x000000a6bc18723c */ /* 0x000fe20000041818 */
[----:B------:R-:W4:Y:S07]  /*12da0*/  LDSM.16.M88.4 R164, [R217+0xc880] ;  /* 0x00c88000d9a4783b */ /* 0x000f2e0000000200 */
[C---:B------:R-:W-:Y:S01]  /*12db0*/  HMMA.16816.F32.BF16 R4, R168.reuse, R196, R4 ;  /* 0x000000c4a804723c */ /* 0x040fe20000041804 */
[----:B------:R-:W5:Y:S07]  /*12dc0*/  LDSM.16.M88.4 R188, [R158+0x4000] ;  /* 0x004000009ebc783b */ /* 0x000f6e0000000200 */
[C---:B------:R-:W-:Y:S01]  /*12dd0*/  HMMA.16816.F32.BF16 R8, R168.reuse, R198, R8 ;  /* 0x000000c6a808723c */ /* 0x040fe20000041808 */
[----:B------:R-:W-:Y:S07]  /*12de0*/  LDSM.16.M88.4 R196, [R2+0xb880] ;  /* 0x00b8800002c4783b */ /* 0x000fee0000000200 */
[C---:B---3--:R-:W-:Y:S08]  /*12df0*/  HMMA.16816.F32.BF16 R12, R168.reuse, R172, R12 ;  /* 0x000000aca80c723c */ /* 0x048ff0000004180c */
[C---:B------:R-:W-:Y:S01]  /*12e00*/  HMMA.16816.F32.BF16 R16, R168.reuse, R174, R16 ;  /* 0x000000aea810723c */ /* 0x040fe20000041810 */
[----:B------:R-:W-:Y:S07]  /*12e10*/  LDSM.16.M88.4 R172, [R206] ;  /* 0x00000000ceac783b */ /* 0x000fee0000000200 */
[C---:B------:R-:W-:Y:S08]  /*12e20*/  HMMA.16816.F32.BF16 R20, R168.reuse, R176, R20 ;  /* 0x000000b0a814723c */ /* 0x040ff00000041814 */
[----:B------:R-:W-:Y:S01]  /*12e30*/  HMMA.16816.F32.BF16 R24, R168, R178, R24 ;  /* 0x000000b2a818723c */ /* 0x000fe20000041818 */
[----:B------:R-:W3:Y:S07]  /*12e40*/  LDSM.16.M88.4 R168, [R207] ;  /* 0x00000000cfa8783b */ /* 0x000eee0000000200 */
[C---:B-1----:R-:W-:Y:S01]  /*12e50*/  HMMA.16816.F32.BF16 R4, R180.reuse, R184, R4 ;  /* 0x000000b8b404723c */ /* 0x042fe20000041804 */
[----:B------:R-:W1:Y:S07]  /*12e60*/  LDSM.16.M88.4 R176, [R222+0x4000] ;  /* 0x00400000deb0783b */ /* 0x000e6e0000000200 */
[C---:B------:R-:W-:Y:S01]  /*12e70*/  HMMA.16816.F32.BF16 R8, R180.reuse, R186, R8 ;  /* 0x000000bab408723c */ /* 0x040fe20000041808 */
[----:B------:R-:W-:Y:S07]  /*12e80*/  LDSM.16.M88.4 R184, [R209+0x1800] ;  /* 0x00180000d1b8783b */ /* 0x000fee0000000200 */
[C---:B--2---:R-:W-:Y:S08]  /*12e90*/  HMMA.16816.F32.BF16 R12, R180.reuse, R160, R12 ;  /* 0x000000a0b40c723c */ /* 0x044ff0000004180c */
[C---:B------:R-:W-:Y:S01]  /*12ea0*/  HMMA.16816.F32.BF16 R16, R180.reuse, R162, R16 ;  /* 0x000000a2b410723c */ /* 0x040fe20000041810 */
[----:B------:R-:W2:Y:S07]  /*12eb0*/  LDSM.16.M88.4 R160, [R2+0xc080] ;  /* 0x00c0800002a0783b */ /* 0x000eae0000000200 */
[C---:B----4-:R-:W-:Y:S08]  /*12ec0*/  HMMA.16816.F32.BF16 R20, R180.reuse, R164, R20 ;  /* 0x000000a4b414723c */ /* 0x050ff00000041814 */
[----:B------:R-:W-:Y:S01]  /*12ed0*/  HMMA.16816.F32.BF16 R24, R180, R166, R24 ;  /* 0x000000a6b418723c */ /* 0x000fe20000041818 */
[----:B------:R-:W4:Y:S07]  /*12ee0*/  LDSM.16.M88.4 R164, [R2+0xc880] ;  /* 0x00c8800002a4783b */ /* 0x000f2e0000000200 */
[C---:B-----5:R-:W-:Y:S01]  /*12ef0*/  HMMA.16816.F32.BF16 R4, R188.reuse, R192, R4 ;  /* 0x000000c0bc04723c */ /* 0x060fe20000041804 */
[----:B------:R-:W5:Y:S07]  /*12f00*/  LDSM.16.M88.4 R180, [R156+0x4000] ;  /* 0x004000009cb4783b */ /* 0x000f6e0000000200 */
[C---:B------:R-:W-:Y:S01]  /*12f10*/  HMMA.16816.F32.BF16 R8, R188.reuse, R194, R8 ;  /* 0x000000c2bc08723c */ /* 0x040fe20000041808 */
[----:B------:R-:W-:Y:S07]  /*12f20*/  LDSM.16.M88.4 R192, [R217+0xd080] ;  /* 0x00d08000d9c0783b */ /* 0x000fee0000000200 */
[C---:B---3--:R-:W-:Y:S08]  /*12f30*/  HMMA.16816.F32.BF16 R12, R188.reuse, R168, R12 ;  /* 0x000000a8bc0c723c */ /* 0x048ff0000004180c */
[C---:B------:R-:W-:Y:S01]  /*12f40*/  HMMA.16816.F32.BF16 R16, R188.reuse, R170, R16 ;  /* 0x000000aabc10723c */ /* 0x040fe20000041810 */
[----:B------:R-:W3:Y:S07]  /*12f50*/  LDSM.16.M88.4 R168, [R209+0x2000] ;  /* 0x00200000d1a8783b */ /* 0x000eee0000000200 */
        /* <DEDUP_REMOVED lines=19> */
[----:B------:R-:W3:Y:S07]  /*13090*/  LDSM.16.M88.4 R168, [R204] ;  /* 0x00000000cca8783b */ /* 0x000eee0000000200 */
        /* <DEDUP_REMOVED lines=43> */
[----:B------:R-:W3:Y:S01]  /*13350*/  LDSM.16.M88.4 R188, [R222+0xc000] ;  /* 0x00c00000debc783b */ /* 0x000ee20000000200 */
[C---:B-1----:R-:W-:Y:S08]  /*13360*/  HMMA.16816.F32.BF16 R4, R176.reuse, R196, R4 ;  /* 0x000000c4b004723c */ /* 0x042ff00000041804 */
[C---:B------:R-:W-:Y:S01]  /*13370*/  HMMA.16816.F32.BF16 R8, R176.reuse, R198, R8 ;  /* 0x000000c6b008723c */ /* 0x040fe20000041808 */
[----:B------:R-:W-:Y:S07]  /*13380*/  LDSM.16.M88.4 R196, [R209+0x4800] ;  /* 0x00480000d1c4783b */ /* 0x000fee0000000200 */
[C---:B--2---:R-:W-:Y:S08]  /*13390*/  HMMA.16816.F32.BF16 R12, R176.reuse, R160, R12 ;  /* 0x000000a0b00c723c */ /* 0x044ff0000004180c */
[C---:B------:R-:W-:Y:S01]  /*133a0*/  HMMA.16816.F32.BF16 R16, R176.reuse, R162, R16 ;  /* 0x000000a2b010723c */ /* 0x040fe20000041810 */
[----:B------:R-:W1:Y:S07]  /*133b0*/  LDSM.16.M88.4 R160, [R2+0xf080] ;  /* 0x00f0800002a0783b */ /* 0x000e6e0000000200 */
[C---:B----4-:R-:W-:Y:S08]  /*133c0*/  HMMA.16816.F32.BF16 R20, R176.reuse, R164, R20 ;  /* 0x000000a4b014723c */ /* 0x050ff00000041814 */
[----:B------:R-:W-:Y:S01]  /*133d0*/  HMMA.16816.F32.BF16 R24, R176, R166, R24 ;  /* 0x000000a6b018723c */ /* 0x000fe20000041818 */
[----:B------:R-:W2:Y:S07]  /*133e0*/  LDSM.16.M88.4 R164, [R2+0xf880] ;  /* 0x00f8800002a4783b */ /* 0x000eae0000000200 */
[----:B------:R-:W4:Y:S01]  /*133f0*/  LDSM.16.M88.4 R176, [R156+0xc000] ;  /* 0x00c000009cb0783b */ /* 0x000f220000000200 */
[C---:B-----5:R-:W-:Y:S08]  /*13400*/  HMMA.16816.F32.BF16 R4, R180.reuse, R184, R4 ;  /* 0x000000b8b404723c */ /* 0x060ff00000041804 */
[C---:B------:R-:W-:Y:S08]  /*13410*/  HMMA.16816.F32.BF16 R8, R180.reuse, R186, R8 ;  /* 0x000000bab408723c */ /* 0x040ff00000041808 */
[C---:B---3--:R-:W-:Y:S08]  /*13420*/  HMMA.16816.F32.BF16 R12, R180.reuse, R168, R12 ;  /* 0x000000a8b40c723c */ /* 0x048ff0000004180c */
[C---:B------:R-:W-:Y:S08]  /*13430*/  HMMA.16816.F32.BF16 R16, R180.reuse, R170, R16 ;  /* 0x000000aab410723c */ /* 0x040ff00000041810 */
[C---:B------:R-:W-:Y:S08]  /*13440*/  HMMA.16816.F32.BF16 R20, R180.reuse, R172, R20 ;  /* 0x000000acb414723c */ /* 0x040ff00000041814 */
[----:B------:R-:W-:Y:S08]  /*13450*/  HMMA.16816.F32.BF16 R24, R180, R174, R24 ;  /* 0x000000aeb418723c */ /* 0x000ff00000041818 */
[C---:B------:R-:W-:Y:S08]  /*13460*/  HMMA.16816.F32.BF16 R4, R188.reuse, R192, R4 ;  /* 0x000000c0bc04723c */ /* 0x040ff00000041804 */
[C---:B------:R-:W-:Y:S08]  /*13470*/  HMMA.16816.F32.BF16 R8, R188.reuse, R194, R8 ;  /* 0x000000c2bc08723c */ /* 0x040ff00000041808 */
[C---:B-1----:R-:W-:Y:S08]  /*13480*/  HMMA.16816.F32.BF16 R12, R188.reuse, R160, R12 ;  /* 0x000000a0bc0c723c */ /* 0x042ff0000004180c */
[C---:B------:R-:W-:Y:S01]  /*13490*/  HMMA.16816.F32.BF16 R16, R188.reuse, R162, R16 ;  /* 0x000000a2bc10723c */ /* 0x040fe20000041810 */
[----:B------:R-:W1:Y:S07]  /*134a0*/  LDSM.16.M88.4 R160, [R209+0x5000] ;  /* 0x00500000d1a0783b */ /* 0x000e6e0000000200 */
[C---:B--2---:R-:W-:Y:S08]  /*134b0*/  HMMA.16816.F32.BF16 R20, R188.reuse, R164, R20 ;  /* 0x000000a4bc14723c */ /* 0x044ff00000041814 */
[----:B------:R-:W-:Y:S01]  /*134c0*/  HMMA.16816.F32.BF16 R24, R188, R166, R24 ;  /* 0x000000a6bc18723c */ /* 0x000fe20000041818 */
[----:B------:R-:W2:Y:S01]  /*134d0*/  LDSM.16.M88.4 R164, [R209+0x5800] ;  /* 0x00580000d1a4783b */ /* 0x000ea20000000200 */
[----:B------:R-:W-:Y:S06]  /*134e0*/  DEPBAR.LE SB0, 0x0 ;  /* 0x000080000000791a */ /* 0x000fec0000000000 */
[----:B------:R-:W-:Y:S01]  /*134f0*/  BAR.SYNC.DEFER_BLOCKING 0x0 ;  /* 0x0000000000007b1d */ /* 0x000fe20000010000 */
[C---:B----4-:R-:W-:Y:S08]  /*13500*/  HMMA.16816.F32.BF16 R4, R176.reuse, R196, R4 ;  /* 0x000000c4b004723c */ /* 0x050ff00000041804 */
[C---:B------:R-:W-:Y:S08]  /*13510*/  HMMA.16816.F32.BF16 R8, R176.reuse, R198, R8 ;  /* 0x000000c6b008723c */ /* 0x040ff00000041808 */
[C---:B-1----:R-:W-:Y:S08]  /*13520*/  HMMA.16816.F32.BF16 R12, R176.reuse, R160, R12 ;  /* 0x000000a0b00c723c */ /* 0x042ff0000004180c */
[C---:B------:R-:W-:Y:S04]  /*13530*/  HMMA.16816.F32.BF16 R16, R176.reuse, R162, R16 ;  /* 0x000000a2b010723c */ /* 0x040fe80000041810 */
[----:B------:R-:W-:Y:S02]  /*13540*/  FMUL.FTZ R157, R4, c[0x0][0x320] ;  /* 0x0000c800049d7a20 */ /* 0x000fe40000410000 */
[----:B------:R-:W-:Y:S02]  /*13550*/  FMUL.FTZ R156, R6, c[0x0][0x320] ;  /* 0x0000c800069c7a20 */ /* 0x000fe40000410000 */
[----:B------:R1:W3:Y:S01]  /*13560*/  MUFU.TANH R169, R157 ;  /* 0x0000009d00a97308 */ /* 0x0002e20000002400 */
[C---:B--2---:R-:W-:Y:S03]  /*13570*/  HMMA.16816.F32.BF16 R20, R176.reuse, R164, R20 ;  /* 0x000000a4b014723c */ /* 0x044fe60000041814 */
[----:B------:R-:W-:Y:S02]  /*13580*/  FMUL.FTZ R181, R5, c[0x0][0x320] ;  /* 0x0000c80005b57a20 */ /* 0x000fe40000410000 */
[----:B------:R-:W-:Y:S02]  /*13590*/  FMUL.FTZ R252, R7, c[0x0][0x320] ;  /* 0x0000c80007fc7a20 */ /* 0x000fe40000410000 */
[----:B------:R-:W-:Y:S01]  /*135a0*/  FMUL.FTZ R180, R8, c[0x0][0x320] ;  /* 0x0000c80008b47a20 */ /* 0x000fe20000410000 */
[----:B------:R-:W-:Y:S01]  /*135b0*/  HMMA.16816.F32.BF16 R24, R176, R166, R24 ;  /* 0x000000a6b018723c */ /* 0x000fe20000041818 */
[----:B------:R2:W4:Y:S03]  /*135c0*/  MUFU.TANH R6, R156 ;  /* 0x0000009c00067308 */ /* 0x0005260000002400 */
[----:B------:R-:W-:Y:S02]  /*135d0*/  FMUL.FTZ R184, R9, c[0x0][0x320] ;  /* 0x0000c80009b87a20 */ /* 0x000fe40000410000 */
[----:B------:R-:W-:Y:S02]  /*135e0*/  FMUL.FTZ R250, R12, c[0x0][0x320] ;  /* 0x0000c8000cfa7a20 */ /* 0x000fe40000410000 */
[----:B------:R-:W-:Y:S03]  /*135f0*/  FMUL.FTZ R198, R13, c[0x0][0x320] ;  /* 0x0000c8000dc67a20 */ /* 0x000fe60000410000 */
[----:B------:R-:W3:Y:S01]  /*13600*/  MUFU.TANH R181, R181 ;  /* 0x000000b500b57308 */ /* 0x000ee20000002400 */
[----:B------:R-:W-:Y:S02]  /*13610*/  FMUL.FTZ R174, R14, c[0x0][0x320] ;  /* 0x0000c8000eae7a20 */ /* 0x000fe40000410000 */
[----:B------:R-:W-:Y:S02]  /*13620*/  FMUL.FTZ R172, R15, c[0x0][0x320] ;  /* 0x0000c8000fac7a20 */ /* 0x000fe40000410000 */
[----:B-1----:R-:W-:Y:S02]  /*13630*/  FMUL.FTZ R157, R10, c[0x0][0x320] ;  /* 0x0000c8000a9d7a20 */ /* 0x002fe40000410000 */
[----:B------:R-:W-:Y:S02]  /*13640*/  FMUL.FTZ R170, R16, c[0x0][0x320] ;  /* 0x0000c80010aa7a20 */ /* 0x000fe40000410000 */
[----:B------:R-:W-:Y:S01]  /*13650*/  FMUL.FTZ R196, R20, c[0x0][0x320] ;  /* 0x0000c80014c47a20 */ /* 0x000fe20000410000 */
[----:B------:R-:W1:Y:S01]  /*13660*/  MUFU.TANH R252, R252 ;  /* 0x000000fc00fc7308 */ /* 0x000e620000002400 */
[----:B------:R-:W-:Y:S02]  /*13670*/  FMUL.FTZ R17, R17, c[0x0][0x320] ;  /* 0x0000c80011117a20 */ /* 0x000fe40000410000 */
[----:B------:R-:W-:Y:S02]  /*13680*/  FMUL.FTZ R185, R24, c[0x0][0x320] ;  /* 0x0000c80018b97a20 */ /* 0x000fe40000410000 */
[----:B--2---:R-:W-:Y:S02]  /*13690*/  FMUL.FTZ R156, R11, c[0x0][0x320] ;  /* 0x0000c8000b9c7a20 */ /* 0x004fe40000410000 */
[----:B------:R-:W-:Y:S02]  /*136a0*/  FMUL.FTZ R18, R18, c[0x0][0x320] ;  /* 0x0000c80012127a20 */ /* 0x000fe40000410000 */
[----:B------:R-:W-:Y:S01]  /*136b0*/  FMUL.FTZ R19, R19, c[0x0][0x320] ;  /* 0x0000c80013137a20 */ /* 0x000fe20000410000 */
[----:B------:R-:W2:Y:S01]  /*136c0*/  MUFU.TANH R180, R180 ;  /* 0x000000b400b47308 */ /* 0x000ea20000002400 */
[----:B------:R-:W-:Y:S02]  /*136d0*/  FMUL.FTZ R21, R21, c[0x0][0x320] ;  /* 0x0000c80015157a20 */ /* 0x000fe40000410000 */
[----:B------:R-:W-:Y:S02]  /*136e0*/  FMUL.FTZ R22, R22, c[0x0][0x320] ;  /* 0x0000c80016167a20 */ /* 0x000fe40000410000 */
[----:B------:R-:W-:Y:S02]  /*136f0*/  FMUL.FTZ R23, R23, c[0x0][0x320] ;  /* 0x0000c80017177a20 */ /* 0x000fe40000410000 */
[----:B------:R-:W-:Y:S02]  /*13700*/  FMUL.FTZ R25, R25, c[0x0][0x320] ;  /* 0x0000c80019197a20 */ /* 0x000fe40000410000 */
[----:B------:R-:W-:Y:S01]  /*13710*/  FMUL.FTZ R26, R26, c[0x0][0x320] ;  /* 0x0000c8001a1a7a20 */ /* 0x000fe20000410000 */
[----:B------:R-:W1:Y:S01]  /*13720*/  MUFU.TANH R184, R184 ;  /* 0x000000b800b87308 */ /* 0x000e620000002400 */
[----:B------:R-:W-:Y:S09]  /*13730*/  FMUL.FTZ R27, R27, c[0x0][0x320] ;  /* 0x0000c8001b1b7a20 */ /* 0x000ff20000410000 */
[----:B------:R1:W1:Y:S10]  /*13740*/  MUFU.TANH R189, R157 ;  /* 0x0000009d00bd7308 */ /* 0x0002740000002400 */
[----:B------:R1:W1:Y:S10]  /*13750*/  MUFU.TANH R9, R156 ;  /* 0x0000009c00097308 */ /* 0x0002740000002400 */
[----:B------:R-:W1:Y:S10]  /*13760*/  MUFU.TANH R250, R250 ;  /* 0x000000fa00fa7308 */ /* 0x000e740000002400 */
        /* <DEDUP_REMOVED lines=15> */
[----:B------:R-:W-:-:S05]  /*13860*/  @!P0 BRA `(.L_x_945) ;  /* 0x0000040000008947 */ /* 0x000fca0003800000 */
[----:B--234-:R-:W-:Y:S01]  /*13870*/  IMAD R5, R246, 0x30, R225 ;  /* 0x00000030f6057824 */ /* 0x01cfe200078e02e1 */
[----:B------:R-:W-:Y:S01]  /*13880*/  ISETP.NE.AND P1, PT, R231, 0x1, PT ;  /* 0x00000001e700780c */ /* 0x000fe20003f25270 */
[----:B------:R-:W-:Y:S03]  /*13890*/  IMAD.MOV.U32 R233, RZ, RZ, RZ ;  /* 0x000000ffffe97224 */ /* 0x000fe600078e00ff */
[----:B------:R-:W-:Y:S05]  /*138a0*/  IADD3 R234, R5, -0x30, R228 ;  /* 0xffffffd005ea7810 */ /* 0x000fea0007ffe0e4 */
[----:B------:R-:W-:Y:S04]  /*138b0*/  IMAD.MOV.U32 R5, RZ, RZ, R234 ;  /* 0x000000ffff057224 */ /* 0x000fe800078e00ea */
[----:B------:R-:W-:Y:S05]  /*138c0*/  @P1 IMAD.HI.U32 R2, R234, c[0x0][0x2bc], RZ ;  /* 0x0000af00ea021a27 */ /* 0x000fea00078e00ff */
[----:B------:R-:W-:Y:S02]  /*138d0*/  @P1 SHF.R.U32.HI R5, RZ, c[0x0][0x2c0], R2 ;  /* 0x0000b000ff051a19 */ /* 0x000fe40000011602 */
[----:B------:R-:W-:Y:S02]  /*138e0*/  ISETP.GE.AND P1, PT, R239, 0x1, PT ;  /* 0x00000001ef00780c */ /* 0x000fe40003f26270 */
[C---:B------:R-:W-:Y:S04]  /*138f0*/  @!P3 IADD3 R7, P0, R5.reuse, R236, RZ ;  /* 0x000000ec0507b210 */ /* 0x040fe80007f1e0ff */
[----:B------:R-:W-:Y:S01]  /*13900*/  @!P3 LEA.HI.X.SX32 R2, R5, R232, 0x1, P0 ;  /* 0x000000e80502b211 */ /* 0x000fe200000f0eff */
[----:B------:R-:W-:Y:S01]  /*13910*/  IMAD.MOV R5, RZ, RZ, -R5 ;  /* 0x000000ffff057224 */ /* 0x000fe200078e0a05 */
[----:B------:R-:W-:Y:S03]  /*13920*/  @!P3 LEA R12, P0, R7, c[0x0][0x2a0], 0x2 ;  /* 0x0000a800070cba11 */ /* 0x000fe600078010ff */
[----:B------:R-:W-:Y:S01]  /*13930*/  IMAD R234, R5, c[0x0][0x2b8], R234 ;  /* 0x0000ae0005ea7a24 */ /* 0x000fe200078e02ea */
[----:B------:R-:W-:Y:S01]  /*13940*/  @!P3 LEA.HI.X R13, R7, c[0x0][0x2a4], R2, 0x2, P0 ;  /* 0x0000a900070dba11 */ /* 0x000fe200000f1402 */
[----:B------:R-:W-:Y:S02]  /*13950*/  IMAD R7, R249, c[0x0][0x1e8], RZ ;  /* 0x00007a00f9077a24 */ /* 0x000fe400078e02ff */
[C---:B------:R-:W-:Y:S01]  /*13960*/  IMAD.WIDE.U32 R10, R234.reuse, c[0x0][0x1e0], RZ ;  /* 0x00007800ea0a7a25 */ /* 0x040fe200078e00ff */
[----:B------:R-:W-:Y:S01]  /*13970*/  SHF.R.S32.HI R5, RZ, 0x1f, R234 ;  /* 0x0000001fff057819 */ /* 0x000fe200000114ea */
[----:B------:R2:W3:Y:S02]  /*13980*/  @!P3 LDG.E R233, [R12.64] ;  /* 0x000000040ce9b981 */ /* 0x0004e4000c1e1900 */
[----:B------:R-:W-:Y:S02]  /*13990*/  IMAD R7, R223, c[0x0][0x1ec], R7 ;  /* 0x00007b00df077a24 */ /* 0x000fe400078e0207 */
[----:B------:R-:W-:Y:S04]  /*139a0*/  IMAD R5, R5, c[0x0][0x1e0], RZ ;  /* 0x0000780005057a24 */ /* 0x000fe800078e02ff */
[----:B------:R-:W-:Y:S04]  /*139b0*/  IMAD R5, R234, c[0x0][0x1e4], R5 ;  /* 0x00007900ea057a24 */ /* 0x000fe800078e0205 */
[----:B------:R-:W-:Y:S02]  /*139c0*/  IMAD.IADD R11, R11, 0x1, R5 ;  /* 0x000000010b0b7824 */ /* 0x000fe400078e0205 */
[----:B--2---:R-:W-:Y:S04]  /*139d0*/  IMAD.WIDE.U32 R12, R223, c[0x0][0x1e8], RZ ;  /* 0x00007a00df0c7a25 */ /* 0x004fe800078e00ff */
[----:B------:R-:W-:Y:S01]  /*139e0*/  IMAD.IADD R7, R13, 0x1, R7 ;  /* 0x000000010d077824 */ /* 0x000fe200078e0207 */
[----:B---3--:R-:W-:Y:S01]  /*139f0*/  SHF.R.S32.HI R8, RZ, 0x1f, R233 ;  /* 0x0000001fff087819 */ /* 0x008fe200000114e9 */
[C---:B------:R-:W-:Y:S04]  /*13a00*/  IMAD.WIDE.U32 R10, R233.reuse, c[0x0][0x1f0], R10 ;  /* 0x00007c00e90a7a25 */ /* 0x040fe800078e000a */
[----:B------:R-:W-:Y:S01]  /*13a10*/  IMAD R8, R8, c[0x0][0x1f0], RZ ;  /* 0x00007c0008087a24 */ /* 0x000fe200078e02ff */
[----:B------:R-:W-:Y:S03]  /*13a20*/  IADD3 R5, P0, R12, R10, RZ ;  /* 0x0000000a0c057210 */ /* 0x000fe60007f1e0ff */
[----:B------:R-:W-:Y:S05]  /*13a30*/  IMAD R8, R233, c[0x0][0x1f4], R8 ;  /* 0x00007d00e9087a24 */ /* 0x000fea00078e0208 */
[----:B------:R-:W-:Y:S02]  /*13a40*/  IADD3.X R8, R7, R11, R8, P0, !PT ;  /* 0x0000000b07087210 */ /* 0x000fe400007fe408 */
[C---:B------:R-:W-:Y:S04]  /*13a50*/  LEA R4, P0, R5.reuse, c[0x0][0x1c8], 0x1 ;  /* 0x0000720005047a11 */ /* 0x040fe800078008ff */
[----:B------:R-:W-:Y:S02]  /*13a60*/  LEA.HI.X R2, R5, c[0x0][0x1cc], R8, 0x1, P0 ;  /* 0x0000730005027a11 */ /* 0x000fe400000f0c08 */
[----:B------:R-:W2:Y:S04]  /*13a70*/  SHFL.IDX PT, R8, R4, RZ, 0x181f ;  /* 0x00181fff04087589 */ /* 0x000ea800000e0000 */
[----:B------:R-:W3:Y:S04]  /*13a80*/  SHFL.IDX PT, R5, R2, RZ, 0x181f ;  /* 0x00181fff02057589 */ /* 0x000ee800000e0000 */
[----:B------:R-:W4:Y:S01]  /*13a90*/  SHFL.IDX PT, R4, R4, 0x1, 0x181f ;  /* 0x00381f0004047f89 */ /* 0x000f2200000e0000 */
[C---:B--2---:R-:W-:Y:S05]  /*13aa0*/  @P1 IADD3 R14, P0, R8.reuse, R241, RZ ;  /* 0x000000f1080e1210 */ /* 0x044fea0007f1e0ff */
[C---:B---3--:R-:W-:Y:S01]  /*13ab0*/  @P1 IMAD.X R15, R5.reuse, 0x1, R240, P0 ;  /* 0x00000001050f1824 */ /* 0x048fe200000e06f0 */
[C---:B------:R-:W-:Y:S04]  /*13ac0*/  @P1 IADD3 R12, P0, R8.reuse, R243, RZ ;  /* 0x000000f3080c1210 */ /* 0x040fe80007f1e0ff */
[----:B------:R2:W-:Y:S01]  /*13ad0*/  @P1 LDGSTS.E.BYPASS.LTC128B.128 [R235+0xa080], [R14.64], !P6 ;  /* 0x0a0800000eeb1fae */ /* 0x0005e2000f101d44 */
[C---:B------:R-:W-:Y:S01]  /*13ae0*/  @P1 IMAD.X R13, R5.reuse, 0x1, R242, P0 ;  /* 0x00000001050d1824 */ /* 0x040fe200000e06f2 */
[----:B------:R-:W-:Y:S05]  /*13af0*/  @P1 IADD3 R10, P0, R8, R245, RZ ;  /* 0x000000f5080a1210 */ /* 0x000fea0007f1e0ff */
[----:B------:R-:W-:Y:S01]  /*13b00*/  @P1 IMAD.X R11, R5, 0x1, R244, P0 ;  /* 0x00000001050b1824 */ /* 0x000fe200000e06f4 */
[C---:B------:R-:W-:Y:S04]  /*13b10*/  @P1 LEA R16, P0, R238.reuse, R8, 0x1 ;  /* 0x00000008ee101211 */ /* 0x040fe800078008ff */
[C-C-:B-1----:R-:W-:Y:S02]  /*13b20*/  @P1 LEA.HI.X R17, R238.reuse, R5, R251.reuse, 0x1, P0 ;  /* 0x00000005ee111211 */ /* 0x142fe400000f0cfb */
[----:B------:R-:W1:Y:S01]  /*13b30*/  SHFL.IDX PT, R5, R2, 0x1, 0x181f ;  /* 0x00381f0002057f89 */ /* 0x000e6200000e0000 */
[----:B------:R-:W-:Y:S11]  /*13b40*/  ISETP.GE.AND P0, PT, R239, 0x21, PT ;  /* 0x00000021ef00780c */ /* 0x000ff60003f06270 */
[----:B------:R-:W-:Y:S02]  /*13b50*/  @!UPT UIADD3 URZ, URZ, URZ, URZ ;  /* 0x0000003f3f3ff290 */ /* 0x000fe4000fffe03f */
[C---:B----4-:R-:W-:Y:S04]  /*13b60*/  @P0 LEA R18, P2, R238.reuse, R4, 0x1 ;  /* 0x00000004ee120211 */ /* 0x050fe800078408ff */
[----:B-1----:R-:W-:Y:S02]  /*13b70*/  @P0 LEA.HI.X R19, R238, R5, R251, 0x1, P2 ;  /* 0x00000005ee130211 */ /* 0x002fe400010f0cfb */
[C---:B------:R-:W-:Y:S05]  /*13b80*/  @P0 IADD3 R22, P2, R4.reuse, R241, RZ ;  /* 0x000000f104160210 */ /* 0x040fea0007f5e0ff */
[C---:B------:R-:W-:Y:S01]  /*13b90*/  @P0 IMAD.X R23, R5.reuse, 0x1, R240, P2 ;  /* 0x0000000105170824 */ /* 0x040fe200010e06f0 */
[C---:B------:R-:W-:Y:S05]  /*13ba0*/  @P0 IADD3 R20, P2, R4.reuse, R243, RZ ;  /* 0x000000f304140210 */ /* 0x040fea0007f5e0ff */
[C---:B------:R-:W-:Y:S01]  /*13bb0*/  @P0 IMAD.X R21, R5.reuse, 0x1, R242, P2 ;  /* 0x0000000105150824 */ /* 0x040fe200010e06f2 */
[----:B------:R-:W-:Y:S05]  /*13bc0*/  @P0 IADD3 R24, P2, R4, R245, RZ ;  /* 0x000000f504180210 */ /* 0x000fea0007f5e0ff */
[----:B------:R-:W-:Y:S01]  /*13bd0*/  @P0 IMAD.X R25, R5, 0x1, R244, P2 ;  /* 0x0000000105190824 */ /* 0x000fe200010e06f4 */
[----:B------:R-:W-:Y:S11]  /*13be0*/  ISETP.GE.AND P2, PT, R229, c[0x0][0x1d4], PT ;  /* 0x00007500e5007a0c */ /* 0x000ff60003f46270 */
[----:B------:R-:W-:Y:S02]  /*13bf0*/  @!UPT UIADD3 URZ, URZ, URZ, URZ ;  /* 0x0000003f3f3ff290 */ /* 0x000fe4000fffe03f */
[----:B------:R2:W-:Y:S04]  /*13c00*/  @P1 LDGSTS.E.BYPASS.LTC128B.128 [R235+0xb880], [R12.64], !P2 ;  /* 0x0b8800000ceb1fae */ /* 0x0005e8000d101d44 */
[----:B------:R2:W-:Y:S04]  /*13c10*/  @P1 LDGSTS.E.BYPASS.LTC128B.128 [R235+0xd080], [R10.64], !P5 ;  /* 0x0d0800000aeb1fae */ /* 0x0005e8000e901d44 */
[----:B------:R2:W-:Y:S04]  /*13c20*/  @P1 LDGSTS.E.BYPASS.LTC128B.128 [R235+0xe880], [R16.64], !P4 ;  /* 0x0e88000010eb1fae */ /* 0x0005e8000e101d44 */
[----:B------:R2:W-:Y:S04]  /*13c30*/  @P0 LDGSTS.E.BYPASS.LTC128B.128 [R235+0xb080], [R22.64], !P6 ;  /* 0x0b08000016eb0fae */ /* 0x0005e8000f101d44 */
[----:B------:R2:W-:Y:S04]  /*13c40*/  @P0 LDGSTS.E.BYPASS.LTC128B.128 [R235+0xc880], [R20.64], !P2 ;  /* 0x0c88000014eb0fae */ /* 0x0005e8000d101d44 */
[----:B------:R2:W-:Y:S04]  /*13c50*/  @P0 LDGSTS.E.BYPASS.LTC128B.128 [R235+0xe080], [R24.64], !P5 ;  /* 0x0e08000018eb0fae */ /* 0x0005e8000e901d44 */
[----:B------:R2:W-:Y:S02]  /*13c60*/  @P0 LDGSTS.E.BYPASS.LTC128B.128 [R235+0xf880], [R18.64], !P4 ;  /* 0x0f88000012eb0fae */ /* 0x0005e4000e101d44 */
.L_x_945:
[----:B--234-:R-:W-:Y:S01]  /*13c70*/  FMNMX.FTZ R2, R169, R0, !PT ;  /* 0x00000000a9027209 */ /* 0x01cfe20007810000 */
[----:B-1----:R-:W-:Y:S01]  /*13c80*/  LDSM.16.MT88.4 R20, [R214+0x4080] ;  /* 0x00408000d614783b */ /* 0x002fe20000004200 */
        /* <DEDUP_REMOVED lines=27> */
[----:B------:R-:W-:Y:S01]  /*13e40*/  ISETP.GT.AND P0, PT, R246, RZ, PT ;  /* 0x000000fff600720c */ /* 0x000fe20003f04270 */
[----:B------:R-:W-:Y:S08]  /*13e50*/  SHFL.BFLY PT, R11, R10, 0x2, 0x1f ;  /* 0x0c401f000a0b7f89 */ /* 0x000ff000000e0000 */
[----:B------:R-:W1:Y:S02]  /*13e60*/  SHFL.BFLY PT, R7, R4, 0x2, 0x1f ;  /* 0x0c401f0004077f89 */ /* 0x000e6400000e0000 */
[----:B-1----:R-:W-:Y:S02]  /*13e70*/  FMNMX.FTZ R5, R4, R7, !PT ;  /* 0x0000000704057209 */ /* 0x002fe40007810000 */
[----:B------:R-:W-:Y:S04]  /*13e80*/  FMNMX.FTZ R8, R10, R11, !PT ;  /* 0x0000000b0a087209 */ /* 0x000fe80007810000 */
[----:B------:R-:W1:Y:S08]  /*13e90*/  SHFL.BFLY PT, R156, R5, 0x1, 0x1f ;  /* 0x0c201f00059c7f89 */ /* 0x000e7000000e0000 */
[----:B------:R-:W2:Y:S01]  /*13ea0*/  SHFL.BFLY PT, R11, R8, 0x1, 0x1f ;  /* 0x0c201f00080b7f89 */ /* 0x000ea200000e0000 */
[----:B-1----:R-:W-:Y:S02]  /*13eb0*/  FMNMX.FTZ R156, R156, R5, !PT ;  /* 0x000000059c9c7209 */ /* 0x002fe40007810000 */
[----:B--2---:R-:W-:Y:S05]  /*13ec0*/  FMNMX.FTZ R0, R8, R11, !PT ;  /* 0x0000000b08007209 */ /* 0x004fea0007810000 */
[C---:B------:R-:W-:Y:S02]  /*13ed0*/  FMUL.FTZ R186, R0.reuse, c[0x0][0x2d0] ;  /* 0x0000b40000ba7a20 */ /* 0x040fe40000410000 */
[----:B------:R-:W-:Y:S02]  /*13ee0*/  FADD.FTZ R2, -R0, R3 ;  /* 0x0000000300027221 */ /* 0x000fe40000010100 */
[--C-:B------:R-:W-:Y:S02]  /*13ef0*/  FFMA.FTZ R179, R184, c[0x0][0x2d0], -R186.reuse ;  /* 0x0000b400b8b37a23 */ /* 0x100fe400000108ba */
[----:B------:R-:W-:Y:S02]  /*13f00*/  FMUL.FTZ R184, R156, c[0x0][0x2d0] ;  /* 0x0000b4009cb87a20 */ /* 0x000fe40000410000 */
[----:B------:R-:W-:Y:S02]  /*13f10*/  FMUL.FTZ R3, R2, c[0x0][0x2d0] ;  /* 0x0000b40002037a20 */ /* 0x000fe40000410000 */
[----:B------:R-:W-:Y:S01]  /*13f20*/  FADD.FTZ R2, -R156, R159 ;  /* 0x0000009f9c027221 */ /* 0x000fe20000010100 */
[----:B------:R-:W-:Y:S01]  /*13f30*/  MUFU.EX2 R179, R179 ;  /* 0x000000b300b37308 */ /* 0x000fe20000000800 */
[----:B------:R-:W-:Y:S02]  /*13f40*/  FFMA.FTZ R182, R169, c[0x0][0x2d0], -R186 ;  /* 0x0000b400a9b67a23 */ /* 0x000fe400000108ba */
[----:B------:R-:W-:Y:S02]  /*13f50*/  FFMA.FTZ R159, R9, c[0x0][0x2d0], -R184 ;  /* 0x0000b400099f7a23 */ /* 0x000fe400000108b8 */
[--C-:B------:R-:W-:Y:S02]  /*13f60*/  FFMA.FTZ R181, R181, c[0x0][0x2d0], -R186.reuse ;  /* 0x0000b400b5b57a23 */ /* 0x100fe400000108ba */
[----:B------:R-:W-:Y:S02]  /*13f70*/  FFMA.FTZ R180, R180, c[0x0][0x2d0], -R186 ;  /* 0x0000b400b4b47a23 */ /* 0x000fe400000108ba */
[--C-:B------:R-:W-:Y:S01]  /*13f80*/  FFMA.FTZ R178, R6, c[0x0][0x2d0], -R184.reuse ;  /* 0x0000b40006b27a23 */ /* 0x100fe200000108b8 */
[----:B------:R-:W1:Y:S01]  /*13f90*/  MUFU.EX2 R3, R3 ;  /* 0x0000000300037308 */ /* 0x000e620000000800 */
[--C-:B------:R-:W-:Y:S02]  /*13fa0*/  FFMA.FTZ R177, R252, c[0x0][0x2d0], -R184.reuse ;  /* 0x0000b400fcb17a23 */ /* 0x100fe400000108b8 */
[--C-:B------:R-:W-:Y:S02]  /*13fb0*/  FFMA.FTZ R176, R189, c[0x0][0x2d0], -R184.reuse ;  /* 0x0000b400bdb07a23 */ /* 0x100fe400000108b8 */
[----:B------:R-:W-:Y:S02]  /*13fc0*/  FMUL.FTZ R4, R2, c[0x0][0x2d0] ;  /* 0x0000b40002047a20 */ /* 0x000fe40000410000 */
[--C-:B------:R-:W-:Y:S02]  /*13fd0*/  FFMA.FTZ R190, R174, c[0x0][0x2d0], -R184.reuse ;  /* 0x0000b400aebe7a23 */ /* 0x100fe400000108b8 */
[----:B------:R-:W-:Y:S01]  /*13fe0*/  FFMA.FTZ R191, R172, c[0x0][0x2d0], -R184 ;  /* 0x0000b400acbf7a23 */ /* 0x000fe200000108b8 */
[----:B------:R2:W3:Y:S01]  /*13ff0*/  MUFU.EX2 R2, R4 ;  /* 0x0000000400027308 */ /* 0x0004e20000000800 */
[--C-:B------:R-:W-:Y:S02]  /*14000*/  FFMA.FTZ R193, R170, c[0x0][0x2d0], -R186.reuse ;  /* 0x0000b400aac17a23 */ /* 0x100fe400000108ba */
[----:B------:R-:W-:Y:S02]  /*14010*/  FFMA.FTZ R192, R175, c[0x0][0x2d0], -R186 ;  /* 0x0000b400afc07a23 */ /* 0x000fe400000108ba */
[--C-:B------:R-:W-:Y:S02]  /*14020*/  FFMA.FTZ R194, R173, c[0x0][0x2d0], -R184.reuse ;  /* 0x0000b400adc27a23 */ /* 0x100fe400000108b8 */
[----:B------:R-:W-:Y:S01]  /*14030*/  LDSM.16.MT88.4 R172, [R215+0x7880] ;  /* 0x00788000d7ac783b */ /* 0x000fe20000004200 */
[----:B------:R-:W-:Y:S02]  /*14040*/  FFMA.FTZ R195, R171, c[0x0][0x2d0], -R184 ;  /* 0x0000b400abc37a23 */ /* 0x000fe400000108b8 */
[----:B------:R-:W-:Y:S01]  /*14050*/  MUFU.EX2 R182, R182 ;  /* 0x000000b600b67308 */ /* 0x000fe20000000800 */
        /* <DEDUP_REMOVED lines=8> */
[C---:B------:R-:W-:Y:S02]  /*140e0*/  FMUL.FTZ R17, R3.reuse, R141 ;  /* 0x0000008d03117220 */ /* 0x040fe40000410000 */
[C---:B--2---:R-:W-:Y:S02]  /*140f0*/  FMUL.FTZ R4, R3.reuse, R152 ;  /* 0x0000009803047220 */ /* 0x044fe40000410000 */
[C---:B---3--:R-:W-:Y:S02]  /*14100*/  FMUL.FTZ R6, R2.reuse, R154 ;  /* 0x0000009a02067220 */ /* 0x048fe40000410000 */
[C---:B------:R-:W-:Y:S01]  /*14110*/  FMUL.FTZ R7, R2.reuse, R155 ;  /* 0x0000009b02077220 */ /* 0x040fe20000410000 */
[----:B------:R-:W2:Y:S01]  /*14120*/  MUFU.EX2 R180, R180 ;  /* 0x000000b400b47308 */ /* 0x000ea20000000800 */
[C---:B------:R-:W-:Y:S02]  /*14130*/  FMUL.FTZ R10, R2.reuse, R150 ;  /* 0x00000096020a7220 */ /* 0x040fe40000410000 */
[C---:B------:R-:W-:Y:S02]  /*14140*/  FMUL.FTZ R11, R2.reuse, R151 ;  /* 0x00000097020b7220 */ /* 0x040fe40000410000 */
[C---:B------:R-:W-:Y:S01]  /*14150*/  FMUL.FTZ R18, R2.reuse, R142 ;  /* 0x0000008e02127220 */ /* 0x040fe20000410000 */
[----:B------:R-:W-:Y:S01]  /*14160*/  LDSM.16.MT88.4 R148, [R213+0x4880] ;  /* 0x00488000d594783b */ /* 0x000fe20000004200 */
[C---:B------:R-:W-:Y:S02]  /*14170*/  FMUL.FTZ R19, R2.reuse, R143 ;  /* 0x0000008f02137220 */ /* 0x040fe40000410000 */
[C---:B------:R-:W-:Y:S01]  /*14180*/  FMUL.FTZ R24, R3.reuse, R132 ;  /* 0x0000008403187220 */ /* 0x040fe20000410000 */
[----:B------:R-:W-:Y:S01]  /*14190*/  MUFU.EX2 R178, R178 ;  /* 0x000000b200b27308 */ /* 0x000fe20000000800 */
[----:B------:R-:W-:Y:S02]  /*141a0*/  FMUL.FTZ R25, R3, R133 ;  /* 0x0000008503197220 */ /* 0x000fe40000410000 */
[C---:B------:R-:W-:Y:S01]  /*141b0*/  FMUL.FTZ R26, R2.reuse, R134 ;  /* 0x00000086021a7220 */ /* 0x040fe20000410000 */
[----:B-1----:R-:W-:Y:S01]  /*141c0*/  F2FP.BF16.PACK_AB R152, R181, R182 ;  /* 0x000000b6b598723e */ /* 0x002fe200000010ff */
[----:B------:R-:W-:Y:S01]  /*141d0*/  LDSM.16.MT88.4 R140, [R213+0x5880] ;  /* 0x00588000d58c783b */ /* 0x000fe20000004200 */
[C---:B------:R-:W-:Y:S02]  /*141e0*/  FMUL.FTZ R27, R2.reuse, R135 ;  /* 0x00000087021b7220 */ /* 0x040fe40000410000 */
[C---:B------:R-:W-:Y:S02]  /*141f0*/  FMUL.FTZ R28, R3.reuse, R28 ;  /* 0x0000001c031c7220 */ /* 0x040fe40000410000 */
[----:B------:R-:W1:Y:S01]  /*14200*/  MUFU.EX2 R177, R177 ;  /* 0x000000b100b17308 */ /* 0x000e620000000800 */
[----:B------:R-:W-:Y:S02]  /*14210*/  FMUL.FTZ R29, R3, R29 ;  /* 0x0000001d031d7220 */ /* 0x000fe40000410000 */
[----:B------:R-:W-:Y:S01]  /*14220*/  LDSM.16.MT88.4 R132, [R214+0x5880] ;  /* 0x00588000d684783b */ /* 0x000fe20000004200 */
        /* <DEDUP_REMOVED lines=45> */
[----:B------:R-:W4:Y:S01]  /*14500*/  MUFU.EX2 R192, R192 ;  /* 0x000000c000c07308 */ /* 0x000f220000000800 */
        /* <DEDUP_REMOVED lines=9> */
[----:B------:R-:W5:Y:S01]  /*145a0*/  LDSM.16.MT88.4 R136, [R215+0x5880] ;  /* 0x00588000d788783b */ /* 0x000f620000004200 */
[C---:B------:R-:W-:Y:S01]  /*145b0*/  FMUL.FTZ R60, R3.reuse, R60 ;  /* 0x0000003c033c7220 */ /* 0x040fe20000410000 */
[----:B------:R-:W1:Y:S01]  /*145c0*/  MUFU.EX2 R195, R195 ;  /* 0x000000c300c37308 */ /* 0x000e620000000800 */
        /* <DEDUP_REMOVED lines=9> */
[C---:B---3--:R-:W-:Y:S04]  /*14660*/  HMMA.16816.F32.BF16 R28, R152.reuse, R144, R28 ;  /* 0x00000090981c723c */ /* 0x048fe8000004181c */
[C---:B------:R-:W-:Y:S02]  /*14670*/  FMUL.FTZ R67, R2.reuse, R67 ;  /* 0x0000004302437220 */ /* 0x040fe40000410000 */
[C---:B------:R-:W-:Y:S02]  /*14680*/  FMUL.FTZ R68, R3.reuse, R68 ;  /* 0x0000004403447220 */ /* 0x040fe40000410000 */
[C---:B------:R-:W-:Y:S01]  /*14690*/  HMMA.16816.F32.BF16 R32, R152.reuse, R146, R32 ;  /* 0x000000929820723c */ /* 0x040fe20000041820 */
[----:B------:R-:W-:Y:S03]  /*146a0*/  LDSM.16.MT88.4 R144, [R214+0x4880] ;  /* 0x00488000d690783b */ /* 0x000fe60000004200 */
[C---:B------:R-:W-:Y:S02]  /*146b0*/  FMUL.FTZ R69, R3.reuse, R69 ;  /* 0x0000004503457220 */ /* 0x040fe40000410000 */
[C---:B------:R-:W-:Y:S02]  /*146c0*/  FMUL.FTZ R70, R2.reuse, R70 ;  /* 0x0000004602467220 */ /* 0x040fe40000410000 */
[C---:B------:R-:W-:Y:S01]  /*146d0*/  FMUL.FTZ R71, R2.reuse, R71 ;  /* 0x0000004702477220 */ /* 0x040fe20000410000 */
[C---:B-----5:R-:W-:Y:S03]  /*146e0*/  HMMA.16816.F32.BF16 R36, R152.reuse, R136, R36 ;  /* 0x000000889824723c */ /* 0x060fe60000041824 */
[C---:B------:R-:W-:Y:S02]  /*146f0*/  FMUL.FTZ R72, R3.reuse, R72 ;  /* 0x0000004803487220 */ /* 0x040fe40000410000 */
[C---:B------:R-:W-:Y:S02]  /*14700*/  FMUL.FTZ R73, R3.reuse, R73 ;  /* 0x0000004903497220 */ /* 0x040fe40000410000 */
[C---:B------:R-:W-:Y:S01]  /*14710*/  FMUL.FTZ R74, R2.reuse, R74 ;  /* 0x0000004a024a7220 */ /* 0x040fe20000410000 */
        /* <DEDUP_REMOVED lines=8> */
[----:B------:R-:W5:Y:S03]  /*147a0*/  LDSM.16.MT88.4 R132, [R215+0x7080] ;  /* 0x00708000d784783b */ /* 0x000f660000004200 */
        /* <DEDUP_REMOVED lines=9> */
[C---:B------:R-:W-:Y:S01]  /*14840*/  FMUL.FTZ R85, R3.reuse, R85 ;  /* 0x0000005503557220 */ /* 0x040fe20000410000 */
[C---:B---3--:R-:W-:Y:S03]  /*14850*/  HMMA.16816.F32.BF16 R60, R152.reuse, R136, R60 ;  /* 0x00000088983c723c */ /* 0x048fe6000004183c */
[C---:B------:R-:W-:Y:S02]  /*14860*/  FMUL.FTZ R86, R2.reuse, R86 ;  /* 0x0000005602567220 */ /* 0x040fe40000410000 */
[C---:B------:R-:W-:Y:S02]  /*14870*/  FMUL.FTZ R87, R2.reuse, R87 ;  /* 0x0000005702577220 */ /* 0x040fe40000410000 */
[C---:B------:R-:W-:Y:S01]  /*14880*/  FMUL.FTZ R88, R3.reuse, R88 ;  /* 0x0000005803587220 */ /* 0x040fe20000410000 */
[C---:B------:R-:W-:Y:S01]  /*14890*/  HMMA.16816.F32.BF16 R64, R152.reuse, R138, R64 ;  /* 0x0000008a9840723c */ /* 0x040fe20000041840 */
[----:B------:R-:W3:Y:S03]  /*148a0*/  LDSM.16.MT88.4 R136, [R213+0x7080] ;  /* 0x00708000d588783b */ /* 0x000ee60000004200 */
[C---:B------:R-:W-:Y:S02]  /*148b0*/  FMUL.FTZ R89, R3.reuse, R89 ;  /* 0x0000005903597220 */ /* 0x040fe40000410000 */
[C---:B------:R-:W-:Y:S02]  /*148c0*/  FMUL.FTZ R90, R2.reuse, R90 ;  /* 0x0000005a025a7220 */ /* 0x040fe40000410000 */
[C---:B-----5:R-:W-:Y:S04]  /*148d0*/  HMMA.16816.F32.BF16 R68, R152.reuse, R132, R68 ;  /* 0x000000849844723c */ /* 0x060fe80000041844 */
[C---:B------:R-:W-:Y:S02]  /*148e0*/  FMUL.FTZ R91, R2.reuse, R91 ;  /* 0x0000005b025b7220 */ /* 0x040fe40000410000 */
[C---:B------:R-:W-:Y:S02]  /*148f0*/  FMUL.FTZ R92, R3.reuse, R92 ;  /* 0x0000005c035c7220 */ /* 0x040fe40000410000 */
[C---:B------:R-:W-:Y:S01]  /*14900*/  HMMA.16816.F32.BF16 R72, R152.reuse, R134, R72 ;  /* 0x000000869848723c */ /* 0x040fe20000041848 */
[----:B------:R-:W5:Y:S03]  /*14910*/  LDSM.16.MT88.4 R132, [R212+0x7080] ;  /* 0x00708000d484783b */ /* 0x000f660000004200 */
        /* <DEDUP_REMOVED lines=44> */
[C---:B-----5:R-:W-:Y:S03]  /*14be0*/  HMMA.16816.F32.BF16 R116, R152.reuse, R132, R116 ;  /* 0x000000849874723c */ /* 0x060fe60000041874 */
[C---:B------:R-:W-:Y:S02]  /*14bf0*/  FMUL.FTZ R122, R2.reuse, R122 ;  /* 0x0000007a027a7220 */ /* 0x040fe40000410000 */
[C---:B------:R-:W-:Y:S02]  /*14c00*/  FMUL.FTZ R123, R2.reuse, R123 ;  /* 0x0000007b027b7220 */ /* 0x040fe40000410000 */
[----:B------:R-:W-:Y:S01]  /*14c10*/  FMUL.FTZ R124, R3, R124 ;  /* 0x0000007c037c7220 */ /* 0x000fe20000410000 */
[----:B------:R-:W-:Y:S01]  /*14c20*/  F2FP.BF16.PACK_AB R132, R189, R188 ;  /* 0x000000bcbd84723e */ /* 0x000fe200000010ff */
[----:B------:R-:W-:Y:S03]  /*14c30*/  FMUL.FTZ R125, R3, R125 ;  /* 0x0000007d037d7220 */ /* 0x000fe60000410000 */
[C---:B------:R-:W-:Y:S03]  /*14c40*/  HMMA.16816.F32.BF16 R120, R152.reuse, R134, R120 ;  /* 0x000000869878723c */ /* 0x040fe60000041878 */
[C---:B------:R-:W-:Y:S01]  /*14c50*/  FMUL.FTZ R126, R2.reuse, R126 ;  /* 0x0000007e027e7220 */ /* 0x040fe20000410000 */
[----:B--2---:R-:W-:Y:S01]  /*14c60*/  F2FP.BF16.PACK_AB R133, R191, R190 ;  /* 0x000000bebf85723e */ /* 0x004fe200000010ff */
[----:B------:R-:W-:Y:S02]  /*14c70*/  FMUL.FTZ R127, R2, R127 ;  /* 0x0000007f027f7220 */ /* 0x000fe40000410000 */
[C---:B------:R-:W-:Y:S01]  /*14c80*/  FMUL.FTZ R128, R3.reuse, R128 ;  /* 0x0000008003807220 */ /* 0x040fe20000410000 */
[----:B----4-:R-:W-:Y:S01]  /*14c90*/  F2FP.BF16.PACK_AB R134, R192, R193 ;  /* 0x000000c1c086723e */ /* 0x010fe200000010ff */
[----:B------:R-:W-:Y:S03]  /*14ca0*/  FMUL.FTZ R129, R3, R129 ;  /* 0x0000008103817220 */ /* 0x000fe60000410000 */
[C---:B-1----:R-:W-:Y:S03]  /*14cb0*/  HMMA.16816.F32.BF16 R124, R152.reuse, R140, R124 ;  /* 0x0000008c987c723c */ /* 0x042fe6000004187c */
[C---:B------:R-:W-:Y:S01]  /*14cc0*/  FMUL.FTZ R130, R2.reuse, R130 ;  /* 0x0000008202827220 */ /* 0x040fe20000410000 */
[----:B------:R-:W-:Y:S01]  /*14cd0*/  F2FP.BF16.PACK_AB R135, R195, R194 ;  /* 0x000000c2c387723e */ /* 0x000fe200000010ff */
[----:B------:R-:W-:Y:S02]  /*14ce0*/  FMUL.FTZ R131, R2, R131 ;  /* 0x0000008302837220 */ /* 0x000fe40000410000 */
[--C-:B------:R-:W-:Y:S02]  /*14cf0*/  FFMA.FTZ R196, R196, c[0x0][0x2d0], -R186.reuse ;  /* 0x0000b400c4c47a23 */ /* 0x100fe400000108ba */
[----:B------:R-:W-:Y:S03]  /*14d00*/  FFMA.FTZ R199, R199, c[0x0][0x2d0], -R186 ;  /* 0x0000b400c7c77a23 */ /* 0x000fe600000108ba */
[----:B------:R-:W-:Y:S01]  /*14d10*/  HMMA.16816.F32.BF16 R128, R152, R142, R128 ;  /* 0x0000008e9880723c */ /* 0x000fe20000041880 */
[----:B------:R-:W1:Y:S01]  /*14d20*/  LDSM.16.MT88.4 R140, [R215+0x6080] ;  /* 0x00608000d78c783b */ /* 0x000e620000004200 */
[----:B------:R-:W-:Y:S01]  /*14d30*/  MUFU.EX2 R196, R196 ;  /* 0x000000c400c47308 */ /* 0x000fe20000000800 */
[--C-:B------:R-:W-:Y:S02]  /*14d40*/  FFMA.FTZ R197, R197, c[0x0][0x2d0], -R184.reuse ;  /* 0x0000b400c5c57a23 */ /* 0x100fe400000108b8 */
[----:B------:R-:W-:Y:S02]  /*14d50*/  FFMA.FTZ R198, R187, c[0x0][0x2d0], -R184 ;  /* 0x0000b400bbc67a23 */ /* 0x000fe400000108b8 */
[--C-:B------:R-:W-:Y:S01]  /*14d60*/  FFMA.FTZ R185, R185, c[0x0][0x2d0], -R186.reuse ;  /* 0x0000b400b9b97a23 */ /* 0x100fe200000108ba */
[C---:B---3--:R-:W-:Y:S01]  /*14d70*/  HMMA.16816.F32.BF16 R4, R132.reuse, R136, R4 ;  /* 0x000000888404723c */ /* 0x048fe20000041804 */
[----:B------:R-:W2:Y:S03]  /*14d80*/  LDSM.16.MT88.4 R152, [R214+0x6080] ;  /* 0x00608000d698783b */ /* 0x000ea60000004200 */
[----:B------:R-:W3:Y:S01]  /*14d90*/  MUFU.EX2 R199, R199 ;  /* 0x000000c700c77308 */ /* 0x000ee20000000800 */
[----:B------:R-:W-:Y:S02]  /*14da0*/  FFMA.FTZ R186, R183, c[0x0][0x2d0], -R186 ;  /* 0x0000b400b7ba7a23 */ /* 0x000fe400000108ba */
[--C-:B------:R-:W-:Y:S01]  /*14db0*/  FFMA.FTZ R158, R158, c[0x0][0x2d0], -R184.reuse ;  /* 0x0000b4009e9e7a23 */ /* 0x100fe200000108b8 */
[C---:B------:R-:W-:Y:S01]  /*14dc0*/  HMMA.16816.F32.BF16 R8, R132.reuse, R138, R8 ;  /* 0x0000008a8408723c */ /* 0x040fe20000041808 */
[----:B------:R-:W4:Y:S03]  /*14dd0*/  LDSM.16.MT88.4 R136, [R214+0x7880] ;  /* 0x00788000d688783b */ /* 0x000f260000004200 */
[----:B------:R-:W-:Y:S02]  /*14de0*/  FFMA.FTZ R184, R157, c[0x0][0x2d0], -R184 ;  /* 0x0000b4009db87a23 */ /* 0x000fe400000108b8 */
[----:B------:R-:W-:Y:S01]  /*14df0*/  MUFU.EX2 R197, R197 ;  /* 0x000000c500c57308 */ /* 0x000fe20000000800 */
[----:B------:R-:W-:Y:S01]  /*14e00*/  FFMA.FTZ R182, R3, R248, R182 ;  /* 0x000000f803b67223 */ /* 0x000fe200000100b6 */
[C---:B------:R-:W-:Y:S04]  /*14e10*/  HMMA.16816.F32.BF16 R12, R132.reuse, R144, R12 ;  /* 0x00000090840c723c */ /* 0x040fe8000004180c */
[----:B------:R-:W-:Y:S02]  /*14e20*/  FFMA.FTZ R178, R2, R247, R178 ;  /* 0x000000f702b27223 */ /* 0x000fe400000100b2 */
[----:B------:R-:W-:Y:S02]  /*14e30*/  FADD.FTZ R181, R181, R182 ;  /* 0x000000b6b5b57221 */ /* 0x000fe40000010000 */
[C---:B------:R-:W-:Y:S01]  /*14e40*/  HMMA.16816.F32.BF16 R16, R132.reuse, R146, R16 ;  /* 0x000000928410723c */ /* 0x040fe20000041810 */
[----:B------:R-:W5:Y:S01]  /*14e50*/  LDSM.16.MT88.4 R144, [R213+0x7880] ;  /* 0x00788000d590783b */ /* 0x000f620000004200 */
[----:B------:R-:W1:Y:S02]  /*14e60*/  MUFU.EX2 R198, R198 ;  /* 0x000000c600c67308 */ /* 0x000e640000000800 */
[----:B------:R-:W-:Y:S02]  /*14e70*/  FADD.FTZ R177, R177, R178 ;  /* 0x000000b2b1b17221 */ /* 0x000fe40000010000 */
[----:B------:R-:W-:Y:S02]  /*14e80*/  FADD.FTZ R180, R180, R181 ;  /* 0x000000b5b4b47221 */ /* 0x000fe40000010000 */
[C---:B------:R-:W-:Y:S04]  /*14e90*/  HMMA.16816.F32.BF16 R20, R132.reuse, R148, R20 ;  /* 0x000000948414723c */ /* 0x040fe80000041814 */
[----:B------:R-:W-:Y:S01]  /*14ea0*/  MUFU.EX2 R185, R185 ;  /* 0x000000b900b97308 */ /* 0x000fe20000000800 */
[----:B------:R-:W-:Y:S02]  /*14eb0*/  FADD.FTZ R176, R176, R177 ;  /* 0x000000b1b0b07221 */ /* 0x000fe40000010000 */
[----:B------:R-:W-:Y:S01]  /*14ec0*/  FADD.FTZ R179, R179, R180 ;  /* 0x000000b4b3b37221 */ /* 0x000fe20000010000 */
[C---:B------:R-:W-:Y:S01]  /*14ed0*/  HMMA.16816.F32.BF16 R24, R132.reuse, R150, R24 ;  /* 0x000000968418723c */ /* 0x040fe20000041818 */
[----:B------:R-:W-:Y:S03]  /*14ee0*/  LDSM.16.MT88.4 R148, [R215+0x9080] ;  /* 0x00908000d794783b */ /* 0x000fe60000004200 */
[----:B------:R-:W-:Y:S02]  /*14ef0*/  FADD.FTZ R159, R159, R176 ;  /* 0x000000b09f9f7221 */ /* 0x000fe40000010000 */
[----:B------:R-:W2:Y:S01]  /*14f00*/  MUFU.EX2 R186, R186 ;  /* 0x000000ba00ba7308 */ /* 0x000ea20000000800 */
[----:B------:R-:W-:Y:S01]  /*14f10*/  FADD.FTZ R2, R188, R179 ;  /* 0x000000b3bc027221 */ /* 0x000fe20000010000 */
[C---:B------:R-:W-:Y:S04]  /*14f20*/  HMMA.16816.F32.BF16 R28, R132.reuse, R160, R28 ;  /* 0x000000a0841c723c */ /* 0x040fe8000004181c */
[----:B------:R-:W-:Y:S01]  /*14f30*/  FADD.FTZ R190, R190, R159 ;  /* 0x0000009fbebe7221 */ /* 0x000fe20000010000 */
[----:B------:R-:W-:Y:S01]  /*14f40*/  MOV R159, R156 ;  /* 0x0000009c009f7202 */ /* 0x000fe20000000f00 */
[----:B------:R-:W-:Y:S01]  /*14f50*/  FADD.FTZ R2, R189, R2 ;  /* 0x00000002bd027221 */ /* 0x000fe20000010000 */
[----:B---3--:R-:W-:Y:S01]  /*14f60*/  F2FP.BF16.PACK_AB R160, R199, R196 ;  /* 0x000000c4c7a0723e */ /* 0x008fe200000010ff */
[C---:B------:R-:W-:Y:S01]  /*14f70*/  HMMA.16816.F32.BF16 R32, R132.reuse, R162, R32 ;  /* 0x000000a28420723c */ /* 0x040fe20000041820 */
[----:B------:R-:W-:Y:S03]  /*14f80*/  MUFU.EX2 R158, R158 ;  /* 0x0000009e009e7308 */ /* 0x000fe60000000800 */
[----:B-1----:R-:W-:Y:S01]  /*14f90*/  F2FP.BF16.PACK_AB R161, R198, R197 ;  /* 0x000000c5c6a1723e */ /* 0x002fe200000010ff */
[----:B------:R-:W-:Y:S02]  /*14fa0*/  FADD.FTZ R191, R191, R190 ;  /* 0x000000bebfbf7221 */ /* 0x000fe40000010000 */
[----:B------:R-:W-:Y:S01]  /*14fb0*/  FADD.FTZ R3, R193, R2 ;  /* 0x00000002c1037221 */ /* 0x000fe20000010000 */
[C---:B------:R-:W-:Y:S03]  /*14fc0*/  HMMA.16816.F32.BF16 R36, R132.reuse, R140, R36 ;  /* 0x0000008c8424723c */ /* 0x040fe60000041824 */
[----:B------:R-:W1:Y:S01]  /*14fd0*/  MUFU.EX2 R157, R184 ;  /* 0x000000b8009d7308 */ /* 0x000e620000000800 */
[----:B------:R-:W-:Y:S01]  /*14fe0*/  FADD.FTZ R194, R194, R191 ;  /* 0x000000bfc2c27221 */ /* 0x000fe20000010000 */
[----:B--2---:R-:W-:Y:S01]  /*14ff0*/  F2FP.BF16.PACK_AB R162, R186, R185 ;  /* 0x000000b9baa2723e */ /* 0x004fe200000010ff */
[----:B------:R-:W-:Y:S02]  /*15000*/  FADD.FTZ R3, R192, R3 ;  /* 0x00000003c0037221 */ /* 0x000fe40000010000 */
[C---:B------:R-:W-:Y:S01]  /*15010*/  HMMA.16816.F32.BF16 R40, R132.reuse, R142, R40 ;  /* 0x0000008e8428723c */ /* 0x040fe20000041828 */
[----:B------:R-:W2:Y:S03]  /*15020*/  LDSM.16.MT88.4 R140, [R212+0x7880] ;  /* 0x00788000d48c783b */ /* 0x000ea60000004200 */
[----:B------:R-:W-:Y:S02]  /*15030*/  FADD.FTZ R194, R195, R194 ;  /* 0x000000c2c3c27221 */ /* 0x000fe40000010000 */
[----:B------:R-:W-:Y:S02]  /*15040*/  FADD.FTZ R2, R196, R3 ;  /* 0x00000003c4027221 */ /* 0x000fe40000010000 */
[C---:B------:R-:W-:Y:S04]  /*15050*/  HMMA.16816.F32.BF16 R44, R132.reuse, R152, R44 ;  /* 0x00000098842c723c */ /* 0x040fe8000004182c */
[----:B------:R-:W-:Y:S02]  /*15060*/  FADD.FTZ R197, R197, R194 ;  /* 0x000000c2c5c57221 */ /* 0x000fe40000010000 */
[----:B------:R-:W-:Y:S02]  /*15070*/  FADD.FTZ R2, R199, R2 ;  /* 0x00000002c7027221 */ /* 0x000fe40000010000 */
[C---:B------:R-:W-:Y:S04]  /*15080*/  HMMA.16816.F32.BF16 R48, R132.reuse, R154, R48 ;  /* 0x0000009a8430723c */ /* 0x040fe80000041830 */
[----:B-1----:R-:W-:Y:S01]  /*15090*/  F2FP.BF16.PACK_AB R163, R157, R158 ;  /* 0x0000009e9da3723e */ /* 0x002fe200000010ff */
[----:B------:R-:W-:Y:S02]  /*150a0*/  FADD.FTZ R197, R198, R197 ;  /* 0x000000c5c6c57221 */ /* 0x000fe40000010000 */
[----:B------:R-:W-:Y:S01]  /*150b0*/  FADD.FTZ R185, R185, R2 ;  /* 0x00000002b9b97221 */ /* 0x000fe20000010000 */
[C---:B------:R-:W-:Y:S04]  /*150c0*/  HMMA.16816.F32.BF16 R52, R132.reuse, R164, R52 ;  /* 0x000000a48434723c */ /* 0x040fe80000041834 */
[----:B------:R-:W-:Y:S01]  /*150d0*/  IADD3 R2, R246, -0x1, RZ ;  /* 0xfffffffff6027810 */ /* 0x000fe20007ffe0ff */
[----:B------:R-:W-:Y:S02]  /*150e0*/  FADD.FTZ R158, R158, R197 ;  /* 0x000000c59e9e7221 */ /* 0x000fe40000010000 */
[----:B------:R-:W-:Y:S01]  /*150f0*/  FADD.FTZ R248, R186, R185 ;  /* 0x000000b9baf87221 */ /* 0x000fe20000010000 */
[C---:B------:R-:W-:Y:S01]  /*15100*/  HMMA.16816.F32.BF16 R56, R132.reuse, R166, R56 ;  /* 0x000000a68438723c */ /* 0x040fe20000041838 */
[----:B------:R-:W-:Y:S03]  /*15110*/  LDSM.16.MT88.4 R164, [R213+0x5080] ;  /* 0x00508000d5a4783b */ /* 0x000fe60000004200 */
[----:B------:R-:W-:Y:S01]  /*15120*/  FADD.FTZ R247, R157, R158 ;  /* 0x0000009e9df77221 */ /* 0x000fe20000010000 */
[----:B------:R-:W-:Y:S03]  /*15130*/  MOV R246, R2 ;  /* 0x0000000200f67202 */ /* 0x000fe60000000f00 */
[C---:B------:R-:W-:Y:S08]  /*15140*/  HMMA.16816.F32.BF16 R60, R132.reuse, R168, R60 ;  /* 0x000000a8843c723c */ /* 0x040ff0000004183c */
[C---:B------:R-:W-:Y:S01]  /*15150*/  HMMA.16816.F32.BF16 R64, R132.reuse, R170, R64 ;  /* 0x000000aa8440723c */ /* 0x040fe20000041840 */
[----:B------:R-:W-:Y:S07]  /*15160*/  LDSM.16.MT88.4 R168, [R212+0x5080] ;  /* 0x00508000d4a8783b */ /* 0x000fee0000004200 */
[C---:B------:R-:W-:Y:S08]  /*15170*/  HMMA.16816.F32.BF16 R68, R132.reuse, R172, R68 ;  /* 0x000000ac8444723c */ /* 0x040ff00000041844 */
[C---:B------:R-:W-:Y:S01]  /*15180*/  HMMA.16816.F32.BF16 R72, R132.reuse, R174, R72 ;  /* 0x000000ae8448723c */ /* 0x040fe20000041848 */
[----:B------:R-:W-:Y:S07]  /*15190*/  LDSM.16.MT88.4 R172, [R212+0x8080] ;  /* 0x00808000d4ac783b */ /* 0x000fee0000004200 */
[C---:B----4-:R-:W-:Y:S08]  /*151a0*/  HMMA.16816.F32.BF16 R76, R132.reuse, R136, R76 ;  /* 0x00000088844c723c */ /* 0x050ff0000004184c */
[C---:B------:R-:W-:Y:S01]  /*151b0*/  HMMA.16816.F32.BF16 R80, R132.reuse, R138, R80 ;  /* 0x0000008a8450723c */ /* 0x040fe20000041850 */
[----:B------:R-:W1:Y:S07]  /*151c0*/  LDSM.16.MT88.4 R136, [R214+0x9080] ;  /* 0x00908000d688783b */ /* 0x000e6e0000004200 */
[C---:B-----5:R-:W-:Y:S08]  /*151d0*/  HMMA.16816.F32.BF16 R84, R132.reuse, R144, R84 ;  /* 0x000000908454723c */ /* 0x060ff00000041854 */
        /* <DEDUP_REMOVED lines=12> */
[C---:B------:R-:W-:Y:S08]  /*152a0*/  HMMA.16816.F32.BF16 R120, R132.reuse, R146, R120 ;  /* 0x000000928478723c */ /* 0x040ff00000041878 */
[C---:B--2---:R-:W-:Y:S08]  /*152b0*/  HMMA.16816.F32.BF16 R124, R132.reuse, R140, R124 ;  /* 0x0000008c847c723c */ /* 0x044ff0000004187c */
[----:B------:R-:W-:Y:S08]  /*152c0*/  HMMA.16816.F32.BF16 R128, R132, R142, R128 ;  /* 0x0000008e8480723c */ /* 0x000ff00000041880 */
[C---:B----4-:R-:W-:Y:S01]  /*152d0*/  HMMA.16816.F32.BF16 R152, R160.reuse, R148, R4 ;  /* 0x00000094a098723c */ /* 0x050fe20000041804 */
[----:B------:R-:W2:Y:S07]  /*152e0*/  LDSM.16.MT88.4 R4, [R215+0x6880] ;  /* 0x00688000d704783b */ /* 0x000eae0000004200 */
[C---:B------:R-:W-:Y:S01]  /*152f0*/  HMMA.16816.F32.BF16 R148, R160.reuse, R150, R8 ;  /* 0x00000096a094723c */ /* 0x040fe20000041808 */
[----:B------:R-:W3:Y:S07]  /*15300*/  LDSM.16.MT88.4 R8, [R214+0x6880] ;  /* 0x00688000d608783b */ /* 0x000eee0000004200 */
[C---:B-1----:R-:W-:Y:S01]  /*15310*/  HMMA.16816.F32.BF16 R144, R160.reuse, R136, R12 ;  /* 0x00000088a090723c */ /* 0x042fe2000004180c */
[----:B------:R-:W1:Y:S07]  /*15320*/  LDSM.16.MT88.4 R12, [R213+0x6880] ;  /* 0x00688000d50c783b */ /* 0x000e6e0000004200 */
[C---:B------:R-:W-:Y:S01]  /*15330*/  HMMA.16816.F32.BF16 R140, R160.reuse, R138, R16 ;  /* 0x0000008aa08c723c */ /* 0x040fe20000041810 */
[----:B------:R-:W4:Y:S07]  /*15340*/  LDSM.16.MT88.4 R16, [R212+0x6880] ;  /* 0x00688000d410783b */ /* 0x000f2e0000004200 */
[C---:B------:R-:W-:Y:S01]  /*15350*/  HMMA.16816.F32.BF16 R136, R160.reuse, R164, R20 ;  /* 0x000000a4a088723c */ /* 0x040fe20000041814 */
[----:B------:R-:W5:Y:S07]  /*15360*/  LDSM.16.MT88.4 R20, [R215+0x8080] ;  /* 0x00808000d714783b */ /* 0x000f6e0000004200 */
[C---:B------:R-:W-:Y:S01]  /*15370*/  HMMA.16816.F32.BF16 R132, R160.reuse, R166, R24 ;  /* 0x000000a6a084723c */ /* 0x040fe20000041818 */
[----:B------:R-:W1:Y:S07]  /*15380*/  LDSM.16.MT88.4 R24, [R214+0x8080] ;  /* 0x00808000d618783b */ /* 0x000e6e0000004200 */
[C---:B------:R-:W-:Y:S01]  /*15390*/  HMMA.16816.F32.BF16 R28, R160.reuse, R168, R28 ;  /* 0x000000a8a01c723c */ /* 0x040fe2000004181c */
[----:B------:R-:W1:Y:S07]  /*153a0*/  LDSM.16.MT88.4 R164, [R213+0x8080] ;  /* 0x00808000d5a4783b */ /* 0x000e6e0000004200 */
        /* <DEDUP_REMOVED lines=12> */
[C---:B------:R-:W-:Y:S08]  /*15470*/  HMMA.16816.F32.BF16 R64, R160.reuse, R18, R64 ;  /* 0x00000012a040723c */ /* 0x040ff00000041840 */
[C---:B-----5:R-:W-:Y:S08]  /*15480*/  HMMA.16816.F32.BF16 R68, R160.reuse, R20, R68 ;  /* 0x00000014a044723c */ /* 0x060ff00000041844 */
        /* <DEDUP_REMOVED lines=13> */
[C---:B-1----:R-:W-:Y:S08]  /*15560*/  HMMA.16816.F32.BF16 R124, R160.reuse, R12, R124 ;  /* 0x0000000ca07c723c */ /* 0x042ff0000004187c */
[----:B------:R-:W-:Y:S01]  /*15570*/  HMMA.16816.F32.BF16 R128, R160, R14, R128 ;  /* 0x0000000ea080723c */ /* 0x000fe20000041880 */
[----:B------:R-:W-:-:S07]  /*15580*/  @P0 BRA `(.L_x_946) ;  /* 0xffffd14000000947 */ /* 0x000fce000383ffff */
.L_x_941:
        /* <DEDUP_REMOVED lines=10> */
[----:B-1----:R-:W-:Y:S02]  /*15630*/  FADD.FTZ R5, R6, R5 ;  /* 0x0000000506057221 */ /* 0x002fe40000010000 */
[----:B--2---:R-:W-:-:S03]  /*15640*/  FADD.FTZ R2, R2, R7 ;  /* 0x0000000702027221 */ /* 0x004fc60000010000 */
[----:B------:R-:W-:Y:S02]  /*15650*/  FSETP.NE.FTZ.AND P1, PT, R5, RZ, PT ;  /* 0x000000ff0500720b */ /* 0x000fe40003f35000 */
[----:B------:R-:W-:-:S11]  /*15660*/  FSETP.NE.FTZ.AND P0, PT, R2, RZ, PT ;  /* 0x000000ff0200720b */ /* 0x000fd60003f15000 */
[----:B------:R-:W1:Y:S01]  /*15670*/  @P1 MUFU.RCP R4, R5 ;  /* 0x0000000500041308 */ /* 0x000e620000001000 */
[----:B------:R-:W-:Y:S02]  /*15680*/  @P1 MOV R12, 0x3f317218 ;  /* 0x3f317218000c1802 */ /* 0x000fe40000000f00 */
[----:B------:R-:W-:-:S03]  /*15690*/  @P0 MOV R15, 0x3f317218 ;  /* 0x3f317218000f0802 */ /* 0x000fc60000000f00 */
[----:B------:R-:W-:Y:S02]  /*156a0*/  @P1 FMUL.FTZ R12, R12, c[0x0][0x2d0] ;  /* 0x0000b4000c0c1a20 */ /* 0x000fe40000410000 */
[----:B------:R-:W2:Y:S08]  /*156b0*/  @P0 MUFU.LG2 R10, R2 ;  /* 0x00000002000a0308 */ /* 0x000eb00000000c00 */
[----:B------:R-:W3:Y:S01]  /*156c0*/  @P1 MUFU.LG2 R5, R5 ;  /* 0x0000000500051308 */ /* 0x000ee20000000c00 */
[----:B-1----:R-:W-:-:S02]  /*156d0*/  FMUL.FTZ R152, R4, R152 ;  /* 0x0000009804987220 */ /* 0x002fc40000410000 */
[C---:B------:R-:W-:Y:S02]  /*156e0*/  FMUL.FTZ R153, R4.reuse, R153 ;  /* 0x0000009904997220 */ /* 0x040fe40000410000 */
[C---:B------:R-:W-:Y:S02]  /*156f0*/  FMUL.FTZ R148, R4.reuse, R148 ;  /* 0x0000009404947220 */ /* 0x040fe40000410000 */
[----:B------:R-:W-:Y:S01]  /*15700*/  FMUL.FTZ R149, R4, R149 ;  /* 0x0000009504957220 */ /* 0x000fe20000410000 */
[----:B------:R1:W4:Y:S01]  /*15710*/  @P0 MUFU.RCP R3, R2 ;  /* 0x0000000200030308 */ /* 0x0003220000001000 */
[----:B--2---:R-:W-:Y:S02]  /*15720*/  @P0 FMUL.FTZ R14, R10, 0.69314718246459960938 ;  /* 0x3f3172180a0e0820 */ /* 0x004fe40000410000 */
[----:B------:R-:W-:Y:S02]  /*15730*/  @P0 FMUL.FTZ R10, R15, c[0x0][0x2d0] ;  /* 0x0000b4000f0a0a20 */ /* 0x000fe40000410000 */
[----:B------:R-:W-:-:S02]  /*15740*/  FMUL.FTZ R144, R4, R144 ;  /* 0x0000009004907220 */ /* 0x000fc40000410000 */
[C---:B------:R-:W-:Y:S02]  /*15750*/  FMUL.FTZ R145, R4.reuse, R145 ;  /* 0x0000009104917220 */ /* 0x040fe40000410000 */
[----:B---3--:R-:W-:Y:S02]  /*15760*/  @P1 FMUL.FTZ R5, R5, 0.69314718246459960938 ;  /* 0x3f31721805051820 */ /* 0x008fe40000410000 */
[C---:B------:R-:W-:Y:S02]  /*15770*/  FMUL.FTZ R140, R4.reuse, R140 ;  /* 0x0000008c048c7220 */ /* 0x040fe40000410000 */
[C---:B------:R-:W-:Y:S02]  /*15780*/  FMUL.FTZ R141, R4.reuse, R141 ;  /* 0x0000008d048d7220 */ /* 0x040fe40000410000 */
[C---:B------:R-:W-:Y:S01]  /*15790*/  FMUL.FTZ R136, R4.reuse, R136 ;  /* 0x0000008804887220 */ /* 0x040fe20000410000 */
[----:B-1----:R-:W-:Y:S01]  /*157a0*/  MOV R2, 0xff800000 ;  /* 0xff80000000027802 */ /* 0x002fe20000000f00 */
        /* <DEDUP_REMOVED lines=55> */
[C---:B----4-:R-:W-:Y:S02]  /*15b20*/  FMUL.FTZ R154, R3.reuse, R154 ;  /* 0x0000009a039a7220 */ /* 0x050fe40000410000 */
        /* <DEDUP_REMOVED lines=65> */
.L_x_875:
[----:B------:R-:W-:Y:S01]  /*15f40*/  ULDC.64 UR4, c[0x0][0x118] ;  /* 0x0000460000047ab9 */ /* 0x000fe20000000a00 */
[----:B------:R-:W-:Y:S01]  /*15f50*/  SHF.R.S32.HI R0, RZ, 0x1f, R223 ;  /* 0x0000001fff007819 */ /* 0x000fe200000114df */
[----:B------:R-:W-:Y:S05]  /*15f60*/  @P2 BRA `(.L_x_947) ;  /* 0x00001a8000002947 */ /* 0x000fea0003800000 */
[----:B------:R-:W1:Y:S01]  /*15f70*/  S2R R5, SR_TID.X ;  /* 0x0000000000057919 */ /* 0x000e620000002100 */
[----:B------:R-:W-:-:S02]  /*15f80*/  F2FP.BF16.PACK_AB R16, R7, R6 ;  /* 0x000000060710723e */ /* 0x000fc400000010ff */
[----:B------:R-:W-:Y:S01]  /*15f90*/  F2FP.BF16.PACK_AB R112, R9, R112 ;  /* 0x000000700970723e */ /* 0x000fe200000010ff */
[----:B------:R-:W-:Y:S01]  /*15fa0*/  BAR.SYNC.DEFER_BLOCKING 0x1, 0x100 ;  /* 0x0044000000007b1d */ /* 0x000fe20000010000 */
[----:B------:R-:W-:Y:S01]  /*15fb0*/  F2FP.BF16.PACK_AB R4, R13, R4 ;  /* 0x000000040d04723e */ /* 0x000fe200000010ff */
[----:B------:R-:W-:Y:S01]  /*15fc0*/  IMAD.MOV.U32 R13, RZ, RZ, 0x20 ;  /* 0x00000020ff0d7424 */ /* 0x000fe200078e00ff */
        /* <DEDUP_REMOVED lines=9> */
[----:B-1----:R-:W-:-:S02]  /*16060*/  SHF.R.S32.HI R10, RZ, 0x1f, R5 ;  /* 0x0000001fff0a7819 */ /* 0x002fc40000011405 */
[----:B------:R-:W-:Y:S02]  /*16070*/  F2FP.BF16.PACK_AB R138, R139, R138 ;  /* 0x0000008a8b8a723e */ /* 0x000fe400000010ff */
[----:B------:R-:W-:Y:S02]  /*16080*/  LEA.HI R12, R10, R5, RZ, 0x2 ;  /* 0x000000050a0c7211 */ /* 0x000fe400078f10ff */
[----:B------:R-:W-:Y:S02]  /*16090*/  F2FP.BF16.PACK_AB R132, R133, R132 ;  /* 0x000000848584723e */ /* 0x000fe400000010ff */
[--C-:B------:R-:W-:Y:S02]  /*160a0*/  SHF.R.S32.HI R15, RZ, 0x2, R12.reuse ;  /* 0x00000002ff0f7819 */ /* 0x100fe4000001140c */
[----:B------:R-:W-:Y:S02]  /*160b0*/  SHF.R.S32.HI R14, RZ, 0x1f, R12 ;  /* 0x0000001fff0e7819 */ /* 0x000fe4000001140c */
[----:B------:R-:W-:-:S02]  /*160c0*/  LOP3.LUT R12, R12, 0xfffffffc, RZ, 0xc0, !PT ;  /* 0xfffffffc0c0c7812 */ /* 0x000fc400078ec0ff */
[----:B------:R-:W-:Y:S02]  /*160d0*/  LEA.HI R14, R14, R15, RZ, 0x3 ;  /* 0x0000000f0e0e7211 */ /* 0x000fe400078f18ff */
[----:B------:R-:W-:Y:S01]  /*160e0*/  F2FP.BF16.PACK_AB R134, R135, R134 ;  /* 0x000000868786723e */ /* 0x000fe200000010ff */
[----:B------:R-:W-:Y:S01]  /*160f0*/  IMAD.IADD R17, R5, 0x1, -R12 ;  /* 0x0000000105117824 */ /* 0x000fe200078e0a0c */
[----:B------:R-:W-:Y:S02]  /*16100*/  LOP3.LUT R14, R14, 0xfffffff8, RZ, 0xc0, !PT ;  /* 0xfffffff80e0e7812 */ /* 0x000fe400078ec0ff */
[----:B------:R-:W-:Y:S02]  /*16110*/  F2FP.BF16.PACK_AB R28, R29, R28 ;  /* 0x0000001c1d1c723e */ /* 0x000fe400000010ff */
[----:B------:R-:W-:Y:S01]  /*16120*/  F2FP.BF16.PACK_AB R30, R31, R30 ;  /* 0x0000001e1f1e723e */ /* 0x000fe200000010ff */
[----:B------:R-:W-:Y:S01]  /*16130*/  IMAD.IADD R15, R15, 0x1, -R14 ;  /* 0x000000010f0f7824 */ /* 0x000fe200078e0a0e */
[----:B------:R-:W-:-:S02]  /*16140*/  LEA.HI R14, R10, R5, RZ, 0x5 ;  /* 0x000000050a0e7211 */ /* 0x000fc400078f28ff */
[----:B------:R-:W-:Y:S01]  /*16150*/  F2FP.BF16.PACK_AB R32, R33, R32 ;  /* 0x000000202120723e */ /* 0x000fe200000010ff */
[C---:B------:R-:W-:Y:S01]  /*16160*/  IMAD.SHL.U32 R7, R15.reuse, 0x40, RZ ;  /* 0x000000400f077824 */ /* 0x040fe200078e00ff */
[----:B------:R-:W-:Y:S02]  /*16170*/  SHF.R.S32.HI R6, RZ, 0x5, R14 ;  /* 0x00000005ff067819 */ /* 0x000fe4000001140e */
[----:B------:R-:W-:Y:S02]  /*16180*/  LOP3.LUT R12, R15, 0x1, RZ, 0xc0, !PT ;  /* 0x000000010f0c7812 */ /* 0x000fe400078ec0ff */
[----:B------:R-:W-:Y:S01]  /*16190*/  LOP3.LUT R7, R7, 0x1c0, RZ, 0xc0, !PT ;  /* 0x000001c007077812 */ /* 0x000fe200078ec0ff */
[----:B------:R-:W-:Y:S01]  /*161a0*/  IMAD R9, R6, 0x200, R17 ;  /* 0x0000020006097824 */ /* 0x000fe200078e0211 */
[----:B------:R-:W-:Y:S02]  /*161b0*/  ISETP.NE.U32.AND P0, PT, R12, 0x1, PT ;  /* 0x000000010c00780c */ /* 0x000fe40003f05070 */
[----:B------:R-:W-:-:S02]  /*161c0*/  LEA.HI R18, R7, R7, RZ, 0x1d ;  /* 0x0000000707127211 */ /* 0x000fc400078fe8ff */
[----:B------:R-:W-:Y:S02]  /*161d0*/  R2P PR, R15, 0x6 ;  /* 0x000000060f007804 */ /* 0x000fe40000000000 */
[----:B------:R-:W-:Y:S01]  /*161e0*/  F2FP.BF16.PACK_AB R34, R35, R34 ;  /* 0x000000222322723e */ /* 0x000fe200000010ff */
[----:B------:R-:W-:Y:S01]  /*161f0*/  IMAD.U32 R9, R9, 0x2, R18 ;  /* 0x0000000209097824 */ /* 0x000fe200078e0012 */
[----:B------:R-:W-:Y:S02]  /*16200*/  F2FP.BF16.PACK_AB R36, R37, R36 ;  /* 0x000000242524723e */ /* 0x000fe400000010ff */
[----:B------:R-:W-:Y:S01]  /*16210*/  F2FP.BF16.PACK_AB R38, R39, R38 ;  /* 0x000000262726723e */ /* 0x000fe200000010ff */
[----:B------:R-:W-:Y:S01]  /*16220*/  IMAD.SHL.U32 R9, R9, 0x2, RZ ;  /* 0x0000000209097824 */ /* 0x000fe200078e00ff */
[----:B------:R-:W-:Y:S02]  /*16230*/  F2FP.BF16.PACK_AB R40, R41, R40 ;  /* 0x000000282928723e */ /* 0x000fe400000010ff */
[----:B------:R-:W-:-:S02]  /*16240*/  F2FP.BF16.PACK_AB R42, R43, R42 ;  /* 0x0000002a2b2a723e */ /* 0x000fc400000010ff */
[C---:B------:R-:W-:Y:S01]  /*16250*/  IADD3 R12, R9.reuse, 0x80, RZ ;  /* 0x00000080090c7810 */ /* 0x040fe20007ffe0ff */
[----:B------:R-:W-:Y:S01]  /*16260*/  STS [R9+0x80], R152 ;  /* 0x0000809809007388 */ /* 0x000fe20000000800 */
[----:B------:R-:W-:Y:S02]  /*16270*/  IADD3 R7, R9, 0x70, RZ ;  /* 0x0000007009077810 */ /* 0x000fe40007ffe0ff */
[----:B------:R-:W-:Y:S01]  /*16280*/  @P0 IADD3 R7, R12, 0x10, RZ ;  /* 0x000000100c070810 */ /* 0x000fe20007ffe0ff */
[----:B------:R-:W-:Y:S01]  /*16290*/  STS [R9+0x480], R154 ;  /* 0x0004809a09007388 */ /* 0x000fe20000000800 */
[----:B------:R-:W-:Y:S01]  /*162a0*/  SEL R12, R13, 0xffffffe0, !P1 ;  /* 0xffffffe00d0c7807 */ /* 0x000fe20004800000 */
[----:B------:R-:W-:Y:S01]  /*162b0*/  IMAD.MOV.U32 R13, RZ, RZ, 0x40 ;  /* 0x00000040ff0d7424 */ /* 0x000fe200078e00ff */
[----:B------:R-:W-:Y:S01]  /*162c0*/  F2FP.BF16.PACK_AB R44, R45, R44 ;  /* 0x0000002c2d2c723e */ /* 0x000fe200000010ff */
[----:B------:R-:W-:Y:S01]  /*162d0*/  STS [R7], R148 ;  /* 0x0000009407007388 */ /* 0x000fe20000000800 */
[----:B------:R-:W-:Y:S01]  /*162e0*/  F2FP.BF16.PACK_AB R46, R47, R46 ;  /* 0x0000002e2f2e723e */ /* 0x000fe200000010ff */
[----:B------:R-:W-:Y:S01]  /*162f0*/  IMAD.IADD R15, R9, 0x1, R12 ;  /* 0x00000001090f7824 */ /* 0x000fe200078e020c */
[----:B------:R-:W-:Y:S01]  /*16300*/  SEL R18, R13, 0xffffffc0, !P2 ;  /* 0xffffffc00d127807 */ /* 0x000fe20005000000 */
[----:B------:R-:W-:Y:S01]  /*16310*/  IMAD.IADD R13, R12, 0x1, R7 ;  /* 0x000000010c0d7824 */ /* 0x000fe200078e0207 */
[----:B------:R-:W-:Y:S01]  /*16320*/  STS [R7+0x400], R150 ;  /* 0x0004009607007388 */ /* 0x000fe20000000800 */
[----:B------:R-:W-:-:S02]  /*16330*/  F2FP.BF16.PACK_AB R48, R49, R48 ;  /* 0x000000303130723e */ /* 0x000fc400000010ff */
[--C-:B------:R-:W-:Y:S01]  /*16340*/  IMAD.IADD R19, R9, 0x1, R18.reuse ;  /* 0x0000000109137824 */ /* 0x100fe200078e0212 */
[----:B------:R-:W-:Y:S01]  /*16350*/  STS [R15+0x80], R144 ;  /* 0x000080900f007388 */ /* 0x000fe20000000800 */
[C---:B------:R-:W-:Y:S01]  /*16360*/  IMAD.IADD R21, R18.reuse, 0x1, R7 ;  /* 0x0000000112157824 */ /* 0x040fe200078e0207 */
[----:B------:R-:W-:Y:S01]  /*16370*/  F2FP.BF16.PACK_AB R50, R51, R50 ;  /* 0x000000323332723e */ /* 0x000fe200000010ff */
[----:B------:R-:W-:Y:S01]  /*16380*/  IMAD.IADD R23, R18, 0x1, R15 ;  /* 0x0000000112177824 */ /* 0x000fe200078e020f */
[----:B------:R-:W-:Y:S01]  /*16390*/  STS [R15+0x480], R146 ;  /* 0x000480920f007388 */ /* 0x000fe20000000800 */
[----:B------:R-:W-:Y:S01]  /*163a0*/  IMAD.IADD R25, R13, 0x1, R18 ;  /* 0x000000010d197824 */ /* 0x000fe200078e0212 */
[----:B------:R-:W-:Y:S02]  /*163b0*/  F2FP.BF16.PACK_AB R52, R53, R52 ;  /* 0x000000343534723e */ /* 0x000fe400000010ff */
        /* <DEDUP_REMOVED lines=55> */
[----:B------:R-:W-:-:S02]  /*16730*/  ISETP.NE.U32.AND P1, PT, RZ, c[0x0][0x508], PT ;  /* 0x00014200ff007a0c */ /* 0x000fc40003f25070 */
[----:B------:R-:W-:Y:S01]  /*16740*/  ISETP.NE.U32.AND P0, PT, RZ, c[0x0][0x500], PT ;  /* 0x00014000ff007a0c */ /* 0x000fe20003f05070 */
[----:B------:R-:W-:Y:S01]  /*16750*/  STS [R19+0x4480], R54 ;  /* 0x0044803613007388 */ /* 0x000fe20000000800 */
[----:B------:R-:W-:Y:S02]  /*16760*/  ISETP.NE.AND.EX P1, PT, RZ, c[0x0][0x50c], PT, P1 ;  /* 0x00014300ff007a0c */ /* 0x000fe40003f25310 */
[----:B------:R-:W-:Y:S01]  /*16770*/  ISETP.NE.AND.EX P0, PT, RZ, c[0x0][0x504], PT, P0 ;  /* 0x00014100ff007a0c */ /* 0x000fe20003f05300 */
        /* <DEDUP_REMOVED lines=28> */
[----:B------:R-:W-:Y:S04]  /*16940*/  STS [R13+0xc000], R112 ;  /* 0x00c000700d007388 */ /* 0x000fe80000000800 */
[----:B------:R-:W-:Y:S01]  /*16950*/  STS [R13+0xc400], R114 ;  /* 0x00c400720d007388 */ /* 0x000fe20000000800 */
[----:B-1----:R-:W-:-:S03]  /*16960*/  IMAD.MOV.U32 R9, RZ, RZ, 0x4 ;  /* 0x00000004ff097424 */ /* 0x002fc600078e00ff */
[----:B------:R-:W-:Y:S01]  /*16970*/  STS [R19+0xc080], R116 ;  /* 0x00c0807413007388 */ /* 0x000fe20000000800 */
[----:B------:R-:W-:-:S03]  /*16980*/  IMAD.WIDE R26, R226, R9, c[0x0][0x500] ;  /* 0x00014000e21a7625 */ /* 0x000fc600078e0209 */
        /* <DEDUP_REMOVED lines=8> */
[----:B--2---:R-:W-:-:S02]  /*16a10*/  IMAD.MOV.U32 R4, RZ, RZ, c[0x0][0x388] ;  /* 0x0000e200ff047624 */ /* 0x004fc400078e00ff */
[----:B-1----:R-:W-:-:S03]  /*16a20*/  @P1 IMAD.WIDE R18, R226, R9, c[0x0][0x508] ;  /* 0x00014200e2121625 */ /* 0x002fc600078e0209 */
[----:B------:R-:W2:Y:S04]  /*16a30*/  @P0 LDG.E R7, [R26.64] ;  /* 0x000000041a070981 */ /* 0x000ea8000c1e1900 */
[----:B------:R3:W5:Y:S01]  /*16a40*/  @P1 LDG.E R4, [R18.64] ;  /* 0x0000000412041981 */ /* 0x000762000c1e1900 */
[----:B------:R-:W-:Y:S02]  /*16a50*/  CS2R R12, SRZ ;  /* 0x00000000000c7805 */ /* 0x000fe4000001ff00 */
[--C-:B--2---:R-:W-:Y:S01]  /*16a60*/  @P0 SHF.R.S32.HI R13, RZ, 0x1f, R7.reuse ;  /* 0x0000001fff0d0819 */ /* 0x104fe20000011407 */
[----:B------:R-:W-:Y:S01]  /*16a70*/  @P0 IMAD.MOV.U32 R12, RZ, RZ, R7 ;  /* 0x000000ffff0c0224 */ /* 0x000fe200078e0007 */
[----:B------:R-:W-:Y:S05]  /*16a80*/  @P1 BRA `(.L_x_948) ;  /* 0x0000004000001947 */ /* 0x000fea0003800000 */
[----:B---3--:R-:W-:Y:S05]  /*16a90*/  @!P0 BRA `(.L_x_948) ;  /* 0x0000003000008947 */ /* 0x008fea0003800000 */
[----:B-----5:R-:W2:Y:S04]  /*16aa0*/  LDG.E R4, [R26.64] ;  /* 0x000000041a047981 */ /* 0x020ea8000c1e1900 */
[----:B------:R-:W2:Y:S02]  /*16ab0*/  LDG.E R3, [R26.64+0x4] ;  /* 0x000004041a037981 */ /* 0x000ea4000c1e1900 */
[----:B--2---:R-:W-:-:S02]  /*16ac0*/  IADD3 R4, -R4, R3, RZ ;  /* 0x0000000304047210 */ /* 0x004fc40007ffe1ff */
.L_x_948:
[----:B---3--:R-:W-:Y:S01]  /*16ad0*/  LOP3.LUT R14, R14, 0xffffffe0, RZ, 0xc0, !PT ;  /* 0xffffffe00e0e7812 */ /* 0x008fe200078ec0ff */
[----:B------:R-:W1:Y:S01]  /*16ae0*/  S2R R72, SR_CTAID.X ;  /* 0x0000000000487919 */ /* 0x000e620000002500 */
[----:B------:R-:W-:Y:S01]  /*16af0*/  SHF.R.S32.HI R15, RZ, 0x1f, R6 ;  /* 0x0000001fff0f7819 */ /* 0x000fe20000011406 */
[----:B------:R-:W-:Y:S01]  /*16b00*/  IMAD.MOV.U32 R9, RZ, RZ, c[0x0][0x4e8] ;  /* 0x00013a00ff097624 */ /* 0x000fe200078e00ff */
[----:B------:R-:W-:Y:S01]  /*16b10*/  LEA.HI R11, R17, R17, RZ, 0x1 ;  /* 0x00000011110b7211 */ /* 0x000fe200078f08ff */
[----:B------:R-:W-:Y:S01]  /*16b20*/  IMAD.IADD R7, R5, 0x1, -R14 ;  /* 0x0000000105077824 */ /* 0x000fe200078e0a0e */
[----:B------:R-:W-:Y:S01]  /*16b30*/  LEA.HI R15, R15, R6, RZ, 0x3 ;  /* 0x000000060f0f7211 */ /* 0x000fe200078f18ff */
[----:B------:R-:W-:Y:S01]  /*16b40*/  IMAD.MOV.U32 R19, RZ, RZ, R13 ;  /* 0x000000ffff137224 */ /* 0x000fe200078e000d */
[----:B------:R-:W-:Y:S01]  /*16b50*/  ISETP.NE.AND P1, PT, R9, 0x1, PT ;  /* 0x000000010900780c */ /* 0x000fe20003f25270 */
[----:B------:R-:W-:Y:S01]  /*16b60*/  BSSY B0, `(.L_x_949) ;  /* 0x000008b000007945 */ /* 0x000fe20003800000 */
[----:B------:R-:W-:-:S02]  /*16b70*/  SHF.R.S32.HI R14, RZ, 0x1f, R7 ;  /* 0x0000001fff0e7819 */ /* 0x000fc40000011407 */
[----:B------:R-:W-:Y:S02]  /*16b80*/  LOP3.LUT R15, R15, 0xffffff8, RZ, 0xc0, !PT ;  /* 0x0ffffff80f0f7812 */ /* 0x000fe400078ec0ff */
[----:B------:R-:W-:Y:S02]  /*16b90*/  LEA.HI R3, R14, R7, RZ, 0x2 ;  /* 0x000000070e037211 */ /* 0x000fe400078f10ff */
[----:B------:R-:W-:Y:S02]  /*16ba0*/  IADD3 R14, R6, -R15, RZ ;  /* 0x8000000f060e7210 */ /* 0x000fe40007ffe0ff */
[----:B------:R-:W-:Y:S02]  /*16bb0*/  LOP3.LUT R6, R11, 0x1ffffffe, RZ, 0xc0, !PT ;  /* 0x1ffffffe0b067812 */ /* 0x000fe400078ec0ff */
[----:B------:R-:W-:Y:S02]  /*16bc0*/  SHF.R.S32.HI R3, RZ, 0x2, R3 ;  /* 0x00000002ff037819 */ /* 0x000fe40000011403 */
[----:B------:R-:W-:Y:S01]  /*16bd0*/  MOV R18, R12 ;  /* 0x0000000c00127202 */ /* 0x000fe20000000f00 */
[----:B------:R-:W-:Y:S01]  /*16be0*/  IMAD.IADD R6, R17, 0x1, -R6 ;  /* 0x0000000111067824 */ /* 0x000fe200078e0a06 */
[----:B------:R-:W-:Y:S01]  /*16bf0*/  LOP3.LUT P2, RZ, R7, 0x3, RZ, 0xc0, !PT ;  /* 0x0000000307ff7812 */ /* 0x000fe2000784c0ff */
[----:B------:R-:W-:Y:S01]  /*16c00*/  IMAD R3, R14, 0x10, R3 ;  /* 0x000000100e037824 */ /* 0x000fe200078e0203 */
[-C--:B------:R-:W-:Y:S01]  /*16c10*/  LEA.HI R17, R10, R5.reuse, RZ, 0x3 ;  /* 0x000000050a117211 */ /* 0x080fe200078f18ff */
[----:B------:R-:W-:Y:S01]  /*16c20*/  IMAD R14, R0, c[0x0][0x490], RZ ;  /* 0x00012400000e7a24 */ /* 0x000fe200078e02ff */
[----:B------:R-:W-:Y:S01]  /*16c30*/  LEA.HI R10, R10, R5, RZ, 0x6 ;  /* 0x000000050a0a7211 */ /* 0x000fe200078f30ff */
[----:B------:R-:W-:Y:S01]  /*16c40*/  IMAD R9, R6, 0x8, R3 ;  /* 0x0000000806097824 */ /* 0x000fe200078e0203 */
[----:B------:R-:W-:Y:S01]  /*16c50*/  LOP3.LUT R6, R17, 0xfffffff8, RZ, 0xc0, !PT ;  /* 0xfffffff811067812 */ /* 0x000fe200078ec0ff */
[----:B------:R-:W-:Y:S01]  /*16c60*/  IMAD R7, R13, c[0x0][0x3a0], RZ ;  /* 0x0000e8000d077a24 */ /* 0x000fe200078e02ff */
[----:B------:R-:W-:Y:S01]  /*16c70*/  SHF.R.S32.HI R17, RZ, 0x3, R17 ;  /* 0x00000003ff117819 */ /* 0x000fe20000011411 */
[----:B------:R-:W-:Y:S01]  /*16c80*/  IMAD.WIDE.U32 R18, R223, c[0x0][0x490], R18 ;  /* 0x00012400df127a25 */ /* 0x000fe200078e0012 */
[----:B-1----:R-:W-:-:S02]  /*16c90*/  LEA R9, R72, R9, 0x7 ;  /* 0x0000000948097211 */ /* 0x002fc400078e38ff */
[----:B------:R-:W-:Y:S01]  /*16ca0*/  SHF.L.U32 R10, R10, 0x3, RZ ;  /* 0x000000030a0a7819 */ /* 0x000fe200000006ff */
[----:B------:R-:W-:Y:S02]  /*16cb0*/  IMAD R11, R223, c[0x0][0x494], R14 ;  /* 0x00012500df0b7a24 */ /* 0x000fe400078e020e */
[C---:B------:R-:W-:Y:S02]  /*16cc0*/  IMAD R7, R12.reuse, c[0x0][0x3a4], R7 ;  /* 0x0000e9000c077a24 */ /* 0x040fe400078e0207 */
[----:B------:R-:W-:-:S04]  /*16cd0*/  IMAD.WIDE.U32 R12, R12, c[0x0][0x3a0], RZ ;  /* 0x0000e8000c0c7a25 */ /* 0x000fc800078e00ff */
[----:B------:R-:W-:Y:S01]  /*16ce0*/  IMAD.IADD R19, R19, 0x1, R11 ;  /* 0x0000000113137824 */ /* 0x000fe200078e020b */
[----:B------:R-:W-:Y:S01]  /*16cf0*/  IADD3 R13, R13, R7, RZ ;  /* 0x000000070d0d7210 */ /* 0x000fe20007ffe0ff */
[----:B------:R-:W-:-:S04]  /*16d00*/  @P1 IMAD.HI.U32 R11, R9, c[0x0][0x4ec], RZ ;  /* 0x00013b00090b1a27 */ /* 0x000fc800078e00ff */
[----:B------:R-:W-:Y:S01]  /*16d10*/  IMAD.IADD R6, R5, 0x1, -R6 ;  /* 0x0000000105067824 */ /* 0x000fe200078e0a06 */
[----:B------:R-:W-:Y:S01]  /*16d20*/  SHF.R.S32.HI R5, RZ, 0x1f, R226 ;  /* 0x0000001fff057819 */ /* 0x000fe200000114e2 */
[----:B------:R-:W-:Y:S01]  /*16d30*/  IMAD.MOV.U32 R7, RZ, RZ, R9 ;  /* 0x000000ffff077224 */ /* 0x000fe200078e0009 */
[----:B------:R-:W-:Y:S01]  /*16d40*/  @P1 SHF.R.U32.HI R7, RZ, c[0x0][0x4f0], R11 ;  /* 0x00013c00ff071a19 */ /* 0x000fe2000001160b */
[----:B------:R-:W-:Y:S01]  /*16d50*/  IMAD R14, R0, c[0x0][0x3e8], RZ ;  /* 0x0000fa00000e7a24 */ /* 0x000fe200078e02ff */
[----:B------:R-:W-:Y:S01]  /*16d60*/  SEL R226, R226, RZ, !P0 ;  /* 0x000000ffe2e27207 */ /* 0x000fe20004000000 */
[----:B------:R-:W-:Y:S01]  /*16d70*/  IMAD.WIDE.U32 R12, R223, c[0x0][0x3e8], R12 ;  /* 0x0000fa00df0c7a25 */ /* 0x000fe200078e000c */
[----:B------:R-:W-:Y:S02]  /*16d80*/  SEL R5, R5, RZ, !P0 ;  /* 0x000000ff05057207 */ /* 0x000fe40004000000 */
[----:B------:R-:W-:Y:S01]  /*16d90*/  LEA R23, R6, R17, 0x5 ;  /* 0x0000001106177211 */ /* 0x000fe200078e28ff */
[----:B------:R-:W-:-:S02]  /*16da0*/  IMAD.MOV R0, RZ, RZ, -R7 ;  /* 0x000000ffff007224 */ /* 0x000fc400078e0a07 */
[----:B------:R-:W-:Y:S02]  /*16db0*/  IMAD R15, R223, c[0x0][0x3ec], R14 ;  /* 0x0000fb00df0f7a24 */ /* 0x000fe400078e020e */
[----:B------:R-:W-:-:S03]  /*16dc0*/  IMAD.WIDE.U32 R18, R226, c[0x0][0x498], R18 ;  /* 0x00012600e2127a25 */ /* 0x000fc600078e0012 */
[----:B------:R-:W-:Y:S01]  /*16dd0*/  IADD3 R13, R13, R15, RZ ;  /* 0x0000000f0d0d7210 */ /* 0x000fe20007ffe0ff */
[----:B------:R-:W-:Y:S01]  /*16de0*/  IMAD R11, R0, c[0x0][0x4e8], R9 ;  /* 0x00013a00000b7a24 */ /* 0x000fe200078e0209 */
[----:B------:R-:W-:Y:S01]  /*16df0*/  IADD3 R20, P0, R7, R18, RZ ;  /* 0x0000001207147210 */ /* 0x000fe20007f1e0ff */
[----:B------:R-:W-:Y:S01]  /*16e00*/  IMAD R21, R5, c[0x0][0x498], RZ ;  /* 0x0001260005157a24 */ /* 0x000fe200078e02ff */
[----:B------:R-:W-:Y:S01]  /*16e10*/  SHF.R.S32.HI R15, RZ, 0x1f, R7 ;  /* 0x0000001fff0f7819 */ /* 0x000fe20000011407 */
[----:B------:R-:W-:Y:S01]  /*16e20*/  IMAD.SHL.U32 R0, R17, 0x40, RZ ;  /* 0x0000004011007824 */ /* 0x000fe200078e00ff */
[----:B------:R-:W-:Y:S01]  /*16e30*/  SHF.R.S32.HI R18, RZ, 0x1f, R11 ;  /* 0x0000001fff127819 */ /* 0x000fe2000001140b */
[----:B------:R-:W-:Y:S02]  /*16e40*/  IMAD R14, R226, c[0x0][0x49c], R21 ;  /* 0x00012700e20e7a24 */ /* 0x000fe400078e0215 */
[----:B------:R-:W-:Y:S02]  /*16e50*/  IMAD R9, R72, 0x80, R23 ;  /* 0x0000008048097824 */ /* 0x000fe400078e0217 */
[----:B------:R-:W-:Y:S01]  /*16e60*/  IMAD R18, R18, c[0x0][0x488], RZ ;  /* 0x0001220012127a24 */ /* 0x000fe200078e02ff */
[----:B------:R-:W-:Y:S01]  /*16e70*/  IADD3.X R21, R15, R19, R14, P0, !PT ;  /* 0x000000130f157210 */ /* 0x000fe200007fe40e */
[----:B------:R-:W-:Y:S01]  /*16e80*/  @P1 IMAD.HI.U32 R16, R9, c[0x0][0x4ec], RZ ;  /* 0x00013b0009101a27 */ /* 0x000fe200078e00ff */
[----:B------:R-:W-:-:S03]  /*16e90*/  LOP3.LUT R15, R0, 0x1c0, RZ, 0xc0, !PT ;  /* 0x000001c0000f7812 */ /* 0x000fc600078ec0ff */
[----:B------:R-:W-:Y:S02]  /*16ea0*/  IMAD.SHL.U32 R0, R6, 0x8, RZ ;  /* 0x0000000806007824 */ /* 0x000fe400078e00ff */
[----:B------:R-:W-:-:S03]  /*16eb0*/  IMAD.WIDE.U32 R20, R11, c[0x0][0x488], R20 ;  /* 0x000122000b147a25 */ /* 0x000fc600078e0014 */
[----:B------:R-:W-:Y:S01]  /*16ec0*/  LOP3.LUT R6, R15, 0x38, R0, 0xf8, !PT ;  /* 0x000000380f067812 */ /* 0x000fe200078ef800 */
[----:B------:R-:W-:Y:S01]  /*16ed0*/  IMAD R18, R11, c[0x0][0x48c], R18 ;  /* 0x000123000b127a24 */ /* 0x000fe200078e0212 */
[----:B------:R-:W-:Y:S01]  /*16ee0*/  LEA R14, P0, R20, c[0x0][0x450], 0x2 ;  /* 0x00011400140e7a11 */ /* 0x000fe200078010ff */
[----:B------:R-:W-:Y:S01]  /*16ef0*/  IMAD R11, R5, c[0x0][0x3f0], RZ ;  /* 0x0000fc00050b7a24 */ /* 0x000fe200078e02ff */
[----:B------:R-:W-:Y:S01]  /*16f00*/  SHF.R.U32.HI R5, RZ, 0x3, R15 ;  /* 0x00000003ff057819 */ /* 0x000fe2000001160f */
[----:B------:R-:W-:Y:S01]  /*16f10*/  IMAD.MOV.U32 R7, RZ, RZ, R9 ;  /* 0x000000ffff077224 */ /* 0x000fe200078e0009 */
[----:B------:R-:W-:Y:S01]  /*16f20*/  IADD3 R15, R21, R18, RZ ;  /* 0x00000012150f7210 */ /* 0x000fe20007ffe0ff */
[----:B------:R-:W-:Y:S01]  /*16f30*/  SHFL.IDX PT, R32, R14, 0x1, 0x1c1f ;  /* 0x003c1f000e207f89 */ /* 0x000fe200000e0000 */
[----:B------:R-:W-:Y:S01]  /*16f40*/  @P1 SHF.R.U32.HI R7, RZ, c[0x0][0x4f0], R16 ;  /* 0x00013c00ff071a19 */ /* 0x000fe20000011610 */
[----:B------:R-:W-:Y:S01]  /*16f50*/  IMAD R11, R226, c[0x0][0x3f4], R11 ;  /* 0x0000fd00e20b7a24 */ /* 0x000fe200078e020b */
[----:B------:R-:W-:Y:S01]  /*16f60*/  LEA.HI.X R15, R20, c[0x0][0x454], R15, 0x2, P0 ;  /* 0x00011500140f7a11 */ /* 0x000fe200000f140f */
[----:B------:R-:W-:Y:S01]  /*16f70*/  SHFL.IDX PT, R18, R14, RZ, 0x1c1f ;  /* 0x001c1fff0e127589 */ /* 0x000fe200000e0000 */
[----:B------:R-:W-:Y:S01]  /*16f80*/  IMAD R20, R72, 0x80, R3 ;  /* 0x0000008048147824 */ /* 0x000fe200078e0203 */
[----:B------:R-:W-:Y:S01]  /*16f90*/  LOP3.LUT R5, R6, R5, RZ, 0x3c, !PT ;  /* 0x0000000506057212 */ /* 0x000fe200078e3cff */
[----:B------:R-:W-:Y:S01]  /*16fa0*/  IMAD.WIDE.U32 R12, R226, c[0x0][0x3f0], R12 ;  /* 0x0000fc00e20c7a25 */ /* 0x000fe200078e000c */
[----:B------:R-:W1:Y:S01]  /*16fb0*/  SHFL.IDX PT, R19, R15, RZ, 0x1c1f ;  /* 0x001c1fff0f137589 */ /* 0x000e6200000e0000 */
[----:B------:R-:W-:-:S02]  /*16fc0*/  SHF.R.S32.HI R16, RZ, 0x1f, R7 ;  /* 0x0000001fff107819 */ /* 0x000fc40000011407 */
[----:B------:R-:W-:Y:S01]  /*16fd0*/  IMAD.MOV R6, RZ, RZ, -R7 ;  /* 0x000000ffff067224 */ /* 0x000fe200078e0a07 */
[----:B------:R-:W2:Y:S01]  /*16fe0*/  SHFL.IDX PT, R33, R15, 0x1, 0x1c1f ;  /* 0x003c1f000f217f89 */ /* 0x000ea200000e0000 */
[----:B-----5:R-:W-:Y:S01]  /*16ff0*/  IMAD R3, R4, c[0x0][0x4e8], RZ ;  /* 0x00013a0004037a24 */ /* 0x020fe200078e02ff */
[----:B------:R-:W-:Y:S01]  /*17000*/  IADD3 R4, R20, 0x8, RZ ;  /* 0x0000000814047810 */ /* 0x000fe20007ffe0ff */
[----:B------:R-:W-:Y:S01]  /*17010*/  IMAD R6, R6, c[0x0][0x4e8], R9 ;  /* 0x00013a0006067a24 */ /* 0x000fe200078e0209 */
[----:B------:R-:W-:Y:S01]  /*17020*/  IADD3 R13, R13, R11, RZ ;  /* 0x0000000b0d0d7210 */ /* 0x000fe20007ffe0ff */
[----:B------:R-:W-:Y:S01]  /*17030*/  IMAD R16, R16, c[0x0][0x3e0], RZ ;  /* 0x0000f80010107a24 */ /* 0x000fe200078e02ff */
[-C--:B------:R-:W-:Y:S02]  /*17040*/  ISETP.GE.OR P1, PT, R20, R3.reuse, P2 ;  /* 0x000000031400720c */ /* 0x080fe40001726670 */
[----:B------:R-:W-:Y:S01]  /*17050*/  ISETP.GE.OR P0, PT, R4, R3, P2 ;  /* 0x000000030400720c */ /* 0x000fe20001706670 */
[----:B------:R-:W-:Y:S01]  /*17060*/  IMAD R16, R7, c[0x0][0x3e4], R16 ;  /* 0x0000f90007107a24 */ /* 0x000fe200078e0210 */
[----:B------:R-:W-:Y:S01]  /*17070*/  LOP3.LUT R5, R5, 0x7ffffe00, R10, 0xf8, !PT ;  /* 0x7ffffe0005057812 */ /* 0x000fe200078ef80a */
[----:B------:R-:W-:Y:S01]  /*17080*/  IMAD.WIDE.U32 R12, R7, c[0x0][0x3e0], R12 ;  /* 0x0000f800070c7a25 */ /* 0x000fe200078e000c */
[----:B------:R-:W-:-:S02]  /*17090*/  SHF.R.S32.HI R7, RZ, 0x1f, R6 ;  /* 0x0000001fff077819 */ /* 0x000fc40000011406 */
[----:B------:R-:W-:Y:S01]  /*170a0*/  SHF.L.U32 R76, R5, 0x1, RZ ;  /* 0x00000001054c7819 */ /* 0x000fe200000006ff */
[----:B------:R-:W-:Y:S01]  /*170b0*/  IMAD.IADD R13, R13, 0x1, R16 ;  /* 0x000000010d0d7824 */ /* 0x000fe200078e0210 */
[----:B------:R-:W-:Y:S01]  /*170c0*/  LEA R72, R72, R17, 0x7 ;  /* 0x0000001148487211 */ /* 0x000fe200078e38ff */
[----:B------:R-:W-:Y:S02]  /*170d0*/  IMAD R7, R7, c[0x0][0x3d8], RZ ;  /* 0x0000f60007077a24 */ /* 0x000fe400078e02ff */
[C---:B------:R-:W-:Y:S01]  /*170e0*/  IMAD.WIDE.U32 R74, R6.reuse, c[0x0][0x3d8], R12 ;  /* 0x0000f600064a7a25 */ /* 0x040fe200078e000c */
[----:B-1----:R1:W-:Y:S03]  /*170f0*/  @!P1 ST.E [R18.64], R2 ;  /* 0x0000000212009985 */ /* 0x0023e6000c101904 */
[----:B------:R-:W-:Y:S01]  /*17100*/  IMAD R16, R6, c[0x0][0x3dc], R7 ;  /* 0x0000f70006107a24 */ /* 0x000fe200078e0207 */
[----:B--2---:R1:W-:Y:S03]  /*17110*/  @!P0 ST.E [R32.64], R8 ;  /* 0x0000000820008985 */ /* 0x0043e6000c101904 */
[----:B------:R-:W-:Y:S01]  /*17120*/  IMAD.IADD R16, R75, 0x1, R16 ;  /* 0x000000014b107824 */ /* 0x000fe200078e0210 */
[----:B------:R1:W2:Y:S01]  /*17130*/  LDS.128 R60, [R76+0x1080] ;  /* 0x001080004c3c7984 */ /* 0x0002a20000000c00 */
[----:B------:R-:W-:-:S03]  /*17140*/  LEA R75, P0, R74, c[0x0][0x380], 0x1 ;  /* 0x0000e0004a4b7a11 */ /* 0x000fc600078008ff */
[----:B------:R1:W3:Y:S01]  /*17150*/  LDS.128 R56, [R76+0x2080] ;  /* 0x002080004c387984 */ /* 0x0002e20000000c00 */
[----:B------:R-:W-:Y:S02]  /*17160*/  LEA.HI.X R74, R74, c[0x0][0x384], R16, 0x1, P0 ;  /* 0x0000e1004a4a7a11 */ /* 0x000fe400000f0c10 */
[----:B------:R-:W-:Y:S01]  /*17170*/  ISETP.GE.AND P0, PT, R72, R3, PT ;  /* 0x000000034800720c */ /* 0x000fe20003f06270 */
        /* <DEDUP_REMOVED lines=22> */
[----:B------:R4:W5:Y:S01]  /*172e0*/  LDS.128 R16, [R76+0xc080] ;  /* 0x00c080004c107984 */ /* 0x0009620000000c00 */
        /* <DEDUP_REMOVED lines=9> */
[----:B----4-:R-:W-:Y:S01]  /*17380*/  @!P3 IMAD.WIDE R76, R0, 0x2, R78 ;  /* 0x00000002004cb825 */ /* 0x010fe200078e024e */
[----:B------:R-:W-:-:S03]  /*17390*/  @!P0 LOP3.LUT R2, R2, 0xfffffff8, RZ, 0xc0, !PT ;  /* 0xfffffff802028812 */ /* 0x000fc600078ec0ff */
[--C-:B------:R-:W-:Y:S01]  /*173a0*/  @!P2 IMAD.WIDE R70, R70, 0x2, R78.reuse ;  /* 0x000000024646a825 */ /* 0x100fe200078e024e */
[----:B--2---:R2:W-:Y:S03]  /*173b0*/  @!P3 ST.E.128 [R76.64], R64 ;  /* 0x000000404c00b985 */ /* 0x0045e6000c101d04 */
[--C-:B------:R-:W-:Y:S01]  /*173c0*/  @!P1 IMAD.WIDE R68, R68, 0x2, R78.reuse ;  /* 0x0000000244449825 */ /* 0x100fe200078e024e */
[----:B---3--:R2:W-:Y:S03]  /*173d0*/  @!P2 ST.E.128 [R70.64], R48 ;  /* 0x000000304600a985 */ /* 0x0085e6000c101d04 */
[----:B------:R-:W-:Y:S01]  /*173e0*/  @!P0 IMAD.WIDE R78, R2, 0x2, R78 ;  /* 0x00000002024e8825 */ /* 0x000fe200078e024e */
[----:B-1----:R2:W-:Y:S04]  /*173f0*/  @!P1 ST.E.128 [R68.64], R32 ;  /* 0x0000002044009985 */ /* 0x0025e8000c101d04 */
[----:B-----5:R2:W-:Y:S02]  /*17400*/  @!P0 ST.E.128 [R78.64], R16 ;  /* 0x000000104e008985 */ /* 0x0205e4000c101d04 */
.L_x_950:
[----:B--234-:R-:W-:Y:S05]  /*17410*/  BSYNC B0 ;  /* 0x0000000000007941 */ /* 0x01cfea0003800000 */
.L_x_949:
        /* <DEDUP_REMOVED lines=30> */
.L_x_952:
[----:B------:R-:W-:Y:S05]  /*17600*/  BSYNC B0 ;  /* 0x0000000000007941 */ /* 0x000fea0003800000 */
.L_x_951:
        /* <DEDUP_REMOVED lines=30> */
.L_x_954:
[----:B------:R-:W-:Y:S05]  /*177f0*/  BSYNC B0 ;  /* 0x0000000000007941 */ /* 0x000fea0003800000 */
.L_x_953:
        /* <DEDUP_REMOVED lines=31> */
.L_x_947:
[----:B------:R-:W-:Y:S01]  /*179f0*/  ISETP.NE.U32.AND P1, PT, RZ, c[0x0][0x508], PT ;  /* 0x00014200ff007a0c */ /* 0x000fe20003f25070 */
[----:B------:R-:W-:Y:S01]  /*17a00*/  IMAD.MOV.U32 R9, RZ, RZ, 0x4 ;  /* 0x00000004ff097424 */ /* 0x000fe200078e00ff */
[----:B------:R-:W-:Y:S02]  /*17a10*/  ISETP.NE.U32.AND P0, PT, RZ, c[0x0][0x500], PT ;  /* 0x00014000ff007a0c */ /* 0x000fe40003f05070 */
[----:B------:R-:W-:Y:S01]  /*17a20*/  ISETP.NE.AND.EX P1, PT, RZ, c[0x0][0x50c], PT, P1 ;  /* 0x00014300ff007a0c */ /* 0x000fe20003f25310 */
[----:B------:R-:W-:Y:S01]  /*17a30*/  IMAD.WIDE R6, R226, R9, c[0x0][0x500] ;  /* 0x00014000e2067625 */ /* 0x000fe200078e0209 */
[----:B------:R-:W-:-:S03]  /*17a40*/  ISETP.NE.AND.EX P0, PT, RZ, c[0x0][0x504], PT, P0 ;  /* 0x00014100ff007a0c */ /* 0x000fc60003f05300 */
[----:B------:R-:W-:-:S08]  /*17a50*/  IMAD.MOV.U32 R3, RZ, RZ, c[0x0][0x388] ;  /* 0x0000e200ff037624 */ /* 0x000fd000078e00ff */
[----:B------:R-:W-:Y:S02]  /*17a60*/  @P1 IMAD.WIDE R8, R226, R9, c[0x0][0x508] ;  /* 0x00014200e2081625 */ /* 0x000fe400078e0209 */
[----:B------:R-:W2:Y:S04]  /*17a70*/  @P0 LDG.E R5, [R6.64] ;  /* 0x0000000406050981 */ /* 0x000ea8000c1e1900 */
[----:B------:R1:W5:Y:S01]  /*17a80*/  @P1 LDG.E R3, [R8.64] ;  /* 0x0000000408031981 */ /* 0x000362000c1e1900 */
[----:B------:R-:W-:Y:S02]  /*17a90*/  CS2R R10, SRZ ;  /* 0x00000000000a7805 */ /* 0x000fe4000001ff00 */
[--C-:B--2---:R-:W-:Y:S01]  /*17aa0*/  @P0 SHF.R.S32.HI R11, RZ, 0x1f, R5.reuse ;  /* 0x0000001fff0b0819 */ /* 0x104fe20000011405 */
[----:B------:R-:W-:Y:S01]  /*17ab0*/  @P0 IMAD.MOV.U32 R10, RZ, RZ, R5 ;  /* 0x000000ffff0a0224 */ /* 0x000fe200078e0005 */
[----:B------:R-:W-:Y:S05]  /*17ac0*/  @P1 BRA `(.L_x_955) ;  /* 0x0000004000001947 */ /* 0x000fea0003800000 */
[----:B-1----:R-:W-:Y:S05]  /*17ad0*/  @!P0 BRA `(.L_x_955) ;  /* 0x0000003000008947 */ /* 0x002fea0003800000 */
[----:B-----5:R-:W2:Y:S04]  /*17ae0*/  LDG.E R3, [R6.64] ;  /* 0x0000000406037981 */ /* 0x020ea8000c1e1900 */
[----:B------:R-:W2:Y:S02]  /*17af0*/  LDG.E R2, [R6.64+0x4] ;  /* 0x0000040406027981 */ /* 0x000ea4000c1e1900 */
[----:B--2---:R-:W-:-:S02]  /*17b00*/  IADD3 R3, -R3, R2, RZ ;  /* 0x0000000203037210 */ /* 0x004fc40007ffe1ff */
.L_x_955:
[----:B-1----:R-:W1:Y:S01]  /*17b10*/  S2R R2, SR_TID.X ;  /* 0x0000000000027919 */ /* 0x002e620000002100 */
[----:B------:R-:W-:Y:S01]  /*17b20*/  SHF.R.S32.HI R5, RZ, 0x1f, R226 ;  /* 0x0000001fff057819 */ /* 0x000fe200000114e2 */
[----:B------:R-:W-:Y:S01]  /*17b30*/  BSSY B0, `(.L_x_956) ;  /* 0x0000027000007945 */ /* 0x000fe20003800000 */
[----:B------:R-:W-:-:S02]  /*17b40*/  SEL R226, R226, RZ, !P0 ;  /* 0x000000ffe2e27207 */ /* 0x000fc40004000000 */
[----:B------:R-:W-:Y:S02]  /*17b50*/  SEL R5, R5, RZ, !P0 ;  /* 0x000000ff05057207 */ /* 0x000fe40004000000 */
[----:B-1----:R-:W-:-:S13]  /*17b60*/  ISETP.GE.AND P1, PT, R2, 0x80, PT ;  /* 0x000000800200780c */ /* 0x002fda0003f26270 */
[----:B------:R-:W-:Y:S05]  /*17b70*/  @P1 BRA `(.L_x_957) ;  /* 0x0000022000001947 */ /* 0x000fea0003800000 */
[----:B------:R-:W1:Y:S01]  /*17b80*/  S2R R9, SR_CTAID.X ;  /* 0x0000000000097919 */ /* 0x000e620000002500 */
[----:B-----5:R-:W-:Y:S01]  /*17b90*/  IMAD R7, R3, c[0x0][0x4e8], RZ ;  /* 0x00013a0003077a24 */ /* 0x020fe200078e02ff */
[----:B-1----:R-:W-:-:S04]  /*17ba0*/  LEA R8, R9, R2, 0x7 ;  /* 0x0000000209087211 */ /* 0x002fc800078e38ff */
[----:B------:R-:W-:-:S13]  /*17bb0*/  ISETP.GE.AND P0, PT, R8, R7, PT ;  /* 0x000000070800720c */ /* 0x000fda0003f06270 */
[----:B------:R-:W-:Y:S05]  /*17bc0*/  @P0 BRA `(.L_x_957) ;  /* 0x000001d000000947 */ /* 0x000fea0003800000 */
[----:B------:R-:W-:Y:S01]  /*17bd0*/  MOV R4, c[0x0][0x4e8] ;  /* 0x00013a0000047a02 */ /* 0x000fe20000000f00 */
[----:B------:R-:W-:Y:S01]  /*17be0*/  IMAD.MOV.U32 R12, RZ, RZ, R10 ;  /* 0x000000ffff0c7224 */ /* 0x000fe200078e000a */
[----:B------:R-:W-:Y:S02]  /*17bf0*/  MOV R13, R11 ;  /* 0x0000000b000d7202 */ /* 0x000fe40000000f00 */
[----:B------:R-:W-:Y:S01]  /*17c00*/  ISETP.NE.AND P0, PT, R4, 0x1, PT ;  /* 0x000000010400780c */ /* 0x000fe20003f05270 */
[----:B------:R-:W-:Y:S01]  /*17c10*/  IMAD R4, R0, c[0x0][0x490], RZ ;  /* 0x0001240000047a24 */ /* 0x000fe200078e02ff */
[----:B------:R-:W-:Y:S01]  /*17c20*/  MOV R7, R8 ;  /* 0x0000000800077202 */ /* 0x000fe20000000f00 */
[----:B------:R-:W-:-:S04]  /*17c30*/  IMAD.WIDE.U32 R12, R223, c[0x0][0x490], R12 ;  /* 0x00012400df0c7a25 */ /* 0x000fc800078e000c */
[----:B------:R-:W-:Y:S02]  /*17c40*/  IMAD R4, R223, c[0x0][0x494], R4 ;  /* 0x00012500df047a24 */ /* 0x000fe400078e0204 */
[----:B------:R-:W-:Y:S02]  /*17c50*/  IMAD.MOV.U32 R14, RZ, RZ, R12 ;  /* 0x000000ffff0e7224 */ /* 0x000fe400078e000c */
[----:B------:R-:W-:Y:S02]  /*17c60*/  IMAD.IADD R15, R4, 0x1, R13 ;  /* 0x00000001040f7824 */ /* 0x000fe400078e020d */
[----:B------:R-:W-:-:S04]  /*17c70*/  @P0 IMAD.HI.U32 R6, R8, c[0x0][0x4ec], RZ ;  /* 0x00013b0008060a27 */ /* 0x000fc800078e00ff */
[----:B------:R-:W-:Y:S01]  /*17c80*/  IMAD R13, R5, c[0x0][0x498], RZ ;  /* 0x00012600050d7a24 */ /* 0x000fe200078e02ff */
[----:B------:R-:W-:Y:S01]  /*17c90*/  @P0 SHF.R.U32.HI R7, RZ, c[0x0][0x4f0], R6 ;  /* 0x00013c00ff070a19 */ /* 0x000fe20000011606 */
[----:B------:R-:W-:-:S03]  /*17ca0*/  IMAD.WIDE.U32 R14, R226, c[0x0][0x498], R14 ;  /* 0x00012600e20e7a25 */ /* 0x000fc600078e000e */
[C---:B------:R-:W-:Y:S01]  /*17cb0*/  IADD3 R9, -R7.reuse, RZ, RZ ;  /* 0x000000ff07097210 */ /* 0x040fe20007ffe1ff */
[----:B------:R-:W-:Y:S01]  /*17cc0*/  IMAD R13, R226, c[0x0][0x49c], R13 ;  /* 0x00012700e20d7a24 */ /* 0x000fe200078e020d */
[----:B------:R-:W-:Y:S02]  /*17cd0*/  SHF.R.S32.HI R4, RZ, 0x1f, R7 ;  /* 0x0000001fff047819 */ /* 0x000fe40000011407 */
[----:B------:R-:W-:Y:S01]  /*17ce0*/  IADD3 R12, P0, R7, R14, RZ ;  /* 0x0000000e070c7210 */ /* 0x000fe20007f1e0ff */
[----:B------:R-:W-:-:S03]  /*17cf0*/  IMAD R9, R9, c[0x0][0x4e8], R8 ;  /* 0x00013a0009097a24 */ /* 0x000fc600078e0208 */
[----:B------:R-:W-:Y:S02]  /*17d00*/  IADD3.X R13, R4, R15, R13, P0, !PT ;  /* 0x0000000f040d7210 */ /* 0x000fe400007fe40d */
[----:B------:R-:W-:Y:S02]  /*17d10*/  SHF.R.S32.HI R6, RZ, 0x1f, R9 ;  /* 0x0000001fff067819 */ /* 0x000fe40000011409 */
[----:B------:R-:W-:Y:S01]  /*17d20*/  MOV R4, 0xff800000 ;  /* 0xff80000000047802 */ /* 0x000fe20000000f00 */
[----:B------:R-:W-:-:S04]  /*17d30*/  IMAD.WIDE.U32 R12, R9, c[0x0][0x488], R12 ;  /* 0x00012200090c7a25 */ /* 0x000fc800078e000c */
[----:B------:R-:W-:-:S04]  /*17d40*/  IMAD R6, R6, c[0x0][0x488], RZ ;  /* 0x0001220006067a24 */ /* 0x000fc800078e02ff */
[----:B------:R-:W-:Y:S01]  /*17d50*/  IMAD R7, R9, c[0x0][0x48c], R6 ;  /* 0x0001230009077a24 */ /* 0x000fe200078e0206 */
[----:B------:R-:W-:-:S04]  /*17d60*/  LEA R6, P0, R12, c[0x0][0x450], 0x2 ;  /* 0x000114000c067a11 */ /* 0x000fc800078010ff */
[----:B------:R-:W-:-:S04]  /*17d70*/  IADD3 R7, R13, R7, RZ ;  /* 0x000000070d077210 */ /* 0x000fc80007ffe0ff */
[----:B------:R-:W-:-:S05]  /*17d80*/  LEA.HI.X R7, R12, c[0x0][0x454], R7, 0x2, P0 ;  /* 0x000115000c077a11 */ /* 0x000fca00000f1407 */
[----:B------:R1:W-:Y:S02]  /*17d90*/  STG.E [R6.64], R4 ;  /* 0x0000000406007986 */ /* 0x0003e4000c101904 */
.L_x_957:
[----:B------:R-:W-:Y:S05]  /*17da0*/  BSYNC B0 ;  /* 0x0000000000007941 */ /* 0x000fea0003800000 */
.L_x_956:
[----:B-1----:R-:W1:Y:S01]  /*17db0*/  S2R R6, SR_CTAID.X ;  /* 0x0000000000067919 */ /* 0x002e620000002500 */
[----:B------:R-:W-:Y:S01]  /*17dc0*/  SHF.R.S32.HI R7, RZ, 0x1f, R2 ;  /* 0x0000001fff077819 */ /* 0x000fe20000011402 */
[----:B------:R-:W-:Y:S01]  /*17dd0*/  IMAD R9, R11, c[0x0][0x3a0], RZ ;  /* 0x0000e8000b097a24 */ /* 0x000fe200078e02ff */
[----:B------:R-:W-:Y:S01]  /*17de0*/  BSSY B0, `(.L_x_958) ;  /* 0x0000045000007945 */ /* 0x000fe20003800000 */
[----:B------:R-:W-:Y:S01]  /*17df0*/  IMAD R0, R0, c[0x0][0x3e8], RZ ;  /* 0x0000fa0000007a24 */ /* 0x000fe200078e02ff */
[-C--:B------:R-:W-:Y:S01]  /*17e00*/  LEA.HI R8, R7, R2.reuse, RZ, 0x3 ;  /* 0x0000000207087211 */ /* 0x080fe200078f18ff */
[C---:B------:R-:W-:Y:S01]  /*17e10*/  IMAD R4, R10.reuse, c[0x0][0x3a4], R9 ;  /* 0x0000e9000a047a24 */ /* 0x040fe200078e0209 */
[----:B------:R-:W-:Y:S01]  /*17e20*/  MOV R7, c[0x0][0x4e8] ;  /* 0x00013a0000077a02 */ /* 0x000fe20000000f00 */
[----:B------:R-:W-:Y:S01]  /*17e30*/  IMAD.WIDE.U32 R10, R10, c[0x0][0x3a0], RZ ;  /* 0x0000e8000a0a7a25 */ /* 0x000fe200078e00ff */
[----:B------:R-:W-:Y:S02]  /*17e40*/  LOP3.LUT R9, R8, 0xfffffff8, RZ, 0xc0, !PT ;  /* 0xfffffff808097812 */ /* 0x000fe400078ec0ff */
[----:B------:R-:W-:Y:S01]  /*17e50*/  ISETP.NE.AND P0, PT, R7, 0x1, PT ;  /* 0x000000010700780c */ /* 0x000fe20003f05270 */
[----:B------:R-:W-:Y:S01]  /*17e60*/  IMAD.IADD R13, R11, 0x1, R4 ;  /* 0x000000010b0d7824 */ /* 0x000fe200078e0204 */
[----:B------:R-:W-:Y:S01]  /*17e70*/  IADD3 R11, -R9, R2, RZ ;  /* 0x00000002090b7210 */ /* 0x000fe20007ffe1ff */
[----:B------:R-:W-:Y:S01]  /*17e80*/  IMAD.MOV.U32 R12, RZ, RZ, R10 ;  /* 0x000000ffff0c7224 */ /* 0x000fe200078e000a */
[----:B------:R-:W-:Y:S01]  /*17e90*/  SHF.R.S32.HI R8, RZ, 0x3, R8 ;  /* 0x00000003ff087819 */ /* 0x000fe20000011408 */
[----:B------:R-:W-:-:S02]  /*17ea0*/  IMAD R0, R223, c[0x0][0x3ec], R0 ;  /* 0x0000fb00df007a24 */ /* 0x000fc400078e0200 */
[----:B------:R-:W-:Y:S01]  /*17eb0*/  IMAD.WIDE.U32 R12, R223, c[0x0][0x3e8], R12 ;  /* 0x0000fa00df0c7a25 */ /* 0x000fe200078e000c */
[CC--:B------:R-:W-:Y:S02]  /*17ec0*/  LEA R7, R11.reuse, R8.reuse, 0x5 ;  /* 0x000000080b077211 */ /* 0x0c0fe400078e28ff */
[----:B------:R-:W-:Y:S01]  /*17ed0*/  SHF.L.U32 R11, R11, 0x3, RZ ;  /* 0x000000030b0b7819 */ /* 0x000fe200000006ff */
[----:B------:R-:W-:Y:S01]  /*17ee0*/  IMAD R5, R5, c[0x0][0x3f0], RZ ;  /* 0x0000fc0005057a24 */ /* 0x000fe200078e02ff */
[----:B------:R-:W-:Y:S01]  /*17ef0*/  IADD3 R13, R0, R13, RZ ;  /* 0x0000000d000d7210 */ /* 0x000fe20007ffe0ff */
[C---:B-1----:R-:W-:Y:S01]  /*17f00*/  IMAD R7, R6.reuse, 0x80, R7 ;  /* 0x0000008006077824 */ /* 0x042fe200078e0207 */
[----:B------:R-:W-:Y:S01]  /*17f10*/  LEA R6, R6, R8, 0x7 ;  /* 0x0000000806067211 */ /* 0x000fe200078e38ff */
[----:B------:R-:W-:Y:S01]  /*17f20*/  IMAD R5, R226, c[0x0][0x3f4], R5 ;  /* 0x0000fd00e2057a24 */ /* 0x000fe200078e0205 */
[----:B------:R-:W-:Y:S01]  /*17f30*/  IADD3 R10, R11, 0x40, RZ ;  /* 0x000000400b0a7810 */ /* 0x000fe20007ffe0ff */
[----:B------:R-:W-:Y:S01]  /*17f40*/  @P0 IMAD.HI.U32 R0, R7, c[0x0][0x4ec], RZ ;  /* 0x00013b0007000a27 */ /* 0x000fe200078e00ff */
[----:B------:R-:W-:-:S02]  /*17f50*/  MOV R2, R7 ;  /* 0x0000000700027202 */ /* 0x000fc40000000f00 */
[C---:B------:R-:W-:Y:S01]  /*17f60*/  IADD3 R9, R11.reuse, 0x80, RZ ;  /* 0x000000800b097810 */ /* 0x040fe20007ffe0ff */
[----:B------:R-:W-:Y:S01]  /*17f70*/  IMAD.WIDE.U32 R12, R226, c[0x0][0x3f0], R12 ;  /* 0x0000fc00e20c7a25 */ /* 0x000fe200078e000c */
[----:B------:R-:W-:Y:S02]  /*17f80*/  @P0 SHF.R.U32.HI R2, RZ, c[0x0][0x4f0], R0 ;  /* 0x00013c00ff020a19 */ /* 0x000fe40000011600 */
[----:B------:R-:W-:Y:S02]  /*17f90*/  IADD3 R8, R11, 0xc0, RZ ;  /* 0x000000c00b087810 */ /* 0x000fe40007ffe0ff */
[--C-:B------:R-:W-:Y:S01]  /*17fa0*/  SHF.R.S32.HI R4, RZ, 0x1f, R2.reuse ;  /* 0x0000001fff047819 */ /* 0x100fe20000011402 */
[----:B------:R-:W-:Y:S01]  /*17fb0*/  IMAD.MOV R0, RZ, RZ, -R2 ;  /* 0x000000ffff007224 */ /* 0x000fe200078e0a02 */
[----:B------:R-:W-:-:S03]  /*17fc0*/  IADD3 R13, R13, R5, RZ ;  /* 0x000000050d0d7210 */ /* 0x000fc60007ffe0ff */
[----:B------:R-:W-:Y:S02]  /*17fd0*/  IMAD R5, R4, c[0x0][0x3e0], RZ ;  /* 0x0000f80004057a24 */ /* 0x000fe400078e02ff */
[----:B------:R-:W-:Y:S02]  /*17fe0*/  IMAD R0, R0, c[0x0][0x4e8], R7 ;  /* 0x00013a0000007a24 */ /* 0x000fe400078e0207 */
[----:B------:R-:W-:-:S04]  /*17ff0*/  IMAD.WIDE.U32 R12, R2, c[0x0][0x3e0], R12 ;  /* 0x0000f800020c7a25 */ /* 0x000fc800078e000c */
[----:B------:R-:W-:Y:S01]  /*18000*/  IMAD R5, R2, c[0x0][0x3e4], R5 ;  /* 0x0000f90002057a24 */ /* 0x000fe200078e0205 */
[----:B------:R-:W-:Y:S01]  /*18010*/  SHF.R.S32.HI R2, RZ, 0x1f, R0 ;  /* 0x0000001fff027819 */ /* 0x000fe20000011400 */
[----:B-----5:R-:W-:-:S03]  /*18020*/  IMAD R7, R3, c[0x0][0x4e8], RZ ;  /* 0x00013a0003077a24 */ /* 0x020fc600078e02ff */
[----:B------:R-:W-:Y:S01]  /*18030*/  IADD3 R13, R13, R5, RZ ;  /* 0x000000050d0d7210 */ /* 0x000fe20007ffe0ff */
[----:B------:R-:W-:-:S04]  /*18040*/  IMAD R5, R2, c[0x0][0x3d8], RZ ;  /* 0x0000f60002057a24 */ /* 0x000fc800078e02ff */
[C---:B------:R-:W-:Y:S02]  /*18050*/  IMAD R5, R0.reuse, c[0x0][0x3dc], R5 ;  /* 0x0000f70000057a24 */ /* 0x040fe400078e0205 */
[----:B------:R-:W-:-:S04]  /*18060*/  IMAD.WIDE.U32 R12, R0, c[0x0][0x3d8], R12 ;  /* 0x0000f600000c7a25 */ /* 0x000fc800078e000c */
[----:B------:R-:W-:Y:S01]  /*18070*/  IMAD.IADD R5, R13, 0x1, R5 ;  /* 0x000000010d057824 */ /* 0x000fe200078e0205 */
        /* <DEDUP_REMOVED lines=27> */
.L_x_959:
[----:B------:R-:W-:Y:S05]  /*18230*/  BSYNC B0 ;  /* 0x0000000000007941 */ /* 0x000fea0003800000 */
.L_x_958:
[----:B--2---:R-:W-:Y:S01]  /*18240*/  IADD3 R4, R6, 0x20, RZ ;  /* 0x0000002006047810 */ /* 0x004fe20007ffe0ff */
[----:B------:R2:W1:Y:S01]  /*18250*/  SHFL.IDX PT, R13, R0, 0x1, 0x181f ;  /* 0x00381f00000d7f89 */ /* 0x00046200000e0000 */
        /* <DEDUP_REMOVED lines=8> */
[----:B---3--:R-:W-:Y:S02]  /*182e0*/  @!P2 SHF.R.S32.HI R5, RZ, 0x1f, R10 ;  /* 0x0000001fff05a819 */ /* 0x008fe4000001140a */
        /* <DEDUP_REMOVED lines=16> */
.L_x_961:
[----:B------:R-:W-:Y:S05]  /*183f0*/  BSYNC B0 ;  /* 0x0000000000007941 */ /* 0x000fea0003800000 */
.L_x_960:
[----:B-1----:R-:W-:Y:S01]  /*18400*/  IADD3 R4, R6, 0x40, RZ ;  /* 0x0000004006047810 */ /* 0x002fe20007ffe0ff */
[----:B------:R1:W2:Y:S01]  /*18410*/  SHFL.IDX PT, R13, R0, 0x2, 0x181f ;  /* 0x00581f00000d7f89 */ /* 0x0002a200000e0000 */
        /* <DEDUP_REMOVED lines=12> */
[----:B--2-4-:R-:W-:Y:S01]  /*184e0*/  @!P3 IMAD.WIDE R14, R11, 0x2, R12 ;  /* 0x000000020b0eb825 */ /* 0x014fe200078e020c */
        /* <DEDUP_REMOVED lines=12> */
.L_x_963:
[----:B------:R-:W-:Y:S05]  /*185b0*/  BSYNC B0 ;  /* 0x0000000000007941 */ /* 0x000fea0003800000 */
.L_x_962:
[----:B------:R-:W-:Y:S01]  /*185c0*/  IADD3 R6, R6, 0x60, RZ ;  /* 0x0000006006067810 */ /* 0x000fe20007ffe0ff */
[----:B------:R1:W4:Y:S03]  /*185d0*/  SHFL.IDX PT, R3, R0, 0x3, 0x181f ;  /* 0x00781f0000037f89 */ /* 0x00032600000e0000 */
[----:B------:R-:W-:Y:S01]  /*185e0*/  ISETP.GE.AND P0, PT, R6, R7, PT ;  /* 0x000000070600720c */ /* 0x000fe20003f06270 */
[----:B-12---:R-:W1:-:S12]  /*185f0*/  SHFL.IDX PT, R2, R2, 0x3, 0x181f ;  /* 0x00781f0002027f89 */ /* 0x006e5800000e0000 */
[----:B------:R-:W-:Y:S05]  /*18600*/  @P0 EXIT ;  /* 0x000000000000094d */ /* 0x000fea0003800000 */
[----:B------:R-:W-:Y:S02]  /*18610*/  ISETP.GE.AND P1, PT, R10, c[0x0][0x3c8], PT ;  /* 0x0000f2000a007a0c */ /* 0x000fe40003f26270 */
[----:B------:R-:W-:Y:S02]  /*18620*/  ISETP.GE.AND P0, PT, R9, c[0x0][0x3c8], PT ;  /* 0x0000f20009007a0c */ /* 0x000fe40003f06270 */
[----:B------:R-:W-:-:S09]  /*18630*/  ISETP.GE.AND P2, PT, R11, c[0x0][0x3c8], PT ;  /* 0x0000f2000b007a0c */ /* 0x000fd20003f46270 */
[----:B---3--:R-:W-:Y:S02]  /*18640*/  @!P1 SHF.R.S32.HI R5, RZ, 0x1f, R10 ;  /* 0x0000001fff059819 */ /* 0x008fe4000001140a */
        /* <DEDUP_REMOVED lines=19> */
.L_x_936:
[----:B------:R-:W-:Y:S02]  /*18780*/  MOV R9, 0x1 ;  /* 0x0000000100097802 */ /* 0x000fe40000000f00 */
[----:B------:R-:W-:Y:S02]  /*18790*/  MOV R8, 0x187b0 ;  /* 0x000187b000087802 */ /* 0x000fe40000000f00 */
[----:B-1----:R-:W-:Y:S05]  /*187a0*/  CALL.REL.NOINC `($__internal_4_$__cuda_sm70_shflsync_idx_p) ;  /* 0x000000f000007944 */ /* 0x002fea0003c00000 */
[----:B--2---:R-:W-:Y:S01]  /*187b0*/  IMAD.MOV.U32 R30, RZ, RZ, R9 ;  /* 0x000000ffff1e7224 */ /* 0x004fe200078e0009 */
[----:B-1----:R-:W-:Y:S01]  /*187c0*/  MOV R10, R28 ;  /* 0x0000001c000a7202 */ /* 0x002fe20000000f00 */
[----:B------:R-:W-:Y:S01]  /*187d0*/  IMAD.MOV.U32 R9, RZ, RZ, 0x1 ;  /* 0x00000001ff097424 */ /* 0x000fe200078e00ff */
[----:B------:R-:W-:Y:S02]  /*187e0*/  MOV R8, 0x18800 ;  /* 0x0001880000087802 */ /* 0x000fe40000000f00 */
[----:B------:R-:W-:Y:S05]  /*187f0*/  CALL.REL.NOINC `($__internal_4_$__cuda_sm70_shflsync_idx_p) ;  /* 0x000000a000007944 */ /* 0x000fea0003c00000 */
[----:B-12---:R-:W-:Y:S05]  /*18800*/  BRA `(.L_x_964) ;  /* 0xffff765000007947 */ /* 0x006fea000383ffff */
.L_x_944:
[----:B-1----:R-:W-:Y:S02]  /*18810*/  MOV R9, 0x1 ;  /* 0x0000000100097802 */ /* 0x002fe40000000f00 */
[----:B------:R-:W-:Y:S02]  /*18820*/  MOV R8, 0x18840 ;  /* 0x0001884000087802 */ /* 0x000fe40000000f00 */
[----:B---3--:R-:W-:Y:S05]  /*18830*/  CALL.REL.NOINC `($__internal_4_$__cuda_sm70_shflsync_idx_p) ;  /* 0x0000006000007944 */ /* 0x008fea0003c00000 */
[----:B-1----:R-:W-:Y:S01]  /*18840*/  MOV R10, R2 ;  /* 0x00000002000a7202 */ /* 0x002fe20000000f00 */
[----:B--2---:R-:W-:Y:S01]  /*18850*/  IMAD.MOV.U32 R5, RZ, RZ, R9 ;  /* 0x000000ffff057224 */ /* 0x004fe200078e0009 */
[----:B------:R-:W-:Y:S01]  /*18860*/  MOV R8, 0x18890 ;  /* 0x0001889000087802 */ /* 0x000fe20000000f00 */
[----:B------:R-:W-:Y:S02]  /*18870*/  IMAD.MOV.U32 R9, RZ, RZ, 0x1 ;  /* 0x00000001ff097424 */ /* 0x000fe400078e00ff */
[----:B------:R-:W-:Y:S05]  /*18880*/  CALL.REL.NOINC `($__internal_4_$__cuda_sm70_shflsync_idx_p) ;  /* 0x0000001000007944 */ /* 0x000fea0003c00000 */
[----:B-12---:R-:W-:-:S05]  /*18890*/  BRA `(.L_x_965) ;  /* 0xffffa1b000007947 */ /* 0x006fca000383ffff */
        .weak           $__internal_4_$__cuda_sm70_shflsync_idx_p
        .type           $__internal_4_$__cuda_sm70_shflsync_idx_p,@function
        .size           $__internal_4_$__cuda_sm70_shflsync_idx_p,(.L_x_1781 - $__internal_4_$__cuda_sm70_shflsync_idx_p)
$__internal_4_$__cuda_sm70_shflsync_idx_p:
[----:B------:R-:W-:Y:S01]  /*188a0*/  MOV R16, R8 ;  /* 0x0000000800107202 */ /* 0x000fe20000000f00 */
[----:B------:R-:W-:Y:S04]  /*188b0*/  WARPSYNC R227 ;  /* 0x000000e300007348 */ /* 0x000fe80003800000 */
[----:B------:R-:W-:Y:S01]  /*188c0*/  MOV R17, 0x0 ;  /* 0x0000000000117802 */ /* 0x000fe20000000f00 */
[----:B------:R1:W2:Y:S03]  /*188d0*/  SHFL.IDX PT, R9, R10, R9, R230 ;  /* 0x000000090a097389 */ /* 0x0002a600000e00e6 */
[----:B------:R-:W-:Y:S05]  /*188e0*/  RET.REL.NODEC R16 `(_ZN7cutlass13device_kernelIN5flash19enable_sm80_to_sm89INS1_16FlashAttnFwdSm80INS1_25CollectiveMainloopFwdSm80ILi8ELi1ELb0EN4cute5tupleIJNS5_1CILi128EEENS7_ILi48EEENS7_ILi256EEEEEELi256ENS_10bfloat16_tEfNS_4arch4Sm80ELb0ELb0ELb1ELb1ELb1ELb1ELb1ELb0EEENS1_21CollectiveEpilogueFwdINS6_IJS8_SA_S9_EEENS6_IJNS7_ILi1EEESI_SI_EEESC_SE_Li256ELb1ELb1ELb0ELb0EEENS1_19SingleTileSchedulerILb1ELb0ELb1ELi128EEEEEEEEEvNT_6ParamsE) ;  /* 0xfffe771010007950 */ /* 0x000fea0003c3ffff */
.L_x_966:
        /* <DEDUP_REMOVED lines=9> */
.L_x_1781:


//--------------------- .text._ZN7cutlass13device_kernelIN5flash19enable_sm80_to_sm89INS1_16FlashAttnFwdSm80INS1_25CollectiveMainloopFwdSm80ILi8ELi1ELb0EN4cute5tupleIJNS5_1CILi128EEENS7_ILi64EEENS7_ILi256EEEEEELi256ENS_10bfloat16_tEfNS_4arch4Sm80ELb0ELb1ELb1ELb0ELb1ELb0ELb1ELb0EEENS1_21CollectiveEpilogueFwdINS6_IJS8_SA_S9_EEENS6_IJNS7_ILi1EEESI_SI_EEESC_SE_Li256ELb0ELb1ELb0ELb0EEENS1_19SingleTileSchedulerILb0ELb0ELb1ELi128EEEEEEEEEvNT_6ParamsE --------------------------
	.section	.text._ZN7cutlass13device_kernelIN5flash19enable_sm80_to_sm89INS1_16FlashAttnFwdSm80INS1_25CollectiveMainloopFwdSm80ILi8ELi1ELb0EN4cute5tupleIJNS5_1CILi128EEENS7_ILi64EEENS7_ILi256EEEEEELi256ENS_10bfloat16_tEfNS_4arch4Sm80ELb0ELb1ELb1ELb0ELb1ELb0ELb1ELb0EEENS1_21CollectiveEpilogueFwdINS6_IJS8_SA_S9_EEENS6_IJNS7_ILi1EEESI_SI_EEESC_SE_Li256ELb0ELb1ELb0ELb0EEENS1_19SingleTileSchedulerILb0ELb0ELb1ELi128EEEEEEEEEvNT_6ParamsE,"ax",@progbits
	.sectioninfo	@"SHI_REGISTERS=255"
	.align	128
.text._ZN7cutlass13device_kernelIN5flash19enable_sm80_to_sm89INS1_16FlashAttnFwdSm80INS1_25CollectiveMainloopFwdSm80ILi8ELi1ELb0EN4cute5tupleIJNS5_1CILi128EEENS7_ILi64EEENS7_ILi256EEEEEELi256ENS_10bfloat16_tEfNS_4arch4Sm80ELb0ELb1ELb1ELb0ELb1ELb0ELb1ELb0EEENS1_21CollectiveEpilogueFwdINS6_IJS8_SA_S9_EEENS6_IJNS7_ILi1EEESI_SI_EEESC_SE_Li256ELb0ELb1ELb0ELb0EEENS1_19SingleTileSchedulerILb0ELb0ELb1ELi128EEEEEEEEEvNT_6ParamsE:
        .type           _ZN7cutlass13device_kernelIN5flash19enable_sm80_to_sm89INS1_16FlashAttnFwdSm80INS1_25CollectiveMainloopFwdSm80ILi8ELi1ELb0EN4cute5tupleIJNS5_1CILi128EEENS7_ILi64EEENS7_ILi256EEEEEELi256ENS_10bfloat16_tEfNS_4arch4Sm80ELb0ELb1ELb1ELb0ELb1ELb0ELb1ELb0EEENS1_21CollectiveEpilogueFwdINS6_IJS8_SA_S9_EEENS6_IJNS7_ILi1EEESI_SI_EEESC_SE_Li256ELb0ELb1ELb0ELb0EEENS1_19SingleTileSchedulerILb0ELb0ELb1ELi128EEEEEEEEEvNT_6ParamsE,@function
        .size           _ZN7cutlass13device_kernelIN5flash19enable_sm80_to_sm89INS1_16FlashAttnFwdSm80INS1_25CollectiveMainloopFwdSm80ILi8ELi1ELb0EN4cute5tupleIJNS5_1CILi128EEENS7_ILi64EEENS7_ILi256EEEEEELi256ENS_10bfloat16_tEfNS_4arch4Sm80ELb0ELb1ELb1ELb0ELb1ELb0ELb1ELb0EEENS1_21CollectiveEpilogueFwdINS6_IJS8_SA_S9_EEENS6_IJNS7_ILi1EEESI_SI_EEESC_SE_Li256ELb0ELb1ELb0ELb0EEENS1_19SingleTileSchedulerILb0ELb0ELb1ELi128EEEEEEEEEvNT_6ParamsE,(.L_x_1783 - _ZN7cutlass13device_kernelIN5flash19enable_sm80_to_sm89INS1_16FlashAttnFwdSm80INS1_25CollectiveMainloopFwdSm80ILi8ELi1ELb0EN4cute5tupleIJNS5_1CILi128EEENS7_ILi64EEENS7_ILi256EEEEEELi256ENS_10bfloat16_tEfNS_4arch4Sm80ELb0ELb1ELb1ELb0ELb1ELb0ELb1ELb0EEENS1_21CollectiveEpilogueFwdINS6_IJS8_SA_S9_EEENS6_IJNS7_ILi1EEESI_SI_EEESC_SE_Li256ELb0ELb1ELb0ELb0EEENS1_19SingleTileSchedulerILb0ELb0ELb1ELi128EEEEEEEEEvNT_6ParamsE)
        .other          _ZN7cutlass13device_kernelIN5flash19enable_sm80_to_sm89INS1_16FlashAttnFwdSm80INS1_25CollectiveMainloopFwdSm80ILi8ELi1ELb0EN4cute5tupleIJNS5_1CILi128EEENS7_ILi64EEENS7_ILi256EEEEEELi256ENS_10bfloat16_tEfNS_4arch4Sm80ELb0ELb1ELb1ELb0ELb1ELb0ELb1ELb0EEENS1_21CollectiveEpilogueFwdINS6_IJS8_SA_S9_EEENS6_IJNS7_ILi1EEESI_SI_EEESC_SE_Li256ELb0ELb1ELb0ELb0EEENS1_19SingleTileSchedulerILb0ELb0ELb1ELi128EEEEEEEEEvNT_6ParamsE,@"STO_CUDA_ENTRY STV_DEFAULT"
_ZN7cutlass13device_kernelIN5flash19enable_sm80_to_sm89INS1_16FlashAttnFwdSm80INS1_25CollectiveMainloopFwdSm80ILi8ELi1ELb0EN4cute5tupleIJNS5_1CILi128EEENS7_ILi64EEENS7_ILi256EEEEEELi256ENS_10bfloat16_tEfNS_4arch4Sm80ELb0ELb1ELb1ELb0ELb1ELb0ELb1ELb0EEENS1_21CollectiveEpilogueFwdINS6_IJS8_SA_S9_EEENS6_IJNS7_ILi1EEESI_SI_EEESC_SE_Li256ELb0ELb1ELb0ELb0EEENS1_19SingleTileSchedulerILb0ELb0ELb1ELi128EEEEEEEEEvNT_6ParamsE:
        /* <DEDUP_REMOVED lines=20> */
[----:B------:R-:W-:Y:S01]  /*0140*/  UMOV UR13, 0x1 ;  /* 0x00000001000d7882 */ /* 0x000fe20000000000 */
[----:B------:R-:W3:Y:S01]  /*0150*/  S2UR UR9, SR_CTAID.Y ;  /* 0x00000000000979c3 */ /* 0x000ee20000002600 */
[----:B------:R-:W4:Y:S01]  /*0160*/  S2R R105, SR_TID.X ;  /* 0x0000000000697919 */ /* 0x000f220000002100 */
[----:B------:R-:W-:-:S02]  /*0170*/  ULDC UR8, c[0x0][0x1d0] ;  /* 0x0000740000087ab9 */ /* 0x000fc40000000800 */
[----:B------:R-:W-:Y:S02]  /*0180*/  ULDC UR14, c[0x0][0x168] ;  /* 0x00005a00000e7ab9 */ /* 0x000fe40000000800 */
[----:B-1----:R-:W-:-:S04]  /*0190*/  USHF.L.U32 UR25, UR25, 0x7, URZ ;  /* 0x0000000719197899 */ /* 0x002fc8000800063f */
[----:B------:R-:W-:Y:S02]  /*01a0*/  @UP2 UIADD3 UR10, UR25, 0x7f, URZ ;  /* 0x0000007f190a2890 */ /* 0x000fe4000fffe03f */
[----:B------:R-:W-:Y:S02]  /*01b0*/  UIADD3 UR7, UR25, 0x7f, URZ ;  /* 0x0000007f19077890 */ /* 0x000fe4000fffe03f */
[----:B------:R-:W-:Y:S02]  /*01c0*/  UIMAD.WIDE.U32 UR10, UR10, UR4, URZ ;  /* 0x000000040a0a72a5 */ /* 0x000fe4000f8e003f */
[----:B---3--:R-:W-:Y:S02]  /*01d0*/  USHF.R.S32.HI UR18, URZ, 0x1f, UR9 ;  /* 0x0000001f3f127899 */ /* 0x008fe40008011409 */
[----:B------:R-:W-:-:S03]  /*01e0*/  @UP2 USHF.R.U32.HI UR7, URZ, UR5, UR11 ;  /* 0x000000053f072299 */ /* 0x000fc6000801160b */
[----:B------:R-:W-:Y:S02]  /*01f0*/  ULDC.64 UR4, c[0x0][0x328] ;  /* 0x0000ca0000047ab9 */ /* 0x000fe40000000a00 */
[----:B------:R-:W-:Y:S02]  /*0200*/  UISETP.LE.AND UP1, UPT, UR13, UR5, UPT ;  /* 0x000000050d00728c */ /* 0x000fe4000bf23270 */
[----:B------:R-:W-:Y:S02]  /*0210*/  UMOV UR10, URZ ;  /* 0x0000003f000a7c82 */ /* 0x000fe40008000000 */
[----:B------:R-:W-:Y:S02]  /*0220*/  ULDC UR11, c[0x0][0x2ac] ;  /* 0x0000ab00000b7ab9 */ /* 0x000fe40000000800 */
[----:B------:R-:W-:-:S04]  /*0230*/  UIMAD UR8, UR11, UR8, URZ ;  /* 0x000000080b0872a4 */ /* 0x000fc8000f8e023f */
[----:B------:R-:W-:-:S04]  /*0240*/  UIADD3 UR14, UR8, -UR14, UR13 ;  /* 0x8000000e080e7290 */ /* 0x000fc8000fffe00d */
[----:B------:R-:W-:-:S04]  /*0250*/  UIADD3 UR5, UR14, UR7, URZ ;  /* 0x000000070e057290 */ /* 0x000fc8000fffe03f */
        /* <DEDUP_REMOVED lines=16> */
.L_x_968:
[----:B------:R-:W-:Y:S02]  /*0360*/  ULDC UR4, c[0x0][0x32c] ;  /* 0x0000cb0000047ab9 */ /* 0x000fe40000000800 */
[----:B------:R-:W-:-:S03]  /*0370*/  UISETP.NE.AND UP0, UPT, UR13, UR4, UPT ;  /* 0x000000040d00728c */ /* 0x000fc6000bf05270 */
[----:B------:R-:W-:Y:S02]  /*0380*/  ULDC.64 UR4, c[0x0][0x330] ;  /* 0x0000cc0000047ab9 */ /* 0x000fe40000000a00 */
[----:B------:R-:W-:-:S07]  /*0390*/  UIMAD.WIDE.U32 UR20, UR14, UR4, URZ ;  /* 0x000000040e1472a5 */ /* 0x000fce000f8e003f */
[----:B------:R-:W-:Y:S02]  /*03a0*/  @UP0 UMOV UR13, UR21 ;  /* 0x00000015000d0c82 */ /* 0x000fe40008000000 */
[----:B------:R-:W-:Y:S02]  /*03b0*/  @UP0 USHF.R.U32.HI UR14, URZ, UR5, UR13 ;  /* 0x000000053f0e0299 */ /* 0x000fe4000801160d */
.L_x_969:
[----:B------:R-:W-:Y:S02]  /*03c0*/  ULDC UR4, c[0x0][0x32c] ;  /* 0x0000cb0000047ab9 */ /* 0x000fe40000000800 */
[----:B------:R-:W-:-:S04]  /*03d0*/  UIMAD UR4, UR14, UR4, UR4 ;  /* 0x000000040e0472a4 */ /* 0x000fc8000f8e0204 */
[----:B------:R-:W-:-:S04]  /*03e0*/  UISETP.LT.AND UP0, UPT, UR7, UR4, UPT ;  /* 0x000000040700728c */ /* 0x000fc8000bf01270 */
[----:B------:R-:W-:Y:S02]  /*03f0*/  USEL UR7, UR7, UR4, UP0 ;  /* 0x0000000407077287 */ /* 0x000fe40008000000 */
.L_x_967:
[----:B----4-:R-:W-:Y:S01]  /*0400*/  UIADD3 UR13, UR8, 0x3f, URZ ;  /* 0x0000003f080d7890 */ /* 0x010fe2000fffe03f */
[----:B------:R-:W-:Y:S01]  /*0410*/  PLOP3.LUT P0, PT, PT, PT, UP1, 0x40, 0x0 ;  /* 0x000000000000781c */ /* 0x000fe20003f0e818 */
[----:B------:R-:W-:Y:S02]  /*0420*/  UIADD3 UR14, UR7, 0x3f, URZ ;  /* 0x0000003f070e7890 */ /* 0x000fe4000fffe03f */
[----:B------:R-:W-:Y:S02]  /*0430*/  ULDC.64 UR4, c[0x0][0x2c8] ;  /* 0x0000b20000047ab9 */ /* 0x000fe40000000a00 */
[----:B------:R-:W-:Y:S02]  /*0440*/  UIMAD.WIDE.U32 UR20, UR25, UR4, URZ ;  /* 0x00000004191472a5 */ /* 0x000fe4000f8e003f */
[----:B------:R-:W-:Y:S02]  /*0450*/  USHF.R.S32.HI UR15, URZ, 0x1f, UR13 ;  /* 0x0000001f3f0f7899 */ /* 0x000fe4000801140d */
[----:B------:R-:W-:-:S02]  /*0460*/  USHF.R.S32.HI UR7, URZ, 0x1f, UR14 ;  /* 0x0000001f3f077899 */ /* 0x000fc4000801140e */
[----:B------:R-:W-:Y:S02]  /*0470*/  UMOV UR4, UR25 ;  /* 0x0000001900047c82 */ /* 0x000fe40008000000 */
[----:B------:R-:W-:Y:S02]  /*0480*/  @UP2 USHF.R.U32.HI UR4, URZ, UR5, UR21 ;  /* 0x000000053f042299 */ /* 0x000fe40008011615 */
[----:B------:R-:W-:Y:S02]  /*0490*/  ULEA.HI UR5, UR15, UR13, URZ, 0x6 ;  /* 0x0000000d0f057291 */ /* 0x000fe4000f8f303f */
[----:B------:R-:W-:Y:S02]  /*04a0*/  ULEA.HI UR21, UR7, UR14, URZ, 0x6 ;  /* 0x0000000e07157291 */ /* 0x000fe4000f8f303f */
[----:B------:R-:W-:Y:S02]  /*04b0*/  ULDC UR24, c[0x0][0x168] ;  /* 0x00005a0000187ab9 */ /* 0x000fe40000000800 */
[----:B------:R-:W-:-:S02]  /*04c0*/  USHF.R.S32.HI UR5, URZ, 0x6, UR5 ;  /* 0x000000063f057899 */ /* 0x000fc40008011405 */
[----:B------:R-:W-:Y:S02]  /*04d0*/  USHF.R.S32.HI UR21, URZ, 0x6, UR21 ;  /* 0x000000063f157899 */ /* 0x000fe40008011415 */
[----:B------:R-:W-:Y:S02]  /*04e0*/  UIADD3 UR24, UR8, -UR24, URZ ;  /* 0x8000001808187290 */ /* 0x000fe4000fffe03f */
[----:B------:R-:W-:Y:S02]  /*04f0*/  UISETP.LT.AND UP0, UPT, UR5, UR21, UPT ;  /* 0x000000150500728c */ /* 0x000fe4000bf01270 */
[----:B------:R-:W-:Y:S02]  /*0500*/  UIADD3 UR4, UR24, UR4, URZ ;  /* 0x0000000418047290 */ /* 0x000fe4000fffe03f */
[----:B------:R-:W-:Y:S02]  /*0510*/  ULDC UR7, c[0x0][0x324] ;  /* 0x0000c90000077ab9 */ /* 0x000fe40000000800 */
        /* <DEDUP_REMOVED lines=15> */
.L_x_971:
[----:B------:R-:W-:Y:S02]  /*0610*/  ULDC UR4, c[0x0][0x32c] ;  /* 0x0000cb0000047ab9 */ /* 0x000fe40000000800 */
[----:B------:R-:W-:-:S03]  /*0620*/  UISETP.NE.AND UP0, UPT, UR4, 0x1, UPT ;  /* 0x000000010400788c */ /* 0x000fc6000bf05270 */
[----:B------:R-:W-:Y:S02]  /*0630*/  ULDC.64 UR4, c[0x0][0x330] ;  /* 0x0000cc0000047ab9 */ /* 0x000fe40000000a00 */
[----:B------:R-:W-:-:S06]  /*0640*/  UIMAD.WIDE.U32 UR14, UR13, UR4, URZ ;  /* 0x000000040d0e72a5 */ /* 0x000fcc000f8e003f */
[----:B------:R-:W-:Y:S02]  /*0650*/  @UP0 USHF.R.U32.HI UR13, URZ, UR5, UR15 ;  /* 0x000000053f0d0299 */ /* 0x000fe4000801160f */
.L_x_972:
[----:B------:R-:W-:Y:S02]  /*0660*/  ULDC UR4, c[0x0][0x32c] ;  /* 0x0000cb0000047ab9 */ /* 0x000fe40000000800 */
[----:B------:R-:W-:-:S04]  /*0670*/  UIMAD UR4, UR13, UR4, URZ ;  /* 0x000000040d0472a4 */ /* 0x000fc8000f8e023f */
[----:B------:R-:W-:-:S04]  /*0680*/  UISETP.LT.AND UP0, UPT, UR7, UR4, UPT ;  /* 0x000000040700728c */ /* 0x000fc8000bf01270 */
[----:B------:R-:W-:-:S04]  /*0690*/  USEL UR7, UR7, UR4, !UP0 ;  /* 0x0000000407077287 */ /* 0x000fc8000c000000 */
.L_x_970:
[----:B------:R-:W-:Y:S01]  /*06a0*/  USHF.R.S32.HI UR4, URZ, 0x1f, UR7 ;  /* 0x0000001f3f047899 */ /* 0x000fe20008011407 */
[----:B------:R-:W-:Y:S01]  /*06b0*/  PLOP3.LUT P2, PT, PT, PT, PT, 0x80, 0x0 ;  /* 0x000000000000781c */ /* 0x000fe20003f4f070 */
[----:B------:R-:W-:Y:S01]  /*06c0*/  CS2R R130, SRZ ;  /* 0x0000000000827805 */ /* 0x000fe2000001ff00 */
[----:B------:R-:W-:Y:S01]  /*06d0*/  IMAD.MOV.U32 R23, RZ, RZ, RZ ;  /* 0x000000ffff177224 */ /* 0x000fe200078e00ff */
[----:B------:R-:W-:Y:S01]  /*06e0*/  ULEA.HI UR7, UR4, UR7, URZ, 0x6 ;  /* 0x0000000704077291 */ /* 0x000fe2000f8f303f */
[----:B------:R-:W-:Y:S01]  /*06f0*/  IMAD.MOV.U32 R128, RZ, RZ, RZ ;  /* 0x000000ffff807224 */ /* 0x000fe200078e00ff */
[----:B------:R-:W-:Y:S01]  /*0700*/  CS2R R126, SRZ ;  /* 0x00000000007e7805 */ /* 0x000fe2000001ff00 */
[----:B------:R-:W-:Y:S01]  /*0710*/  CS2R R24, SRZ ;  /* 0x0000000000187805 */ /* 0x000fe2000001ff00 */
[----:B------:R-:W-:Y:S01]  /*0720*/  USHF.R.S32.HI UR7, URZ, 0x6, UR7 ;  /* 0x000000063f077899 */ /* 0x000fe20008011407 */
[----:B------:R-:W-:Y:S01]  /*0730*/  MOV R124, RZ ;  /* 0x000000ff007c7202 */ /* 0x000fe20000000f00 */
[----:B------:R-:W-:Y:S01]  /*0740*/  CS2R R122, SRZ ;  /* 0x00000000007a7805 */ /* 0x000fe2000001ff00 */
[----:B------:R-:W-:Y:S01]  /*0750*/  IMAD.MOV.U32 R120, RZ, RZ, RZ ;  /* 0x000000ffff787224 */ /* 0x000fe200078e00ff */
[----:B------:R-:W-:Y:S01]  /*0760*/  UISETP.LT.AND UP0, UPT, URZ, UR7, UPT ;  /* 0x000000073f00728c */ /* 0x000fe2000bf01270 */
[----:B------:R-:W-:Y:S01]  /*0770*/  CS2R R118, SRZ ;  /* 0x0000000000767805 */ /* 0x000fe2000001ff00 */
[----:B------:R-:W-:Y:S01]  /*0780*/  CS2R R26, SRZ ;  /* 0x00000000001a7805 */ /* 0x000fe2000001ff00 */
[----:B------:R-:W-:Y:S01]  /*0790*/  MOV R116, RZ ;  /* 0x000000ff00747202 */ /* 0x000fe20000000f00 */
[----:B------:R-:W-:Y:S01]  /*07a0*/  USEL UR7, URZ, UR7, !UP0 ;  /* 0x000000073f077287 */ /* 0x000fe2000c000000 */
[----:B------:R-:W-:Y:S01]  /*07b0*/  CS2R R114, SRZ ;  /* 0x0000000000727805 */ /* 0x000fe2000001ff00 */
[----:B------:R-:W-:Y:S01]  /*07c0*/  IMAD.MOV.U32 R112, RZ, RZ, RZ ;  /* 0x000000ffff707224 */ /* 0x000fe200078e00ff */
[----:B------:R-:W-:Y:S01]  /*07d0*/  CS2R R110, SRZ ;  /* 0x00000000006e7805 */ /* 0x000fe2000001ff00 */
[----:B------:R-:W-:Y:S01]  /*07e0*/  UISETP.GT.AND UP0, UPT, UR21, UR7, UPT ;  /* 0x000000071500728c */ /* 0x000fe2000bf04270 */
[----:B------:R-:W-:Y:S01]  /*07f0*/  CS2R R28, SRZ ;  /* 0x00000000001c7805 */ /* 0x000fe2000001ff00 */
[----:B------:R-:W-:Y:S01]  /*0800*/  MOV R108, RZ ;  /* 0x000000ff006c7202 */ /* 0x000fe20000000f00 */
[----:B------:R-:W-:Y:S01]  /*0810*/  CS2R R106, SRZ ;  /* 0x00000000006a7805 */ /* 0x000fe2000001ff00 */
[----:B------:R-:W-:Y:S01]  /*0820*/  IMAD.MOV.U32 R104, RZ, RZ, RZ ;  /* 0x000000ffff687224 */ /* 0x000fe200078e00ff */
[----:B------:R-:W-:Y:S01]  /*0830*/  CS2R R102, SRZ ;  /* 0x0000000000667805 */ /* 0x000fe2000001ff00 */
[----:B------:R-:W-:Y:S01]  /*0840*/  PLOP3.LUT P0, PT, PT, PT, UP0, 0x80, 0x0 ;  /* 0x000000000000781c */ /* 0x000fe20003f0f008 */
        /* <DEDUP_REMOVED lines=63> */
[----:B-1----:R-:W-:Y:S02]  /*0c40*/  IMAD.U32 R2, RZ, RZ, UR4 ;  /* 0x00000004ff027e24 */ /* 0x002fe4000f8e00ff */
[----:B------:R-:W-:Y:S01]  /*0c50*/  IMAD.U32 R3, RZ, RZ, UR5 ;  /* 0x00000005ff037e24 */ /* 0x000fe2000f8e00ff */
[----:B------:R-:W-:Y:S01]  /*0c60*/  SHF.R.S32.HI R101, RZ, 0x1f, R105 ;  /* 0x0000001fff657819 */ /* 0x000fe20000011469 */
[----:B------:R-:W-:Y:S02]  /*0c70*/  ULDC.64 UR4, c[0x0][0x1b8] ;  /* 0x00006e0000047ab9 */ /* 0x000fe40000000a00 */
[----:B------:R-:W-:Y:S01]  /*0c80*/  UIMAD UR13, UR18, UR4, URZ ;  /* 0x00000004120d72a4 */ /* 0x000fe2000f8e023f */
[----:B------:R1:W3:Y:S01]  /*0c90*/  @P0 LDG.E R9, [R2.64] ;  /* 0x0000001002090981 */ /* 0x0002e2000c1e1900 */
[----:B------:R-:W-:Y:S01]  /*0ca0*/  PLOP3.LUT P2, PT, PT, PT, UP2, 0x80, 0x0 ;  /* 0x000000000000781c */ /* 0x000fe20003f4f028 */
[----:B------:R-:W-:Y:S01]  /*0cb0*/  UIMAD.WIDE.U32 UR22, UR9, UR4, URZ ;  /* 0x00000004091672a5 */ /* 0x000fe2000f8e003f */
[----:B------:R-:W-:Y:S01]  /*0cc0*/  PLOP3.LUT P1, PT, PT, PT, UP2, 0x80, 0x0 ;  /* 0x000000000000781c */ /* 0x000fe20003f2f028 */
[----:B------:R-:W-:Y:S01]  /*0cd0*/  UIMAD UR13, UR9, UR5, UR13 ;  /* 0x00000005090d72a4 */ /* 0x000fe2000f8e020d */
[----:B------:R-:W-:Y:S01]  /*0ce0*/  IMAD.MOV.U32 R240, RZ, RZ, RZ ;  /* 0x000000fffff07224 */ /* 0x000fe200078e00ff */
[----:B------:R-:W-:-:S02]  /*0cf0*/  USHF.R.S32.HI UR14, URZ, 0x1f, UR6 ;  /* 0x0000001f3f0e7899 */ /* 0x000fc40008011406 */
[----:B------:R-:W-:Y:S02]  /*0d00*/  ULDC.64 UR4, c[0x0][0x1c0] ;  /* 0x0000700000047ab9 */ /* 0x000fe40000000a00 */
[----:B------:R-:W-:Y:S02]  /*0d10*/  UIADD3 UR23, UR23, UR13, URZ ;  /* 0x0000000d17177290 */ /* 0x000fe4000fffe03f */
[----:B------:R-:W-:Y:S02]  /*0d20*/  UIMAD UR14, UR14, UR4, URZ ;  /* 0x000000040e0e72a4 */ /* 0x000fe4000f8e023f */
[----:B------:R-:W-:Y:S02]  /*0d30*/  UIMAD.WIDE.U32 UR22, UR6, UR4, UR22 ;  /* 0x00000004061672a5 */ /* 0x000fe4000f8e0016 */
[----:B------:R-:W-:Y:S02]  /*0d40*/  UIMAD UR5, UR6, UR5, UR14 ;  /* 0x00000005060572a4 */ /* 0x000fe4000f8e020e */
[----:B------:R-:W-:-:S02]  /*0d50*/  ULDC UR4, c[0x0][0x168] ;  /* 0x00005a0000047ab9 */ /* 0x000fc40000000800 */
[----:B------:R-:W-:Y:S02]  /*0d60*/  UIADD3 UR5, UR23, UR5, URZ ;  /* 0x0000000517057290 */ /* 0x000fe4000fffe03f */
[----:B------:R-:W-:Y:S02]  /*0d70*/  UIMAD UR12, UR12, UR4, URZ ;  /* 0x000000040c0c72a4 */ /* 0x000fe4000f8e023f */
[----:B------:R-:W-:Y:S01]  /*0d80*/  UIADD3 UR26, UR21, -0x1, URZ ;  /* 0xffffffff151a7890 */ /* 0x000fe2000fffe03f */
[----:B-1----:R-:W-:Y:S01]  /*0d90*/  LEA.HI R2, R101, R105, RZ, 0x3 ;  /* 0x0000006965027211 */ /* 0x002fe200078f18ff */
[----:B------:R-:W-:Y:S02]  /*0da0*/  IMAD.U32 R3, RZ, RZ, UR23 ;  /* 0x00000017ff037e24 */ /* 0x000fe4000f8e00ff */
[----:B------:R-:W-:Y:S01]  /*0db0*/  IMAD.U32 R3, RZ, RZ, UR5 ;  /* 0x00000005ff037e24 */ /* 0x000fe2000f8e00ff */
[----:B------:R-:W-:Y:S01]  /*0dc0*/  LOP3.LUT R0, R2, 0xfffffff8, RZ, 0xc0, !PT ;  /* 0xfffffff802007812 */ /* 0x000fe200078ec0ff */
[----:B------:R-:W-:Y:S01]  /*0dd0*/  USHF.L.U32 UR20, UR26, 0x6, URZ ;  /* 0x000000061a147899 */ /* 0x000fe2000800063f */
[----:B------:R-:W-:Y:S01]  /*0de0*/  SHF.R.S32.HI R18, RZ, 0x3, R2 ;  /* 0x00000003ff127819 */ /* 0x000fe20000011402 */
[----:B------:R-:W-:Y:S01]  /*0df0*/  IMAD.U32 R2, RZ, RZ, UR22 ;  /* 0x00000016ff027e24 */ /* 0x000fe2000f8e00ff */
[----:B------:R-:W-:Y:S01]  /*0e00*/  ULDC.64 UR4, c[0x0][0x2b0] ;  /* 0x0000ac0000047ab9 */ /* 0x000fe20000000a00 */
[----:B------:R-:W-:Y:S01]  /*0e10*/  IMAD.IADD R26, R105, 0x1, -R0 ;  /* 0x00000001691a7824 */ /* 0x000fe200078e0a00 */
[----:B------:R-:W-:-:S03]  /*0e20*/  IADD3 R16, R18, UR25, RZ ;  /* 0x0000001912107c10 */ /* 0x000fc6000fffe0ff */
[----:B------:R-:W-:Y:S01]  /*0e30*/  IMAD R251, R26, 0x20, R18 ;  /* 0x000000201afb7824 */ /* 0x000fe200078e0212 */
[----:B------:R-:W-:Y:S01]  /*0e40*/  ISETP.GE.AND P3, PT, R16, UR12, PT ;  /* 0x0000000c10007c0c */ /* 0x000fe2000bf66270 */
[----:B------:R-:W-:Y:S01]  /*0e50*/  IMAD.SHL.U32 R252, R26, 0x8, RZ ;  /* 0x000000081afc7824 */ /* 0x000fe200078e00ff */
[----:B------:R-:W-:Y:S02]  /*0e60*/  IADD3 R17, R16, 0x40, RZ ;  /* 0x0000004010117810 */ /* 0x000fe40007ffe0ff */
[----:B------:R-:W-:Y:S02]  /*0e70*/  IADD3 R5, R251, UR25, RZ ;  /* 0x00000019fb057c10 */ /* 0x000fe4000fffe0ff */
[C---:B------:R-:W-:Y:S02]  /*0e80*/  IADD3 R42, R252.reuse, 0x40, RZ ;  /* 0x00000040fc2a7810 */ /* 0x040fe40007ffe0ff */
[C---:B------:R-:W-:Y:S01]  /*0e90*/  IADD3 R27, R252.reuse, 0x80, RZ ;  /* 0x00000080fc1b7810 */ /* 0x040fe20007ffe0ff */
[----:B------:R-:W-:Y:S01]  /*0ea0*/  @P2 IMAD.HI.U32 R0, R5, c[0x0][0x2c8], RZ ;  /* 0x0000b20005002a27 */ /* 0x000fe200078e00ff */
[----:B------:R-:W-:-:S02]  /*0eb0*/  IADD3 R43, R252, 0xc0, RZ ;  /* 0x000000c0fc2b7810 */ /* 0x000fc40007ffe0ff */
[----:B------:R-:W-:Y:S01]  /*0ec0*/  ISETP.GE.AND P5, PT, R42, c[0x0][0x198], PT ;  /* 0x000066002a007a0c */ /* 0x000fe20003fa6270 */
[----:B------:R-:W-:Y:S01]  /*0ed0*/  IMAD.MOV.U32 R4, RZ, RZ, R5 ;  /* 0x000000ffff047224 */ /* 0x000fe200078e0005 */
[----:B------:R-:W-:Y:S02]  /*0ee0*/  @P1 SHF.R.U32.HI R4, RZ, c[0x0][0x2cc], R0 ;  /* 0x0000b300ff041a19 */ /* 0x000fe40000011600 */
[----:B------:R-:W-:Y:S02]  /*0ef0*/  ISETP.GE.AND P4, PT, R27, c[0x0][0x198], PT ;  /* 0x000066001b007a0c */ /* 0x000fe40003f86270 */
[--C-:B------:R-:W-:Y:S01]  /*0f00*/  SHF.R.S32.HI R6, RZ, 0x1f, R4.reuse ;  /* 0x0000001fff067819 */ /* 0x100fe20000011404 */
[----:B------:R-:W-:Y:S01]  /*0f10*/  IMAD.MOV R0, RZ, RZ, -R4 ;  /* 0x000000ffff007224 */ /* 0x000fe200078e0a04 */
[----:B------:R-:W-:Y:S01]  /*0f20*/  ISETP.GE.AND P2, PT, R43, c[0x0][0x198], PT ;  /* 0x000066002b007a0c */ /* 0x000fe20003f46270 */
[----:B------:R-:W-:Y:S01]  /*0f30*/  IMAD.WIDE.U32 R2, R4, c[0x0][0x1b0], R2 ;  /* 0x00006c0004027a25 */ /* 0x000fe200078e0002 */
[----:B------:R-:W-:-:S03]  /*0f40*/  ISETP.GE.AND P6, PT, R17, UR12, PT ;  /* 0x0000000c11007c0c */ /* 0x000fc6000bfc6270 */
[----:B------:R-:W-:Y:S02]  /*0f50*/  IMAD R6, R6, c[0x0][0x1b0], RZ ;  /* 0x00006c0006067a24 */ /* 0x000fe400078e02ff */
[----:B------:R-:W-:Y:S02]  /*0f60*/  IMAD R5, R0, c[0x0][0x2c4], R5 ;  /* 0x0000b10000057a24 */ /* 0x000fe400078e0205 */
[----:B------:R-:W-:Y:S02]  /*0f70*/  IMAD.SHL.U32 R0, R18, 0x40, RZ ;  /* 0x0000004012007824 */ /* 0x000fe400078e00ff */
[----:B------:R-:W-:Y:S01]  /*0f80*/  IMAD R4, R4, c[0x0][0x1b4], R6 ;  /* 0x00006d0004047a24 */ /* 0x000fe200078e0206 */
[----:B------:R-:W-:Y:S02]  /*0f90*/  SHF.R.S32.HI R6, RZ, 0x1f, R5 ;  /* 0x0000001fff067819 */ /* 0x000fe40000011405 */
[----:B------:R-:W-:Y:S01]  /*0fa0*/  LOP3.LUT R0, R0, 0x1c0, RZ, 0xc0, !PT ;  /* 0x000001c000007812 */ /* 0x000fe200078ec0ff */
[----:B------:R-:W-:-:S02]  /*0fb0*/  IMAD.IADD R3, R3, 0x1, R4 ;  /* 0x0000000103037824 */ /* 0x000fc400078e0204 */
[----:B------:R-:W-:Y:S01]  /*0fc0*/  IMAD R4, R6, c[0x0][0x1a8], RZ ;  /* 0x00006a0006047a24 */ /* 0x000fe200078e02ff */
[----:B------:R-:W-:Y:S01]  /*0fd0*/  SHF.R.U32.HI R7, RZ, 0x3, R0 ;  /* 0x00000003ff077819 */ /* 0x000fe20000011600 */
[----:B------:R-:W-:Y:S01]  /*0fe0*/  IMAD.WIDE.U32 R2, R5, c[0x0][0x1a8], R2 ;  /* 0x00006a0005027a25 */ /* 0x000fe200078e0002 */
[----:B------:R-:W-:-:S03]  /*0ff0*/  LOP3.LUT R6, R0, 0x38, R252, 0xf8, !PT ;  /* 0x0000003800067812 */ /* 0x000fc600078ef8fc */
[----:B------:R-:W-:Y:S01]  /*1000*/  IMAD R0, R5, c[0x0][0x1ac], R4 ;  /* 0x00006b0005007a24 */ /* 0x000fe200078e0204 */
[----:B------:R-:W-:Y:S02]  /*1010*/  LOP3.LUT R5, R6, R7, RZ, 0x3c, !PT ;  /* 0x0000000706057212 */ /* 0x000fe400078e3cff */
[----:B------:R-:W-:Y:S01]  /*1020*/  LEA.HI R6, R101, R105, RZ, 0x6 ;  /* 0x0000006965067211 */ /* 0x000fe200078f30ff */
[----:B------:R-:W-:Y:S01]  /*1030*/  IMAD.IADD R0, R3, 0x1, R0 ;  /* 0x0000000103007824 */ /* 0x000fe200078e0200 */
[----:B------:R-:W-:Y:S02]  /*1040*/  LEA R15, P1, R2, c[0x0][0x160], 0x1 ;  /* 0x00005800020f7a11 */ /* 0x000fe400078208ff */
[----:B------:R-:W-:Y:S01]  /*1050*/  IADD3 R4, R16, 0x20, RZ ;  /* 0x0000002010047810 */ /* 0x000fe20007ffe0ff */
[----:B------:R-:W-:Y:S01]  /*1060*/  IMAD.SHL.U32 R3, R6, 0x8, RZ ;  /* 0x0000000806037824 */ /* 0x000fe200078e00ff */
[----:B------:R-:W-:Y:S02]  /*1070*/  LEA.HI.X R14, R2, c[0x0][0x164], R0, 0x1, P1 ;  /* 0x00005900020e7a11 */ /* 0x000fe400008f0c00 */
[----:B------:R-:W-:Y:S01]  /*1080*/  ISETP.GE.AND P1, PT, R4, UR12, PT ;  /* 0x0000000c04007c0c */ /* 0x000fe2000bf26270 */
[----:B------:R-:W-:Y:S01]  /*1090*/  SHFL.IDX PT, R2, R15, 0x1, 0x181f ;  /* 0x00381f000f027f89 */ /* 0x000fe200000e0000 */
[----:B------:R-:W-:-:S02]  /*10a0*/  LOP3.LUT R8, R5, 0xfffffe00, R3, 0xf8, !PT ;  /* 0xfffffe0005087812 */ /* 0x000fc400078ef803 */
[----:B------:R-:W-:Y:S01]  /*10b0*/  SHF.R.S32.HI R7, RZ, 0x1f, R42 ;  /* 0x0000001fff077819 */ /* 0x000fe2000001142a */
[----:B------:R-:W-:Y:S01]  /*10c0*/  SHFL.IDX PT, R4, R15, RZ, 0x181f ;  /* 0x00181fff0f047589 */ /* 0x000fe200000e0000 */
[----:B------:R-:W-:Y:S01]  /*10d0*/  SHF.R.S32.HI R6, RZ, 0x1f, R27 ;  /* 0x0000001fff067819 */ /* 0x000fe2000001141b */
[----:B------:R-:W-:Y:S01]  /*10e0*/  IMAD.SHL.U32 R239, R8, 0x2, RZ ;  /* 0x0000000208ef7824 */ /* 0x000fe200078e00ff */
[----:B------:R-:W-:Y:S01]  /*10f0*/  SHF.R.S32.HI R0, RZ, 0x1f, R43 ;  /* 0x0000001fff007819 */ /* 0x000fe2000001142b */
[----:B------:R-:W1:Y:S01]  /*1100*/  SHFL.IDX PT, R5, R14, RZ, 0x181f ;  /* 0x00181fff0e057589 */ /* 0x000e6200000e0000 */
[----:B------:R-:W-:Y:S02]  /*1110*/  LEA.HI R7, R7, R42, RZ, 0x3 ;  /* 0x0000002a07077211 */ /* 0x000fe400078f18ff */
[----:B------:R-:W-:Y:S01]  /*1120*/  LEA.HI R6, R6, R27, RZ, 0x3 ;  /* 0x0000001b06067211 */ /* 0x000fe200078f18ff */
[----:B------:R-:W4:Y:S01]  /*1130*/  SHFL.IDX PT, R3, R14, 0x1, 0x181f ;  /* 0x00381f000e037f89 */ /* 0x000f2200000e0000 */
[----:B------:R-:W-:-:S02]  /*1140*/  LEA.HI R0, R0, R43, RZ, 0x3 ;  /* 0x0000002b00007211 */ /* 0x000fc400078f18ff */
[----:B------:R-:W-:Y:S02]  /*1150*/  LOP3.LUT R107, R7, 0xfffffff8, RZ, 0xc0, !PT ;  /* 0xfffffff8076b7812 */ /* 0x000fe400078ec0ff */
[----:B------:R-:W-:Y:S01]  /*1160*/  LOP3.LUT R104, R6, 0xfffffff8, RZ, 0xc0, !PT ;  /* 0xfffffff806687812 */ /* 0x000fe200078ec0ff */
[----:B------:R-:W-:Y:S01]  /*1170*/  SHFL.IDX PT, R7, R14, 0x2, 0x181f ;  /* 0x00581f000e077f89 */ /* 0x000fe200000e0000 */
[----:B------:R-:W-:Y:S01]  /*1180*/  LOP3.LUT R250, R0, 0xfffffff8, RZ, 0xc0, !PT ;  /* 0xfffffff800fa7812 */ /* 0x000fe200078ec0ff */
[----:B------:R-:W-:Y:S02]  /*1190*/  IMAD.MOV.U32 R0, RZ, RZ, c[0x0][0x2b8] ;  /* 0x0000ae00ff007624 */ /* 0x000fe400078e00ff */
[----:B------:R-:W5:Y:S01]  /*11a0*/  SHFL.IDX PT, R6, R15, 0x2, 0x181f ;  /* 0x00581f000f067f89 */ /* 0x000f6200000e0000 */
[----:B-1----:R-:W-:-:S04]  /*11b0*/  @!P3 IMAD.WIDE R12, R252, 0x2, R4 ;  /* 0x00000002fc0cb825 */ /* 0x002fc800078e0204 */
[----:B------:R-:W-:Y:S01]  /*11c0*/  @!P3 IMAD.WIDE R10, R107, 0x2, R4 ;  /* 0x000000026b0ab825 */ /* 0x000fe200078e0204 */
[----:B---3--:R1:W3:Y:S01]  /*11d0*/  @P0 R2UR UR14, R9 ;  /* 0x00000000090e03c2 */ /* 0x0082e200000e0000 */
[----:B------:R-:W-:Y:S01]  /*11e0*/  ISETP.GE.AND P0, PT, R252, c[0x0][0x198], PT ;  /* 0x00006600fc007a0c */ /* 0x000fe20003f06270 */
[----:B---3--:R-:W-:Y:S02]  /*11f0*/  @!UP0 UMOV UR14, UR6 ;  /* 0x00000006000e8c82 */ /* 0x008fe40008000000 */
[----:B------:R-:W-:-:S04]  /*1200*/  USHF.R.S32.HI UR6, URZ, 0x1f, UR14 ;  /* 0x0000001f3f067899 */ /* 0x000fc8000801140e */
[----:B------:R-:W-:-:S04]  /*1210*/  UIMAD UR6, UR6, UR4, URZ ;  /* 0x00000004060672a4 */ /* 0x000fc8000f8e023f */
[----:B------:R-:W-:Y:S02]  /*1220*/  UIMAD UR6, UR14, UR5, UR6 ;  /* 0x000000050e0672a4 */ /* 0x000fe4000f8e0206 */
[----:B------:R3:W-:Y:S04]  /*1230*/  @!P3 LDGSTS.E.BYPASS.LTC128B.128 [R239+0x10100], [R12.64], !P0 ;  /* 0x101000000cefbfae */ /* 0x0007e8000c101d50 */
[----:B------:R4:W-:Y:S01]  /*1240*/  @!P3 LDGSTS.E.BYPASS.LTC128B.128 [R239+0x14100], [R10.64], !P5 ;  /* 0x141000000aefbfae */ /* 0x0009e2000e901d50 */
[----:B-1----:R-:W-:-:S04]  /*1250*/  @!P3 IMAD.WIDE R8, R104, 0x2, R4 ;  /* 0x000000026808b825 */ /* 0x002fc800078e0204 */
[----:B------:R-:W-:Y:S01]  /*1260*/  @!P3 IMAD.WIDE R4, R250, 0x2, R4 ;  /* 0x00000002fa04b825 */ /* 0x000fe200078e0204 */
[----:B------:R1:W-:Y:S04]  /*1270*/  @!P3 LDGSTS.E.BYPASS.LTC128B.128 [R239+0x18100], [R8.64], !P4 ;  /* 0x1810000008efbfae */ /* 0x0003e8000e101d50 */
[----:B------:R2:W-:Y:S01]  /*1280*/  @!P3 LDGSTS.E.BYPASS.LTC128B.128 [R239+0x1c100], [R4.64], !P2 ;  /* 0x1c10000004efbfae */ /* 0x0005e2000d101d50 */
[----:B------:R-:W-:Y:S02]  /*1290*/  ISETP.NE.AND P3, PT, R0, 0x1, PT ;  /* 0x000000010000780c */ /* 0x000fe40003f65270 */
[----:B------:R-:W-:Y:S01]  /*12a0*/  IADD3 R0, R16, 0x60, RZ ;  /* 0x0000006010007810 */ /* 0x000fe20007ffe0ff */
[----:B----4-:R-:W-:-:S05]  /*12b0*/  @!P1 IMAD.WIDE R10, R252, 0x2, R2 ;  /* 0x00000002fc0a9825 */ /* 0x010fca00078e0202 */
[----:B------:R5:W-:Y:S01]  /*12c0*/  @!P1 LDGSTS.E.BYPASS.LTC128B.128 [R239+0x11100], [R10.64], !P0 ;  /* 0x111000000aef9fae */ /* 0x000be2000c101d50 */
[----:B-1----:R-:W-:-:S04]  /*12d0*/  @!P1 IMAD.WIDE R8, R107, 0x2, R2 ;  /* 0x000000026b089825 */ /* 0x002fc800078e0202 */
[--C-:B--2---:R-:W-:Y:S01]  /*12e0*/  @!P1 IMAD.WIDE R4, R104, 0x2, R2.reuse ;  /* 0x0000000268049825 */ /* 0x104fe200078e0202 */
[----:B------:R1:W-:Y:S03]  /*12f0*/  @!P1 LDGSTS.E.BYPASS.LTC128B.128 [R239+0x15100], [R8.64], !P5 ;  /* 0x1510000008ef9fae */ /* 0x0003e6000e901d50 */
[----:B------:R-:W-:Y:S01]  /*1300*/  @!P1 IMAD.WIDE R2, R250, 0x2, R2 ;  /* 0x00000002fa029825 */ /* 0x000fe200078e0202 */
[----:B------:R2:W-:Y:S04]  /*1310*/  @!P1 LDGSTS.E.BYPASS.LTC128B.128 [R239+0x19100], [R4.64], !P4 ;  /* 0x1910000004ef9fae */ /* 0x0005e8000e101d50 */
[----:B------:R4:W-:Y:S01]  /*1320*/  @!P1 LDGSTS.E.BYPASS.LTC128B.128 [R239+0x1d100], [R2.64], !P2 ;  /* 0x1d10000002ef9fae */ /* 0x0009e2000d101d50 */
[----:B------:R-:W-:Y:S01]  /*1330*/  ISETP.GE.AND P1, PT, R0, UR12, PT ;  /* 0x0000000c00007c0c */ /* 0x000fe2000bf26270 */
[----:B------:R-:W-:Y:S01]  /*1340*/  UIMAD.WIDE.U32 UR12, UR14, UR4, URZ ;  /* 0x000000040e0c72a5 */ /* 0x000fe2000f8e003f */
[----:B------:R-:W-:-:S02]  /*1350*/  IADD3 R0, R251, UR20, RZ ;  /* 0x00000014fb007c10 */ /* 0x000fc4000fffe0ff */
[----:B------:R-:W-:Y:S02]  /*1360*/  ULDC.64 UR4, c[0x0][0x210] ;  /* 0x0000840000047ab9 */ /* 0x000fe40000000a00 */
[----:B------:R-:W-:Y:S01]  /*1370*/  UIADD3 UR6, UR13, UR6, URZ ;  /* 0x000000060d067290 */ /* 0x000fe2000fffe03f */
[----:B-----5:R-:W-:-:S04]  /*1380*/  @!P6 IMAD.WIDE R10, R107, 0x2, R6 ;  /* 0x000000026b0ae825 */ /* 0x020fc800078e0206 */
[----:B-1----:R-:W-:-:S04]  /*1390*/  @!P6 IMAD.WIDE R8, R104, 0x2, R6 ;  /* 0x000000026808e825 */ /* 0x002fc800078e0206 */
[--C-:B--2---:R-:W-:Y:S01]  /*13a0*/  @!P6 IMAD.WIDE R4, R252, 0x2, R6.reuse ;  /* 0x00000002fc04e825 */ /* 0x104fe200078e0206 */
[----:B----4-:R-:W-:Y:S03]  /*13b0*/  SHFL.IDX PT, R2, R15, 0x3, 0x181f ;  /* 0x00781f000f027f89 */ /* 0x010fe600000e0000 */
[----:B------:R-:W-:Y:S01]  /*13c0*/  @!P6 IMAD.WIDE R6, R250, 0x2, R6 ;  /* 0x00000002fa06e825 */ /* 0x000fe200078e0206 */
[----:B------:R-:W1:Y:S04]  /*13d0*/  SHFL.IDX PT, R3, R14, 0x3, 0x181f ;  /* 0x00781f000e037f89 */ /* 0x000e6800000e0000 */
[----:B------:R1:W-:Y:S04]  /*13e0*/  @!P6 LDGSTS.E.BYPASS.LTC128B.128 [R239+0x12100], [R4.64], !P0 ;  /* 0x1210000004efefae */ /* 0x0003e8000c101d50 */
[----:B------:R2:W-:Y:S04]  /*13f0*/  @!P6 LDGSTS.E.BYPASS.LTC128B.128 [R239+0x16100], [R10.64], !P5 ;  /* 0x161000000aefefae */ /* 0x0005e8000e901d50 */
[----:B------:R4:W-:Y:S04]  /*1400*/  @!P6 LDGSTS.E.BYPASS.LTC128B.128 [R239+0x1a100], [R8.64], !P4 ;  /* 0x1a10000008efefae */ /* 0x0009e8000e101d50 */
[----:B------:R5:W-:Y:S01]  /*1410*/  @!P6 LDGSTS.E.BYPASS.LTC128B.128 [R239+0x1e100], [R6.64], !P2 ;  /* 0x1e10000006efefae */ /* 0x000be2000d101d50 */
[----:B------:R-:W-:-:S04]  /*1420*/  ISETP.GE.AND P6, PT, R0, UR8, PT ;  /* 0x0000000800007c0c */ /* 0x000fc8000bfc6270 */
[----:B------:R-:W-:Y:S01]  /*1430*/  ISETP.GT.OR P6, PT, R251, 0x3f, P6 ;  /* 0x0000003ffb00780c */ /* 0x000fe200037c4670 */
[----:B-1----:R-:W-:-:S04]  /*1440*/  @!P1 IMAD.WIDE R4, R252, 0x2, R2 ;  /* 0x00000002fc049825 */ /* 0x002fc800078e0202 */
[--C-:B--2---:R-:W-:Y:S01]  /*1450*/  @!P1 IMAD.WIDE R10, R107, 0x2, R2.reuse ;  /* 0x000000026b0a9825 */ /* 0x104fe200078e0202 */
[----:B------:R1:W-:Y:S03]  /*1460*/  @!P1 LDGSTS.E.BYPASS.LTC128B.128 [R239+0x13100], [R4.64], !P0 ;  /* 0x1310000004ef9fae */ /* 0x0003e6000c101d50 */
[--C-:B----4-:R-:W-:Y:S01]  /*1470*/  @!P1 IMAD.WIDE R8, R104, 0x2, R2.reuse ;  /* 0x0000000268089825 */ /* 0x110fe200078e0202 */
[----:B------:R2:W-:Y:S03]  /*1480*/  @!P1 LDGSTS.E.BYPASS.LTC128B.128 [R239+0x17100], [R10.64], !P5 ;  /* 0x171000000aef9fae */ /* 0x0005e6000e901d50 */
[----:B------:R-:W-:Y:S01]  /*1490*/  @!P1 IMAD.WIDE R2, R250, 0x2, R2 ;  /* 0x00000002fa029825 */ /* 0x000fe200078e0202 */
[----:B-----5:R-:W-:Y:S01]  /*14a0*/  IADD3 R7, R0, UR10, RZ ;  /* 0x0000000a00077c10 */ /* 0x020fe2000fffe0ff */
[----:B------:R4:W-:Y:S04]  /*14b0*/  @!P1 LDGSTS.E.BYPASS.LTC128B.128 [R239+0x1b100], [R8.64], !P4 ;  /* 0x1b10000008ef9fae */ /* 0x0009e8000e101d50 */
[----:B------:R5:W-:Y:S01]  /*14c0*/  @!P1 LDGSTS.E.BYPASS.LTC128B.128 [R239+0x1f100], [R2.64], !P2 ;  /* 0x1f10000002ef9fae */ /* 0x000be2000d101d50 */
[----:B------:R-:W-:-:S03]  /*14d0*/  @P3 IMAD.HI.U32 R0, R7, c[0x0][0x2bc], RZ ;  /* 0x0000af0007003a27 */ /* 0x000fc600078e00ff */
[----:B------:R-:W0:Y:S01]  /*14e0*/  LDGDEPBAR ;  /* 0x00000000000079af */ /* 0x000e220000000000 */
[----:B------:R-:W-:Y:S01]  /*14f0*/  IMAD.MOV.U32 R6, RZ, RZ, R7 ;  /* 0x000000ffff067224 */ /* 0x000fe200078e0007 */
[----:B------:R-:W-:-:S04]  /*1500*/  @P3 SHF.R.U32.HI R6, RZ, c[0x0][0x2c0], R0 ;  /* 0x0000b000ff063a19 */ /* 0x000fc80000011600 */
[----:B------:R-:W-:-:S04]  /*1510*/  @!P6 IADD3 R0, P0, R6, UR12, RZ ;  /* 0x0000000c0600ec10 */ /* 0x000fc8000ff1e0ff */
[----:B-1----:R-:W-:Y:S02]  /*1520*/  @!P6 LEA.HI.X.SX32 R5, R6, UR6, 0x1, P0 ;  /* 0x000000060605ec11 */ /* 0x002fe400080f0eff */
[----:B------:R-:W-:-:S04]  /*1530*/  @!P6 LEA R4, P0, R0, c[0x0][0x2a0], 0x2 ;  /* 0x0000a8000004ea11 */ /* 0x000fc800078010ff */
[----:B------:R-:W-:Y:S01]  /*1540*/  @!P6 LEA.HI.X R5, R0, c[0x0][0x2a4], R5, 0x2, P0 ;  /* 0x0000a9000005ea11 */ /* 0x000fe200000f1405 */
[----:B------:R-:W-:Y:S06]  /*1550*/  BAR.SYNC.DEFER_BLOCKING 0x0 ;  /* 0x0000000000007b1d */ /* 0x000fec0000010000 */
[----:B------:R1:W2:Y:S01]  /*1560*/  @!P6 LDG.E R240, [R4.64] ;  /* 0x0000001004f0e981 */ /* 0x0002a2000c1e1900 */
[----:B------:R-:W-:Y:S01]  /*1570*/  IMAD.MOV R0, RZ, RZ, -R6 ;  /* 0x000000ffff007224 */ /* 0x000fe200078e0a06 */
[----:B------:R-:W-:Y:S01]  /*1580*/  UIMAD UR19, UR18, UR4, URZ ;  /* 0x00000004121372a4 */ /* 0x000fe2000f8e023f */
[----:B------:R-:W-:Y:S01]  /*1590*/  IMAD.U32 R96, RZ, RZ, UR20 ;  /* 0x00000014ff607e24 */ /* 0x000fe2000f8e00ff */
[----:B------:R-:W-:Y:S01]  /*15a0*/  UIMAD.WIDE.U32 UR14, UR9, UR4, URZ ;  /* 0x00000004090e72a5 */ /* 0x000fe2000f8e003f */
[----:B------:R-:W-:Y:S01]  /*15b0*/  IMAD R242, R0, c[0x0][0x2b8], R7 ;  /* 0x0000ae0000f27a24 */ /* 0x000fe200078e0207 */
[----:B------:R-:W-:Y:S01]  /*15c0*/  UIMAD UR19, UR9, UR5, UR19 ;  /* 0x00000005091372a4 */ /* 0x000fe2000f8e0213 */
[----:B------:R-:W-:Y:S01]  /*15d0*/  ISETP.GE.AND P6, PT, R42, c[0x0][0x1d4], PT ;  /* 0x000075002a007a0c */ /* 0x000fe20003fc6270 */
[----:B------:R-:W-:Y:S01]  /*15e0*/  UISETP.GT.AND UP0, UPT, UR26, UR7, UPT ;  /* 0x000000071a00728c */ /* 0x000fe2000bf04270 */
[----:B------:R-:W-:Y:S01]  /*15f0*/  IADD3 R14, -R18, UR8, -R96 ;  /* 0x00000008120e7c10 */ /* 0x000fe2000fffe960 */
[----:B------:R-:W-:Y:S01]  /*1600*/  UIADD3 UR19, UR15, UR19, URZ ;  /* 0x000000130f137290 */ /* 0x000fe2000fffe03f */
[----:B------:R-:W-:Y:S01]  /*1610*/  SHF.R.S32.HI R0, RZ, 0x1f, R242 ;  /* 0x0000001fff007819 */ /* 0x000fe200000114f2 */
[----:B------:R-:W-:Y:S01]  /*1620*/  ULDC.64 UR4, c[0x0][0x1e8] ;  /* 0x00007a0000047ab9 */ /* 0x000fe20000000a00 */
[----:B------:R-:W-:Y:S01]  /*1630*/  ISETP.GE.AND P5, PT, R27, c[0x0][0x1d4], PT ;  /* 0x000075001b007a0c */ /* 0x000fe20003fa6270 */
[----:B------:R-:W-:Y:S01]  /*1640*/  UIMAD UR18, UR18, UR4, URZ ;  /* 0x00000004121272a4 */ /* 0x000fe2000f8e023f */
[----:B------:R-:W-:Y:S01]  /*1650*/  ISETP.GE.AND P4, PT, R252, c[0x0][0x1d4], PT ;  /* 0x00007500fc007a0c */ /* 0x000fe20003f86270 */
[C---:B-----5:R-:W-:Y:S01]  /*1660*/  IMAD R2, R0.reuse, c[0x0][0x1e0], RZ ;  /* 0x0000780000027a24 */ /* 0x060fe200078e02ff */
[----:B------:R-:W-:Y:S01]  /*1670*/  UIMAD.WIDE.U32 UR22, UR9, UR4, URZ ;  /* 0x00000004091672a5 */ /* 0x000fe2000f8e003f */
[----:B------:R-:W-:Y:S01]  /*1680*/  IMAD R6, R0, c[0x0][0x208], RZ ;  /* 0x0000820000067a24 */ /* 0x000fe200078e02ff */
[----:B------:R-:W-:Y:S01]  /*1690*/  UIMAD UR18, UR9, UR5, UR18 ;  /* 0x00000005091272a4 */ /* 0x000fe2000f8e0212 */
[C---:B------:R-:W-:Y:S01]  /*16a0*/  IMAD R0, R242.reuse, c[0x0][0x1e4], R2 ;  /* 0x00007900f2007a24 */ /* 0x040fe200078e0202 */
[----:B------:R-:W-:Y:S01]  /*16b0*/  ISETP.GE.AND P4, PT, R43, c[0x0][0x1d4], PT ;  /* 0x000075002b007a0c */ /* 0x000fe20003f86270 */
[----:B------:R-:W-:Y:S01]  /*16c0*/  IMAD.WIDE.U32 R2, R242, c[0x0][0x208], RZ ;  /* 0x00008200f2027a25 */ /* 0x000fe200078e00ff */
[----:B------:R-:W-:Y:S01]  /*16d0*/  UIADD3 UR18, UR23, UR18, URZ ;  /* 0x0000001217127290 */ /* 0x000fe2000fffe03f */
[----:B---3--:R-:W-:-:S02]  /*16e0*/  LEA.HI R12, R101, R105, RZ, 0x4 ;  /* 0x00000069650c7211 */ /* 0x008fc400078f20ff */
[C---:B-1----:R-:W-:Y:S01]  /*16f0*/  IMAD.WIDE.U32 R4, R242.reuse, c[0x0][0x1e0], RZ ;  /* 0x00007800f2047a25 */ /* 0x042fe200078e00ff */
[----:B------:R-:W-:Y:S02]  /*1700*/  LEA.HI R100, R101, R105, RZ, 0x5 ;  /* 0x0000006965647211 */ /* 0x000fe400078f28ff */
[----:B------:R-:W-:Y:S01]  /*1710*/  SHF.R.S32.HI R108, RZ, 0x1f, R107 ;  /* 0x0000001fff6c7819 */ /* 0x000fe2000001146b */
[----:B------:R-:W-:Y:S01]  /*1720*/  IMAD R6, R242, c[0x0][0x20c], R6 ;  /* 0x00008300f2067a24 */ /* 0x000fe200078e0206 */
[----:B------:R-:W-:Y:S01]  /*1730*/  SHF.R.S32.HI R99, RZ, 0x5, R100 ;  /* 0x00000005ff637819 */ /* 0x000fe20000011464 */
[----:B------:R-:W-:Y:S01]  /*1740*/  IMAD.IADD R5, R5, 0x1, R0 ;  /* 0x0000000105057824 */ /* 0x000fe200078e0200 */
[----:B------:R-:W-:Y:S01]  /*1750*/  SHF.R.S32.HI R106, RZ, 0x1f, R104 ;  /* 0x0000001fff6a7819 */ /* 0x000fe20000011468 */
[----:B------:R-:W-:Y:S01]  /*1760*/  IMAD.IADD R3, R3, 0x1, R6 ;  /* 0x0000000103037824 */ /* 0x000fe200078e0206 */
[----:B------:R-:W-:Y:S01]  /*1770*/  STL [R1+0x14], R108 ;  /* 0x0000146c01007387 */ /* 0x000fe20000100800 */
[----:B------:R-:W-:-:S02]  /*1780*/  SHF.R.S32.HI R109, RZ, 0x1f, R252 ;  /* 0x0000001fff6d7819 */ /* 0x000fc400000114fc */
[----:B------:R-:W-:Y:S01]  /*1790*/  SEL R102, RZ, 0x10, P4 ;  /* 0x00000010ff667807 */ /* 0x000fe20002000000 */
[----:B------:R-:W-:Y:S01]  /*17a0*/  STL [R1+0x18], R106 ;  /* 0x0000186a01007387 */ /* 0x000fe20000100800 */
[----:B------:R-:W-:Y:S02]  /*17b0*/  SHF.R.S32.HI R103, RZ, 0x1f, R250 ;  /* 0x0000001fff677819 */ /* 0x000fe400000114fa */
[----:B------:R-:W-:Y:S02]  /*17c0*/  IADD3 R241, R239, 0x100, RZ ;  /* 0x00000100eff17810 */ /* 0x000fe40007ffe0ff */
[----:B--2---:R-:W-:Y:S01]  /*17d0*/  SHF.R.S32.HI R0, RZ, 0x1f, R240 ;  /* 0x0000001fff007819 */ /* 0x004fe200000114f0 */
[----:B------:R-:W-:-:S04]  /*17e0*/  IMAD.WIDE.U32 R2, R240, c[0x0][0x218], R2 ;  /* 0x00008600f0027a25 */ /* 0x000fc800078e0002 */
[----:B----4-:R-:W-:Y:S01]  /*17f0*/  IMAD R8, R0, c[0x0][0x218], RZ ;  /* 0x0000860000087a24 */ /* 0x010fe200078e02ff */
[----:B------:R-:W-:Y:S01]  /*1800*/  IADD3 R7, P0, R2, UR14, RZ ;  /* 0x0000000e02077c10 */ /* 0x000fe2000ff1e0ff */
[----:B------:R-:W-:Y:S02]  /*1810*/  IMAD R0, R0, c[0x0][0x1f0], RZ ;  /* 0x00007c0000007a24 */ /* 0x000fe400078e02ff */
[C---:B------:R-:W-:Y:S02]  /*1820*/  IMAD R8, R240.reuse, c[0x0][0x21c], R8 ;  /* 0x00008700f0087a24 */ /* 0x040fe400078e0208 */
[C---:B------:R-:W-:Y:S02]  /*1830*/  IMAD R9, R240.reuse, c[0x0][0x1f4], R0 ;  /* 0x00007d00f0097a24 */ /* 0x040fe400078e0200 */
[----:B------:R-:W-:Y:S01]  /*1840*/  IMAD.WIDE.U32 R4, R240, c[0x0][0x1f0], R4 ;  /* 0x00007c00f0047a25 */ /* 0x000fe200078e0004 */
[----:B------:R-:W-:Y:S02]  /*1850*/  IADD3.X R0, R3, UR19, R8, P0, !PT ;  /* 0x0000001303007c10 */ /* 0x000fe400087fe408 */
[----:B------:R-:W-:-:S02]  /*1860*/  LEA R2, P0, R7, c[0x0][0x1f8], 0x1 ;  /* 0x00007e0007027a11 */ /* 0x000fc400078008ff */
[----:B------:R-:W-:Y:S02]  /*1870*/  IADD3 R6, P1, R4, UR22, RZ ;  /* 0x0000001604067c10 */ /* 0x000fe4000ff3e0ff */
[----:B------:R-:W-:Y:S01]  /*1880*/  LEA.HI.X R0, R7, c[0x0][0x1fc], R0, 0x1, P0 ;  /* 0x00007f0007007a11 */ /* 0x000fe200000f0c00 */
[----:B------:R-:W1:Y:S01]  /*1890*/  SHFL.IDX PT, R16, R2, RZ, 0x181f ;  /* 0x00181fff02107589 */ /* 0x000e6200000e0000 */
[----:B------:R-:W-:Y:S02]  /*18a0*/  IADD3.X R4, R5, UR18, R9, P1, !PT ;  /* 0x0000001205047c10 */ /* 0x000fe40008ffe409 */
[C---:B------:R-:W-:Y:S01]  /*18b0*/  LEA R11, P1, R6.reuse, c[0x0][0x1c8], 0x1 ;  /* 0x00007200060b7a11 */ /* 0x040fe200078208ff */
[----:B------:R-:W2:Y:S03]  /*18c0*/  SHFL.IDX PT, R17, R0, RZ, 0x181f ;  /* 0x00181fff00117589 */ /* 0x000ea600000e0000 */
[----:B------:R-:W-:Y:S01]  /*18d0*/  LEA.HI.X R10, R6, c[0x0][0x1cc], R4, 0x1, P1 ;  /* 0x00007300060a7a11 */ /* 0x000fe200008f0c04 */
[----:B------:R-:W3:Y:S01]  /*18e0*/  SHFL.IDX PT, R19, R2, 0x1, 0x181f ;  /* 0x00381f0002137f89 */ /* 0x000ee200000e0000 */
[----:B------:R-:W-:Y:S01]  /*18f0*/  IMAD.WIDE R6, R252, 0x2, RZ ;  /* 0x00000002fc067825 */ /* 0x000fe200078e02ff */
[----:B------:R-:W-:-:S02]  /*1900*/  ISETP.GE.AND P1, PT, R14, 0x1, PT ;  /* 0x000000010e00780c */ /* 0x000fc40003f26270 */
[----:B------:R-:W4:Y:S01]  /*1910*/  SHFL.IDX PT, R20, R0, 0x1, 0x181f ;  /* 0x00381f0000147f89 */ /* 0x000f2200000e0000 */
[----:B------:R-:W-:-:S03]  /*1920*/  IMAD.WIDE R4, R107, 0x2, RZ ;  /* 0x000000026b047825 */ /* 0x000fc600078e02ff */
[----:B------:R-:W-:Y:S04]  /*1930*/  SHFL.IDX PT, R2, R11, RZ, 0x181f ;  /* 0x00181fff0b027589 */ /* 0x000fe800000e0000 */
[----:B------:R-:W5:Y:S01]  /*1940*/  SHFL.IDX PT, R3, R10, RZ, 0x181f ;  /* 0x00181fff0a037589 */ /* 0x000f6200000e0000 */
[----:B-1----:R-:W-:-:S05]  /*1950*/  IADD3 R40, P2, R16, R6, RZ ;  /* 0x0000000610287210 */ /* 0x002fca0007f5e0ff */
[----:B--2---:R-:W-:Y:S01]  /*1960*/  IMAD.X R41, R17, 0x1, R7, P2 ;  /* 0x0000000111297824 */ /* 0x004fe200010e0607 */
[----:B------:R-:W-:Y:S02]  /*1970*/  IADD3 R38, P2, R16, R4, RZ ;  /* 0x0000000410267210 */ /* 0x000fe40007f5e0ff */
[----:B---3--:R-:W-:-:S03]  /*1980*/  IADD3 R36, P0, R6, R19, RZ ;  /* 0x0000001306247210 */ /* 0x008fc60007f1e0ff */
[----:B------:R-:W-:Y:S01]  /*1990*/  IMAD.X R39, R17, 0x1, R5, P2 ;  /* 0x0000000111277824 */ /* 0x000fe200010e0605 */
[----:B------:R-:W-:Y:S01]  /*19a0*/  ISETP.GE.AND P2, PT, R252, c[0x0][0x1d4], PT ;  /* 0x00007500fc007a0c */ /* 0x000fe20003f46270 */
[----:B----4-:R-:W-:Y:S01]  /*19b0*/  IMAD.X R37, R7, 0x1, R20, P0 ;  /* 0x0000000107257824 */ /* 0x010fe200000e0614 */
[----:B------:R-:W-:Y:S02]  /*19c0*/  IADD3 R30, P0, R4, R19, RZ ;  /* 0x00000013041e7210 */ /* 0x000fe40007f1e0ff */
[----:B------:R-:W-:-:S03]  /*19d0*/  LOP3.LUT R0, R12, 0xfffffff0, RZ, 0xc0, !PT ;  /* 0xfffffff00c007812 */ /* 0x000fc600078ec0ff */
[----:B------:R-:W-:Y:S02]  /*19e0*/  IMAD.X R31, R5, 0x1, R20, P0 ;  /* 0x00000001051f7824 */ /* 0x000fe400000e0614 */
[----:B-----5:R-:W-:-:S04]  /*19f0*/  @P1 IMAD.WIDE R6, R252, 0x2, R2 ;  /* 0x00000002fc061825 */ /* 0x020fc800078e0202 */
[--C-:B------:R-:W-:Y:S01]  /*1a00*/  @P1 IMAD.WIDE R8, R107, 0x2, R2.reuse ;  /* 0x000000026b081825 */ /* 0x100fe200078e0202 */
[----:B------:R1:W-:Y:S03]  /*1a10*/  @P1 LDGSTS.E.BYPASS.LTC128B.128 [R239+0x8100], [R6.64], !P2 ;  /* 0x0810000006ef1fae */ /* 0x0003e6000d101d50 */
[----:B------:R-:W-:Y:S01]  /*1a20*/  @P1 IMAD.WIDE R4, R250, 0x2, R2 ;  /* 0x00000002fa041825 */ /* 0x000fe200078e0202 */
[----:B------:R2:W-:Y:S03]  /*1a30*/  @P1 LDGSTS.E.BYPASS.LTC128B.128 [R239+0xa100], [R8.64], !P6 ;  /* 0x0a10000008ef1fae */ /* 0x0005e6000f101d50 */
[----:B------:R-:W-:-:S05]  /*1a40*/  IMAD.IADD R0, R105, 0x1, -R0 ;  /* 0x0000000169007824 */ /* 0x000fca00078e0a00 */
[----:B------:R-:W-:-:S04]  /*1a50*/  SHF.R.S32.HI R15, RZ, 0x1f, R0 ;  /* 0x0000001fff0f7819 */ /* 0x000fc80000011400 */
[----:B------:R-:W-:Y:S01]  /*1a60*/  LEA.HI R15, R15, R0, RZ, 0x3 ;  /* 0x000000000f0f7211 */ /* 0x000fe200078f18ff */
[----:B-1----:R-:W-:Y:S02]  /*1a70*/  @P1 IMAD.WIDE R6, R104, 0x2, R2 ;  /* 0x0000000268061825 */ /* 0x002fe400078e0202 */
[----:B------:R-:W-:Y:S02]  /*1a80*/  SHFL.IDX PT, R2, R11, 0x1, 0x181f ;  /* 0x00381f000b027f89 */ /* 0x000fe400000e0000 */
[----:B--2---:R-:W-:Y:S02]  /*1a90*/  IMAD.SHL.U32 R8, R18, 0x8, RZ ;  /* 0x0000000812087824 */ /* 0x004fe400078e00ff */
[----:B------:R1:W2:Y:S04]  /*1aa0*/  SHFL.IDX PT, R3, R10, 0x1, 0x181f ;  /* 0x00381f000a037f89 */ /* 0x0002a800000e0000 */
[----:B------:R3:W-:Y:S04]  /*1ab0*/  @P1 LDGSTS.E.BYPASS.LTC128B.128 [R239+0xc100], [R6.64], !P5 ;  /* 0x0c10000006ef1fae */ /* 0x0007e8000e901d50 */
[----:B------:R4:W-:Y:S01]  /*1ac0*/  @P1 LDGSTS.E.BYPASS.LTC128B.128 [R239+0xe100], [R4.64], !P4 ;  /* 0x0e10000004ef1fae */ /* 0x0009e2000e101d50 */
[----:B------:R-:W-:-:S02]  /*1ad0*/  ISETP.GT.AND P1, PT, R14, 0x20, PT ;  /* 0x000000200e00780c */ /* 0x000fc40003f24270 */
[----:B---3--:R-:W-:Y:S01]  /*1ae0*/  SHF.R.S32.HI R7, RZ, 0x4, R12 ;  /* 0x00000004ff077819 */ /* 0x008fe2000001140c */
[----:B------:R-:W-:-:S03]  /*1af0*/  IMAD.SHL.U32 R6, R26, 0x40, RZ ;  /* 0x000000401a067824 */ /* 0x000fc600078e00ff */
[----:B------:R-:W-:Y:S01]  /*1b00*/  LEA.HI R9, R12, R7, RZ, 0x1 ;  /* 0x000000070c097211 */ /* 0x000fe200078f08ff */
[----:B----4-:R-:W-:Y:S01]  /*1b10*/  IMAD.WIDE R4, R104, 0x2, RZ ;  /* 0x0000000268047825 */ /* 0x010fe200078e02ff */
[----:B------:R-:W-:Y:S02]  /*1b20*/  LOP3.LUT R6, R6, 0x1c0, RZ, 0xc0, !PT ;  /* 0x000001c006067812 */ /* 0x000fe400078ec0ff */
[----:B-1----:R-:W-:Y:S02]  /*1b30*/  LOP3.LUT R10, R9, 0xfffffffe, RZ, 0xc0, !PT ;  /* 0xfffffffe090a7812 */ /* 0x002fe400078ec0ff */
[----:B------:R-:W-:Y:S02]  /*1b40*/  LOP3.LUT R9, R6, 0x8, R8, 0xf8, !PT ;  /* 0x0000000806097812 */ /* 0x000fe400078ef808 */
[----:B------:R-:W-:Y:S01]  /*1b50*/  LOP3.LUT R8, R15, 0xfffffff8, RZ, 0xc0, !PT ;  /* 0xfffffff80f087812 */ /* 0x000fe200078ec0ff */
[----:B------:R-:W-:Y:S01]  /*1b60*/  IMAD.IADD R12, R7, 0x1, -R10 ;  /* 0x00000001070c7824 */ /* 0x000fe200078e0a0a */
[----:B------:R-:W-:Y:S01]  /*1b70*/  SHF.R.U32.HI R6, RZ, 0x3, R6 ;  /* 0x00000003ff067819 */ /* 0x000fe20000011606 */
[----:B--2---:R-:W-:Y:S01]  /*1b80*/  @P1 IMAD.WIDE R10, R252, 0x2, R2 ;  /* 0x00000002fc0a1825 */ /* 0x004fe200078e0202 */
[----:B------:R-:W-:-:S02]  /*1b90*/  IADD3 R28, P0, R16, R4, RZ ;  /* 0x00000004101c7210 */ /* 0x000fc40007f1e0ff */
[----:B------:R-:W-:Y:S01]  /*1ba0*/  LOP3.LUT R13, R9, R6, RZ, 0x3c, !PT ;  /* 0x00000006090d7212 */ /* 0x000fe200078e3cff */
[----:B------:R-:W-:Y:S01]  /*1bb0*/  IMAD.IADD R18, R0, 0x1, -R8 ;  /* 0x0000000100127824 */ /* 0x000fe200078e0a08 */
[----:B------:R1:W-:Y:S01]  /*1bc0*/  @P1 LDGSTS.E.BYPASS.LTC128B.128 [R239+0x9100], [R10.64], !P2 ;  /* 0x091000000aef1fae */ /* 0x0003e2000d101d50 */
[----:B------:R-:W-:-:S04]  /*1bd0*/  @P1 IMAD.WIDE R8, R107, 0x2, R2 ;  /* 0x000000026b081825 */ /* 0x000fc800078e0202 */
[--C-:B------:R-:W-:Y:S01]  /*1be0*/  @P1 IMAD.WIDE R6, R104, 0x2, R2.reuse ;  /* 0x0000000268061825 */ /* 0x100fe200078e0202 */
[----:B------:R1:W-:Y:S03]  /*1bf0*/  @P1 LDGSTS.E.BYPASS.LTC128B.128 [R239+0xb100], [R8.64], !P6 ;  /* 0x0b10000008ef1fae */ /* 0x0003e6000f101d50 */
[----:B------:R-:W-:Y:S01]  /*1c00*/  @P1 IMAD.WIDE R2, R250, 0x2, R2 ;  /* 0x00000002fa021825 */ /* 0x000fe200078e0202 */
[----:B------:R2:W-:Y:S03]  /*1c10*/  @P1 LDGSTS.E.BYPASS.LTC128B.128 [R239+0xd100], [R6.64], !P5 ;  /* 0x0d10000006ef1fae */ /* 0x0005e6000e901d50 */
[----:B------:R-:W-:Y:S01]  /*1c20*/  IMAD R0, R12, 0x200, R13 ;  /* 0x000002000c007824 */ /* 0x000fe200078e020d */
[----:B------:R3:W-:Y:S01]  /*1c30*/  @P1 LDGSTS.E.BYPASS.LTC128B.128 [R239+0xf100], [R2.64], !P4 ;  /* 0x0f10000002ef1fae */ /* 0x0007e2000e101d50 */
[----:B------:R-:W-:Y:S01]  /*1c40*/  IMAD.X R29, R17, 0x1, R5, P0 ;  /* 0x00000001111d7824 */ /* 0x000fe200000e0605 */
[----:B------:R-:W-:Y:S01]  /*1c50*/  IADD3 R24, P0, R4, R19, RZ ;  /* 0x0000001304187210 */ /* 0x000fe20007f1e0ff */
[----:B------:R-:W-:Y:S01]  /*1c60*/  IMAD.SHL.U32 R212, R0, 0x2, RZ ;  /* 0x0000000200d47824 */ /* 0x000fe200078e00ff */
[----:B------:R-:W0:Y:S01]  /*1c70*/  LDGDEPBAR ;  /* 0x00000000000079af */ /* 0x000e220000000000 */
[----:B------:R-:W-:Y:S01]  /*1c80*/  LOP3.LUT P1, RZ, R26, 0x2, RZ, 0xc0, !PT ;  /* 0x000000021aff7812 */ /* 0x000fe2000782c0ff */
[----:B------:R-:W-:-:S02]  /*1c90*/  IMAD.SHL.U32 R4, R12, 0x8, RZ ;  /* 0x000000080c047824 */ /* 0x000fc400078e00ff */
[----:B------:R-:W-:Y:S01]  /*1ca0*/  IMAD.X R25, R5, 0x1, R20, P0 ;  /* 0x0000000105197824 */ /* 0x000fe200000e0614 */
[----:B------:R-:W-:Y:S01]  /*1cb0*/  IADD3 R223, R212, 0x8120, RZ ;  /* 0x00008120d4df7810 */ /* 0x000fe20007ffe0ff */
[----:B------:R-:W-:-:S05]  /*1cc0*/  IMAD.SHL.U32 R5, R15, 0x40, RZ ;  /* 0x000000400f057824 */ /* 0x000fca00078e00ff */
[----:B------:R-:W-:Y:S01]  /*1cd0*/  LOP3.LUT R98, R5, 0xfffffe00, RZ, 0xc0, !PT ;  /* 0xfffffe0005627812 */ /* 0x000fe200078ec0ff */
[----:B---3--:R-:W-:Y:S01]  /*1ce0*/  IMAD.SHL.U32 R2, R18, 0x40, RZ ;  /* 0x0000004012027824 */ /* 0x008fe200078e00ff */
[----:B------:R-:W-:-:S04]  /*1cf0*/  DEPBAR.LE SB0, 0x1 ;  /* 0x000080400000791a */ /* 0x000fc80000000000 */
[----:B------:R-:W-:Y:S01]  /*1d00*/  LOP3.LUT R0, R2, 0x1c0, RZ, 0xc0, !PT ;  /* 0x000001c002007812 */ /* 0x000fe200078ec0ff */
[----:B------:R-:W-:Y:S01]  /*1d10*/  IMAD.WIDE R2, R250, 0x2, RZ ;  /* 0x00000002fa027825 */ /* 0x000fe200078e02ff */
[----:B------:R-:W-:-:S04]  /*1d20*/  DEPBAR.LE SB0, 0x0 ;  /* 0x000080000000791a */ /* 0x000fc80000000000 */
[----:B------:R-:W-:Y:S01]  /*1d30*/  BAR.SYNC.DEFER_BLOCKING 0x0 ;  /* 0x0000000000007b1d */ /* 0x000fe20000010000 */
[----:B--2---:R-:W-:Y:S02]  /*1d40*/  IADD3 R6, P0, R16, R2, RZ ;  /* 0x0000000210067210 */ /* 0x004fe40007f1e0ff */
[----:B------:R-:W-:Y:S02]  /*1d50*/  LOP3.LUT R5, R0, 0x8, R4, 0xf8, !PT ;  /* 0x0000000800057812 */ /* 0x000fe400078ef804 */
[----:B------:R-:W-:Y:S01]  /*1d60*/  IADD3 R4, R212, 0x8100, RZ ;  /* 0x00008100d4047810 */ /* 0x000fe20007ffe0ff */
[----:B------:R-:W-:Y:S01]  /*1d70*/  IMAD.X R7, R17, 0x1, R3, P0 ;  /* 0x0000000111077824 */ /* 0x000fe200000e0603 */
[----:B------:R-:W-:Y:S02]  /*1d80*/  SHF.R.U32.HI R0, RZ, 0x3, R0 ;  /* 0x00000003ff007819 */ /* 0x000fe40000011600 */
[----:B------:R-:W-:Y:S01]  /*1d90*/  IADD3 R12, P0, R2, R19, RZ ;  /* 0x00000013020c7210 */ /* 0x000fe20007f1e0ff */
[----:B------:R-:W-:Y:S01]  /*1da0*/  IMAD.MOV.U32 R2, RZ, RZ, 0x40 ;  /* 0x00000040ff027424 */ /* 0x000fe200078e00ff */
[----:B------:R-:W-:Y:S01]  /*1db0*/  @P1 IADD3 R223, R4, -0x20, RZ ;  /* 0xffffffe004df1810 */ /* 0x000fe20007ffe0ff */
[----:B------:R-:W-:Y:S01]  /*1dc0*/  IMAD.MOV.U32 R4, RZ, RZ, 0x10 ;  /* 0x00000010ff047424 */ /* 0x000fe200078e00ff */
[----:B------:R-:W-:Y:S01]  /*1dd0*/  LOP3.LUT R97, R5, R0, RZ, 0x3c, !PT ;  /* 0x0000000005617212 */ /* 0x000fe200078e3cff */
[----:B------:R-:W-:Y:S01]  /*1de0*/  IMAD R0, R99, 0x400, R98 ;  /* 0x0000040063007824 */ /* 0x000fe200078e0262 */
[----:B------:R-:W-:Y:S01]  /*1df0*/  R2P PR, R18, 0x6 ;  /* 0x0000000612007804 */ /* 0x000fe20000000000 */
[----:B------:R-:W-:Y:S01]  /*1e00*/  IMAD.X R13, R3, 0x1, R20, P0 ;  /* 0x00000001030d7824 */ /* 0x000fe200000e0614 */
[----:B------:R-:W-:Y:S01]  /*1e10*/  ISETP.GE.AND P0, PT, R252, c[0x0][0x1d4], PT ;  /* 0x00007500fc007a0c */ /* 0x000fe20003f06270 */
[----:B------:R-:W-:Y:S01]  /*1e20*/  IMAD.IADD R0, R97, 0x1, R0 ;  /* 0x0000000161007824 */ /* 0x000fe200078e0200 */
[----:B------:R-:W-:-:S02]  /*1e30*/  IADD3 R238, R223, 0x800, RZ ;  /* 0x00000800dfee7810 */ /* 0x000fc40007ffe0ff */
[----:B------:R-:W-:Y:S01]  /*1e40*/  ISETP.LT.OR P0, PT, R14, 0x1, P0 ;  /* 0x000000010e00780c */ /* 0x000fe20000701670 */
[----:B------:R-:W-:Y:S01]  /*1e50*/  IMAD.SHL.U32 R219, R0, 0x2, RZ ;  /* 0x0000000200db7824 */ /* 0x000fe200078e00ff */
[----:B------:R-:W-:Y:S01]  /*1e60*/  SEL R4, R4, 0xfffffff0, !P1 ;  /* 0xfffffff004047807 */ /* 0x000fe20004800000 */
[----:B------:R-:W-:Y:S01]  /*1e70*/  LDSM.16.M88.4 R20, [R212+0x8100] ;  /* 0x00810000d414783b */ /* 0x000fe20000000200 */
[----:B------:R-:W-:Y:S01]  /*1e80*/  ISETP.GE.AND P1, PT, R42, c[0x0][0x1d4], PT ;  /* 0x000075002a007a0c */ /* 0x000fe20003f26270 */
[----:B------:R-:W-:Y:S01]  /*1e90*/  IMAD.MOV.U32 R0, RZ, RZ, 0x20 ;  /* 0x00000020ff007424 */ /* 0x000fe200078e00ff */
[C---:B------:R-:W-:Y:S01]  /*1ea0*/  IADD3 R237, R223.reuse, 0x1000, RZ ;  /* 0x00001000dfed7810 */ /* 0x040fe20007ffe0ff */
[----:B------:R-:W-:Y:S01]  /*1eb0*/  IMAD R220, R4, 0x2, R219 ;  /* 0x0000000204dc7824 */ /* 0x000fe200078e02db */
[----:B-1----:R-:W-:Y:S01]  /*1ec0*/  LDSM.16.M88.4 R8, [R219+0x10100] ;  /* 0x01010000db08783b */ /* 0x002fe20000000200 */
[C---:B------:R-:W-:Y:S02]  /*1ed0*/  IADD3 R236, R223.reuse, 0x1800, RZ ;  /* 0x00001800dfec7810 */ /* 0x040fe40007ffe0ff */
[----:B------:R-:W-:Y:S01]  /*1ee0*/  SEL R0, R0, 0xffffffe0, !P2 ;  /* 0xffffffe000007807 */ /* 0x000fe20005000000 */
[----:B------:R-:W-:Y:S01]  /*1ef0*/  LDSM.16.M88.4 R16, [R220+0x10100] ;  /* 0x01010000dc10783b */ /* 0x000fe20000000200 */
[----:B------:R-:W-:-:S02]  /*1f00*/  IADD3 R235, R223, 0x2000, RZ ;  /* 0x00002000dfeb7810 */ /* 0x000fc40007ffe0ff */
[C---:B------:R-:W-:Y:S01]  /*1f10*/  IADD3 R234, R223.reuse, 0x2800, RZ ;  /* 0x00002800dfea7810 */ /* 0x040fe20007ffe0ff */
[----:B------:R-:W-:Y:S01]  /*1f20*/  LDSM.16.M88.4 R32, [R212+0x8900] ;  /* 0x00890000d420783b */ /* 0x000fe20000000200 */
[C---:B------:R-:W-:Y:S01]  /*1f30*/  IMAD R222, R0.reuse, 0x2, R219 ;  /* 0x0000000200de7824 */ /* 0x040fe200078e02db */
[C---:B------:R-:W-:Y:S01]  /*1f40*/  IADD3 R233, R223.reuse, 0x3000, RZ ;  /* 0x00003000dfe97810 */ /* 0x040fe20007ffe0ff */
[----:B------:R-:W-:Y:S01]  /*1f50*/  IMAD R221, R0, 0x2, R220 ;  /* 0x0000000200dd7824 */ /* 0x000fe200078e02dc */
[----:B------:R-:W1:Y:S01]  /*1f60*/  LDSM.16.M88.4 R44, [R212+0x9100] ;  /* 0x00910000d42c783b */ /* 0x000e620000000200 */
[C---:B------:R-:W-:Y:S02]  /*1f70*/  IADD3 R232, R223.reuse, 0x3800, RZ ;  /* 0x00003800dfe87810 */ /* 0x040fe40007ffe0ff */
[C---:B------:R-:W-:Y:S01]  /*1f80*/  IADD3 R231, R223.reuse, 0x4000, RZ ;  /* 0x00004000dfe77810 */ /* 0x040fe20007ffe0ff */
[----:B------:R-:W2:Y:S01]  /*1f90*/  LDSM.16.M88.4 R48, [R212+0x9900] ;  /* 0x00990000d430783b */ /* 0x000ea20000000200 */
[----:B------:R-:W-:-:S02]  /*1fa0*/  IADD3 R230, R223, 0x4800, RZ ;  /* 0x00004800dfe67810 */ /* 0x000fc40007ffe0ff */
[C---:B------:R-:W-:Y:S01]  /*1fb0*/  IADD3 R229, R223.reuse, 0x5000, RZ ;  /* 0x00005000dfe57810 */ /* 0x040fe20007ffe0ff */
[----:B------:R-:W-:Y:S01]  /*1fc0*/  LDSM.16.M88.4 R60, [R223] ;  /* 0x00000000df3c783b */ /* 0x000fe20000000200 */
[C---:B------:R-:W-:Y:S02]  /*1fd0*/  IADD3 R228, R223.reuse, 0x5800, RZ ;  /* 0x00005800dfe47810 */ /* 0x040fe40007ffe0ff */
[C---:B------:R-:W-:Y:S01]  /*1fe0*/  IADD3 R227, R223.reuse, 0x6000, RZ ;  /* 0x00006000dfe37810 */ /* 0x040fe20007ffe0ff */
[----:B------:R-:W-:Y:S01]  /*1ff0*/  LDSM.16.M88.4 R72, [R223+0x800] ;  /* 0x00080000df48783b */ /* 0x000fe20000000200 */
[C---:B------:R-:W-:Y:S02]  /*2000*/  IADD3 R226, R223.reuse, 0x6800, RZ ;  /* 0x00006800dfe27810 */ /* 0x040fe40007ffe0ff */
[C---:B------:R-:W-:Y:S01]  /*2010*/  IADD3 R225, R223.reuse, 0x7000, RZ ;  /* 0x00007000dfe17810 */ /* 0x040fe20007ffe0ff */
[----:B------:R-:W-:Y:S01]  /*2020*/  LDSM.16.M88.4 R76, [R223+0x1000] ;  /* 0x00100000df4c783b */ /* 0x000fe20000000200 */
[----:B------:R-:W-:-:S03]  /*2030*/  IADD3 R224, R223, 0x7800, RZ ;  /* 0x00007800dfe07810 */ /* 0x000fc60007ffe0ff */
[----:B------:R-:W3:Y:S04]  /*2040*/  LDSM.16.M88.4 R80, [R223+0x1800] ;  /* 0x00180000df50783b */ /* 0x000ee80000000200 */
[----:B------:R-:W-:Y:S01]  /*2050*/  @!PT LDS RZ, [RZ] ;  /* 0x00000000fffff984 */ /* 0x000fe20000000800 */
[----:B------:R-:W-:Y:S01]  /*2060*/  @!PT LDS RZ, [RZ] ;  /* 0x00000000fffff984 */ /* 0x000fe20000000800 */
[----:B------:R-:W-:Y:S01]  /*2070*/  @!PT LDS RZ, [RZ] ;  /* 0x00000000fffff984 */ /* 0x000fe20000000800 */
[----:B------:R4:W-:Y:S01]  /*2080*/  LDGSTS.E.BYPASS.LTC128B.128 [R239+0x100], [R40.64], !P0 ;  /* 0x0010000028ef7fae */ /* 0x0009e2000c101d50 */
[----:B------:R-:W-:Y:S02]  /*2090*/  ISETP.LT.OR P0, PT, R14, 0x1, P1 ;  /* 0x000000010e00780c */ /* 0x000fe40000f01670 */
[----:B------:R-:W-:-:S11]  /*20a0*/  ISETP.GE.AND P1, PT, R27, c[0x0][0x1d4], PT ;  /* 0x000075001b007a0c */ /* 0x000fd60003f26270 */
[----:B------:R5:W-:Y:S01]  /*20b0*/  LDGSTS.E.BYPASS.LTC128B.128 [R239+0x2100], [R38.64], !P0 ;  /* 0x0210000026ef7fae */ /* 0x000be2000c101d50 */
[----:B------:R-:W-:Y:S01]  /*20c0*/  ISETP.LT.OR P0, PT, R14, 0x1, P1 ;  /* 0x000000010e00780c */ /* 0x000fe20000f01670 */
[----:B-1----:R-:W-:Y:S01]  /*20d0*/  HMMA.16816.F32.BF16 R56, R8, R44, RZ ;  /* 0x0000002c0838723c */ /* 0x002fe200000418ff */
[----:B------:R-:W-:-:S07]  /*20e0*/  ISETP.GE.AND P1, PT, R43, c[0x0][0x1d4], PT ;  /* 0x000075002b007a0c */ /* 0x000fce0003f26270 */
[----:B--2---:R-:W-:Y:S04]  /*20f0*/  HMMA.16816.F32.BF16 R52, R8, R48, RZ ;  /* 0x000000300834723c */ /* 0x004fe800000418ff */
[----:B------:R1:W-:Y:S01]  /*2100*/  LDGSTS.E.BYPASS.LTC128B.128 [R239+0x4100], [R28.64], !P0 ;  /* 0x041000001cef7fae */ /* 0x0003e2000c101d50 */
[C---:B------:R-:W-:Y:S02]  /*2110*/  ISETP.LT.OR P0, PT, R14.reuse, 0x1, P1 ;  /* 0x000000010e00780c */ /* 0x040fe40000f01670 */
[----:B------:R-:W-:-:S11]  /*2120*/  ISETP.LT.OR P1, PT, R14, 0x21, P1 ;  /* 0x000000210e00780c */ /* 0x000fd60000f21670 */
[----:B------:R2:W-:Y:S01]  /*2130*/  LDGSTS.E.BYPASS.LTC128B.128 [R239+0x6100], [R6.64], !P0 ;  /* 0x0610000006ef7fae */ /* 0x0005e2000c101d50 */
[----:B------:R-:W-:-:S04]  /*2140*/  ISETP.GE.AND P0, PT, R252, c[0x0][0x1d4], PT ;  /* 0x00007500fc007a0c */ /* 0x000fc80003f06270 */
[----:B------:R-:W-:Y:S01]  /*2150*/  ISETP.LT.OR P0, PT, R14, 0x21, P0 ;  /* 0x000000210e00780c */ /* 0x000fe20000701670 */
[----:B---3--:R-:W-:Y:S11]  /*2160*/  HMMA.16816.F32.BF16 R52, R16, R80, R52 ;  /* 0x000000501034723c */ /* 0x008ff60000041834 */
[----:B------:R-:W-:Y:S01]  /*2170*/  @!UPT UIADD3 URZ, URZ, URZ, URZ ;  /* 0x0000003f3f3ff290 */ /* 0x000fe2000fffe03f */
[----:B------:R5:W-:Y:S01]  /*2180*/  LDGSTS.E.BYPASS.LTC128B.128 [R239+0x1100], [R36.64], !P0 ;  /* 0x0110000024ef7fae */ /* 0x000be2000c101d50 */
[----:B------:R-:W-:-:S04]  /*2190*/  ISETP.GE.AND P0, PT, R42, c[0x0][0x1d4], PT ;  /* 0x000075002a007a0c */ /* 0x000fc80003f06270 */
[----:B------:R-:W-:Y:S11]  /*21a0*/  ISETP.LT.OR P0, PT, R14, 0x21, P0 ;  /* 0x000000210e00780c */ /* 0x000ff60000701670 */
[----:B------:R-:W-:Y:S02]  /*21b0*/  @!UPT UIADD3 URZ, URZ, URZ, URZ ;  /* 0x0000003f3f3ff290 */ /* 0x000fe4000fffe03f */
[----:B------:R1:W-:Y:S01]  /*21c0*/  LDGSTS.E.BYPASS.LTC128B.128 [R239+0x3100], [R30.64], !P0 ;  /* 0x031000001eef7fae */ /* 0x0003e2000c101d50 */
[----:B------:R-:W-:-:S04]  /*21d0*/  ISETP.GE.AND P0, PT, R27, c[0x0][0x1d4], PT ;  /* 0x000075001b007a0c */ /* 0x000fc80003f06270 */
[----:B------:R-:W-:Y:S01]  /*21e0*/  ISETP.LT.OR P0, PT, R14, 0x21, P0 ;  /* 0x000000210e00780c */ /* 0x000fe20000701670 */
[C---:B-----5:R-:W-:Y:S08]  /*21f0*/  HMMA.16816.F32.BF16 R36, R8.reuse, R32, RZ ;  /* 0x000000200824723c */ /* 0x060ff000000418ff */
[----:B------:R-:W-:Y:S04]  /*2200*/  HMMA.16816.F32.BF16 R32, R8, R34, RZ ;  /* 0x000000220820723c */ /* 0x000fe800000418ff */
[----:B------:R3:W-:Y:S01]  /*2210*/  LDGSTS.E.BYPASS.LTC128B.128 [R239+0x5100], [R24.64], !P0 ;  /* 0x0510000018ef7fae */ /* 0x0007e2000c101d50 */
[----:B------:R-:W-:-:S03]  /*2220*/  LOP3.LUT P0, RZ, R26, 0x4, RZ, 0xc0, !PT ;  /* 0x000000041aff7812 */ /* 0x000fc6000780c0ff */
[----:B------:R5:W-:Y:S01]  /*2230*/  LDGSTS.E.BYPASS.LTC128B.128 [R239+0x7100], [R12.64], !P1 ;  /* 0x071000000cef7fae */ /* 0x000be2000c901d50 */
[----:B------:R-:W-:Y:S02]  /*2240*/  SEL R2, R2, 0xffffffc0, !P0 ;  /* 0xffffffc002027807 */ /* 0x000fe40004000000 */
[----:B------:R-:W-:Y:S01]  /*2250*/  PLOP3.LUT P0, PT, PT, PT, UP0, 0x40, 0x0 ;  /* 0x000000000000781c */ /* 0x000fe20003f0e808 */
[----:B------:R-:W0:Y:S01]  /*2260*/  LDGDEPBAR ;  /* 0x00000000000079af */ /* 0x000e220000000000 */
[----:B-1----:R-:W-:Y:S01]  /*2270*/  HMMA.16816.F32.BF16 R28, R8, R20, RZ ;  /* 0x00000014081c723c */ /* 0x002fe200000418ff */
[----:B------:R-:W-:Y:S01]  /*2280*/  IMAD.IADD R218, R212, 0x1, R2 ;  /* 0x00000001d4da7824 */ /* 0x000fe200078e0202 */
[----:B------:R-:W-:Y:S01]  /*2290*/  ISETP.GT.AND P1, PT, R251, 0x3f, PT ;  /* 0x0000003ffb00780c */ /* 0x000fe20003f24270 */
[----:B------:R-:W-:-:S03]  /*22a0*/  IMAD.IADD R217, R2, 0x1, R223 ;  /* 0x0000000102d97824 */ /* 0x000fc600078e02df */
[----:B------:R-:W-:Y:S02]  /*22b0*/  LDSM.16.M88.4 R68, [R218+0x8100] ;  /* 0x00810000da44783b */ /* 0x000fe40000000200 */
[----:B------:R-:W-:Y:S02]  /*22c0*/  HMMA.16816.F32.BF16 R20, R8, R22, RZ ;  /* 0x000000160814723c */ /* 0x000fe400000418ff */
[----:B------:R-:W-:Y:S04]  /*22d0*/  LDSM.16.M88.4 R64, [R218+0x9100] ;  /* 0x00910000da40783b */ /* 0x000fe80000000200 */
[----:B------:R-:W-:Y:S02]  /*22e0*/  LDSM.16.M88.4 R84, [R218+0x9900] ;  /* 0x00990000da54783b */ /* 0x000fe40000000200 */
[----:B------:R-:W-:Y:S02]  /*22f0*/  HMMA.16816.F32.BF16 R36, R16, R72, R36 ;  /* 0x000000481024723c */ /* 0x000fe40000041824 */
[----:B------:R-:W-:Y:S04]  /*2300*/  LDSM.16.M88.4 R88, [R217] ;  /* 0x00000000d958783b */ /* 0x000fe80000000200 */
[----:B-----5:R-:W1:Y:S02]  /*2310*/  LDSM.16.M88.4 R12, [R222+0x10100] ;  /* 0x01010000de0c783b */ /* 0x020e640000000200 */
[C---:B---3--:R-:W-:Y:S02]  /*2320*/  HMMA.16816.F32.BF16 R24, R8.reuse, R46, RZ ;  /* 0x0000002e0818723c */ /* 0x048fe400000418ff */
[----:B------:R-:W-:Y:S06]  /*2330*/  LDSM.16.M88.4 R92, [R217+0x2800] ;  /* 0x00280000d95c783b */ /* 0x000fec0000000200 */
[----:B------:R-:W-:Y:S01]  /*2340*/  HMMA.16816.F32.BF16 R44, R8, R50, RZ ;  /* 0x00000032082c723c */ /* 0x000fe200000418ff */
[----:B------:R-:W3:Y:S07]  /*2350*/  LDSM.16.M88.4 R48, [R218+0x8900] ;  /* 0x00890000da30783b */ /* 0x000eee0000000200 */
[C---:B------:R-:W-:Y:S08]  /*2360*/  HMMA.16816.F32.BF16 R8, R16.reuse, R60, R28 ;  /* 0x0000003c1008723c */ /* 0x040ff0000004181c */
[C---:B------:R-:W-:Y:S01]  /*2370*/  HMMA.16816.F32.BF16 R32, R16.reuse, R74, R32 ;  /* 0x0000004a1020723c */ /* 0x040fe20000041820 */
[----:B------:R-:W-:Y:S07]  /*2380*/  LDSM.16.M88.4 R72, [R212+0xb100] ;  /* 0x00b10000d448783b */ /* 0x000fee0000000200 */
[C---:B----4-:R-:W-:Y:S01]  /*2390*/  HMMA.16816.F32.BF16 R40, R16.reuse, R62, R20 ;  /* 0x0000003e1028723c */ /* 0x050fe20000041814 */
[----:B------:R-:W4:Y:S07]  /*23a0*/  LDSM.16.M88.4 R20, [R221+0x10100] ;  /* 0x01010000dd14783b */ /* 0x000f2e0000000200 */
[C---:B------:R-:W-:Y:S08]  /*23b0*/  HMMA.16816.F32.BF16 R28, R16.reuse, R76, R56 ;  /* 0x0000004c101c723c */ /* 0x040ff00000041838 */
[C---:B------:R-:W-:Y:S01]  /*23c0*/  HMMA.16816.F32.BF16 R24, R16.reuse, R78, R24 ;  /* 0x0000004e1018723c */ /* 0x040fe20000041818 */
[----:B------:R-:W5:Y:S07]  /*23d0*/  LDSM.16.M88.4 R76, [R217+0x800] ;  /* 0x00080000d94c783b */ /* 0x000f6e0000000200 */
[----:B------:R-:W-:Y:S01]  /*23e0*/  HMMA.16816.F32.BF16 R16, R16, R82, R44 ;  /* 0x000000521010723c */ /* 0x000fe2000004182c */
[----:B------:R-:W2:Y:S07]  /*23f0*/  LDSM.16.M88.4 R80, [R217+0x1000] ;  /* 0x00100000d950783b */ /* 0x000eae0000000200 */
[C---:B-1----:R-:W-:Y:S08]  /*2400*/  HMMA.16816.F32.BF16 R8, R12.reuse, R68, R8 ;  /* 0x000000440c08723c */ /* 0x042ff00000041808 */
[C---:B---3--:R-:W-:Y:S08]  /*2410*/  HMMA.16816.F32.BF16 R60, R12.reuse, R48, R36 ;  /* 0x000000300c3c723c */ /* 0x048ff00000041824 */
[C---:B------:R-:W-:Y:S01]  /*2420*/  HMMA.16816.F32.BF16 R56, R12.reuse, R50, R32 ;  /* 0x000000320c38723c */ /* 0x040fe20000041820 */
[----:B------:R-:W-:Y:S07]  /*2430*/  LDSM.16.M88.4 R32, [R212+0xa100] ;  /* 0x00a10000d420783b */ /* 0x000fee0000000200 */
[C---:B------:R-:W-:Y:S08]  /*2440*/  HMMA.16816.F32.BF16 R48, R12.reuse, R64, R28 ;  /* 0x000000400c30723c */ /* 0x040ff0000004181c */
[C---:B------:R-:W-:Y:S01]  /*2450*/  HMMA.16816.F32.BF16 R44, R12.reuse, R70, R40 ;  /* 0x000000460c2c723c */ /* 0x040fe20000041828 */
[----:B------:R-:W-:Y:S07]  /*2460*/  LDSM.16.M88.4 R68, [R212+0xa900] ;  /* 0x00a90000d444783b */ /* 0x000fee0000000200 */
[C---:B------:R-:W-:Y:S01]  /*2470*/  HMMA.16816.F32.BF16 R28, R12.reuse, R86, R16 ;  /* 0x000000560c1c723c */ /* 0x040fe20000041810 */
[----:B------:R-:W1:Y:S07]  /*2480*/  LDSM.16.M88.4 R16, [R217+0x1800] ;  /* 0x00180000d910783b */ /* 0x000e6e0000000200 */
[C---:B------:R-:W-:Y:S08]  /*2490*/  HMMA.16816.F32.BF16 R40, R12.reuse, R66, R24 ;  /* 0x000000420c28723c */ /* 0x040ff00000041818 */
[----:B------:R-:W-:Y:S01]  /*24a0*/  HMMA.16816.F32.BF16 R64, R12, R84, R52 ;  /* 0x000000540c40723c */ /* 0x000fe20000041834 */
[----:B------:R-:W-:Y:S04]  /*24b0*/  LDSM.16.M88.4 R12, [R220+0x14100] ;  /* 0x01410000dc0c783b */ /* 0x000fe80000000200 */
[----:B------:R-:W-:Y:S03]  /*24c0*/  LDSM.16.M88.4 R84, [R223+0x2000] ;  /* 0x00200000df54783b */ /* 0x000fe60000000200 */
[C---:B----4-:R-:W-:Y:S01]  /*24d0*/  HMMA.16816.F32.BF16 R24, R20.reuse, R88, R8 ;  /* 0x000000581418723c */ /* 0x050fe20000041808 */
[----:B------:R-:W3:Y:S07]  /*24e0*/  LDSM.16.M88.4 R8, [R219+0x14100] ;  /* 0x01410000db08783b */ /* 0x000eee0000000200 */
[C---:B------:R-:W-:Y:S01]  /*24f0*/  HMMA.16816.F32.BF16 R36, R20.reuse, R90, R44 ;  /* 0x0000005a1424723c */ /* 0x040fe2000004182c */
[----:B------:R-:W-:Y:S07]  /*2500*/  LDSM.16.M88.4 R88, [R217+0x2000] ;  /* 0x00200000d958783b */ /* 0x000fee0000000200 */
[C---:B-----5:R-:W-:Y:S08]  /*2510*/  HMMA.16816.F32.BF16 R44, R20.reuse, R76, R60 ;  /* 0x0000004c142c723c */ /* 0x060ff0000004183c */
[C---:B------:R-:W-:Y:S01]  /*2520*/  HMMA.16816.F32.BF16 R56, R20.reuse, R78, R56 ;  /* 0x0000004e1438723c */ /* 0x040fe20000041838 */
[----:B------:R-:W4:Y:S07]  /*2530*/  LDSM.16.M88.4 R76, [R212+0xb900] ;  /* 0x00b90000d44c783b */ /* 0x000f2e0000000200 */
[C---:B--2---:R-:W-:Y:S08]  /*2540*/  HMMA.16816.F32.BF16 R52, R20.reuse, R80, R48 ;  /* 0x000000501434723c */ /* 0x044ff00000041830 */
[C---:B------:R-:W-:Y:S01]  /*2550*/  HMMA.16816.F32.BF16 R48, R20.reuse, R82, R40 ;  /* 0x000000521430723c */ /* 0x040fe20000041828 */
[----:B------:R-:W2:Y:S07]  /*2560*/  LDSM.16.M88.4 R80, [R223+0x2800] ;  /* 0x00280000df50783b */ /* 0x000eae0000000200 */
[C---:B-1----:R-:W-:Y:S08]  /*2570*/  HMMA.16816.F32.BF16 R60, R20.reuse, R16, R64 ;  /* 0x00000010143c723c */ /* 0x042ff00000041840 */
[----:B------:R-:W-:Y:S08]  /*2580*/  HMMA.16816.F32.BF16 R20, R20, R18, R28 ;  /* 0x000000121414723c */ /* 0x000ff0000004181c */
[C---:B---3--:R-:W-:Y:S08]  /*2590*/  HMMA.16816.F32.BF16 R16, R8.reuse, R32, R24 ;  /* 0x000000200810723c */ /* 0x048ff00000041818 */
[C---:B------:R-:W-:Y:S01]  /*25a0*/  HMMA.16816.F32.BF16 R64, R8.reuse, R72, R52 ;  /* 0x000000480840723c */ /* 0x040fe20000041834 */
[----:B------:R-:W1:Y:S07]  /*25b0*/  LDSM.16.M88.4 R52, [R223+0x3000] ;  /* 0x00300000df34783b */ /* 0x000e6e0000000200 */
[C---:B------:R-:W-:Y:S08]  /*25c0*/  HMMA.16816.F32.BF16 R24, R8.reuse, R34, R36 ;  /* 0x000000220818723c */ /* 0x040ff00000041824 */
[C---:B------:R-:W-:Y:S08]  /*25d0*/  HMMA.16816.F32.BF16 R40, R8.reuse, R70, R56 ;  /* 0x000000460828723c */ /* 0x040ff00000041838 */
[C---:B------:R-:W-:Y:S01]  /*25e0*/  HMMA.16816.F32.BF16 R28, R8.reuse, R68, R44 ;  /* 0x00000044081c723c */ /* 0x040fe2000004182c */
[----:B------:R-:W-:Y:S04]  /*25f0*/  LDSM.16.M88.4 R68, [R218+0xa100] ;  /* 0x00a10000da44783b */ /* 0x000fe80000000200 */
[----:B------:R-:W-:Y:S03]  /*2600*/  LDSM.16.M88.4 R44, [R223+0x3800] ;  /* 0x00380000df2c783b */ /* 0x000fe60000000200 */
[C---:B------:R-:W-:Y:S01]  /*2610*/  HMMA.16816.F32.BF16 R48, R8.reuse, R74, R48 ;  /* 0x0000004a0830723c */ /* 0x040fe20000041830 */
[----:B------:R-:W-:Y:S07]  /*2620*/  LDSM.16.M88.4 R72, [R218+0xa900] ;  /* 0x00a90000da48783b */ /* 0x000fee0000000200 */
[C---:B----4-:R-:W-:Y:S08]  /*2630*/  HMMA.16816.F32.BF16 R56, R8.reuse, R76, R60 ;  /* 0x0000004c0838723c */ /* 0x050ff0000004183c */
[----:B------:R-:W-:Y:S01]  /*2640*/  HMMA.16816.F32.BF16 R36, R8, R78, R20 ;  /* 0x0000004e0824723c */ /* 0x000fe20000041814 */
[----:B------:R-:W3:Y:S04]  /*2650*/  LDSM.16.M88.4 R8, [R222+0x14100] ;  /* 0x01410000de08783b */ /* 0x000ee80000000200 */
[----:B------:R-:W4:Y:S03]  /*2660*/  LDSM.16.M88.4 R76, [R218+0xb100] ;  /* 0x00b10000da4c783b */ /* 0x000f260000000200 */
[C---:B------:R-:W-:Y:S01]  /*2670*/  HMMA.16816.F32.BF16 R32, R12.reuse, R84, R16 ;  /* 0x000000540c20723c */ /* 0x040fe20000041810 */
[----:B------:R-:W-:Y:S07]  /*2680*/  LDSM.16.M88.4 R16, [R221+0x14100] ;  /* 0x01410000dd10783b */ /* 0x000fee0000000200 */
[C---:B--2---:R-:W-:Y:S08]  /*2690*/  HMMA.16816.F32.BF16 R20, R12.reuse, R80, R28 ;  /* 0x000000500c14723c */ /* 0x044ff0000004181c */
[C---:B------:R-:W-:Y:S01]  /*26a0*/  HMMA.16816.F32.BF16 R24, R12.reuse, R86, R24 ;  /* 0x000000560c18723c */ /* 0x040fe20000041818 */
[----:B------:R-:W2:Y:S07]  /*26b0*/  LDSM.16.M88.4 R84, [R218+0xb900] ;  /* 0x00b90000da54783b */ /* 0x000eae0000000200 */
[C---:B------:R-:W-:Y:S01]  /*26c0*/  HMMA.16816.F32.BF16 R28, R12.reuse, R82, R40 ;  /* 0x000000520c1c723c */ /* 0x040fe20000041828 */
[----:B------:R-:W-:Y:S07]  /*26d0*/  LDSM.16.M88.4 R80, [R217+0x3800] ;  /* 0x00380000d950783b */ /* 0x000fee0000000200 */
[C---:B-1----:R-:W-:Y:S08]  /*26e0*/  HMMA.16816.F32.BF16 R60, R12.reuse, R52, R64 ;  /* 0x000000340c3c723c */ /* 0x042ff00000041840 */
[----:B------:R-:W-:Y:S01]  /*26f0*/  HMMA.16816.F32.BF16 R48, R12, R54, R48 ;  /* 0x000000360c30723c */ /* 0x000fe20000041830 */
[----:B------:R-:W-:Y:S07]  /*2700*/  LDSM.16.M88.4 R52, [R212+0xc900] ;  /* 0x00c90000d434783b */ /* 0x000fee0000000200 */
[----:B---3--:R-:W-:Y:S01]  /*2710*/  HMMA.16816.F32.BF16 R40, R8, R68, R32 ;  /* 0x000000440828723c */ /* 0x008fe20000041820 */
[----:B------:R-:W1:Y:S07]  /*2720*/  LDSM.16.M88.4 R32, [R217+0x3000] ;  /* 0x00300000d920783b */ /* 0x000e6e0000000200 */
[C---:B------:R-:W-:Y:S08]  /*2730*/  HMMA.16816.F32.BF16 R56, R12.reuse, R44, R56 ;  /* 0x0000002c0c38723c */ /* 0x040ff00000041838 */
[----:B------:R-:W-:Y:S08]  /*2740*/  HMMA.16816.F32.BF16 R44, R12, R46, R36 ;  /* 0x0000002e0c2c723c */ /* 0x000ff00000041824 */
[C---:B------:R-:W-:Y:S08]  /*2750*/  HMMA.16816.F32.BF16 R36, R8.reuse, R70, R24 ;  /* 0x000000460824723c */ /* 0x040ff00000041818 */
[C---:B------:R-:W-:Y:S08]  /*2760*/  HMMA.16816.F32.BF16 R12, R8.reuse, R72, R20 ;  /* 0x00000048080c723c */ /* 0x040ff00000041814 */
[C---:B------:R-:W-:Y:S08]  /*2770*/  HMMA.16816.F32.BF16 R28, R8.reuse, R74, R28 ;  /* 0x0000004a081c723c */ /* 0x040ff0000004181c */
[C---:B----4-:R-:W-:Y:S08]  /*2780*/  HMMA.16816.F32.BF16 R24, R8.reuse, R76, R60 ;  /* 0x0000004c0818723c */ /* 0x050ff0000004183c */
[C---:B------:R-:W-:Y:S01]  /*2790*/  HMMA.16816.F32.BF16 R20, R8.reuse, R78, R48 ;  /* 0x0000004e0814723c */ /* 0x040fe20000041830 */
[----:B------:R-:W-:Y:S07]  /*27a0*/  LDSM.16.M88.4 R76, [R223+0x4000] ;  /* 0x00400000df4c783b */ /* 0x000fee0000000200 */
[C---:B--2---:R-:W-:Y:S08]  /*27b0*/  HMMA.16816.F32.BF16 R56, R8.reuse, R84, R56 ;  /* 0x000000540838723c */ /* 0x044ff00000041838 */
[----:B------:R-:W-:Y:S01]  /*27c0*/  HMMA.16816.F32.BF16 R72, R8, R86, R44 ;  /* 0x000000560848723c */ /* 0x000fe2000004182c */
[----:B------:R-:W-:Y:S04]  /*27d0*/  LDSM.16.M88.4 R8, [R219+0x18100] ;  /* 0x01810000db08783b */ /* 0x000fe80000000200 */
[----:B------:R-:W-:Y:S03]  /*27e0*/  LDSM.16.M88.4 R84, [R217+0x5800] ;  /* 0x00580000d954783b */ /* 0x000fe60000000200 */
[C---:B------:R-:W-:Y:S01]  /*27f0*/  HMMA.16816.F32.BF16 R68, R16.reuse, R88, R40 ;  /* 0x000000581044723c */ /* 0x040fe20000041828 */
[----:B------:R-:W2:Y:S07]  /*2800*/  LDSM.16.M88.4 R40, [R212+0xc100] ;  /* 0x00c10000d428783b */ /* 0x000eae0000000200 */
[C---:B------:R-:W-:Y:S01]  /*2810*/  HMMA.16816.F32.BF16 R64, R16.reuse, R90, R36 ;  /* 0x0000005a1040723c */ /* 0x040fe20000041824 */
[----:B------:R-:W3:Y:S04]  /*2820*/  LDSM.16.M88.4 R36, [R212+0xd100] ;  /* 0x00d10000d424783b */ /* 0x000ee80000000200 */
[----:B------:R-:W-:Y:S03]  /*2830*/  LDSM.16.M88.4 R88, [R218+0xf900] ;  /* 0x00f90000da58783b */ /* 0x000fe60000000200 */
[C---:B------:R-:W-:Y:S08]  /*2840*/  HMMA.16816.F32.BF16 R48, R16.reuse, R94, R28 ;  /* 0x0000005e1030723c */ /* 0x040ff0000004181c */
[C---:B-1----:R-:W-:Y:S08]  /*2850*/  HMMA.16816.F32.BF16 R44, R16.reuse, R32, R24 ;  /* 0x00000020102c723c */ /* 0x042ff00000041818 */
[C---:B------:R-:W-:Y:S01]  /*2860*/  HMMA.16816.F32.BF16 R28, R16.reuse, R34, R20 ;  /* 0x00000022101c723c */ /* 0x040fe20000041814 */
[----:B------:R-:W1:Y:S07]  /*2870*/  LDSM.16.M88.4 R32, [R212+0xd900] ;  /* 0x00d90000d420783b */ /* 0x000e6e0000000200 */
[C---:B------:R-:W-:Y:S01]  /*2880*/  HMMA.16816.F32.BF16 R60, R16.reuse, R92, R12 ;  /* 0x0000005c103c723c */ /* 0x040fe2000004180c */
[----:B------:R-:W4:Y:S07]  /*2890*/  LDSM.16.M88.4 R12, [R220+0x18100] ;  /* 0x01810000dc0c783b */ /* 0x000f2e0000000200 */
[C---:B------:R-:W-:Y:S08]  /*28a0*/  HMMA.16816.F32.BF16 R24, R16.reuse, R80, R56 ;  /* 0x000000501018723c */ /* 0x040ff00000041838 */
[----:B------:R-:W-:Y:S01]  /*28b0*/  HMMA.16816.F32.BF16 R20, R16, R82, R72 ;  /* 0x000000521014723c */ /* 0x000fe20000041848 */
[----:B------:R-:W5:Y:S04]  /*28c0*/  LDSM.16.M88.4 R80, [R223+0x4800] ;  /* 0x00480000df50783b */ /* 0x000f680000000200 */
[----:B------:R-:W-:Y:S03]  /*28d0*/  LDSM.16.M88.4 R72, [R223+0x5800] ;  /* 0x00580000df48783b */ /* 0x000fe60000000200 */
[C---:B--2---:R-:W-:Y:S01]  /*28e0*/  HMMA.16816.F32.BF16 R16, R8.reuse, R40, R68 ;  /* 0x000000280810723c */ /* 0x044fe20000041844 */
[----:B------:R-:W2:Y:S07]  /*28f0*/  LDSM.16.M88.4 R68, [R223+0x5000] ;  /* 0x00500000df44783b */ /* 0x000eae0000000200 */
[C---:B------:R-:W-:Y:S01]  /*2900*/  HMMA.16816.F32.BF16 R40, R8.reuse, R42, R64 ;  /* 0x0000002a0828723c */ /* 0x040fe20000041840 */
[----:B------:R-:W-:Y:S07]  /*2910*/  LDSM.16.M88.4 R64, [R218+0xd100] ;  /* 0x00d10000da40783b */ /* 0x000fee0000000200 */
[C---:B------:R-:W-:Y:S08]  /*2920*/  HMMA.16816.F32.BF16 R60, R8.reuse, R52, R60 ;  /* 0x00000034083c723c */ /* 0x040ff0000004183c */
[C---:B------:R-:W-:Y:S08]  /*2930*/  HMMA.16816.F32.BF16 R56, R8.reuse, R54, R48 ;  /* 0x000000360838723c */ /* 0x040ff00000041830 */
[C---:B---3--:R-:W-:Y:S08]  /*2940*/  HMMA.16816.F32.BF16 R52, R8.reuse, R36, R44 ;  /* 0x000000240834723c */ /* 0x048ff0000004182c */
[C---:B------:R-:W-:Y:S01]  /*2950*/  HMMA.16816.F32.BF16 R48, R8.reuse, R38, R28 ;  /* 0x000000260830723c */ /* 0x040fe2000004181c */
[----:B------:R-:W-:Y:S07]  /*2960*/  LDSM.16.M88.4 R36, [R218+0xc900] ;  /* 0x00c90000da24783b */ /* 0x000fee0000000200 */
[C---:B-1----:R-:W-:Y:S01]  /*2970*/  HMMA.16816.F32.BF16 R44, R8.reuse, R32, R24 ;  /* 0x00000020082c723c */ /* 0x042fe20000041818 */
[----:B------:R-:W-:Y:S07]  /*2980*/  LDSM.16.M88.4 R24, [R218+0xc100] ;  /* 0x00c10000da18783b */ /* 0x000fee0000000200 */
[----:B------:R-:W-:Y:S01]  /*2990*/  HMMA.16816.F32.BF16 R28, R8, R34, R20 ;  /* 0x00000022081c723c */ /* 0x000fe20000041814 */
[----:B------:R-:W1:Y:S07]  /*29a0*/  LDSM.16.M88.4 R8, [R222+0x18100] ;  /* 0x01810000de08783b */ /* 0x000e6e0000000200 */
[C---:B----4-:R-:W-:Y:S08]  /*29b0*/  HMMA.16816.F32.BF16 R20, R12.reuse, R76, R16 ;  /* 0x0000004c0c14723c */ /* 0x050ff00000041810 */
[C---:B------:R-:W-:Y:S01]  /*29c0*/  HMMA.16816.F32.BF16 R16, R12.reuse, R78, R40 ;  /* 0x0000004e0c10723c */ /* 0x040fe20000041828 */
[----:B------:R-:W3:Y:S07]  /*29d0*/  LDSM.16.M88.4 R76, [R218+0xd900] ;  /* 0x00d90000da4c783b */ /* 0x000eee0000000200 */
[C---:B-----5:R-:W-:Y:S08]  /*29e0*/  HMMA.16816.F32.BF16 R32, R12.reuse, R80, R60 ;  /* 0x000000500c20723c */ /* 0x060ff0000004183c */
[C---:B------:R-:W-:Y:S01]  /*29f0*/  HMMA.16816.F32.BF16 R56, R12.reuse, R82, R56 ;  /* 0x000000520c38723c */ /* 0x040fe20000041838 */
[----:B------:R-:W-:Y:S07]  /*2a00*/  LDSM.16.M88.4 R80, [R223+0x6000] ;  /* 0x00600000df50783b */ /* 0x000fee0000000200 */
[C---:B--2---:R-:W-:Y:S08]  /*2a10*/  HMMA.16816.F32.BF16 R52, R12.reuse, R68, R52 ;  /* 0x000000440c34723c */ /* 0x044ff00000041834 */
[C---:B------:R-:W-:Y:S08]  /*2a20*/  HMMA.16816.F32.BF16 R60, R12.reuse, R70, R48 ;  /* 0x000000460c3c723c */ /* 0x040ff00000041830 */
[C---:B------:R-:W-:Y:S01]  /*2a30*/  HMMA.16816.F32.BF16 R68, R12.reuse, R72, R44 ;  /* 0x000000480c44723c */ /* 0x040fe2000004182c */
[----:B------:R-:W-:Y:S07]  /*2a40*/  LDSM.16.M88.4 R44, [R217+0x4000] ;  /* 0x00400000d92c783b */ /* 0x000fee0000000200 */
[----:B------:R-:W-:Y:S01]  /*2a50*/  HMMA.16816.F32.BF16 R48, R12, R74, R28 ;  /* 0x0000004a0c30723c */ /* 0x000fe2000004181c */
[----:B------:R-:W2:Y:S07]  /*2a60*/  LDSM.16.M88.4 R12, [R221+0x18100] ;  /* 0x01810000dd0c783b */ /* 0x000eae0000000200 */
[C---:B-1----:R-:W-:Y:S08]  /*2a70*/  HMMA.16816.F32.BF16 R40, R8.reuse, R24, R20 ;  /* 0x000000180828723c */ /* 0x042ff00000041814 */
[C---:B------:R-:W-:Y:S08]  /*2a80*/  HMMA.16816.F32.BF16 R16, R8.reuse, R26, R16 ;  /* 0x0000001a0810723c */ /* 0x040ff00000041810 */
[C---:B------:R-:W-:Y:S01]  /*2a90*/  HMMA.16816.F32.BF16 R28, R8.reuse, R36, R32 ;  /* 0x00000024081c723c */ /* 0x040fe20000041820 */
[----:B------:R-:W1:Y:S07]  /*2aa0*/  LDSM.16.M88.4 R32, [R217+0x4800] ;  /* 0x00480000d920783b */ /* 0x000e6e0000000200 */
[C---:B------:R-:W-:Y:S01]  /*2ab0*/  HMMA.16816.F32.BF16 R24, R8.reuse, R38, R56 ;  /* 0x000000260818723c */ /* 0x040fe20000041838 */
[----:B------:R-:W4:Y:S07]  /*2ac0*/  LDSM.16.M88.4 R36, [R217+0x5000] ;  /* 0x00500000d924783b */ /* 0x000f2e0000000200 */
[C---:B------:R-:W-:Y:S01]  /*2ad0*/  HMMA.16816.F32.BF16 R20, R8.reuse, R64, R52 ;  /* 0x000000400814723c */ /* 0x040fe20000041834 */
[----:B------:R-:W-:Y:S07]  /*2ae0*/  LDSM.16.M88.4 R52, [R212+0xe900] ;  /* 0x00e90000d434783b */ /* 0x000fee0000000200 */
[C---:B------:R-:W-:Y:S01]  /*2af0*/  HMMA.16816.F32.BF16 R56, R8.reuse, R66, R60 ;  /* 0x000000420838723c */ /* 0x040fe2000004183c */
[----:B------:R-:W-:Y:S07]  /*2b00*/  LDSM.16.M88.4 R60, [R212+0xe100] ;  /* 0x00e10000d43c783b */ /* 0x000fee0000000200 */
[C---:B---3--:R-:W-:Y:S08]  /*2b10*/  HMMA.16816.F32.BF16 R68, R8.reuse, R76, R68 ;  /* 0x0000004c0844723c */ /* 0x048ff00000041844 */
[----:B------:R-:W-:Y:S01]  /*2b20*/  HMMA.16816.F32.BF16 R76, R8, R78, R48 ;  /* 0x0000004e084c723c */ /* 0x000fe20000041830 */
[----:B------:R-:W3:Y:S07]  /*2b30*/  LDSM.16.M88.4 R8, [R219+0x1c100] ;  /* 0x01c10000db08783b */ /* 0x000eee0000000200 */
[C---:B--2---:R-:W-:Y:S01]  /*2b40*/  HMMA.16816.F32.BF16 R72, R12.reuse, R44, R40 ;  /* 0x0000002c0c48723c */ /* 0x044fe20000041828 */
[----:B------:R-:W2:Y:S07]  /*2b50*/  LDSM.16.M88.4 R40, [R212+0xf100] ;  /* 0x00f10000d428783b */ /* 0x000eae0000000200 */
[C---:B------:R-:W-:Y:S01]  /*2b60*/  HMMA.16816.F32.BF16 R64, R12.reuse, R46, R16 ;  /* 0x0000002e0c40723c */ /* 0x040fe20000041810 */
[----:B------:R-:W-:Y:S07]  /*2b70*/  LDSM.16.M88.4 R16, [R220+0x1c100] ;  /* 0x01c10000dc10783b */ /* 0x000fee0000000200 */
[C---:B-1----:R-:W-:Y:S08]  /*2b80*/  HMMA.16816.F32.BF16 R48, R12.reuse, R32, R28 ;  /* 0x000000200c30723c */ /* 0x042ff0000004181c */
[C---:B------:R-:W-:Y:S08]  /*2b90*/  HMMA.16816.F32.BF16 R44, R12.reuse, R34, R24 ;  /* 0x000000220c2c723c */ /* 0x040ff00000041818 */
[C---:B----4-:R-:W-:Y:S08]  /*2ba0*/  HMMA.16816.F32.BF16 R32, R12.reuse, R36, R20 ;  /* 0x000000240c20723c */ /* 0x050ff00000041814 */
[C---:B------:R-:W-:Y:S01]  /*2bb0*/  HMMA.16816.F32.BF16 R28, R12.reuse, R38, R56 ;  /* 0x000000260c1c723c */ /* 0x040fe20000041838 */
[----:B------:R-:W1:Y:S07]  /*2bc0*/  LDSM.16.M88.4 R36, [R212+0xf900] ;  /* 0x00f90000d424783b */ /* 0x000e6e0000000200 */
[C---:B------:R-:W-:Y:S08]  /*2bd0*/  HMMA.16816.F32.BF16 R24, R12.reuse, R84, R68 ;  /* 0x000000540c18723c */ /* 0x040ff00000041844 */
[----:B------:R-:W-:Y:S01]  /*2be0*/  HMMA.16816.F32.BF16 R20, R12, R86, R76 ;  /* 0x000000560c14723c */ /* 0x000fe2000004184c */
[----:B------:R-:W-:Y:S04]  /*2bf0*/  LDSM.16.M88.4 R76, [R223+0x7800] ;  /* 0x00780000df4c783b */ /* 0x000fe80000000200 */
[----:B------:R-:W-:Y:S03]  /*2c00*/  LDSM.16.M88.4 R84, [R217+0x6000] ;  /* 0x00600000d954783b */ /* 0x000fe60000000200 */
[C---:B---3--:R-:W-:Y:S01]  /*2c10*/  HMMA.16816.F32.BF16 R12, R8.reuse, R60, R72 ;  /* 0x0000003c080c723c */ /* 0x048fe20000041848 */
[----:B------:R-:W-:Y:S07]  /*2c20*/  LDSM.16.M88.4 R72, [R223+0x7000] ;  /* 0x00700000df48783b */ /* 0x000fee0000000200 */
[C---:B------:R-:W-:Y:S08]  /*2c30*/  HMMA.16816.F32.BF16 R68, R8.reuse, R52, R48 ;  /* 0x000000340844723c */ /* 0x040ff00000041830 */
[C---:B------:R-:W-:Y:S01]  /*2c40*/  HMMA.16816.F32.BF16 R56, R8.reuse, R62, R64 ;  /* 0x0000003e0838723c */ /* 0x040fe20000041840 */
[----:B------:R-:W3:Y:S07]  /*2c50*/  LDSM.16.M88.4 R64, [R223+0x6800] ;  /* 0x00680000df40783b */ /* 0x000eee0000000200 */
[C---:B------:R-:W-:Y:S08]  /*2c60*/  HMMA.16816.F32.BF16 R52, R8.reuse, R54, R44 ;  /* 0x000000360834723c */ /* 0x040ff0000004182c */
[C---:B--2---:R-:W-:Y:S01]  /*2c70*/  HMMA.16816.F32.BF16 R48, R8.reuse, R40, R32 ;  /* 0x000000280830723c */ /* 0x044fe20000041820 */
[----:B------:R-:W-:Y:S07]  /*2c80*/  LDSM.16.M88.4 R32, [R218+0xe100] ;  /* 0x00e10000da20783b */ /* 0x000fee0000000200 */
[C---:B------:R-:W-:Y:S01]  /*2c90*/  HMMA.16816.F32.BF16 R44, R8.reuse, R42, R28 ;  /* 0x0000002a082c723c */ /* 0x040fe2000004181c */
[----:B------:R-:W-:Y:S07]  /*2ca0*/  LDSM.16.M88.4 R28, [R218+0xe900] ;  /* 0x00e90000da1c783b */ /* 0x000fee0000000200 */
[----:B-1----:R-:W-:Y:S08]  /*2cb0*/  HMMA.16816.F32.BF16 R40, R8, R36, R24 ;  /* 0x000000240828723c */ /* 0x002ff00000041818 */
[----:B------:R-:W-:Y:S01]  /*2cc0*/  HMMA.16816.F32.BF16 R24, R16, R80, R12 ;  /* 0x000000501018723c */ /* 0x000fe2000004180c */
[----:B------:R-:W1:Y:S07]  /*2cd0*/  LDSM.16.M88.4 R12, [R222+0x1c100] ;  /* 0x01c10000de0c783b */ /* 0x000e6e0000000200 */
[----:B------:R-:W-:Y:S01]  /*2ce0*/  HMMA.16816.F32.BF16 R36, R8, R38, R20 ;  /* 0x000000260824723c */ /* 0x000fe20000041814 */
[----:B------:R-:W2:Y:S07]  /*2cf0*/  LDSM.16.M88.4 R8, [R221+0x1c100] ;  /* 0x01c10000dd08783b */ /* 0x000eae0000000200 */
[C---:B------:R-:W-:Y:S01]  /*2d00*/  HMMA.16816.F32.BF16 R20, R16.reuse, R82, R56 ;  /* 0x000000521014723c */ /* 0x040fe20000041838 */
[----:B------:R-:W4:Y:S07]  /*2d10*/  LDSM.16.M88.4 R80, [R218+0xf100] ;  /* 0x00f10000da50783b */ /* 0x000f2e0000000200 */
[C---:B---3--:R-:W-:Y:S08]  /*2d20*/  HMMA.16816.F32.BF16 R68, R16.reuse, R64, R68 ;  /* 0x000000401044723c */ /* 0x048ff00000041844 */
[C---:B------:R-:W-:Y:S08]  /*2d30*/  HMMA.16816.F32.BF16 R64, R16.reuse, R66, R52 ;  /* 0x000000421040723c */ /* 0x040ff00000041834 */
[----:B------:R-:W-:Y:S08]  /*2d40*/  HMMA.16816.F32.BF16 R52, R16, R76, R40 ;  /* 0x0000004c1034723c */ /* 0x000ff00000041828 */
[----:B-1----:R-:W-:Y:S08]  /*2d50*/  HMMA.16816.F32.BF16 R40, R12, R32, R24 ;  /* 0x000000200c28723c */ /* 0x002ff00000041818 */
[C---:B------:R-:W-:Y:S08]  /*2d60*/  HMMA.16816.F32.BF16 R60, R16.reuse, R72, R48 ;  /* 0x00000048103c723c */ /* 0x040ff00000041830 */
[C---:B------:R-:W-:Y:S01]  /*2d70*/  HMMA.16816.F32.BF16 R48, R16.reuse, R78, R36 ;  /* 0x0000004e1030723c */ /* 0x040fe20000041824 */
[----:B------:R-:W1:Y:S07]  /*2d80*/  LDSM.16.M88.4 R76, [R217+0x6800] ;  /* 0x00680000d94c783b */ /* 0x000e6e0000000200 */
[----:B------:R-:W-:Y:S01]  /*2d90*/  HMMA.16816.F32.BF16 R56, R16, R74, R44 ;  /* 0x0000004a1038723c */ /* 0x000fe2000004182c */
[----:B------:R-:W3:Y:S04]  /*2da0*/  LDSM.16.M88.4 R72, [R217+0x7000] ;  /* 0x00700000d948783b */ /* 0x000ee80000000200 */
[----:B------:R-:W5:Y:S01]  /*2db0*/  LDSM.16.M88.4 R44, [R217+0x7800] ;  /* 0x00780000d92c783b */ /* 0x000f620000000200 */
[----:B------:R-:W-:-:S04]  /*2dc0*/  DEPBAR.LE SB0, 0x0 ;  /* 0x000080000000791a */ /* 0x000fc80000000000 */
[----:B--2---:R-:W-:Y:S08]  /*2dd0*/  HMMA.16816.F32.BF16 R40, R8, R84, R40 ;  /* 0x000000540828723c */ /* 0x004ff00000041828 */
[C---:B------:R-:W-:Y:S08]  /*2de0*/  HMMA.16816.F32.BF16 R36, R12.reuse, R34, R20 ;  /* 0x000000220c24723c */ /* 0x040ff00000041814 */
[C---:B------:R-:W-:Y:S08]  /*2df0*/  HMMA.16816.F32.BF16 R32, R12.reuse, R28, R68 ;  /* 0x0000001c0c20723c */ /* 0x040ff00000041844 */
[----:B------:R-:W-:Y:S01]  /*2e00*/  HMMA.16816.F32.BF16 R28, R12, R30, R64 ;  /* 0x0000001e0c1c723c */ /* 0x000fe20000041840 */
[----:B------:R-:W-:-:S07]  /*2e10*/  FMUL.FTZ R2, R40, c[0x0][0x320] ;  /* 0x0000c80028027a20 */ /* 0x000fce0000410000 */
[C---:B----4-:R-:W-:Y:S08]  /*2e20*/  HMMA.16816.F32.BF16 R24, R12.reuse, R80, R60 ;  /* 0x000000500c18723c */ /* 0x050ff0000004183c */
[C---:B------:R-:W-:Y:S08]  /*2e30*/  HMMA.16816.F32.BF16 R20, R12.reuse, R82, R56 ;  /* 0x000000520c14723c */ /* 0x040ff00000041838 */
[C---:B------:R-:W-:Y:S08]  /*2e40*/  HMMA.16816.F32.BF16 R16, R12.reuse, R88, R52 ;  /* 0x000000580c10723c */ /* 0x040ff00000041834 */
[----:B------:R-:W-:Y:S08]  /*2e50*/  HMMA.16816.F32.BF16 R12, R12, R90, R48 ;  /* 0x0000005a0c0c723c */ /* 0x000ff00000041830 */
[C---:B-1----:R-:W-:Y:S08]  /*2e60*/  HMMA.16816.F32.BF16 R52, R8.reuse, R76, R32 ;  /* 0x0000004c0834723c */ /* 0x042ff00000041820 */
[C---:B------:R-:W-:Y:S01]  /*2e70*/  HMMA.16816.F32.BF16 R76, R8.reuse, R78, R28 ;  /* 0x0000004e084c723c */ /* 0x040fe2000004181c */
[----:B------:R1:W2:Y:S07]  /*2e80*/  MUFU.TANH R28, R2 ;  /* 0x00000002001c7308 */ /* 0x0002ae0000002400 */
[C---:B---3--:R-:W-:Y:S08]  /*2e90*/  HMMA.16816.F32.BF16 R48, R8.reuse, R72, R24 ;  /* 0x000000480830723c */ /* 0x048ff00000041818 */
[----:B------:R-:W-:Y:S01]  /*2ea0*/  HMMA.16816.F32.BF16 R84, R8, R86, R36 ;  /* 0x000000560854723c */ /* 0x000fe20000041824 */
[----:B-1----:R-:W-:-:S04]  /*2eb0*/  FMUL.FTZ R2, R41, c[0x0][0x320] ;  /* 0x0000c80029027a20 */ /* 0x002fc80000410000 */
[----:B------:R1:W3:Y:S03]  /*2ec0*/  MUFU.TANH R27, R2 ;  /* 0x00000002001b7308 */ /* 0x0002e60000002400 */
[C---:B-----5:R-:W-:Y:S08]  /*2ed0*/  HMMA.16816.F32.BF16 R36, R8.reuse, R44, R16 ;  /* 0x0000002c0824723c */ /* 0x060ff00000041810 */
[----:B------:R-:W-:Y:S01]  /*2ee0*/  HMMA.16816.F32.BF16 R32, R8, R74, R20 ;  /* 0x0000004a0820723c */ /* 0x000fe20000041814 */
[----:B-1----:R-:W-:-:S07]  /*2ef0*/  FMUL.FTZ R2, R42, c[0x0][0x320] ;  /* 0x0000c8002a027a20 */ /* 0x002fce0000410000 */
[----:B------:R-:W-:Y:S01]  /*2f00*/  HMMA.16816.F32.BF16 R44, R8, R46, R12 ;  /* 0x0000002e082c723c */ /* 0x000fe2000004180c */
[----:B------:R1:W4:Y:S01]  /*2f10*/  MUFU.TANH R31, R2 ;  /* 0x00000002001f7308 */ /* 0x0003220000002400 */
[----:B------:R-:W-:Y:S06]  /*2f20*/  BAR.SYNC.DEFER_BLOCKING 0x0 ;  /* 0x0000000000007b1d */ /* 0x000fec0000010000 */
[----:B------:R-:W-:Y:S05]  /*2f30*/  @P0 BRA `(.L_x_974) ;  /* 0x000004f000000947 */ /* 0x000fea0003800000 */
[----:B--23--:R-:W-:Y:S01]  /*2f40*/  IADD3 R3, R251, UR10, R96 ;  /* 0x0000000afb037c10 */ /* 0x00cfe2000fffe060 */
[----:B------:R-:W-:-:S03]  /*2f50*/  IMAD.MOV.U32 R240, RZ, RZ, RZ ;  /* 0x000000fffff07224 */ /* 0x000fc600078e00ff */
[----:B------:R-:W-:-:S05]  /*2f60*/  IADD3 R3, R3, -0x40, RZ ;  /* 0xffffffc003037810 */ /* 0x000fca0007ffe0ff */
[----:B------:R-:W-:-:S04]  /*2f70*/  @P3 IMAD.HI.U32 R5, R3, c[0x0][0x2bc], RZ ;  /* 0x0000af0003053a27 */ /* 0x000fc800078e00ff */
[----:B-1----:R-:W-:Y:S01]  /*2f80*/  IMAD.MOV.U32 R2, RZ, RZ, R3 ;  /* 0x000000ffff027224 */ /* 0x002fe200078e0003 */
[----:B------:R-:W-:-:S04]  /*2f90*/  @P3 SHF.R.U32.HI R2, RZ, c[0x0][0x2c0], R5 ;  /* 0x0000b000ff023a19 */ /* 0x000fc80000011605 */
[----:B------:R-:W-:-:S04]  /*2fa0*/  @!P1 IADD3 R5, P0, R2, UR12, RZ ;  /* 0x0000000c02059c10 */ /* 0x000fc8000ff1e0ff */
[----:B------:R-:W-:Y:S02]  /*2fb0*/  @!P1 LEA.HI.X.SX32 R7, R2, UR6, 0x1, P0 ;  /* 0x0000000602079c11 */ /* 0x000fe400080f0eff */
[----:B------:R-:W-:-:S04]  /*2fc0*/  @!P1 LEA R6, P0, R5, c[0x0][0x2a0], 0x2 ;  /* 0x0000a80005069a11 */ /* 0x000fc800078010ff */
[----:B------:R-:W-:-:S05]  /*2fd0*/  @!P1 LEA.HI.X R7, R5, c[0x0][0x2a4], R7, 0x2, P0 ;  /* 0x0000a90005079a11 */ /* 0x000fca00000f1407 */
[----:B------:R1:W2:Y:S01]  /*2fe0*/  @!P1 LDG.E R240, [R6.64] ;  /* 0x0000001006f09981 */ /* 0x0002a2000c1e1900 */
[----:B------:R-:W-:Y:S01]  /*2ff0*/  IMAD.MOV R2, RZ, RZ, -R2 ;  /* 0x000000ffff027224 */ /* 0x000fe200078e0a02 */
[C---:B------:R-:W-:Y:S01]  /*3000*/  ISETP.GE.AND P2, PT, R252.reuse, c[0x0][0x1d4], PT ;  /* 0x00007500fc007a0c */ /* 0x040fe20003f46270 */
[----:B------:R-:W-:Y:S01]  /*3010*/  IMAD.SHL.U32 R11, R252, 0x2, RZ ;  /* 0x00000002fc0b7824 */ /* 0x000fe200078e00ff */
[----:B------:R-:W-:Y:S01]  /*3020*/  SEL R26, RZ, 0x10, P6 ;  /* 0x00000010ff1a7807 */ /* 0x000fe20003000000 */
[----:B------:R-:W-:Y:S01]  /*3030*/  IMAD R242, R2, c[0x0][0x2b8], R3 ;  /* 0x0000ae0002f27a24 */ /* 0x000fe200078e0203 */
[----:B------:R-:W-:Y:S01]  /*3040*/  SEL R24, RZ, 0x10, P2 ;  /* 0x00000010ff187807 */ /* 0x000fe20001000000 */
[----:B------:R-:W-:Y:S01]  /*3050*/  IMAD.SHL.U32 R20, R104, 0x2, RZ ;  /* 0x0000000268147824 */ /* 0x000fe200078e00ff */
[----:B------:R-:W-:Y:S01]  /*3060*/  IADD3 R10, -R26, 0x10, RZ ;  /* 0x000000101a0a7810 */ /* 0x000fe20007ffe1ff */
[----:B------:R-:W-:Y:S01]  /*3070*/  IMAD.SHL.U32 R22, R250, 0x2, RZ ;  /* 0x00000002fa167824 */ /* 0x000fe200078e00ff */
[----:B------:R-:W-:-:S02]  /*3080*/  SHF.R.S32.HI R2, RZ, 0x1f, R242 ;  /* 0x0000001fff027819 */ /* 0x000fc400000114f2 */
[----:B------:R-:W-:Y:S02]  /*3090*/  LOP3.LUT R10, R10, 0xf, RZ, 0xc0, !PT ;  /* 0x0000000f0a0a7812 */ /* 0x000fe400078ec0ff */
[----:B------:R-:W-:Y:S01]  /*30a0*/  SEL R25, RZ, 0x10, P5 ;  /* 0x00000010ff197807 */ /* 0x000fe20002800000 */
[----:B------:R-:W-:Y:S01]  /*30b0*/  IMAD R5, R2, c[0x0][0x1e0], RZ ;  /* 0x0000780002057a24 */ /* 0x000fe200078e02ff */
[----:B------:R-:W-:Y:S01]  /*30c0*/  SHF.L.U64.HI R9, R107, 0x1, R108 ;  /* 0x000000016b097819 */ /* 0x000fe2000001026c */
[----:B------:R-:W-:Y:S01]  /*30d0*/  IMAD.WIDE.U32 R2, R242, c[0x0][0x1e0], RZ ;  /* 0x00007800f2027a25 */ /* 0x000fe200078e00ff */
[----:B------:R-:W-:Y:S02]  /*30e0*/  SHF.L.U64.HI R21, R104, 0x1, R106 ;  /* 0x0000000168157819 */ /* 0x000fe4000001026a */
[----:B------:R-:W-:Y:S01]  /*30f0*/  SHF.L.U64.HI R23, R250, 0x1, R103 ;  /* 0x00000001fa177819 */ /* 0x000fe20000010267 */
[----:B------:R-:W-:-:S04]  /*3100*/  IMAD R5, R242, c[0x0][0x1e4], R5 ;  /* 0x00007900f2057a24 */ /* 0x000fc800078e0205 */
[----:B------:R-:W-:Y:S01]  /*3110*/  IMAD.IADD R3, R3, 0x1, R5 ;  /* 0x0000000103037824 */ /* 0x000fe200078e0205 */
[----:B-1----:R-:W-:-:S04]  /*3120*/  IADD3 R7, -R24, 0x10, RZ ;  /* 0x0000001018077810 */ /* 0x002fc80007ffe1ff */
[----:B------:R-:W-:Y:S02]  /*3130*/  LOP3.LUT R8, R7, 0xf, RZ, 0xc0, !PT ;  /* 0x0000000f07087812 */ /* 0x000fe400078ec0ff */
[----:B------:R-:W-:Y:S02]  /*3140*/  SHF.L.U64.HI R7, R252, 0x1, R109 ;  /* 0x00000001fc077819 */ /* 0x000fe4000001026d */
[----:B--2---:R-:W-:Y:S01]  /*3150*/  SHF.R.S32.HI R5, RZ, 0x1f, R240 ;  /* 0x0000001fff057819 */ /* 0x004fe200000114f0 */
[----:B------:R-:W-:-:S04]  /*3160*/  IMAD.WIDE.U32 R2, R240, c[0x0][0x1f0], R2 ;  /* 0x00007c00f0027a25 */ /* 0x000fc800078e0002 */
[----:B------:R-:W-:Y:S01]  /*3170*/  IMAD R5, R5, c[0x0][0x1f0], RZ ;  /* 0x00007c0005057a24 */ /* 0x000fe200078e02ff */
[----:B------:R-:W-:-:S03]  /*3180*/  IADD3 R2, P0, R2, UR22, RZ ;  /* 0x0000001602027c10 */ /* 0x000fc6000ff1e0ff */
[----:B------:R-:W-:-:S05]  /*3190*/  IMAD R5, R240, c[0x0][0x1f4], R5 ;  /* 0x00007d00f0057a24 */ /* 0x000fca00078e0205 */
[----:B------:R-:W-:Y:S02]  /*31a0*/  IADD3.X R3, R3, UR18, R5, P0, !PT ;  /* 0x0000001203037c10 */ /* 0x000fe400087fe405 */
[----:B------:R-:W-:-:S04]  /*31b0*/  LEA R6, P0, R2, c[0x0][0x1c8], 0x1 ;  /* 0x0000720002067a11 */ /* 0x000fc800078008ff */
[----:B------:R-:W-:Y:S02]  /*31c0*/  LEA.HI.X R5, R2, c[0x0][0x1cc], R3, 0x1, P0 ;  /* 0x0000730002057a11 */ /* 0x000fe400000f0c03 */
[----:B------:R-:W1:Y:S04]  /*31d0*/  SHFL.IDX PT, R2, R6, 0x1, 0x181f ;  /* 0x00381f0006027f89 */ /* 0x000e6800000e0000 */
[----:B------:R-:W2:Y:S01]  /*31e0*/  SHFL.IDX PT, R3, R5, 0x1, 0x181f ;  /* 0x00381f0005037f89 */ /* 0x000ea200000e0000 */
[----:B-1----:R-:W-:Y:S01]  /*31f0*/  IADD3 R18, P2, P0, R8, R2, R11 ;  /* 0x0000000208127210 */ /* 0x002fe2000785e00b */
[----:B------:R-:W-:-:S03]  /*3200*/  IMAD.SHL.U32 R8, R107, 0x2, RZ ;  /* 0x000000026b087824 */ /* 0x000fc600078e00ff */
[-C--:B--2---:R-:W-:Y:S02]  /*3210*/  IADD3.X R19, RZ, R3.reuse, R7, P2, P0 ;  /* 0x00000003ff137210 */ /* 0x084fe400017e0407 */
        /* <DEDUP_REMOVED lines=12> */
[----:B------:R-:W-:Y:S02]  /*32e0*/  ISETP.GE.AND P2, PT, R252, c[0x0][0x1d4], PT ;  /* 0x00007500fc007a0c */ /* 0x000fe40003f46270 */
[----:B-1----:R-:W-:-:S05]  /*32f0*/  IADD3 R10, P0, R2, R11, RZ ;  /* 0x0000000b020a7210 */ /* 0x002fca0007f1e0ff */
[----:B--2---:R-:W-:Y:S01]  /*3300*/  IMAD.X R11, R3, 0x1, R7, P0 ;  /* 0x00000001030b7824 */ /* 0x004fe200000e0607 */
[----:B------:R-:W-:-:S05]  /*3310*/  IADD3 R8, P0, R2, R8, RZ ;  /* 0x0000000802087210 */ /* 0x000fca0007f1e0ff */
        /* <DEDUP_REMOVED lines=17> */
.L_x_974:
[----:B-123--:R-:W-:Y:S01]  /*3430*/  FMUL.FTZ R2, R84, c[0x0][0x320] ;  /* 0x0000c80054027a20 */ /* 0x00efe20000410000 */
[----:B------:R-:W-:Y:S01]  /*3440*/  LOP3.LUT R3, R100, 0xffffffe0, RZ, 0xc0, !PT ;  /* 0xffffffe064037812 */ /* 0x000fe200078ec0ff */
[----:B------:R-:W-:Y:S01]  /*3450*/  UIADD3 UR4, UR8, 0x1, -UR20 ;  /* 0x0000000108047890 */ /* 0x000fe2000fffe814 */
[----:B------:R-:W-:Y:S01]  /*3460*/  LEA.HI R5, R101, R105, RZ, 0x2 ;  /* 0x0000006965057211 */ /* 0x000fe200078f10ff */
[----:B------:R1:W2:Y:S01]  /*3470*/  MUFU.TANH R25, R2 ;  /* 0x0000000200197308 */ /* 0x0002a20000002400 */
[----:B------:R-:W-:Y:S01]  /*3480*/  SHF.R.S32.HI R6, RZ, 0x1f, R99 ;  /* 0x0000001fff067819 */ /* 0x000fe20000011463 */
[----:B------:R-:W-:Y:S01]  /*3490*/  ULDC UR5, c[0x0][0x324] ;  /* 0x0000c90000057ab9 */ /* 0x000fe20000000800 */
[----:B------:R-:W-:Y:S01]  /*34a0*/  LOP3.LUT R5, R5, 0xfffffffc, RZ, 0xc0, !PT ;  /* 0xfffffffc05057812 */ /* 0x000fe200078ec0ff */
[----:B------:R-:W0:Y:S01]  /*34b0*/  LDGDEPBAR ;  /* 0x00000000000079af */ /* 0x000e220000000000 */
[----:B------:R-:W-:Y:S02]  /*34c0*/  LEA.HI R6, R6, R99, RZ, 0x3 ;  /* 0x0000006306067211 */ /* 0x000fe400078f18ff */
[----:B------:R-:W-:-:S02]  /*34d0*/  PLOP3.LUT P0, PT, PT, PT, UP2, 0x80, 0x0 ;  /* 0x000000000000781c */ /* 0x000fc40003f0f028 */
[----:B------:R-:W-:-:S04]  /*34e0*/  LOP3.LUT R6, R6, 0xffffff8, RZ, 0xc0, !PT ;  /* 0x0ffffff806067812 */ /* 0x000fc800078ec0ff */
[----:B------:R-:W-:Y:S01]  /*34f0*/  IADD3 R9, -R6, R99, RZ ;  /* 0x0000006306097210 */ /* 0x000fe20007ffe1ff */
[----:B-1----:R-:W-:-:S04]  /*3500*/  FMUL.FTZ R2, R85, c[0x0][0x320] ;  /* 0x0000c80055027a20 */ /* 0x002fc80000410000 */
[----:B------:R1:W3:Y:S02]  /*3510*/  MUFU.TANH R24, R2 ;  /* 0x0000000200187308 */ /* 0x0002e40000002400 */
[----:B-1----:R-:W-:-:S06]  /*3520*/  FMUL.FTZ R2, R52, c[0x0][0x320] ;  /* 0x0000c80034027a20 */ /* 0x002fcc0000410000 */
[----:B------:R1:W4:Y:S02]  /*3530*/  MUFU.TANH R23, R2 ;  /* 0x0000000200177308 */ /* 0x0003240000002400 */
[----:B-1----:R-:W-:-:S06]  /*3540*/  FMUL.FTZ R2, R53, c[0x0][0x320] ;  /* 0x0000c80035027a20 */ /* 0x002fcc0000410000 */
[----:B------:R1:W1:Y:S02]  /*3550*/  MUFU.TANH R22, R2 ;  /* 0x0000000200167308 */ /* 0x0002640000002400 */
[----:B-1----:R-:W-:-:S06]  /*3560*/  FMUL.FTZ R2, R76, c[0x0][0x320] ;  /* 0x0000c8004c027a20 */ /* 0x002fcc0000410000 */
[----:B------:R1:W1:Y:S02]  /*3570*/  MUFU.TANH R21, R2 ;  /* 0x0000000200157308 */ /* 0x0002640000002400 */
[----:B-1----:R-:W-:Y:S02]  /*3580*/  IMAD.IADD R2, R105, 0x1, -R3 ;  /* 0x0000000169027824 */ /* 0x002fe400078e0a03 */
[----:B------:R-:W-:-:S03]  /*3590*/  FMUL.FTZ R3, R77, c[0x0][0x320] ;  /* 0x0000c8004d037a20 */ /* 0x000fc60000410000 */
[----:B------:R-:W-:Y:S01]  /*35a0*/  SHF.R.S32.HI R7, RZ, 0x1f, R2 ;  /* 0x0000001fff077819 */ /* 0x000fe20000011402 */
[----:B------:R1:W1:Y:S02]  /*35b0*/  MUFU.TANH R20, R3 ;  /* 0x0000000300147308 */ /* 0x0002640000002400 */
[----:B-1----:R-:W-:Y:S01]  /*35c0*/  IMAD.IADD R3, R105, 0x1, -R5 ;  /* 0x0000000169037824 */ /* 0x002fe200078e0a05 */
[----:B------:R-:W-:Y:S01]  /*35d0*/  LEA.HI R5, R7, R2, RZ, 0x2 ;  /* 0x0000000207057211 */ /* 0x000fe200078f10ff */
[----:B------:R-:W-:-:S03]  /*35e0*/  FMUL.FTZ R7, R48, c[0x0][0x320] ;  /* 0x0000c80030077a20 */ /* 0x000fc60000410000 */
[----:B------:R-:W-:Y:S01]  /*35f0*/  LEA.HI R8, R3, R3, RZ, 0x1 ;  /* 0x0000000303087211 */ /* 0x000fe200078f08ff */
[----:B------:R1:W1:Y:S01]  /*3600*/  MUFU.TANH R19, R7 ;  /* 0x0000000700137308 */ /* 0x0002620000002400 */
[----:B------:R-:W-:Y:S02]  /*3610*/  LEA.HI.SX32 R6, R5, UR25, 0x1e ;  /* 0x0000001905067c11 */ /* 0x000fe4000f8ff2ff */
[----:B------:R-:W-:-:S05]  /*3620*/  LOP3.LUT R8, R8, 0x1ffffffe, RZ, 0xc0, !PT ;  /* 0x1ffffffe08087812 */ /* 0x000fca00078ec0ff */
[----:B------:R-:W-:Y:S02]  /*3630*/  IMAD.IADD R3, R3, 0x1, -R8 ;  /* 0x0000000103037824 */ /* 0x000fe400078e0a08 */
[----:B-1----:R-:W-:Y:S02]  /*3640*/  IMAD R7, R9, 0x10, R6 ;  /* 0x0000001009077824 */ /* 0x002fe400078e0206 */
[----:B------:R-:W-:-:S03]  /*3650*/  FMUL.FTZ R6, R49, c[0x0][0x320] ;  /* 0x0000c80031067a20 */ /* 0x000fc60000410000 */
[----:B------:R-:W-:Y:S01]  /*3660*/  LEA R10, R3, R7, 0x3 ;  /* 0x00000007030a7211 */ /* 0x000fe200078e18ff */
[----:B------:R-:W-:Y:S01]  /*3670*/  FMUL.FTZ R3, R32, c[0x0][0x320] ;  /* 0x0000c80020037a20 */ /* 0x000fe20000410000 */
[----:B------:R1:W1:Y:S03]  /*3680*/  MUFU.TANH R18, R6 ;  /* 0x0000000600127308 */ /* 0x0002660000002400 */
[----:B------:R-:W-:Y:S01]  /*3690*/  IMAD.MOV.U32 R7, RZ, RZ, R10 ;  /* 0x000000ffff077224 */ /* 0x000fe200078e000a */
[----:B------:R5:W-:Y:S04]  /*36a0*/  STL [R1+0xc], R10 ;  /* 0x00000c0a01007387 */ /* 0x000be80000100800 */
[----:B------:R2:W2:Y:S01]  /*36b0*/  MUFU.TANH R17, R3 ;  /* 0x0000000300117308 */ /* 0x0004a20000002400 */
[----:B-1----:R-:W-:Y:S01]  /*36c0*/  @P0 IMAD.HI.U32 R6, R10, c[0x0][0x2c8], RZ ;  /* 0x0000b2000a060a27 */ /* 0x002fe200078e00ff */
[----:B------:R-:W-:-:S03]  /*36d0*/  PLOP3.LUT P0, PT, PT, PT, UP2, 0x80, 0x0 ;  /* 0x000000000000781c */ /* 0x000fc60003f0f028 */
[----:B--2---:R-:W-:-:S04]  /*36e0*/  FMUL.FTZ R3, R33, c[0x0][0x320] ;  /* 0x0000c80021037a20 */ /* 0x004fc80000410000 */
[----:B------:R1:W2:Y:S06]  /*36f0*/  MUFU.TANH R16, R3 ;  /* 0x0000000300107308 */ /* 0x0002ac0000002400 */
[----:B------:R-:W-:Y:S02]  /*3700*/  @P0 SHF.R.U32.HI R7, RZ, c[0x0][0x2cc], R6 ;  /* 0x0000b300ff070a19 */ /* 0x000fe40000011606 */
[----:B------:R-:W-:-:S03]  /*3710*/  PLOP3.LUT P0, PT, PT, PT, UP1, 0x40, 0x0 ;  /* 0x000000000000781c */ /* 0x000fc60003f0e818 */
[----:B------:R-:W2:Y:S01]  /*3720*/  SHFL.IDX PT, R6, R7, RZ, 0x1c1f ;  /* 0x001c1fff07067589 */ /* 0x000ea200000e0000 */
[----:B-1----:R-:W-:-:S04]  /*3730*/  FMUL.FTZ R3, R36, c[0x0][0x320] ;  /* 0x0000c80024037a20 */ /* 0x002fc80000410000 */
[----:B------:R1:W1:Y:S02]  /*3740*/  MUFU.TANH R15, R3 ;  /* 0x00000003000f7308 */ /* 0x0002640000002400 */
[----:B-1----:R-:W-:-:S06]  /*3750*/  FMUL.FTZ R3, R37, c[0x0][0x320] ;  /* 0x0000c80025037a20 */ /* 0x002fcc0000410000 */
[----:B------:R1:W1:Y:S02]  /*3760*/  MUFU.TANH R14, R3 ;  /* 0x00000003000e7308 */ /* 0x0002640000002400 */
[----:B-1----:R-:W-:Y:S01]  /*3770*/  LOP3.LUT R3, R5, 0x7ffffffc, RZ, 0xc0, !PT ;  /* 0x7ffffffc05037812 */ /* 0x002fe200078ec0ff */
[----:B------:R-:W-:-:S04]  /*3780*/  FMUL.FTZ R5, R44, c[0x0][0x320] ;  /* 0x0000c8002c057a20 */ /* 0x000fc80000410000 */
[----:B------:R-:W-:Y:S01]  /*3790*/  IMAD.IADD R3, R2, 0x1, -R3 ;  /* 0x0000000102037824 */ /* 0x000fe200078e0a03 */
[----:B------:R-:W-:Y:S01]  /*37a0*/  MOV R2, UR4 ;  /* 0x0000000400027c02 */ /* 0x000fe20008000f00 */
[----:B------:R-:W-:Y:S01]  /*37b0*/  ULDC UR4, c[0x0][0x1d0] ;  /* 0x0000740000047ab9 */ /* 0x000fe20000000800 */
[----:B------:R2:W1:Y:S01]  /*37c0*/  MUFU.TANH R13, R5 ;  /* 0x00000005000d7308 */ /* 0x0004620000002400 */
[----:B------:R-:W-:Y:S01]  /*37d0*/  IMAD.SHL.U32 R32, R3, 0x2, RZ ;  /* 0x0000000203207824 */ /* 0x000fe200078e00ff */
[----:B------:R-:W-:Y:S01]  /*37e0*/  UIMAD UR4, UR11, UR4, -UR20 ;  /* 0x000000040b0472a4 */ /* 0x000fe2000f8e0a14 */
[----:B------:R-:W-:Y:S01]  /*37f0*/  FMUL.FTZ R3, R45, c[0x0][0x320] ;  /* 0x0000c8002d037a20 */ /* 0x000fe20000410000 */
[----:B------:R-:W-:Y:S02]  /*3800*/  ULOP3.LUT UR20, URZ, UR5, URZ, 0x33, !UPT ;  /* 0x000000053f147292 */ /* 0x000fe4000f8e333f */
[----:B------:R1:W-:Y:S01]  /*3810*/  STL [R1+0x8], R32 ;  /* 0x0000082001007387 */ /* 0x0003e20000100800 */
[----:B------:R-:W-:Y:S01]  /*3820*/  IADD3 R2, R2, -c[0x0][0x168], -R32 ;  /* 0x80005a0002027a10 */ /* 0x000fe20007ffe820 */
[----:B------:R3:W1:Y:S01]  /*3830*/  MUFU.TANH R12, R3 ;  /* 0x00000003000c7308 */ /* 0x0006620000002400 */
[----:B-----5:R-:W-:-:S02]  /*3840*/  IADD3 R10, -R32, UR4, RZ ;  /* 0x00000004200a7c10 */ /* 0x020fc4000fffe1ff */
[C---:B------:R-:W-:Y:S02]  /*3850*/  IADD3 R9, R2.reuse, c[0x0][0x328], RZ ;  /* 0x0000ca0002097a10 */ /* 0x040fe40007ffe0ff */
[----:B------:R-:W-:Y:S01]  /*3860*/  IADD3 R11, R2, UR20, RZ ;  /* 0x00000014020b7c10 */ /* 0x000fe2000fffe0ff */
[----:B------:R-:W-:Y:S01]  /*3870*/  IMAD.IADD R2, R98, 0x1, R97 ;  /* 0x0000000162027824 */ /* 0x000fe200078e0261 */
[----:B--2---:R-:W-:-:S04]  /*3880*/  IADD3 R5, R9, R6, RZ ;  /* 0x0000000609057210 */ /* 0x004fc80007ffe0ff */
[----:B------:R-:W-:Y:S02]  /*3890*/  IMNMX R5, R5, R10, PT ;  /* 0x0000000a05057217 */ /* 0x000fe40003800200 */
[----:B---3--:R-:W-:Y:S01]  /*38a0*/  IADD3 R3, R11, R6, RZ ;  /* 0x000000060b037210 */ /* 0x008fe20007ffe0ff */
[----:B------:R-:W-:Y:S05]  /*38b0*/  @P0 BRA `(.L_x_975) ;  /* 0x0000016000000947 */ /* 0x000fea0003800000 */
[----:B----4-:R-:W-:Y:S01]  /*38c0*/  IMAD.U32 R8, RZ, RZ, UR8 ;  /* 0x00000008ff087e24 */ /* 0x010fe2000f8e00ff */
        /* <DEDUP_REMOVED lines=11> */
.L_x_977:
[----:B------:R-:W-:-:S04]  /*3980*/  MOV R8, c[0x0][0x32c] ;  /* 0x0000cb0000087a02 */ /* 0x000fc80000000f00 */
[----:B------:R-:W-:-:S13]  /*3990*/  ISETP.NE.AND P0, PT, R8, 0x1, PT ;  /* 0x000000010800780c */ /* 0x000fda0003f05270 */
[----:B------:R-:W-:-:S05]  /*39a0*/  @P0 IMAD.HI.U32 R8, R6, c[0x0][0x330], RZ ;  /* 0x0000cc0006080a27 */ /* 0x000fca00078e00ff */
[----:B------:R-:W-:Y:S02]  /*39b0*/  @P0 SHF.R.U32.HI R6, RZ, c[0x0][0x334], R8 ;  /* 0x0000cd00ff060a19 */ /* 0x000fe40000011608 */
.L_x_978:
[----:B------:R-:W-:Y:S05]  /*39c0*/  BSYNC B0 ;  /* 0x0000000000007941 */ /* 0x000fea0003800000 */
.L_x_976:
[----:B------:R-:W-:-:S04]  /*39d0*/  IMAD R6, R6, c[0x0][0x32c], -R96 ;  /* 0x0000cb0006067a24 */ /* 0x000fc800078e0a60 */
[----:B------:R-:W-:-:S05]  /*39e0*/  IMAD.IADD R6, R6, 0x1, -R32 ;  /* 0x0000000106067824 */ /* 0x000fca00078e0a20 */
[----:B------:R-:W-:Y:S02]  /*39f0*/  IADD3 R8, R6, c[0x0][0x32c], RZ ;  /* 0x0000cb0006087a10 */ /* 0x000fe40007ffe0ff */
[----:B------:R-:W-:Y:S02]  /*3a00*/  IMNMX R3, R3, R6, !PT ;  /* 0x0000000603037217 */ /* 0x000fe40007800200 */
[----:B------:R-:W-:Y:S02]  /*3a10*/  IMNMX R5, R5, R8, PT ;  /* 0x0000000805057217 */ /* 0x000fe40003800200 */
.L_x_975:
[----:B----4-:R-:W-:Y:S01]  /*3a20*/  ISETP.LT.AND P2, PT, RZ, UR21, PT ;  /* 0x00000015ff007c0c */ /* 0x010fe2000bf41270 */
[----:B------:R-:W2:Y:S03]  /*3a30*/  SHFL.IDX PT, R6, R7, 0x1, 0x1c1f ;  /* 0x003c1f0007067f89 */ /* 0x000ea600000e0000 */
[----:B------:R-:W-:-:S04]  /*3a40*/  ISETP.GT.AND P0, PT, R3, RZ, P2 ;  /* 0x000000ff0300720c */ /* 0x000fc80001704270 */
        /* <DEDUP_REMOVED lines=43> */
[----:B-1----:R-:W-:Y:S02]  /*3d00*/  FSEL R189, R13, -INF , !P0 ;  /* 0xff8000000dbd7808 */ /* 0x002fe40004000000 */
[----:B------:R-:W-:Y:S01]  /*3d10*/  ISETP.GT.AND P0, PT, R3, 0x39, P2 ;  /* 0x000000390300780c */ /* 0x000fe20001704270 */
[----:B------:R-:W-:-:S03]  /*3d20*/  FMUL.FTZ R3, R51, c[0x0][0x320] ;  /* 0x0000c80033037a20 */ /* 0x000fc60000410000 */
[----:B------:R-:W-:Y:S01]  /*3d30*/  ISETP.LT.OR P0, PT, R5, 0x3a, P0 ;  /* 0x0000003a0500780c */ /* 0x000fe20000701670 */
[----:B------:R1:W3:Y:S03]  /*3d40*/  MUFU.TANH R25, R3 ;  /* 0x0000000300197308 */ /* 0x0002e60000002400 */
[----:B------:R-:W-:Y:S02]  /*3d50*/  FSEL R5, R12, -INF , !P0 ;  /* 0xff8000000c057808 */ /* 0x000fe40004000000 */
[----:B------:R-:W-:-:S03]  /*3d60*/  PLOP3.LUT P0, PT, PT, PT, UP1, 0x40, 0x0 ;  /* 0x000000000000781c */ /* 0x000fc60003f0e818 */
[----:B------:R2:W-:Y:S01]  /*3d70*/  STL [R1+0x10], R5 ;  /* 0x0000100501007387 */ /* 0x0005e20000100800 */
[----:B-1----:R-:W-:-:S04]  /*3d80*/  FMUL.FTZ R3, R86, c[0x0][0x320] ;  /* 0x0000c80056037a20 */ /* 0x002fc80000410000 */
[----:B------:R1:W4:Y:S01]  /*3d90*/  MUFU.TANH R23, R3 ;  /* 0x0000000300177308 */ /* 0x0003220000002400 */
[----:B--2---:R-:W-:Y:S02]  /*3da0*/  IMAD.IADD R5, R9, 0x1, R6 ;  /* 0x0000000109057824 */ /* 0x004fe400078e0206 */
[----:B-1----:R-:W-:-:S03]  /*3db0*/  FMUL.FTZ R3, R87, c[0x0][0x320] ;  /* 0x0000c80057037a20 */ /* 0x002fc60000410000 */
[----:B------:R-:W-:Y:S02]  /*3dc0*/  IMNMX R5, R5, R10, PT ;  /* 0x0000000a05057217 */ /* 0x000fe40003800200 */
[----:B------:R1:W2:Y:S02]  /*3dd0*/  MUFU.TANH R22, R3 ;  /* 0x0000000300167308 */ /* 0x0002a40000002400 */
[----:B-1----:R-:W-:-:S06]  /*3de0*/  FMUL.FTZ R3, R34, c[0x0][0x320] ;  /* 0x0000c80022037a20 */ /* 0x002fcc0000410000 */
[----:B------:R1:W1:Y:S02]  /*3df0*/  MUFU.TANH R21, R3 ;  /* 0x0000000300157308 */ /* 0x0002640000002400 */
        /* <DEDUP_REMOVED lines=22> */
[----:B-1----:R-:W-:Y:S01]  /*3f60*/  IMAD.IADD R3, R11, 0x1, R6 ;  /* 0x000000010b037824 */ /* 0x002fe200078e0206 */
[----:B------:R-:W-:Y:S05]  /*3f70*/  @P0 BRA `(.L_x_979) ;  /* 0x0000016000000947 */ /* 0x000fea0003800000 */
[----:B--234-:R-:W-:Y:S01]  /*3f80*/  IMAD.U32 R7, RZ, RZ, UR8 ;  /* 0x00000008ff077e24 */ /* 0x01cfe2000f8e00ff */
        /* <DEDUP_REMOVED lines=11> */
.L_x_981:
[----:B------:R-:W-:-:S04]  /*4040*/  MOV R7, c[0x0][0x32c] ;  /* 0x0000cb0000077a02 */ /* 0x000fc80000000f00 */
[----:B------:R-:W-:-:S13]  /*4050*/  ISETP.NE.AND P0, PT, R7, 0x1, PT ;  /* 0x000000010700780c */ /* 0x000fda0003f05270 */
[----:B------:R-:W-:-:S05]  /*4060*/  @P0 IMAD.HI.U32 R7, R6, c[0x0][0x330], RZ ;  /* 0x0000cc0006070a27 */ /* 0x000fca00078e00ff */
[----:B------:R-:W-:Y:S02]  /*4070*/  @P0 SHF.R.U32.HI R6, RZ, c[0x0][0x334], R7 ;  /* 0x0000cd00ff060a19 */ /* 0x000fe40000011607 */
.L_x_982:
[----:B------:R-:W-:Y:S05]  /*4080*/  BSYNC B0 ;  /* 0x0000000000007941 */ /* 0x000fea0003800000 */
.L_x_980:
[----:B------:R-:W-:-:S04]  /*4090*/  IMAD R6, R6, c[0x0][0x32c], -R96 ;  /* 0x0000cb0006067a24 */ /* 0x000fc800078e0a60 */
[----:B------:R-:W-:-:S05]  /*40a0*/  IMAD.IADD R6, R6, 0x1, -R32 ;  /* 0x0000000106067824 */ /* 0x000fca00078e0a20 */
[----:B------:R-:W-:Y:S02]  /*40b0*/  IADD3 R7, R6, c[0x0][0x32c], RZ ;  /* 0x0000cb0006077a10 */ /* 0x000fe40007ffe0ff */
[----:B------:R-:W-:Y:S02]  /*40c0*/  IMNMX R3, R3, R6, !PT ;  /* 0x0000000603037217 */ /* 0x000fe40007800200 */
[----:B------:R-:W-:Y:S02]  /*40d0*/  IMNMX R5, R5, R7, PT ;  /* 0x0000000705057217 */ /* 0x000fe40003800200 */
.L_x_979:
[----:B--234-:R-:W-:Y:S01]  /*40e0*/  STL [R1+0x28], R219 ;  /* 0x000028db01007387 */ /* 0x01cfe20000100800 */
[----:B------:R-:W-:Y:S02]  /*40f0*/  ISETP.GT.AND P0, PT, R3, 0x1, P2 ;  /* 0x000000010300780c */ /* 0x000fe40001704270 */
[----:B------:R-:W-:Y:S01]  /*4100*/  FMNMX.FTZ R132, R26, R27, !PT ;  /* 0x0000001b1a847209 */ /* 0x000fe20007810000 */
[----:B------:R1:W-:Y:S01]  /*4110*/  STL [R1+0x24], R218 ;  /* 0x000024da01007387 */ /* 0x0003e20000100800 */
[----:B------:R-:W-:Y:S01]  /*4120*/  IMAD.SHL.U32 R213, R2, 0x2, RZ ;  /* 0x0000000202d57824 */ /* 0x000fe200078e00ff */
[----:B------:R-:W-:-:S02]  /*4130*/  ULDC.64 UR4, c[0x0][0x2c8] ;  /* 0x0000b20000047ab9 */ /* 0x000fc40000000a00 */
[----:B-1----:R-:W2:Y:S01]  /*4140*/  LDL.LU R218, [R1+0x10] ;  /* 0x0000100001da7983 */ /* 0x002ea20000300800 */
[----:B------:R-:W-:Y:S01]  /*4150*/  ISETP.LT.OR P0, PT, R5, 0x2, P0 ;  /* 0x000000020500780c */ /* 0x000fe20000701670 */
[----:B------:R-:W-:Y:S01]  /*4160*/  IMAD R214, R4, 0x2, R213 ;  /* 0x0000000204d67824 */ /* 0x000fe200078e02d5 */
[----:B------:R-:W-:Y:S01]  /*4170*/  FMNMX.FTZ R132, R28, R132, !PT ;  /* 0x000000841c847209 */ /* 0x000fe20007810000 */
[----:B------:R-:W-:Y:S01]  /*4180*/  STL [R1+0x20], R217 ;  /* 0x000020d901007387 */ /* 0x000fe20000100800 */
[----:B------:R-:W-:Y:S01]  /*4190*/  FSEL R12, R12, -INF , !P0 ;  /* 0xff8000000c0c7808 */ /* 0x000fe20004000000 */
[----:B------:R-:W-:Y:S01]  /*41a0*/  IMAD R215, R0, 0x2, R214 ;  /* 0x0000000200d77824 */ /* 0x000fe200078e02d6 */
[----:B------:R-:W-:Y:S01]  /*41b0*/  ISETP.GT.AND P0, PT, R3, 0x8, P2 ;  /* 0x000000080300780c */ /* 0x000fe20001704270 */
[----:B------:R-:W-:Y:S01]  /*41c0*/  STL [R1+0x1c], R212 ;  /* 0x00001cd401007387 */ /* 0x000fe20000100800 */
[----:B------:R-:W-:Y:S02]  /*41d0*/  FMNMX.FTZ R132, R29, R132, !PT ;  /* 0x000000841d847209 */ /* 0x000fe40007810000 */
[----:B------:R-:W-:Y:S01]  /*41e0*/  ISETP.LT.OR P0, PT, R5, 0x9, P0 ;  /* 0x000000090500780c */ /* 0x000fe20000701670 */
[----:B------:R-:W-:Y:S01]  /*41f0*/  LDSM.16.MT88.4 R40, [R213+0x100] ;  /* 0x00010000d528783b */ /* 0x000fe20000004200 */
[----:B------:R-:W-:-:S02]  /*4200*/  FMNMX.FTZ R132, R72, R132, !PT ;  /* 0x0000008448847209 */ /* 0x000fc40007810000 */
[----:B------:R-:W-:Y:S01]  /*4210*/  FSEL R11, R23, -INF , !P0 ;  /* 0xff800000170b7808 */ /* 0x000fe20004000000 */
[----:B------:R-:W-:Y:S01]  /*4220*/  LDSM.16.MT88.4 R36, [R215+0x2100] ;  /* 0x00210000d724783b */ /* 0x000fe20000004200 */
[----:B------:R-:W-:Y:S02]  /*4230*/  ISETP.GT.AND P0, PT, R3, 0x9, P2 ;  /* 0x000000090300780c */ /* 0x000fe40001704270 */
[----:B------:R-:W-:Y:S01]  /*4240*/  FMNMX.FTZ R132, R74, R132, !PT ;  /* 0x000000844a847209 */ /* 0x000fe20007810000 */
[----:B------:R-:W-:Y:S01]  /*4250*/  LDSM.16.MT88.4 R52, [R213+0x4100] ;  /* 0x00410000d534783b */ /* 0x000fe20000004200 */
[----:B------:R-:W-:Y:S02]  /*4260*/  ISETP.LT.OR P0, PT, R5, 0xa, P0 ;  /* 0x0000000a0500780c */ /* 0x000fe40000701670 */
[----:B------:R-:W-:Y:S01]  /*4270*/  FMNMX.FTZ R132, R73, R132, !PT ;  /* 0x0000008449847209 */ /* 0x000fe20007810000 */
[----:B------:R-:W-:Y:S01]  /*4280*/  LDSM.16.MT88.4 R48, [R214+0x4100] ;  /* 0x00410000d630783b */ /* 0x000fe20000004200 */
[----:B------:R-:W-:-:S02]  /*4290*/  FSEL R24, R22, -INF , !P0 ;  /* 0xff80000016187808 */ /* 0x000fc40004000000 */
[----:B------:R-:W-:Y:S02]  /*42a0*/  ISETP.GT.AND P0, PT, R3, 0x10, P2 ;  /* 0x000000100300780c */ /* 0x000fe40001704270 */
[----:B------:R-:W-:Y:S02]  /*42b0*/  FMNMX.FTZ R132, R75, R132, !PT ;  /* 0x000000844b847209 */ /* 0x000fe40007810000 */
[----:B------:R-:W-:Y:S02]  /*42c0*/  ISETP.LT.OR P0, PT, R5, 0x11, P0 ;  /* 0x000000110500780c */ /* 0x000fe40000701670 */
[----:B------:R-:W-:Y:S02]  /*42d0*/  FMNMX.FTZ R132, R165, R132, !PT ;  /* 0x00000084a5847209 */ /* 0x000fe40007810000 */
[----:B------:R-:W-:Y:S02]  /*42e0*/  FSEL R57, R15, -INF , !P0 ;  /* 0xff8000000f397808 */ /* 0x000fe40004000000 */
[----:B------:R-:W-:-:S02]  /*42f0*/  ISETP.GT.AND P0, PT, R3, 0x11, P2 ;  /* 0x000000110300780c */ /* 0x000fc40001704270 */
[----:B------:R-:W-:Y:S02]  /*4300*/  FMNMX.FTZ R132, R166, R132, !PT ;  /* 0x00000084a6847209 */ /* 0x000fe40007810000 */
[----:B------:R-:W-:Y:S02]  /*4310*/  ISETP.LT.OR P0, PT, R5, 0x12, P0 ;  /* 0x000000120500780c */ /* 0x000fe40000701670 */
[----:B------:R-:W-:Y:S02]  /*4320*/  FMNMX.FTZ R132, R167, R132, !PT ;  /* 0x00000084a7847209 */ /* 0x000fe40007810000 */
[----:B------:R-:W-:Y:S02]  /*4330*/  FSEL R56, R14, -INF , !P0 ;  /* 0xff8000000e387808 */ /* 0x000fe40004000000 */
[----:B------:R-:W-:Y:S02]  /*4340*/  ISETP.GT.AND P0, PT, R3, 0x18, P2 ;  /* 0x000000180300780c */ /* 0x000fe40001704270 */
[----:B------:R-:W-:-:S02]  /*4350*/  FMNMX.FTZ R132, R188, R132, !PT ;  /* 0x00000084bc847209 */ /* 0x000fc40007810000 */
[----:B------:R-:W-:Y:S02]  /*4360*/  ISETP.LT.OR P0, PT, R5, 0x19, P0 ;  /* 0x000000190500780c */ /* 0x000fe40000701670 */
[----:B------:R-:W-:Y:S02]  /*4370*/  FMNMX.FTZ R132, R243, R132, !PT ;  /* 0x00000084f3847209 */ /* 0x000fe40007810000 */
[----:B------:R-:W-:Y:S02]  /*4380*/  FSEL R58, R19, -INF , !P0 ;  /* 0xff800000133a7808 */ /* 0x000fe40004000000 */
[----:B------:R-:W-:Y:S02]  /*4390*/  ISETP.GT.AND P0, PT, R3, 0x19, P2 ;  /* 0x000000190300780c */ /* 0x000fe40001704270 */
[----:B------:R-:W-:Y:S02]  /*43a0*/  FMNMX.FTZ R132, R190, R132, !PT ;  /* 0x00000084be847209 */ /* 0x000fe40007810000 */
[----:B------:R-:W-:-:S02]  /*43b0*/  ISETP.LT.OR P0, PT, R5, 0x1a, P0 ;  /* 0x0000001a0500780c */ /* 0x000fc40000701670 */
[----:B------:R-:W-:Y:S02]  /*43c0*/  FMNMX.FTZ R132, R189, R132, !PT ;  /* 0x00000084bd847209 */ /* 0x000fe40007810000 */
[----:B------:R-:W-:Y:S02]  /*43d0*/  FSEL R59, R18, -INF , !P0 ;  /* 0xff800000123b7808 */ /* 0x000fe40004000000 */
[----:B------:R-:W-:Y:S02]  /*43e0*/  ISETP.GT.AND P0, PT, R3, 0x20, P2 ;  /* 0x000000200300780c */ /* 0x000fe40001704270 */
[----:B------:R-:W-:Y:S02]  /*43f0*/  LEA R216, R0, R213, 0x1 ;  /* 0x000000d500d87211 */ /* 0x000fe400078e08ff */
[----:B------:R-:W-:-:S03]  /*4400*/  ISETP.LT.OR P0, PT, R5, 0x21, P0 ;  /* 0x000000210500780c */ /* 0x000fc60000701670 */
[----:B------:R-:W-:Y:S01]  /*4410*/  LDSM.16.MT88.4 R44, [R216+0x4100] ;  /* 0x00410000d82c783b */ /* 0x000fe20000004200 */
        /* <DEDUP_REMOVED lines=10> */
[----:B------:R-:W-:Y:S01]  /*44c0*/  ISETP.GT.AND P0, PT, R3, 0x30, P2 ;  /* 0x000000300300780c */ /* 0x000fe20001704270 */
[----:B------:R-:W-:Y:S03]  /*44d0*/  LDSM.16.MT88.4 R20, [R214+0x100] ;  /* 0x00010000d614783b */ /* 0x000fe60000004200 */
        /* <DEDUP_REMOVED lines=9> */
[----:B------:R-:W-:-:S04]  /*4570*/  ISETP.GT.AND P0, PT, R3, RZ, P2 ;  /* 0x000000ff0300720c */ /* 0x000fc80001704270 */
[----:B------:R-:W-:-:S04]  /*4580*/  ISETP.LT.OR P0, PT, R5, 0x1, P0 ;  /* 0x000000010500780c */ /* 0x000fc80000701670 */
[----:B------:R-:W-:Y:S02]  /*4590*/  FSEL R10, R31, -INF , !P0 ;  /* 0xff8000001f0a7808 */ /* 0x000fe40004000000 */
[----:B------:R-:W-:Y:S02]  /*45a0*/  ISETP.GT.AND P0, PT, R3, 0x39, P2 ;  /* 0x000000390300780c */ /* 0x000fe40001704270 */
[----:B------:R-:W-:Y:S02]  /*45b0*/  FMNMX.FTZ R6, R10, R12, !PT ;  /* 0x0000000c0a067209 */ /* 0x000fe40007810000 */
[----:B------:R-:W-:Y:S02]  /*45c0*/  ISETP.LT.OR P0, PT, R5, 0x3a, P0 ;  /* 0x0000003a0500780c */ /* 0x000fe40000701670 */
[----:B------:R-:W-:Y:S02]  /*45d0*/  FMNMX.FTZ R6, R11, R6, !PT ;  /* 0x000000060b067209 */ /* 0x000fe40007810000 */
[----:B------:R-:W-:-:S02]  /*45e0*/  FSEL R249, R30, -INF , !P0 ;  /* 0xff8000001ef97808 */ /* 0x000fc40004000000 */
[----:B------:R-:W-:-:S04]  /*45f0*/  FMNMX.FTZ R6, R24, R6, !PT ;  /* 0x0000000618067209 */ /* 0x000fc80007810000 */
        /* <DEDUP_REMOVED lines=11> */
[----:B------:R-:W-:-:S05]  /*46b0*/  FMNMX.FTZ R3, R249, R3, !PT ;  /* 0x00000003f9037209 */ /* 0x000fca0007810000 */
[----:B------:R-:W1:Y:S02]  /*46c0*/  SHFL.BFLY PT, R5, R3, 0x2, 0x1f ;  /* 0x0c401f0003057f89 */ /* 0x000e6400000e0000 */
[----:B-1----:R-:W-:Y:S02]  /*46d0*/  FMNMX.FTZ R3, R3, R5, !PT ;  /* 0x0000000503037209 */ /* 0x002fe40007810000 */
[----:B--2---:R-:W-:-:S05]  /*46e0*/  FMNMX.FTZ R132, R218, R132, !PT ;  /* 0x00000084da847209 */ /* 0x004fca0007810000 */
[----:B------:R-:W1:Y:S02]  /*46f0*/  SHFL.BFLY PT, R7, R132, 0x2, 0x1f ;  /* 0x0c401f0084077f89 */ /* 0x000e6400000e0000 */
[----:B-1----:R-:W-:-:S05]  /*4700*/  FMNMX.FTZ R132, R132, R7, !PT ;  /* 0x0000000784847209 */ /* 0x002fca0007810000 */
[----:B------:R-:W1:Y:S02]  /*4710*/  SHFL.BFLY PT, R6, R132, 0x1, 0x1f ;  /* 0x0c201f0084067f89 */ /* 0x000e6400000e0000 */
[----:B-1----:R-:W-:Y:S02]  /*4720*/  FMNMX.FTZ R132, R132, R6, !PT ;  /* 0x0000000684847209 */ /* 0x002fe40007810000 */
[----:B------:R-:W1:Y:S02]  /*4730*/  SHFL.BFLY PT, R6, R3, 0x1, 0x1f ;  /* 0x0c201f0003067f89 */ /* 0x000e6400000e0000 */
[C---:B------:R-:W-:Y:S01]  /*4740*/  FSETP.NEU.FTZ.AND P0, PT, R132.reuse, -INF , PT ;  /* 0xff8000008400780b */ /* 0x040fe20003f1d000 */
[----:B------:R-:W-:-:S05]  /*4750*/  FMUL.FTZ R9, R132, c[0x0][0x2d0] ;  /* 0x0000b40084097a20 */ /* 0x000fca0000410000 */
[----:B------:R-:W-:-:S05]  /*4760*/  FSEL R9, R9, RZ, P0 ;  /* 0x000000ff09097208 */ /* 0x000fca0000000000 */
[----:B------:R-:W-:-:S04]  /*4770*/  FFMA.FTZ R5, R26, c[0x0][0x2d0], -R9 ;  /* 0x0000b4001a057a23 */ /* 0x000fc80000010809 */
[----:B------:R2:W-:Y:S01]  /*4780*/  MUFU.EX2 R32, R5 ;  /* 0x0000000500207308 */ /* 0x0005e20000000800 */
[----:B-1----:R-:W-:-:S04]  /*4790*/  FMNMX.FTZ R3, R3, R6, !PT ;  /* 0x0000000603037209 */ /* 0x002fc80007810000 */
[C---:B------:R-:W-:Y:S01]  /*47a0*/  FSETP.NEU.FTZ.AND P0, PT, R3.reuse, -INF , PT ;  /* 0xff8000000300780b */ /* 0x040fe20003f1d000 */
[----:B------:R-:W-:Y:S02]  /*47b0*/  FMUL.FTZ R8, R3, c[0x0][0x2d0] ;  /* 0x0000b40003087a20 */ /* 0x000fe40000410000 */
[----:B--2---:R-:W-:-:S03]  /*47c0*/  FFMA.FTZ R5, R27, c[0x0][0x2d0], -R9 ;  /* 0x0000b4001b057a23 */ /* 0x004fc60000010809 */
[----:B------:R-:W-:Y:S01]  /*47d0*/  FSEL R8, R8, RZ, P0 ;  /* 0x000000ff08087208 */ /* 0x000fe20000000000 */
[----:B------:R1:W-:Y:S04]  /*47e0*/  MUFU.EX2 R171, R5 ;  /* 0x0000000500ab7308 */ /* 0x0003e80000000800 */
[--C-:B------:R-:W-:Y:S02]  /*47f0*/  FFMA.FTZ R2, R12, c[0x0][0x2d0], -R8.reuse ;  /* 0x0000b4000c027a23 */ /* 0x100fe40000010808 */
[----:B------:R-:W2:Y:S01]  /*4800*/  LDSM.16.MT88.4 R12, [R215+0x100] ;  /* 0x00010000d70c783b */ /* 0x000ea20000004200 */
[----:B------:R-:W-:-:S03]  /*4810*/  FFMA.FTZ R0, R24, c[0x0][0x2d0], -R8 ;  /* 0x0000b40018007a23 */ /* 0x000fc60000010808 */
[----:B------:R-:W3:Y:S01]  /*4820*/  LDSM.16.MT88.4 R24, [R216+0x2100] ;  /* 0x00210000d818783b */ /* 0x000ee20000004200 */
[----:B------:R4:W-:Y:S01]  /*4830*/  MUFU.EX2 R179, R0 ;  /* 0x0000000000b37308 */ /* 0x0009e20000000800 */
[----:B-1----:R-:W-:-:S07]  /*4840*/  FFMA.FTZ R5, R28, c[0x0][0x2d0], -R9 ;  /* 0x0000b4001c057a23 */ /* 0x002fce0000010809 */
[----:B------:R1:W-:Y:S01]  /*4850*/  MUFU.EX2 R212, R5 ;  /* 0x0000000500d47308 */ /* 0x0003e20000000800 */
[----:B----4-:R-:W-:-:S07]  /*4860*/  FFMA.FTZ R0, R72, c[0x0][0x2d0], -R9 ;  /* 0x0000b40048007a23 */ /* 0x010fce0000010809 */
[----:B------:R4:W-:Y:S01]  /*4870*/  MUFU.EX2 R217, R0 ;  /* 0x0000000000d97308 */ /* 0x0009e20000000800 */
[--C-:B-1----:R-:W-:Y:S02]  /*4880*/  FFMA.FTZ R5, R29, c[0x0][0x2d0], -R9.reuse ;  /* 0x0000b4001d057a23 */ /* 0x102fe40000010809 */
[----:B------:R-:W-:Y:S05]  /*4890*/  LDSM.16.MT88.4 R28, [R214+0x2100] ;  /* 0x00210000d61c783b */ /* 0x000fea0000004200 */
[----:B------:R1:W1:Y:S01]  /*48a0*/  MUFU.EX2 R219, R5 ;  /* 0x0000000500db7308 */ /* 0x0002620000000800 */
[----:B----4-:R-:W-:-:S07]  /*48b0*/  FFMA.FTZ R0, R74, c[0x0][0x2d0], -R9 ;  /* 0x0000b4004a007a23 */ /* 0x010fce0000010809 */
[----:B------:R4:W-:Y:S01]  /*48c0*/  MUFU.EX2 R168, R0 ;  /* 0x0000000000a87308 */ /* 0x0009e20000000800 */
[----:B-1----:R-:W-:Y:S01]  /*48d0*/  FFMA.FTZ R5, R10, c[0x0][0x2d0], -R8 ;  /* 0x0000b4000a057a23 */ /* 0x002fe20000010808 */
[----:B------:R-:W-:-:S06]  /*48e0*/  F2FP.BF16.PACK_AB R6, R219, R212 ;  /* 0x000000d4db06723e */ /* 0x000fcc00000010ff */
[----:B------:R1:W-:Y:S01]  /*48f0*/  MUFU.EX2 R10, R2 ;  /* 0x00000002000a7308 */ /* 0x0003e20000000800 */
[----:B----4-:R-:W-:-:S07]  /*4900*/  FFMA.FTZ R0, R73, c[0x0][0x2d0], -R9 ;  /* 0x0000b40049007a23 */ /* 0x010fce0000010809 */
[----:B------:R-:W4:Y:S01]  /*4910*/  MUFU.EX2 R191, R5 ;  /* 0x0000000500bf7308 */ /* 0x000f220000000800 */
[----:B-1----:R-:W-:-:S07]  /*4920*/  FFMA.FTZ R2, R11, c[0x0][0x2d0], -R8 ;  /* 0x0000b4000b027a23 */ /* 0x002fce0000010808 */
[----:B------:R1:W-:Y:S01]  /*4930*/  MUFU.EX2 R170, R0 ;  /* 0x0000000000aa7308 */ /* 0x0003e20000000800 */
[----:B----4-:R-:W-:-:S07]  /*4940*/  F2FP.BF16.PACK_AB R5, R10, R191 ;  /* 0x000000bf0a05723e */ /* 0x010fce00000010ff */
[----:B------:R4:W2:Y:S01]  /*4950*/  MUFU.EX2 R183, R2 ;  /* 0x0000000200b77308 */ /* 0x0008a20000000800 */
[----:B-1----:R-:W-:-:S07]  /*4960*/  FFMA.FTZ R0, R75, c[0x0][0x2d0], -R9 ;  /* 0x0000b4004b007a23 */ /* 0x002fce0000010809 */
[----:B------:R1:W1:Y:S01]  /*4970*/  MUFU.EX2 R181, R0 ;  /* 0x0000000000b57308 */ /* 0x0002620000000800 */
[----:B----4-:R-:W-:Y:S01]  /*4980*/  IMAD.MOV.U32 R2, RZ, RZ, R32 ;  /* 0x000000ffff027224 */ /* 0x010fe200078e0020 */
[----:B--2---:R-:W-:Y:S01]  /*4990*/  F2FP.BF16.PACK_AB R7, R179, R183 ;  /* 0x000000b7b307723e */ /* 0x004fe200000010ff */
[----:B------:R-:W-:Y:S03]  /*49a0*/  LDSM.16.MT88.4 R32, [R213+0x2100] ;  /* 0x00210000d520783b */ /* 0x000fe60000004200 */
[----:B------:R-:W-:-:S07]  /*49b0*/  F2FP.BF16.PACK_AB R4, R171, R2 ;  /* 0x00000002ab04723e */ /* 0x000fce00000010ff */
[----:B------:R-:W-:Y:S01]  /*49c0*/  HMMA.16816.F32.BF16 R100, R4, R12, RZ ;  /* 0x0000000c0464723c */ /* 0x000fe200000418ff */
[----:B-1----:R-:W-:-:S04]  /*49d0*/  FFMA.FTZ R0, R57, c[0x0][0x2d0], -R8 ;  /* 0x0000b40039007a23 */ /* 0x002fc80000010808 */
[----:B------:R1:W-:Y:S03]  /*49e0*/  MUFU.EX2 R11, R0 ;  /* 0x00000000000b7308 */ /* 0x0003e60000000800 */
[C---:B------:R-:W-:Y:S01]  /*49f0*/  HMMA.16816.F32.BF16 R80, R4.reuse, R14, RZ ;  /* 0x0000000e0450723c */ /* 0x040fe200000418ff */
[----:B------:R-:W2:Y:S07]  /*4a00*/  LDSM.16.MT88.4 R12, [R215+0x4100] ;  /* 0x00410000d70c783b */ /* 0x000eae0000004200 */
[----:B------:R-:W-:Y:S01]  /*4a10*/  HMMA.16816.F32.BF16 R108, R4, R20, RZ ;  /* 0x00000014046c723c */ /* 0x000fe200000418ff */
[----:B-1----:R-:W-:-:S07]  /*4a20*/  FFMA.FTZ R0, R56, c[0x0][0x2d0], -R8 ;  /* 0x0000b40038007a23 */ /* 0x002fce0000010808 */
[C---:B------:R-:W-:Y:S01]  /*4a30*/  HMMA.16816.F32.BF16 R84, R4.reuse, R22, RZ ;  /* 0x000000160454723c */ /* 0x040fe200000418ff */
[----:B------:R-:W-:Y:S01]  /*4a40*/  LDSM.16.MT88.4 R20, [R216+0x6100] ;  /* 0x00610000d814783b */ /* 0x000fe20000004200 */
[----:B------:R1:W4:Y:S06]  /*4a50*/  MUFU.EX2 R180, R0 ;  /* 0x0000000000b47308 */ /* 0x00032c0000000800 */
[C---:B------:R-:W-:Y:S08]  /*4a60*/  HMMA.16816.F32.BF16 R104, R4.reuse, R16, RZ ;  /* 0x000000100468723c */ /* 0x040ff000000418ff */
[----:B------:R-:W-:Y:S01]  /*4a70*/  HMMA.16816.F32.BF16 R120, R4, R18, RZ ;  /* 0x000000120478723c */ /* 0x000fe200000418ff */
[----:B------:R-:W4:Y:S01]  /*4a80*/  LDSM.16.MT88.4 R16, [R213+0x6100] ;  /* 0x00610000d510783b */ /* 0x000f220000004200 */
[----:B-1----:R-:W-:-:S04]  /*4a90*/  FFMA.FTZ R0, R58, c[0x0][0x2d0], -R8 ;  /* 0x0000b4003a007a23 */ /* 0x002fc80000010808 */
[----:B------:R1:W-:Y:S02]  /*4aa0*/  MUFU.EX2 R182, R0 ;  /* 0x0000000000b67308 */ /* 0x0003e40000000800 */
[C---:B---3--:R-:W-:Y:S08]  /*4ab0*/  HMMA.16816.F32.BF16 R96, R4.reuse, R24, RZ ;  /* 0x000000180460723c */ /* 0x048ff000000418ff */
[----:B------:R-:W-:Y:S01]  /*4ac0*/  HMMA.16816.F32.BF16 R64, R4, R26, RZ ;  /* 0x0000001a0440723c */ /* 0x000fe200000418ff */
[----:B------:R-:W3:Y:S01]  /*4ad0*/  LDSM.16.MT88.4 R24, [R214+0x6100] ;  /* 0x00610000d618783b */ /* 0x000ee20000004200 */
[----:B-1----:R-:W-:-:S06]  /*4ae0*/  FFMA.FTZ R0, R59, c[0x0][0x2d0], -R8 ;  /* 0x0000b4003b007a23 */ /* 0x002fcc0000010808 */
[C---:B--2---:R-:W-:Y:S01]  /*4af0*/  HMMA.16816.F32.BF16 R140, R4.reuse, R12, RZ ;  /* 0x0000000c048c723c */ /* 0x044fe200000418ff */
[----:B------:R-:W1:Y:S07]  /*4b00*/  MUFU.EX2 R176, R0 ;  /* 0x0000000000b07308 */ /* 0x000e6e0000000800 */
[C---:B------:R-:W-:Y:S01]  /*4b10*/  HMMA.16816.F32.BF16 R136, R4.reuse, R14, RZ ;  /* 0x0000000e0488723c */ /* 0x040fe200000418ff */
[----:B------:R-:W2:Y:S07]  /*4b20*/  LDSM.16.MT88.4 R12, [R215+0x6100] ;  /* 0x00610000d70c783b */ /* 0x000eae0000004200 */
[C---:B------:R-:W-:Y:S08]  /*4b30*/  HMMA.16816.F32.BF16 R60, R4.reuse, R32, RZ ;  /* 0x00000020043c723c */ /* 0x040ff000000418ff */
[C---:B------:R-:W-:Y:S01]  /*4b40*/  HMMA.16816.F32.BF16 R76, R4.reuse, R34, RZ ;  /* 0x00000022044c723c */ /* 0x040fe200000418ff */
        /* <DEDUP_REMOVED lines=9> */
[C---:B------:R-:W-:Y:S01]  /*4be0*/  HMMA.16816.F32.BF16 R68, R4.reuse, R30, RZ ;  /* 0x0000001e0444723c */ /* 0x040fe200000418ff */
[----:B------:R-:W1:Y:S07]  /*4bf0*/  LDSM.16.MT88.4 R28, [R214+0x900] ;  /* 0x00090000d61c783b */ /* 0x000e6e0000004200 */
[C---:B------:R-:W-:Y:S08]  /*4c00*/  HMMA.16816.F32.BF16 R52, R4.reuse, R54, RZ ;  /* 0x000000360434723c */ /* 0x040ff000000418ff */
[C---:B------:R-:W-:Y:S08]  /*4c10*/  HMMA.16816.F32.BF16 R48, R4.reuse, R50, RZ ;  /* 0x000000320430723c */ /* 0x040ff000000418ff */
[C---:B------:R-:W-:Y:S08]  /*4c20*/  HMMA.16816.F32.BF16 R44, R4.reuse, R46, RZ ;  /* 0x0000002e042c723c */ /* 0x040ff000000418ff */
[C---:B----4-:R-:W-:Y:S08]  /*4c30*/  HMMA.16816.F32.BF16 R144, R4.reuse, R16, RZ ;  /* 0x000000100490723c */ /* 0x050ff000000418ff */
[C---:B------:R-:W-:Y:S01]  /*4c40*/  HMMA.16816.F32.BF16 R148, R4.reuse, R18, RZ ;  /* 0x000000120494723c */ /* 0x040fe200000418ff */
[----:B------:R-:W4:Y:S07]  /*4c50*/  LDSM.16.MT88.4 R16, [R215+0x900] ;  /* 0x00090000d710783b */ /* 0x000f2e0000004200 */
[C---:B---3--:R-:W-:Y:S08]  /*4c60*/  HMMA.16816.F32.BF16 R152, R4.reuse, R24, RZ ;  /* 0x000000180498723c */ /* 0x048ff000000418ff */
[C---:B------:R-:W-:Y:S08]  /*4c70*/  HMMA.16816.F32.BF16 R156, R4.reuse, R26, RZ ;  /* 0x0000001a049c723c */ /* 0x040ff000000418ff */
[C---:B------:R-:W-:Y:S08]  /*4c80*/  HMMA.16816.F32.BF16 R160, R4.reuse, R20, RZ ;  /* 0x0000001404a0723c */ /* 0x040ff000000418ff */
[C---:B------:R-:W-:Y:S01]  /*4c90*/  HMMA.16816.F32.BF16 R56, R4.reuse, R22, RZ ;  /* 0x000000160438723c */ /* 0x040fe200000418ff */
[----:B------:R-:W3:Y:S07]  /*4ca0*/  LDSM.16.MT88.4 R20, [R216+0x900] ;  /* 0x00090000d814783b */ /* 0x000eee0000004200 */
[C---:B--2---:R-:W-:Y:S08]  /*4cb0*/  HMMA.16816.F32.BF16 R184, R4.reuse, R12, RZ ;  /* 0x0000000c04b8723c */ /* 0x044ff000000418ff */
[----:B------:R-:W-:Y:S01]  /*4cc0*/  HMMA.16816.F32.BF16 R192, R4, R14, RZ ;  /* 0x0000000e04c0723c */ /* 0x000fe200000418ff */
[----:B------:R-:W2:Y:S06]  /*4cd0*/  LDSM.16.MT88.4 R12, [R213+0x2900] ;  /* 0x00290000d50c783b */ /* 0x000eac0000004200 */
[----:B------:R-:W-:-:S02]  /*4ce0*/  F2FP.BF16.PACK_AB R4, R168, R217 ;  /* 0x000000d9a804723e */ /* 0x000fc400000010ff */
[----:B------:R-:W-:Y:S02]  /*4cf0*/  F2FP.BF16.PACK_AB R6, R181, R170 ;  /* 0x000000aab506723e */ /* 0x000fe400000010ff */
[----:B------:R-:W-:Y:S02]  /*4d00*/  F2FP.BF16.PACK_AB R5, R180, R11 ;  /* 0x0000000bb405723e */ /* 0x000fe400000010ff */
[----:B-1----:R-:W-:-:S07]  /*4d10*/  F2FP.BF16.PACK_AB R7, R176, R182 ;  /* 0x000000b6b007723e */ /* 0x002fce00000010ff */
[C---:B------:R-:W-:Y:S04]  /*4d20*/  HMMA.16816.F32.BF16 R24, R4.reuse, R32, R112 ;  /* 0x000000200418723c */ /* 0x040fe80000041870 */
[----:B------:R-:W-:Y:S01]  /*4d30*/  MOV R177, R192 ;  /* 0x000000c000b17202 */ /* 0x000fe20000000f00 */
[----:B------:R-:W-:Y:S01]  /*4d40*/  IMAD.MOV.U32 R174, RZ, RZ, R193 ;  /* 0x000000ffffae7224 */ /* 0x000fe200078e00c1 */
[----:B------:R-:W-:Y:S01]  /*4d50*/  MOV R172, R195 ;  /* 0x000000c300ac7202 */ /* 0x000fe20000000f00 */
[----:B------:R-:W-:Y:S01]  /*4d60*/  IMAD.MOV.U32 R173, RZ, RZ, R194 ;  /* 0x000000ffffad7224 */ /* 0x000fe200078e00c2 */
[C---:B------:R-:W-:Y:S08]  /*4d70*/  HMMA.16816.F32.BF16 R32, R4.reuse, R34, R124 ;  /* 0x000000220420723c */ /* 0x040ff0000004187c */
[C---:B------:R-:W-:Y:S08]  /*4d80*/  HMMA.16816.F32.BF16 R200, R4.reuse, R28, R108 ;  /* 0x0000001c04c8723c */ /* 0x040ff0000004186c */
[----:B------:R-:W-:Y:S01]  /*4d90*/  IMAD.MOV.U32 R113, RZ, RZ, R27 ;  /* 0x000000ffff717224 */ /* 0x000fe200078e001b */
[----:B------:R-:W-:Y:S01]  /*4da0*/  MOV R248, R24 ;  /* 0x0000001800f87202 */ /* 0x000fe20000000f00 */
[----:B------:R-:W-:Y:S01]  /*4db0*/  IMAD.MOV.U32 R112, RZ, RZ, R26 ;  /* 0x000000ffff707224 */ /* 0x000fe200078e001a */
[C---:B------:R-:W-:Y:S01]  /*4dc0*/  HMMA.16816.F32.BF16 R192, R4.reuse, R30, R84 ;  /* 0x0000001e04c0723c */ /* 0x040fe20000041854 */
[----:B------:R-:W-:Y:S01]  /*4dd0*/  IMAD.MOV.U32 R75, RZ, RZ, R25 ;  /* 0x000000ffff4b7224 */ /* 0x000fe200078e0019 */
[----:B------:R-:W-:Y:S03]  /*4de0*/  LDSM.16.MT88.4 R28, [R216+0x2900] ;  /* 0x00290000d81c783b */ /* 0x000fe60000004200 */
[----:B------:R-:W-:Y:S01]  /*4df0*/  IMAD.MOV.U32 R74, RZ, RZ, R33 ;  /* 0x000000ffff4a7224 */ /* 0x000fe200078e0021 */
[----:B------:R-:W1:Y:S01]  /*4e00*/  LDSM.16.MT88.4 R24, [R214+0x2900] ;  /* 0x00290000d618783b */ /* 0x000e620000004200 */
[----:B------:R-:W-:Y:S01]  /*4e10*/  MOV R73, R34 ;  /* 0x0000002200497202 */ /* 0x000fe20000000f00 */
[C---:B----4-:R-:W-:Y:S01]  /*4e20*/  HMMA.16816.F32.BF16 R108, R4.reuse, R18, R80 ;  /* 0x00000012046c723c */ /* 0x050fe20000041850 */
[----:B------:R-:W-:Y:S01]  /*4e30*/  IMAD.MOV.U32 R72, RZ, RZ, R35 ;  /* 0x000000ffff487224 */ /* 0x000fe200078e0023 */
[----:B------:R-:W-:Y:S01]  /*4e40*/  MOV R87, R183 ;  /* 0x000000b700577202 */ /* 0x000fe20000000f00 */
[----:B------:R-:W-:Y:S01]  /*4e50*/  IMAD.MOV.U32 R0, RZ, RZ, R32 ;  /* 0x000000ffff007224 */ /* 0x000fe200078e0020 */
[----:B------:R-:W-:Y:S01]  /*4e60*/  MOV R84, R180 ;  /* 0x000000b400547202 */ /* 0x000fe20000000f00 */
[----:B------:R-:W4:Y:S01]  /*4e70*/  LDSM.16.MT88.4 R32, [R215+0x2900] ;  /* 0x00290000d720783b */ /* 0x000f220000004200 */
[----:B------:R-:W-:Y:S01]  /*4e80*/  IMAD.MOV.U32 R86, RZ, RZ, R182 ;  /* 0x000000ffff567224 */ /* 0x000fe200078e00b6 */
[----:B------:R-:W-:Y:S01]  /*4e90*/  MOV R81, R176 ;  /* 0x000000b000517202 */ /* 0x000fe20000000f00 */
[----:B---3--:R-:W-:Y:S01]  /*4ea0*/  HMMA.16816.F32.BF16 R104, R4, R20, R104 ;  /* 0x000000140468723c */ /* 0x008fe20000041868 */
[----:B------:R-:W-:-:S02]  /*4eb0*/  IMAD.MOV.U32 R83, RZ, RZ, R113 ;  /* 0x000000ffff537224 */ /* 0x000fc400078e0071 */
[----:B------:R-:W-:Y:S02]  /*4ec0*/  IMAD.MOV.U32 R82, RZ, RZ, R112 ;  /* 0x000000ffff527224 */ /* 0x000fe400078e0070 */
[----:B------:R-:W-:Y:S02]  /*4ed0*/  IMAD.MOV.U32 R85, RZ, RZ, R181 ;  /* 0x000000ffff557224 */ /* 0x000fe400078e00b5 */
[----:B------:R-:W-:Y:S01]  /*4ee0*/  IMAD.MOV.U32 R80, RZ, RZ, R177 ;  /* 0x000000ffff507224 */ /* 0x000fe200078e00b1 */
[C---:B------:R-:W-:Y:S01]  /*4ef0*/  HMMA.16816.F32.BF16 R244, R4.reuse, R22, R120 ;  /* 0x0000001604f4723c */ /* 0x040fe20000041878 */
[----:B------:R-:W3:Y:S07]  /*4f00*/  LDSM.16.MT88.4 R20, [R213+0x4900] ;  /* 0x00490000d514783b */ /* 0x000eee0000004200 */
[C---:B------:R-:W-:Y:S01]  /*4f10*/  HMMA.16816.F32.BF16 R196, R4.reuse, R16, R100 ;  /* 0x0000001004c4723c */ /* 0x040fe20000041864 */
[----:B------:R-:W3:Y:S06]  /*4f20*/  LDSM.16.MT88.4 R16, [R214+0x4900] ;  /* 0x00490000d610783b */ /* 0x000eec0000004200 */
[----:B------:R-:W-:Y:S01]  /*4f30*/  IMAD.MOV.U32 R100, RZ, RZ, R175 ;  /* 0x000000ffff647224 */ /* 0x000fe200078e00af */
[----:B--2---:R-:W-:Y:S01]  /*4f40*/  HMMA.16816.F32.BF16 R112, R4, R12, R60 ;  /* 0x0000000c0470723c */ /* 0x004fe2000004183c */
[----:B------:R-:W-:Y:S01]  /*4f50*/  MOV R102, R179 ;  /* 0x000000b300667202 */ /* 0x000fe20000000f00 */
[----:B------:R-:W-:Y:S01]  /*4f60*/  IMAD.MOV.U32 R101, RZ, RZ, R178 ;  /* 0x000000ffff657224 */ /* 0x000fe200078e00b2 */
[----:B------:R-:W-:-:S04]  /*4f70*/  MOV R103, R168 ;  /* 0x000000a800677202 */ /* 0x000fc80000000f00 */
[----:B------:R-:W-:Y:S01]  /*4f80*/  IMAD.MOV.U32 R61, RZ, RZ, R174 ;  /* 0x000000ffff3d7224 */ /* 0x000fe200078e00ae */
[----:B------:R-:W-:Y:S01]  /*4f90*/  HMMA.16816.F32.BF16 R124, R4, R14, R76 ;  /* 0x0000000e047c723c */ /* 0x000fe2000004184c */
[----:B------:R-:W2:Y:S01]  /*4fa0*/  LDSM.16.MT88.4 R12, [R216+0x4900] ;  /* 0x00490000d80c783b */ /* 0x000ea20000004200 */
[----:B------:R-:W-:Y:S01]  /*4fb0*/  MOV R62, R173 ;  /* 0x000000ad003e7202 */ /* 0x000fe20000000f00 */
[----:B------:R-:W-:-:S05]  /*4fc0*/  IMAD.MOV.U32 R63, RZ, RZ, R172 ;  /* 0x000000ffff3f7224 */ /* 0x000fca00078e00ac */
[C---:B-1----:R-:W-:Y:S08]  /*4fd0*/  HMMA.16816.F32.BF16 R120, R4.reuse, R24, R40 ;  /* 0x000000180478723c */ /* 0x042ff00000041828 */
[C---:B------:R-:W-:Y:S01]  /*4fe0*/  HMMA.16816.F32.BF16 R208, R4.reuse, R26, R68 ;  /* 0x0000001a04d0723c */ /* 0x040fe20000041844 */
[----:B------:R-:W1:Y:S07]  /*4ff0*/  LDSM.16.MT88.4 R24, [R215+0x4900] ;  /* 0x00490000d718783b */ /* 0x000e6e0000004200 */
[C---:B------:R-:W-:Y:S08]  /*5000*/  HMMA.16816.F32.BF16 R96, R4.reuse, R28, R96 ;  /* 0x0000001c0460723c */ /* 0x040ff00000041860 */
[C---:B----4-:R-:W-:Y:S08]  /*5010*/  HMMA.16816.F32.BF16 R180, R4.reuse, R32, R92 ;  /* 0x0000002004b4723c */ /* 0x050ff0000004185c */
[C---:B---3--:R-:W-:Y:S08]  /*5020*/  HMMA.16816.F32.BF16 R172, R4.reuse, R20, R88 ;  /* 0x0000001404ac723c */ /* 0x048ff00000041858 */
[----:B------:R-:W-:Y:S01]  /*5030*/  HMMA.16816.F32.BF16 R92, R4, R18, R48 ;  /* 0x00000012045c723c */ /* 0x000fe20000041830 */
[----:B------:R-:W-:Y:S01]  /*5040*/  IMAD.MOV.U32 R43, RZ, RZ, R96 ;  /* 0x000000ffff2b7224 */ /* 0x000fe200078e0060 */
[----:B------:R-:W-:Y:S01]  /*5050*/  MOV R42, R97 ;  /* 0x00000061002a7202 */ /* 0x000fe20000000f00 */
[----:B------:R-:W-:-:S02]  /*5060*/  IMAD.MOV.U32 R41, RZ, RZ, R98 ;  /* 0x000000ffff297224 */ /* 0x000fc400078e0062 */
[----:B------:R-:W-:Y:S02]  /*5070*/  IMAD.MOV.U32 R40, RZ, RZ, R99 ;  /* 0x000000ffff287224 */ /* 0x000fe400078e0063 */
[----:B------:R-:W-:Y:S01]  /*5080*/  MOV R19, R75 ;  /* 0x0000004b00137202 */ /* 0x000fe20000000f00 */
[----:B--2---:R-:W-:Y:S01]  /*5090*/  HMMA.16816.F32.BF16 R88, R4, R12, R128 ;  /* 0x0000000c0458723c */ /* 0x004fe20000041880 */
[----:B------:R-:W-:-:S06]  /*50a0*/  IMAD.MOV.U32 R18, RZ, RZ, R248 ;  /* 0x000000ffff127224 */ /* 0x000fcc00078e00f8 */
[----:B------:R-:W-:Y:S01]  /*50b0*/  IMAD.MOV.U32 R128, RZ, RZ, R74 ;  /* 0x000000ffff807224 */ /* 0x000fe200078e004a */
[----:B------:R-:W-:Y:S01]  /*50c0*/  MOV R130, R72 ;  /* 0x0000004800827202 */ /* 0x000fe20000000f00 */
[----:B------:R-:W-:Y:S01]  /*50d0*/  IMAD.MOV.U32 R129, RZ, RZ, R73 ;  /* 0x000000ffff817224 */ /* 0x000fe200078e0049 */
[C---:B------:R-:W-:Y:S01]  /*50e0*/  HMMA.16816.F32.BF16 R204, R4.reuse, R30, R64 ;  /* 0x0000001e04cc723c */ /* 0x040fe20000041840 */
[----:B------:R-:W2:Y:S07]  /*50f0*/  LDSM.16.MT88.4 R28, [R213+0x6900] ;  /* 0x00690000d51c783b */ /* 0x000eae0000004200 */
[C---:B------:R-:W-:Y:S01]  /*5100*/  HMMA.16816.F32.BF16 R72, R4.reuse, R14, R44 ;  /* 0x0000000e0448723c */ /* 0x040fe2000004182c */
[----:B------:R-:W3:Y:S06]  /*5110*/  LDSM.16.MT88.4 R12, [R216+0x6900] ;  /* 0x00690000d80c783b */ /* 0x000eec0000004200 */
[----:B------:R-:W-:Y:S01]  /*5120*/  IMAD.MOV.U32 R47, RZ, RZ, R0 ;  /* 0x000000ffff2f7224 */ /* 0x000fe200078e0000 */
[C---:B------:R-:W-:Y:S01]  /*5130*/  HMMA.16816.F32.BF16 R176, R4.reuse, R34, R116 ;  /* 0x0000002204b0723c */ /* 0x040fe20000041874 */
[----:B------:R-:W-:Y:S01]  /*5140*/  FFMA.FTZ R0, R165, c[0x0][0x2d0], -R9 ;  /* 0x0000b400a5007a23 */ /* 0x000fe20000010809 */
[----:B------:R-:W-:Y:S03]  /*5150*/  LDSM.16.MT88.4 R32, [R215+0x6900] ;  /* 0x00690000d720783b */ /* 0x000fe60000004200 */
[----:B------:R4:W-:Y:S02]  /*5160*/  MUFU.EX2 R45, R0 ;  /* 0x00000000002d7308 */ /* 0x0009e40000000800 */
[----:B------:R-:W-:Y:S01]  /*5170*/  MOV R118, R171 ;  /* 0x000000ab00767202 */ /* 0x000fe20000000f00 */
[----:B------:R-:W-:Y:S01]  /*5180*/  IMAD.MOV.U32 R117, RZ, RZ, R170 ;  /* 0x000000ffff757224 */ /* 0x000fe200078e00aa */
[----:B------:R-:W-:Y:S01]  /*5190*/  HMMA.16816.F32.BF16 R96, R4, R16, R36 ;  /* 0x000000100460723c */ /* 0x000fe20000041824 */
[----:B------:R-:W-:-:S02]  /*51a0*/  IMAD.MOV.U32 R116, RZ, RZ, R169 ;  /* 0x000000ffff747224 */ /* 0x000fc400078e00a9 */
[----:B------:R-:W-:Y:S01]  /*51b0*/  IMAD.MOV.U32 R119, RZ, RZ, R81 ;  /* 0x000000ffff777224 */ /* 0x000fe200078e0051 */
[----:B------:R-:W-:-:S03]  /*51c0*/  MOV R165, R117 ;  /* 0x0000007500a57202 */ /* 0x000fc60000000f00 */
[----:B------:R-:W-:Y:S01]  /*51d0*/  IMAD.MOV.U32 R36, RZ, RZ, R80 ;  /* 0x000000ffff247224 */ /* 0x000fe200078e0050 */
[C---:B------:R-:W-:Y:S01]  /*51e0*/  HMMA.16816.F32.BF16 R168, R4.reuse, R22, R52 ;  /* 0x0000001604a8723c */ /* 0x040fe20000041834 */
[----:B------:R-:W3:Y:S01]  /*51f0*/  LDSM.16.MT88.4 R20, [R214+0x6900] ;  /* 0x00690000d614783b */ /* 0x000ee20000004200 */
[----:B------:R-:W-:Y:S01]  /*5200*/  MOV R16, R82 ;  /* 0x0000005200107202 */ /* 0x000fe20000000f00 */
[----:B------:R-:W-:Y:S01]  /*5210*/  IMAD.MOV.U32 R17, RZ, RZ, R83 ;  /* 0x000000ffff117224 */ /* 0x000fe200078e0053 */
[----:B------:R-:W-:Y:S01]  /*5220*/  MOV R39, R63 ;  /* 0x0000003f00277202 */ /* 0x000fe20000000f00 */
[----:B----4-:R-:W-:Y:S02]  /*5230*/  FFMA.FTZ R0, R166, c[0x0][0x2d0], -R9 ;  /* 0x0000b400a6007a23 */ /* 0x010fe40000010809 */
[----:B------:R-:W-:Y:S01]  /*5240*/  IMAD.MOV.U32 R38, RZ, RZ, R62 ;  /* 0x000000ffff267224 */ /* 0x000fe200078e003e */
[----:B-1----:R-:W-:Y:S01]  /*5250*/  HMMA.16816.F32.BF16 R52, R4, R24, R140 ;  /* 0x000000180434723c */ /* 0x002fe2000004188c */
[----:B------:R1:W4:Y:S01]  /*5260*/  MUFU.EX2 R46, R0 ;  /* 0x00000000002e7308 */ /* 0x0003220000000800 */
[----:B------:R-:W-:-:S05]  /*5270*/  IMAD.MOV.U32 R37, RZ, RZ, R61 ;  /* 0x000000ffff257224 */ /* 0x000fca00078e003d */
[----:B------:R-:W-:Y:S01]  /*5280*/  MOV R140, R18 ;  /* 0x00000012008c7202 */ /* 0x000fe20000000f00 */
[C---:B------:R-:W-:Y:S01]  /*5290*/  HMMA.16816.F32.BF16 R80, R4.reuse, R26, R136 ;  /* 0x0000001a0450723c */ /* 0x040fe20000041888 */
[----:B------:R-:W3:Y:S01]  /*52a0*/  LDSM.16.MT88.4 R24, [R213+0x1100] ;  /* 0x00110000d518783b */ /* 0x000ee20000004200 */
[----:B------:R-:W-:Y:S01]  /*52b0*/  IMAD.MOV.U32 R141, RZ, RZ, R19 ;  /* 0x000000ffff8d7224 */ /* 0x000fe200078e0013 */
[----:B------:R-:W-:Y:S01]  /*52c0*/  MOV R143, R17 ;  /* 0x00000011008f7202 */ /* 0x000fe20000000f00 */
[----:B------:R-:W-:Y:S02]  /*52d0*/  IMAD.MOV.U32 R142, RZ, RZ, R16 ;  /* 0x000000ffff8e7224 */ /* 0x000fe400078e0010 */
[----:B------:R-:W-:Y:S01]  /*52e0*/  LDSM.16.MT88.4 R16, [R215+0x1100] ;  /* 0x00110000d710783b */ /* 0x000fe20000004200 */
[----:B------:R-:W-:Y:S01]  /*52f0*/  IMAD.MOV.U32 R136, RZ, RZ, R118 ;  /* 0x000000ffff887224 */ /* 0x000fe200078e0076 */
[----:B--2---:R-:W-:Y:S01]  /*5300*/  HMMA.16816.F32.BF16 R76, R4, R30, R148 ;  /* 0x0000001e044c723c */ /* 0x004fe20000041894 */
[----:B-1----:R-:W-:Y:S01]  /*5310*/  FFMA.FTZ R0, R167, c[0x0][0x2d0], -R9 ;  /* 0x0000b400a7007a23 */ /* 0x002fe20000010809 */
[----:B------:R-:W-:Y:S01]  /*5320*/  MOV R138, R42 ;  /* 0x0000002a008a7202 */ /* 0x000fe20000000f00 */
[----:B------:R-:W-:-:S02]  /*5330*/  IMAD.MOV.U32 R137, RZ, RZ, R43 ;  /* 0x000000ffff897224 */ /* 0x000fc400078e002b */
[----:B------:R1:W2:Y:S01]  /*5340*/  MUFU.EX2 R44, R0 ;  /* 0x00000000002c7308 */ /* 0x0002a20000000800 */
[----:B------:R-:W-:Y:S01]  /*5350*/  IMAD.MOV.U32 R118, RZ, RZ, R243 ;  /* 0x000000ffff767224 */ /* 0x000fe200078e00f3 */
[----:B------:R-:W-:Y:S01]  /*5360*/  MOV R149, R128 ;  /* 0x0000008000957202 */ /* 0x000fe20000000f00 */
[C---:B---3--:R-:W-:Y:S01]  /*5370*/  HMMA.16816.F32.BF16 R60, R4.reuse, R12, R160 ;  /* 0x0000000c043c723c */ /* 0x048fe200000418a0 */
[----:B------:R-:W-:Y:S02]  /*5380*/  IMAD.MOV.U32 R148, RZ, RZ, R47 ;  /* 0x000000ffff947224 */ /* 0x000fe400078e002f */
[----:B------:R-:W-:Y:S02]  /*5390*/  IMAD.MOV.U32 R47, RZ, RZ, R39 ;  /* 0x000000ffff2f7224 */ /* 0x000fe400078e0027 */
[----:B------:R-:W-:Y:S01]  /*53a0*/  IMAD.MOV.U32 R150, RZ, RZ, R129 ;  /* 0x000000ffff967224 */ /* 0x000fe200078e0081 */
[----:B------:R-:W-:Y:S01]  /*53b0*/  MOV R129, R84 ;  /* 0x0000005400817202 */ /* 0x000fe20000000f00 */
[----:B----4-:R-:W-:Y:S01]  /*53c0*/  IMAD.MOV.U32 R162, RZ, RZ, R46 ;  /* 0x000000ffffa27224 */ /* 0x010fe200078e002e */
[----:B------:R-:W-:Y:S01]  /*53d0*/  MOV R163, R45 ;  /* 0x0000002d00a37202 */ /* 0x000fe20000000f00 */
[----:B------:R-:W-:Y:S01]  /*53e0*/  HMMA.16816.F32.BF16 R64, R4, R20, R152 ;  /* 0x000000140440723c */ /* 0x000fe20000041898 */
[----:B------:R-:W-:Y:S01]  /*53f0*/  IMAD.MOV.U32 R45, RZ, RZ, R37 ;  /* 0x000000ffff2d7224 */ /* 0x000fe200078e0025 */
[----:B------:R-:W-:Y:S01]  /*5400*/  MOV R46, R38 ;  /* 0x00000026002e7202 */ /* 0x000fe20000000f00 */
[----:B------:R-:W-:Y:S01]  /*5410*/  IMAD.MOV.U32 R151, RZ, RZ, R130 ;  /* 0x000000ffff977224 */ /* 0x000fe200078e0082 */
[----:B------:R-:W-:Y:S01]  /*5420*/  MOV R37, R87 ;  /* 0x0000005700257202 */ /* 0x000fe20000000f00 */
[----:B-1----:R-:W-:-:S02]  /*5430*/  FFMA.FTZ R0, R188, c[0x0][0x2d0], -R9 ;  /* 0x0000b400bc007a23 */ /* 0x002fc40000010809 */
[----:B--2---:R-:W-:Y:S01]  /*5440*/  IMAD.MOV.U32 R161, RZ, RZ, R44 ;  /* 0x000000ffffa17224 */ /* 0x004fe200078e002c */
[C---:B------:R-:W-:Y:S01]  /*5450*/  HMMA.16816.F32.BF16 R48, R4.reuse, R22, R156 ;  /* 0x000000160430723c */ /* 0x040fe2000004189c */
[----:B------:R1:W2:Y:S01]  /*5460*/  MUFU.EX2 R131, R0 ;  /* 0x0000000000837308 */ /* 0x0002a20000000800 */
[----:B------:R-:W-:Y:S01]  /*5470*/  IMAD.MOV.U32 R44, RZ, RZ, R36 ;  /* 0x000000ffff2c7224 */ /* 0x000fe200078e0024 */
[----:B------:R-:W3:Y:S01]  /*5480*/  LDSM.16.MT88.4 R20, [R214+0x1100] ;  /* 0x00110000d614783b */ /* 0x000ee20000004200 */
[----:B------:R-:W-:Y:S02]  /*5490*/  IMAD.MOV.U32 R130, RZ, RZ, R85 ;  /* 0x000000ffff827224 */ /* 0x000fe400078e0055 */
[----:B------:R-:W-:Y:S02]  /*54a0*/  IMAD.MOV.U32 R36, RZ, RZ, R86 ;  /* 0x000000ffff247224 */ /* 0x000fe400078e0056 */
[----:B------:R-:W-:Y:S01]  /*54b0*/  HMMA.16816.F32.BF16 R68, R4, R28, R144 ;  /* 0x0000001c0444723c */ /* 0x000fe20000041890 */
[----:B------:R-:W-:-:S02]  /*54c0*/  IMAD.MOV.U32 R139, RZ, RZ, R41 ;  /* 0x000000ffff8b7224 */ /* 0x000fc400078e0029 */
[----:B------:R-:W-:Y:S02]  /*54d0*/  IMAD.MOV.U32 R128, RZ, RZ, R40 ;  /* 0x000000ffff807224 */ /* 0x000fe400078e0028 */
[----:B------:R-:W-:Y:S01]  /*54e0*/  IMAD.MOV.U32 R38, RZ, RZ, R219 ;  /* 0x000000ffff267224 */ /* 0x000fe200078e00db */
[----:B------:R-:W-:Y:S01]  /*54f0*/  LDSM.16.MT88.4 R40, [R216+0x1100] ;  /* 0x00110000d828783b */ /* 0x000fe20000004200 */
[----:B-1----:R-:W-:Y:S01]  /*5500*/  FFMA.FTZ R0, R133, c[0x0][0x2d0], -R8 ;  /* 0x0000b40085007a23 */ /* 0x002fe20000010808 */
[C---:B------:R-:W-:Y:S02]  /*5510*/  HMMA.16816.F32.BF16 R84, R4.reuse, R14, R56 ;  /* 0x0000000e0454723c */ /* 0x040fe40000041838 */
[----:B------:R-:W1:Y:S01]  /*5520*/  LDSM.16.MT88.4 R12, [R213+0x3100] ;  /* 0x00310000d50c783b */ /* 0x000e620000004200 */
[----:B------:R-:W-:Y:S01]  /*5530*/  IMAD.MOV.U32 R39, RZ, RZ, R218 ;  /* 0x000000ffff277224 */ /* 0x000fe200078e00da */
[----:B------:R4:W-:Y:S04]  /*5540*/  MUFU.EX2 R248, R0 ;  /* 0x0000000000f87308 */ /* 0x0009e80000000800 */
[----:B------:R-:W-:Y:S01]  /*5550*/  HMMA.16816.F32.BF16 R44, R4, R34, R44 ;  /* 0x00000022042c723c */ /* 0x000fe2000004182c */
[----:B------:R-:W-:Y:S01]  /*5560*/  MOV R146, R136 ;  /* 0x0000008800927202 */ /* 0x000fe20000000f00 */
[----:B------:R-:W-:-:S02]  /*5570*/  IMAD.MOV.U32 R145, RZ, RZ, R129 ;  /* 0x000000ffff917224 */ /* 0x000fc400078e0081 */
[----:B------:R-:W-:Y:S02]  /*5580*/  IMAD.MOV.U32 R154, RZ, RZ, R36 ;  /* 0x000000ffff9a7224 */ /* 0x000fe400078e0024 */
[----:B------:R-:W-:Y:S02]  /*5590*/  IMAD.MOV.U32 R117, RZ, RZ, R212 ;  /* 0x000000ffff757224 */ /* 0x000fe400078e00d4 */
[----:B------:R-:W-:Y:S01]  /*55a0*/  IMAD.MOV.U32 R188, RZ, RZ, R101 ;  /* 0x000000ffffbc7224 */ /* 0x000fe200078e0065 */
[----:B------:R-:W-:Y:S01]  /*55b0*/  MOV R144, R130 ;  /* 0x0000008200907202 */ /* 0x000fe20000000f00 */
[----:B------:R-:W-:Y:S01]  /*55c0*/  IMAD.MOV.U32 R147, RZ, RZ, R116 ;  /* 0x000000ffff937224 */ /* 0x000fe200078e0074 */
[----:B------:R1:W5:Y:S01]  /*55d0*/  LDL.LU R219, [R1+0x28] ;  /* 0x0000280001db7983 */ /* 0x0003620000300800 */
[----:B----4-:R-:W-:Y:S01]  /*55e0*/  FFMA.FTZ R0, R134, c[0x0][0x2d0], -R8 ;  /* 0x0000b40086007a23 */ /* 0x010fe20000010808 */
[----:B------:R-:W-:Y:S01]  /*55f0*/  HMMA.16816.F32.BF16 R56, R4, R32, R184 ;  /* 0x000000200438723c */ /* 0x000fe200000418b8 */
[----:B------:R-:W-:Y:S01]  /*5600*/  IMAD.MOV.U32 R136, RZ, RZ, R137 ;  /* 0x000000ffff887224 */ /* 0x000fe200078e0089 */
[----:B------:R-:W4:Y:S01]  /*5610*/  LDSM.16.MT88.4 R32, [R214+0x3100] ;  /* 0x00310000d620783b */ /* 0x000f220000004200 */
[----:B------:R2:W1:Y:S01]  /*5620*/  MUFU.EX2 R243, R0 ;  /* 0x0000000000f37308 */ /* 0x0004620000000800 */
[----:B------:R-:W-:-:S02]  /*5630*/  IMAD.MOV.U32 R129, RZ, RZ, R37 ;  /* 0x000000ffff817224 */ /* 0x000fc400078e0025 */
[----:B------:R-:W-:Y:S01]  /*5640*/  IMAD.MOV.U32 R152, RZ, RZ, R39 ;  /* 0x000000ffff987224 */ /* 0x000fe200078e0027 */
[----:B------:R-:W-:Y:S01]  /*5650*/  MOV R116, R217 ;  /* 0x000000d900747202 */ /* 0x000fe20000000f00 */
[----:B------:R-:W-:Y:S01]  /*5660*/  IMAD.MOV.U32 R155, RZ, RZ, R147 ;  /* 0x000000ffff9b7224 */ /* 0x000fe200078e0093 */
[----:B------:R-:W-:Y:S01]  /*5670*/  MOV R153, R117 ;  /* 0x0000007500997202 */ /* 0x000fe20000000f00 */
[----:B------:R-:W-:Y:S01]  /*5680*/  IMAD.MOV.U32 R160, RZ, RZ, R119 ;  /* 0x000000ffffa07224 */ /* 0x000fe200078e0077 */
[----:B------:R3:W5:Y:S01]  /*5690*/  LDL.LU R218, [R1+0x24] ;  /* 0x0000240001da7983 */ /* 0x0007620000300800 */
[----:B--2---:R-:W-:Y:S01]  /*56a0*/  FFMA.FTZ R0, R164, c[0x0][0x2d0], -R8 ;  /* 0x0000b400a4007a23 */ /* 0x004fe20000010808 */
[----:B------:R-:W-:Y:S02]  /*56b0*/  F2FP.BF16.PACK_AB R4, R162, R163 ;  /* 0x000000a3a204723e */ /* 0x000fe400000010ff */
[----:B------:R-:W-:Y:S01]  /*56c0*/  F2FP.BF16.PACK_AB R6, R131, R161 ;  /* 0x000000a18306723e */ /* 0x000fe200000010ff */
[----:B------:R2:W-:Y:S01]  /*56d0*/  MUFU.EX2 R134, R0 ;  /* 0x0000000000867308 */ /* 0x0005e20000000800 */
[----:B-1----:R-:W-:Y:S01]  /*56e0*/  F2FP.BF16.PACK_AB R5, R243, R248 ;  /* 0x000000f8f305723e */ /* 0x002fe200000010ff */
[----:B------:R-:W-:Y:S01]  /*56f0*/  IMAD.MOV.U32 R137, RZ, RZ, R138 ;  /* 0x000000ffff897224 */ /* 0x000fe200078e008a */
[----:B------:R1:W5:Y:S01]  /*5700*/  LDL.LU R217, [R1+0x20] ;  /* 0x0000200001d97983 */ /* 0x0003620000300800 */
[----:B--2---:R-:W-:Y:S01]  /*5710*/  FFMA.FTZ R0, R135, c[0x0][0x2d0], -R8 ;  /* 0x0000b40087007a23 */ /* 0x004fe20000010808 */
[----:B------:R-:W-:Y:S01]  /*5720*/  MOV R138, R139 ;  /* 0x0000008b008a7202 */ /* 0x000fe20000000f00 */
[----:B------:R-:W-:Y:S01]  /*5730*/  IMAD.MOV.U32 R147, RZ, RZ, R165 ;  /* 0x000000ffff937224 */ /* 0x000fe200078e00a5 */
[----:B------:R1:W5:Y:S01]  /*5740*/  LDL.LU R212, [R1+0x1c] ;  /* 0x00001c0001d47983 */ /* 0x0003620000300800 */
[----:B------:R-:W2:Y:S01]  /*5750*/  MUFU.EX2 R133, R0 ;  /* 0x0000000000857308 */ /* 0x000ea20000000800 */
[----:B------:R-:W-:Y:S01]  /*5760*/  IMAD.MOV.U32 R139, RZ, RZ, R128 ;  /* 0x000000ffff8b7224 */ /* 0x000fe200078e0080 */
[----:B------:R-:W-:Y:S01]  /*5770*/  MOV R128, R38 ;  /* 0x0000002600807202 */ /* 0x000fe20000000f00 */
[----:B------:R-:W-:Y:S01]  /*5780*/  IMAD.MOV.U32 R130, RZ, RZ, R116 ;  /* 0x000000ffff827224 */ /* 0x000fe200078e0074 */
[----:B------:R-:W1:Y:S01]  /*5790*/  LDSM.16.MT88.4 R36, [R215+0x3100] ;  /* 0x00310000d724783b */ /* 0x000e620000004200 */
[----:B------:R-:W-:Y:S01]  /*57a0*/  MOV R135, R100 ;  /* 0x0000006400877202 */ /* 0x000fe20000000f00 */
[----:B------:R-:W-:Y:S01]  /*57b0*/  UIMAD.WIDE.U32 UR26, UR25, UR4, URZ ;  /* 0x00000004191a72a5 */ /* 0x000fe2000f8e003f */
[----:B------:R-:W-:Y:S01]  /*57c0*/  PLOP3.LUT P0, PT, PT, PT, UP1, 0x40, 0x0 ;  /* 0x000000000000781c */ /* 0x000fe20003f0e818 */
[----:B------:R-:W-:-:S02]  /*57d0*/  UIADD3 UR21, UR21, -0x2, URZ ;  /* 0xfffffffe15157890 */ /* 0x000fc4000fffe03f */
[----:B------:R-:W-:-:S04]  /*57e0*/  @UP2 USHF.R.U32.HI UR25, URZ, UR5, UR27 ;  /* 0x000000053f192299 */ /* 0x000fc8000801161b */
[----:B------:R-:W-:Y:S01]  /*57f0*/  UIADD3 UR4, UR24, UR25, URZ ;  /* 0x0000001918047290 */ /* 0x000fe2000fffe03f */
[----:B--2---:R-:W-:Y:S01]  /*5800*/  F2FP.BF16.PACK_AB R7, R133, R134 ;  /* 0x000000868507723e */ /* 0x004fe200000010ff */
[----:B------:R-:W-:Y:S01]  /*5810*/  IMAD.MOV.U32 R0, RZ, RZ, R118 ;  /* 0x000000ffff007224 */ /* 0x000fe200078e0076 */
[----:B------:R-:W-:Y:S02]  /*5820*/  ULDC UR25, c[0x0][0x328] ;  /* 0x0000ca0000197ab9 */ /* 0x000fe40000000800 */
[----:B------:R-:W-:Y:S01]  /*5830*/  UIADD3 UR25, UR4, UR25, URZ ;  /* 0x0000001904197290 */ /* 0x000fe2000fffe03f */
[----:B------:R-:W-:Y:S02]  /*5840*/  FFMA.FTZ R0, R0, c[0x0][0x2d0], -R9 ;  /* 0x0000b40000007a23 */ /* 0x000fe40000010809 */
[C---:B------:R-:W-:Y:S08]  /*5850*/  HMMA.16816.F32.BF16 R28, R4.reuse, R26, R148 ;  /* 0x0000001a041c723c */ /* 0x040ff00000041894 */
[C---:B------:R-:W-:Y:S01]  /*5860*/  HMMA.16816.F32.BF16 R140, R4.reuse, R24, R140 ;  /* 0x00000018048c723c */ /* 0x040fe2000004188c */
[----:B------:R-:W-:Y:S07]  /*5870*/  LDSM.16.MT88.4 R24, [R213+0x5100] ;  /* 0x00510000d518783b */ /* 0x000fee0000004200 */
[C---:B---3--:R-:W-:Y:S07]  /*5880*/  HMMA.16816.F32.BF16 R148, R4.reuse, R20, R200 ;  /* 0x000000140494723c */ /* 0x048fee00000418c8 */
[----:B------:R-:W-:Y:S01]  /*5890*/  IMAD.MOV.U32 R202, RZ, RZ, R102 ;  /* 0x000000ffffca7224 */ /* 0x000fe200078e0066 */
[----:B------:R-:W-:Y:S01]  /*58a0*/  MOV R187, R28 ;  /* 0x0000001c00bb7202 */ /* 0x000fe20000000f00 */
[----:B------:R-:W-:Y:S01]  /*58b0*/  IMAD.MOV.U32 R186, RZ, RZ, R29 ;  /* 0x000000ffffba7224 */ /* 0x000fe200078e001d */
[----:B------:R-:W-:Y:S01]  /*58c0*/  MOV R184, R31 ;  /* 0x0000001f00b87202 */ /* 0x000fe20000000f00 */
[----:B------:R-:W-:Y:S01]  /*58d0*/  IMAD.MOV.U32 R185, RZ, RZ, R30 ;  /* 0x000000ffffb97224 */ /* 0x000fe200078e001e */
[----:B------:R-:W-:Y:S01]  /*58e0*/  MOV R203, R103 ;  /* 0x0000006700cb7202 */ /* 0x000fe20000000f00 */
[----:B------:R-:W2:Y:S01]  /*58f0*/  LDSM.16.MT88.4 R28, [R216+0x3100] ;  /* 0x00310000d81c783b */ /* 0x000ea20000004200 */
[C---:B------:R-:W-:Y:S08]  /*5900*/  HMMA.16816.F32.BF16 R164, R4.reuse, R16, R196 ;  /* 0x0000001004a4723c */ /* 0x040ff000000418c4 */
[C---:B------:R-:W-:Y:S01]  /*5910*/  HMMA.16816.F32.BF16 R108, R4.reuse, R18, R108 ;  /* 0x00000012046c723c */ /* 0x040fe2000004186c */
[----:B------:R-:W3:Y:S07]  /*5920*/  LDSM.16.MT88.4 R16, [R214+0x5100] ;  /* 0x00510000d610783b */ /* 0x000eee0000004200 */
[C---:B------:R-:W-:Y:S01]  /*5930*/  HMMA.16816.F32.BF16 R100, R4.reuse, R22, R192 ;  /* 0x000000160464723c */ /* 0x040fe200000418c0 */
[----:B------:R-:W2:Y:S07]  /*5940*/  LDSM.16.MT88.4 R20, [R215+0x5100] ;  /* 0x00510000d714783b */ /* 0x000eae0000004200 */
[C---:B------:R-:W-:Y:S08]  /*5950*/  HMMA.16816.F32.BF16 R112, R4.reuse, R12, R112 ;  /* 0x0000000c0470723c */ /* 0x040ff00000041870 */
[C---:B------:R-:W-:Y:S01]  /*5960*/  HMMA.16816.F32.BF16 R116, R4.reuse, R14, R124 ;  /* 0x0000000e0474723c */ /* 0x040fe2000004187c */
[----:B------:R-:W2:Y:S07]  /*5970*/  LDSM.16.MT88.4 R12, [R216+0x5100] ;  /* 0x00510000d80c783b */ /* 0x000eae0000004200 */
[C---:B----4-:R-:W-:Y:S08]  /*5980*/  HMMA.16816.F32.BF16 R120, R4.reuse, R32, R120 ;  /* 0x000000200478723c */ /* 0x050ff00000041878 */
[C---:B------:R-:W-:Y:S08]  /*5990*/  HMMA.16816.F32.BF16 R124, R4.reuse, R34, R208 ;  /* 0x00000022047c723c */ /* 0x040ff000000418d0 */
[C---:B-1----:R-:W-:Y:S07]  /*59a0*/  HMMA.16816.F32.BF16 R32, R4.reuse, R36, R180 ;  /* 0x000000240420723c */ /* 0x042fee00000418b4 */
[----:B------:R-:W-:Y:S01]  /*59b0*/  MOV R181, R135 ;  /* 0x0000008700b57202 */ /* 0x000fe20000000f00 */
[----:B------:R-:W-:Y:S01]  /*59c0*/  HMMA.16816.F32.BF16 R156, R4, R40, R104 ;  /* 0x00000028049c723c */ /* 0x000fe20000041868 */
[----:B------:R-:W-:Y:S01]  /*59d0*/  IMAD.MOV.U32 R135, RZ, RZ, R188 ;  /* 0x000000ffff877224 */ /* 0x000fe200078e00bc */
[----:B------:R-:W-:Y:S01]  /*59e0*/  MOV R183, R202 ;  /* 0x000000ca00b77202 */ /* 0x000fe20000000f00 */
[----:B------:R-:W-:-:S02]  /*59f0*/  IMAD.MOV.U32 R182, RZ, RZ, R203 ;  /* 0x000000ffffb67224 */ /* 0x000fc400078e00cb */
[----:B------:R-:W-:-:S03]  /*5a00*/  IMAD.MOV.U32 R180, RZ, RZ, R187 ;  /* 0x000000ffffb47224 */ /* 0x000fc600078e00bb */
[C---:B------:R-:W-:Y:S08]  /*5a10*/  HMMA.16816.F32.BF16 R104, R4.reuse, R42, R244 ;  /* 0x0000002a0468723c */ /* 0x040ff000000418f4 */
[----:B--2---:R-:W-:Y:S01]  /*5a20*/  HMMA.16816.F32.BF16 R136, R4, R28, R136 ;  /* 0x0000001c0488723c */ /* 0x004fe20000041888 */
[----:B------:R-:W-:Y:S01]  /*5a30*/  IMAD.MOV.U32 R41, RZ, RZ, R32 ;  /* 0x000000ffff297224 */ /* 0x000fe200078e0020 */
[----:B------:R-:W-:Y:S01]  /*5a40*/  MOV R43, R34 ;  /* 0x00000022002b7202 */ /* 0x000fe20000000f00 */
[----:B------:R-:W-:-:S02]  /*5a50*/  IMAD.MOV.U32 R40, RZ, RZ, R33 ;  /* 0x000000ffff287224 */ /* 0x000fc400078e0021 */
[----:B------:R-:W-:-:S03]  /*5a60*/  IMAD.MOV.U32 R42, RZ, RZ, R35 ;  /* 0x000000ffff2a7224 */ /* 0x000fc600078e0023 */
[C---:B------:R-:W-:Y:S01]  /*5a70*/  HMMA.16816.F32.BF16 R204, R4.reuse, R30, R204 ;  /* 0x0000001e04cc723c */ /* 0x040fe200000418cc */
[----:B------:R-:W1:Y:S07]  /*5a80*/  LDSM.16.MT88.4 R28, [R213+0x7100] ;  /* 0x00710000d51c783b */ /* 0x000e6e0000004200 */
[C---:B------:R-:W-:Y:S07]  /*5a90*/  HMMA.16816.F32.BF16 R244, R4.reuse, R24, R172 ;  /* 0x0000001804f4723c */ /* 0x040fee00000418ac */
[----:B------:R-:W-:Y:S01]  /*5aa0*/  MOV R174, R190 ;  /* 0x000000be00ae7202 */ /* 0x000fe20000000f00 */
[----:B------:R-:W-:Y:S01]  /*5ab0*/  HMMA.16816.F32.BF16 R32, R4, R38, R176 ;  /* 0x000000260420723c */ /* 0x000fe200000418b0 */
[----:B------:R-:W-:-:S06]  /*5ac0*/  IMAD.MOV.U32 R175, RZ, RZ, R189 ;  /* 0x000000ffffaf7224 */ /* 0x000fcc00078e00bd */
[----:B------:R-:W-:Y:S01]  /*5ad0*/  MOV R176, R152 ;  /* 0x0000009800b07202 */ /* 0x000fe20000000f00 */
[C---:B---3--:R-:W-:Y:S01]  /*5ae0*/  HMMA.16816.F32.BF16 R196, R4.reuse, R18, R92 ;  /* 0x0000001204c4723c */ /* 0x048fe2000004185c */
[----:B------:R-:W-:Y:S01]  /*5af0*/  IMAD.MOV.U32 R152, RZ, RZ, R154 ;  /* 0x000000ffff987224 */ /* 0x000fe200078e009a */
[----:B------:R-:W-:Y:S01]  /*5b00*/  MOV R154, R155 ;  /* 0x0000009b009a7202 */ /* 0x000fe20000000f00 */
[----:B------:R-:W-:Y:S01]  /*5b10*/  IMAD.MOV.U32 R155, RZ, RZ, R191 ;  /* 0x000000ffff9b7224 */ /* 0x000fe200078e00bf */
[----:B------:R-:W-:Y:S01]  /*5b20*/  MOV R177, R181 ;  /* 0x000000b500b17202 */ /* 0x000fe20000000f00 */
[----:B------:R-:W-:Y:S01]  /*5b30*/  IMAD.MOV.U32 R178, RZ, RZ, R182 ;  /* 0x000000ffffb27224 */ /* 0x000fe200078e00b6 */
[----:B------:R-:W-:Y:S01]  /*5b40*/  MOV R181, R186 ;  /* 0x000000ba00b57202 */ /* 0x000fe20000000f00 */
[----:B------:R-:W-:Y:S01]  /*5b50*/  IMAD.MOV.U32 R182, RZ, RZ, R185 ;  /* 0x000000ffffb67224 */ /* 0x000fe200078e00b9 */
[----:B------:R-:W-:Y:S01]  /*5b60*/  HMMA.16816.F32.BF16 R92, R4, R20, R52 ;  /* 0x00000014045c723c */ /* 0x000fe20000041834 */
[----:B------:R2:W3:Y:S01]  /*5b70*/  MUFU.EX2 R53, R0 ;  /* 0x0000000000357308 */ /* 0x0004e20000000800 */
[----:B------:R-:W-:Y:S01]  /*5b80*/  MOV R179, R183 ;  /* 0x000000b700b37202 */ /* 0x000fe20000000f00 */
[----:B------:R-:W-:Y:S01]  /*5b90*/  IMAD.MOV.U32 R172, RZ, RZ, R181 ;  /* 0x000000ffffac7224 */ /* 0x000fe200078e00b5 */
[----:B------:R-:W-:-:S02]  /*5ba0*/  MOV R181, R163 ;  /* 0x000000a300b57202 */ /* 0x000fc40000000f00 */
[----:B------:R-:W-:Y:S02]  /*5bb0*/  MOV R163, R11 ;  /* 0x0000000b00a37202 */ /* 0x000fe40000000f00 */
[C---:B------:R-:W-:Y:S01]  /*5bc0*/  HMMA.16816.F32.BF16 R192, R4.reuse, R12, R88 ;  /* 0x0000000c04c0723c */ /* 0x040fe20000041858 */
[----:B------:R-:W-:Y:S01]  /*5bd0*/  MOV R183, R184 ;  /* 0x000000b800b77202 */ /* 0x000fe20000000f00 */
[----:B------:R-:W-:Y:S01]  /*5be0*/  IMAD.MOV.U32 R39, RZ, RZ, R32 ;  /* 0x000000ffff277224 */ /* 0x000fe200078e0020 */
[----:B------:R-:W-:Y:S01]  /*5bf0*/  MOV R38, R33 ;  /* 0x0000002100267202 */ /* 0x000fe20000000f00 */
[----:B------:R-:W-:Y:S01]  /*5c00*/  IMAD.MOV.U32 R37, RZ, RZ, R34 ;  /* 0x000000ffff257224 */ /* 0x000fe200078e0022 */
[----:B------:R-:W-:Y:S02]  /*5c10*/  MOV R36, R35 ;  /* 0x0000002300247202 */ /* 0x000fe40000000f00 */
[----:B------:R-:W-:Y:S01]  /*5c20*/  LDSM.16.MT88.4 R32, [R214+0x7100] ;  /* 0x00710000d620783b */ /* 0x000fe20000004200 */
[C---:B------:R-:W-:Y:S01]  /*5c30*/  HMMA.16816.F32.BF16 R188, R4.reuse, R14, R72 ;  /* 0x0000000e04bc723c */ /* 0x040fe20000041848 */
[----:B--2---:R-:W-:Y:S01]  /*5c40*/  FFMA.FTZ R0, R174, c[0x0][0x2d0], -R9 ;  /* 0x0000b400ae007a23 */ /* 0x004fe20000010809 */
[----:B------:R-:W-:Y:S01]  /*5c50*/  MOV R173, R182 ;  /* 0x000000b600ad7202 */ /* 0x000fe20000000f00 */
[----:B------:R-:W2:Y:S01]  /*5c60*/  LDSM.16.MT88.4 R12, [R215+0x7100] ;  /* 0x00710000d70c783b */ /* 0x000ea20000004200 */
[----:B------:R-:W-:Y:S01]  /*5c70*/  IMAD.MOV.U32 R174, RZ, RZ, R183 ;  /* 0x000000ffffae7224 */ /* 0x000fe200078e00b7 */
[----:B------:R4:W-:Y:S01]  /*5c80*/  MUFU.EX2 R52, R0 ;  /* 0x0000000000347308 */ /* 0x0009e20000000800 */
[----:B------:R-:W-:Y:S01]  /*5c90*/  IMAD.MOV.U32 R182, RZ, RZ, R152 ;  /* 0x000000ffffb67224 */ /* 0x000fe200078e0098 */
[----:B------:R-:W-:Y:S01]  /*5ca0*/  MOV R152, R146 ;  /* 0x0000009200987202 */ /* 0x000fe20000000f00 */
[C---:B------:R-:W-:Y:S01]  /*5cb0*/  HMMA.16816.F32.BF16 R200, R4.reuse, R26, R168 ;  /* 0x0000001a04c8723c */ /* 0x040fe200000418a8 */
[----:B------:R-:W-:Y:S01]  /*5cc0*/  IMAD.MOV.U32 R55, RZ, RZ, R173 ;  /* 0x000000ffff377224 */ /* 0x000fe200078e00ad */
[----:B------:R-:W-:Y:S01]  /*5cd0*/  MOV R72, R174 ;  /* 0x000000ae00487202 */ /* 0x000fe20000000f00 */
[----:B------:R-:W-:Y:S01]  /*5ce0*/  IMAD.MOV.U32 R75, RZ, RZ, R181 ;  /* 0x000000ffff4b7224 */ /* 0x000fe200078e00b5 */
[----:B------:R-:W-:Y:S01]  /*5cf0*/  MOV R183, R144 ;  /* 0x0000009000b77202 */ /* 0x000fe20000000f00 */
[----:B------:R-:W-:Y:S01]  /*5d00*/  IMAD.MOV.U32 R91, RZ, RZ, R161 ;  /* 0x000000ffff5b7224 */ /* 0x000fe200078e00a1 */
[----:B------:R-:W-:Y:S01]  /*5d10*/  MOV R88, R182 ;  /* 0x000000b600587202 */ /* 0x000fe20000000f00 */
[----:B------:R-:W-:Y:S01]  /*5d20*/  IMAD.MOV.U32 R168, RZ, RZ, R135 ;  /* 0x000000ffffa87224 */ /* 0x000fe200078e0087 */
[C---:B------:R-:W-:Y:S01]  /*5d30*/  HMMA.16816.F32.BF16 R208, R4.reuse, R16, R96 ;  /* 0x0000001004d0723c */ /* 0x040fe20000041860 */
[----:B------:R-:W2:Y:S01]  /*5d40*/  LDSM.16.MT88.4 R16, [R216+0x7100] ;  /* 0x00710000d810783b */ /* 0x000ea20000004200 */
[----:B------:R-:W-:Y:S01]  /*5d50*/  MOV R169, R178 ;  /* 0x000000b200a97202 */ /* 0x000fe20000000f00 */
[----:B------:R-:W-:Y:S01]  /*5d60*/  IMAD.MOV.U32 R170, RZ, RZ, R179 ;  /* 0x000000ffffaa7224 */ /* 0x000fe200078e00b3 */
[----:B------:R-:W-:Y:S01]  /*5d70*/  MOV R171, R180 ;  /* 0x000000b400ab7202 */ /* 0x000fe20000000f00 */
[----:B----4-:R-:W-:Y:S01]  /*5d80*/  FFMA.FTZ R0, R175, c[0x0][0x2d0], -R9 ;  /* 0x0000b400af007a23 */ /* 0x010fe20000010809 */
[----:B------:R-:W-:Y:S01]  /*5d90*/  MOV R175, R160 ;  /* 0x000000a000af7202 */ /* 0x000fe20000000f00 */
[----:B------:R-:W-:Y:S01]  /*5da0*/  IMAD.MOV.U32 R99, RZ, RZ, R169 ;  /* 0x000000ffff637224 */ /* 0x000fe200078e00a9 */
[----:B------:R-:W-:Y:S01]  /*5db0*/  HMMA.16816.F32.BF16 R184, R4, R22, R80 ;  /* 0x0000001604b8723c */ /* 0x000fe20000041850 */
[----:B------:R4:W2:Y:S01]  /*5dc0*/  MUFU.EX2 R54, R0 ;  /* 0x0000000000367308 */ /* 0x0008a20000000800 */
[----:B------:R-:W-:Y:S01]  /*5dd0*/  MOV R98, R170 ;  /* 0x000000aa00627202 */ /* 0x000fe20000000f00 */
[----:B------:R-:W-:Y:S01]  /*5de0*/  IMAD.MOV.U32 R73, RZ, RZ, R175 ;  /* 0x000000ffff497224 */ /* 0x000fe200078e00af */
[----:B------:R-:W-:Y:S01]  /*5df0*/  MOV R170, R41 ;  /* 0x0000002900aa7202 */ /* 0x000fe20000000f00 */
[----:B------:R-:W-:-:S02]  /*5e00*/  IMAD.MOV.U32 R169, RZ, RZ, R153 ;  /* 0x000000ffffa97224 */ /* 0x000fc400078e0099 */
[----:B---3--:R-:W-:Y:S01]  /*5e10*/  MOV R83, R53 ;  /* 0x0000003500537202 */ /* 0x008fe20000000f00 */
[----:B------:R-:W-:Y:S01]  /*5e20*/  IMAD.MOV.U32 R53, RZ, RZ, R171 ;  /* 0x000000ffff357224 */ /* 0x000fe200078e00ab */
[C---:B-1----:R-:W-:Y:S01]  /*5e30*/  HMMA.16816.F32.BF16 R24, R4.reuse, R28, R68 ;  /* 0x0000001c0418723c */ /* 0x042fe20000041844 */
[----:B------:R-:W-:Y:S02]  /*5e40*/  IMAD.MOV.U32 R171, RZ, RZ, R40 ;  /* 0x000000ffffab7224 */ /* 0x000fe400078e0028 */
[----:B------:R-:W-:Y:S02]  /*5e50*/  IMAD.MOV.U32 R180, RZ, RZ, R162 ;  /* 0x000000ffffb47224 */ /* 0x000fe400078e00a2 */
[----:B------:R-:W-:Y:S02]  /*5e60*/  IMAD.MOV.U32 R160, RZ, RZ, R145 ;  /* 0x000000ffffa07224 */ /* 0x000fe400078e0091 */
[----:B------:R-:W-:Y:S01]  /*5e70*/  MOV R71, R73 ;  /* 0x0000004900477202 */ /* 0x000fe20000000f00 */
[----:B----4-:R-:W-:Y:S01]  /*5e80*/  FFMA.FTZ R0, R176, c[0x0][0x2d0], -R9 ;  /* 0x0000b400b0007a23 */ /* 0x010fe20000010809 */
[C---:B------:R-:W-:Y:S01]  /*5e90*/  HMMA.16816.F32.BF16 R28, R4.reuse, R30, R76 ;  /* 0x0000001e041c723c */ /* 0x040fe2000004184c */
[----:B------:R-:W-:Y:S01]  /*5ea0*/  MOV R73, R171 ;  /* 0x000000ab00497202 */ /* 0x000fe20000000f00 */
[----:B------:R-:W-:Y:S01]  /*5eb0*/  IMAD.MOV.U32 R162, RZ, RZ, R147 ;  /* 0x000000ffffa27224 */ /* 0x000fe200078e0093 */
[----:B------:R1:W3:Y:S01]  /*5ec0*/  MUFU.EX2 R135, R0 ;  /* 0x0000000000877308 */ /* 0x0002e20000000800 */
[----:B------:R-:W4:Y:S01]  /*5ed0*/  LDSM.16.MT88.4 R144, [R213+0x1900] ;  /* 0x00190000d590783b */ /* 0x000f220000004200 */
[----:B------:R-:W-:Y:S01]  /*5ee0*/  MOV R74, R180 ;  /* 0x000000b4004a7202 */ /* 0x000fe20000000f00 */
[----:B------:R-:W-:Y:S01]  /*5ef0*/  IMAD.MOV.U32 R89, RZ, RZ, R183 ;  /* 0x000000ffff597224 */ /* 0x000fe200078e00b7 */
[----:B------:R-:W-:Y:S01]  /*5f00*/  MOV R78, R55 ;  /* 0x00000037004e7202 */ /* 0x000fe20000000f00 */
[----:B------:R-:W-:Y:S01]  /*5f10*/  IMAD.MOV.U32 R79, RZ, RZ, R72 ;  /* 0x000000ffff4f7224 */ /* 0x000fe200078e0048 */
[----:B------:R-:W-:Y:S01]  /*5f20*/  MOV R55, R169 ;  /* 0x000000a900377202 */ /* 0x000fe20000000f00 */
[----:B------:R-:W-:Y:S01]  /*5f30*/  IMAD.MOV.U32 R72, RZ, RZ, R170 ;  /* 0x000000ffff487224 */ /* 0x000fe200078e00aa */
[C---:B--2---:R-:W-:Y:S01]  /*5f40*/  HMMA.16816.F32.BF16 R180, R4.reuse, R12, R56 ;  /* 0x0000000c04b4723c */ /* 0x044fe20000041838 */
[----:B------:R-:W-:Y:S01]  /*5f50*/  LDSM.16.MT88.4 R56, [R216+0x3900] ;  /* 0x00390000d838783b */ /* 0x000fe20000004200 */
[----:B------:R-:W-:Y:S01]  /*5f60*/  IMAD.MOV.U32 R70, RZ, RZ, R74 ;  /* 0x000000ffff467224 */ /* 0x000fe200078e004a */
[----:B------:R-:W-:Y:S01]  /*5f70*/  MOV R69, R75 ;  /* 0x0000004b00457202 */ /* 0x000fe20000000f00 */
[----:B------:R-:W-:Y:S01]  /*5f80*/  IMAD.MOV.U32 R80, RZ, RZ, R88 ;  /* 0x000000ffff507224 */ /* 0x000fe200078e0058 */
[----:B------:R-:W-:Y:S01]  /*5f90*/  MOV R81, R89 ;  /* 0x0000005900517202 */ /* 0x000fe20000000f00 */
[----:B------:R-:W-:Y:S01]  /*5fa0*/  IMAD.MOV.U32 R74, RZ, RZ, R43 ;  /* 0x000000ffff4a7224 */ /* 0x000fe200078e002b */
[----:B------:R-:W-:Y:S01]  /*5fb0*/  MOV R75, R42 ;  /* 0x0000002a004b7202 */ /* 0x000fe20000000f00 */
[----:B-1----:R-:W-:Y:S01]  /*5fc0*/  FFMA.FTZ R0, R177, c[0x0][0x2d0], -R8 ;  /* 0x0000b400b1007a23 */ /* 0x002fe20000010808 */
[C---:B------:R-:W-:Y:S01]  /*5fd0*/  HMMA.16816.F32.BF16 R20, R4.reuse, R32, R64 ;  /* 0x000000200414723c */ /* 0x040fe20000041840 */
[----:B------:R-:W-:Y:S01]  /*5fe0*/  MOV R90, R160 ;  /* 0x000000a0005a7202 */ /* 0x000fe20000000f00 */
[----:B------:R-:W-:Y:S01]  /*5ff0*/  IMAD.MOV.U32 R97, RZ, RZ, R163 ;  /* 0x000000ffff617224 */ /* 0x000fe200078e00a3 */
[----:B------:R1:W-:Y:S01]  /*6000*/  MUFU.EX2 R11, R0 ;  /* 0x00000000000b7308 */ /* 0x0003e20000000800 */
[----:B------:R-:W-:Y:S01]  /*6010*/  MOV R96, R162 ;  /* 0x000000a200607202 */ /* 0x000fe20000000f00 */
[----:B------:R-:W-:Y:S01]  /*6020*/  IMAD.MOV.U32 R68, RZ, RZ, R80 ;  /* 0x000000ffff447224 */ /* 0x000fe200078e0050 */
[----:B------:R-:W-:Y:S01]  /*6030*/  MOV R76, R53 ;  /* 0x00000035004c7202 */ /* 0x000fe20000000f00 */
[----:B------:R-:W-:Y:S01]  /*6040*/  IMAD.MOV.U32 R82, RZ, RZ, R90 ;  /* 0x000000ffff527224 */ /* 0x000fe200078e005a */
[C---:B------:R-:W-:Y:S01]  /*6050*/  HMMA.16816.F32.BF16 R32, R4.reuse, R34, R48 ;  /* 0x000000220420723c */ /* 0x040fe20000041830 */
[----:B------:R-:W-:Y:S01]  /*6060*/  LDSM.16.MT88.4 R48, [R214+0x3900] ;  /* 0x00390000d630783b */ /* 0x000fe20000004200 */
[----:B------:R-:W-:Y:S01]  /*6070*/  MOV R53, R97 ;  /* 0x0000006100357202 */ /* 0x000fe20000000f00 */
[----:B------:R-:W-:Y:S01]  /*6080*/  IMAD.MOV.U32 R90, RZ, RZ, R128 ;  /* 0x000000ffff5a7224 */ /* 0x000fe200078e0080 */
[----:B------:R-:W-:Y:S01]  /*6090*/  MOV R97, R131 ;  /* 0x0000008300617202 */ /* 0x000fe20000000f00 */
[----:B------:R-:W-:Y:S03]  /*60a0*/  LDSM.16.MT88.4 R160, [R216+0x1900] ;  /* 0x00190000d8a0783b */ /* 0x000fe60000004200 */
[----:B------:R-:W-:Y:S01]  /*60b0*/  HMMA.16816.F32.BF16 R176, R4, R16, R60 ;  /* 0x0000001004b0723c */ /* 0x000fe2000004183c */
[----:B------:R-:W-:Y:S01]  /*60c0*/  LDSM.16.MT88.4 R64, [R215+0x3900] ;  /* 0x00390000d740783b */ /* 0x000fe20000004200 */
[----:B-1----:R-:W-:-:S02]  /*60d0*/  FFMA.FTZ R0, R154, c[0x0][0x2d0], -R8 ;  /* 0x0000b4009a007a23 */ /* 0x002fc40000010808 */
[----:B------:R-:W-:Y:S01]  /*60e0*/  IMAD.MOV.U32 R154, RZ, RZ, R155 ;  /* 0x000000ffff9a7224 */ /* 0x000fe200078e009b */
[----:B------:R-:W-:Y:S02]  /*60f0*/  MOV R155, R10 ;  /* 0x0000000a009b7202 */ /* 0x000fe40000000f00 */
[----:B------:R-:W-:Y:S01]  /*6100*/  IMAD.MOV.U32 R60, RZ, RZ, R72 ;  /* 0x000000ffff3c7224 */ /* 0x000fe200078e0048 */
[----:B------:R1:W2:Y:S01]  /*6110*/  MUFU.EX2 R10, R0 ;  /* 0x00000000000a7308 */ /* 0x0002a20000000800 */
[----:B------:R-:W-:Y:S01]  /*6120*/  MOV R61, R73 ;  /* 0x00000049003d7202 */ /* 0x000fe20000000f00 */
[----:B------:R-:W-:Y:S01]  /*6130*/  IMAD.MOV.U32 R62, RZ, RZ, R74 ;  /* 0x000000ffff3e7224 */ /* 0x000fe200078e004a */
[----:B------:R-:W-:Y:S01]  /*6140*/  MOV R40, R154 ;  /* 0x0000009a00287202 */ /* 0x000fe20000000f00 */
[----:B------:R-:W-:Y:S01]  /*6150*/  IMAD.MOV.U32 R41, RZ, RZ, R155 ;  /* 0x000000ffff297224 */ /* 0x000fe200078e009b */
[----:B------:R-:W-:Y:S02]  /*6160*/  MOV R63, R75 ;  /* 0x0000004b003f7202 */ /* 0x000fe40000000f00 */
[----:B------:R-:W-:Y:S01]  /*6170*/  LDSM.16.MT88.4 R72, [R213+0x5900] ;  /* 0x00590000d548783b */ /* 0x000fe20000004200 */
[----:B------:R-:W-:Y:S01]  /*6180*/  IMAD.MOV.U32 R88, RZ, RZ, R40 ;  /* 0x000000ffff587224 */ /* 0x000fe200078e0028 */
[----:B------:R-:W-:-:S02]  /*6190*/  MOV R89, R41 ;  /* 0x0000002900597202 */ /* 0x000fc40000000f00 */
[----:B------:R-:W-:Y:S01]  /*61a0*/  LDSM.16.MT88.4 R40, [R213+0x3900] ;  /* 0x00390000d528783b */ /* 0x000fe20000004200 */
[--C-:B-1----:R-:W-:Y:S01]  /*61b0*/  FFMA.FTZ R0, R168, c[0x0][0x2d0], -R8.reuse ;  /* 0x0000b400a8007a23 */ /* 0x102fe20000010808 */
[----:B------:R-:W-:Y:S02]  /*61c0*/  MOV R168, R152 ;  /* 0x0000009800a87202 */ /* 0x000fe40000000f00 */
[----:B------:R-:W-:Y:S01]  /*61d0*/  LDSM.16.MT88.4 R152, [R214+0x1900] ;  /* 0x00190000d698783b */ /* 0x000fe20000004200 */
[----:B------:R1:W-:Y:S02]  /*61e0*/  MUFU.EX2 R9, R0 ;  /* 0x0000000000097308 */ /* 0x0003e40000000800 */
[----:B-1----:R-:W-:Y:S02]  /*61f0*/  FFMA.FTZ R0, R249, c[0x0][0x2d0], -R8 ;  /* 0x0000b400f9007a23 */ /* 0x002fe40000010808 */
[----:B------:R-:W-:Y:S01]  /*6200*/  IMAD.MOV.U32 R249, RZ, RZ, R54 ;  /* 0x000000fffff97224 */ /* 0x000fe200078e0036 */
[----:B------:R-:W-:-:S03]  /*6210*/  MOV R54, R172 ;  /* 0x000000ac00367202 */ /* 0x000fc60000000f00 */
[----:B------:R1:W1:Y:S01]  /*6220*/  MUFU.EX2 R8, R0 ;  /* 0x0000000000087308 */ /* 0x0002620000000800 */
[C---:B------:R-:W-:Y:S01]  /*6230*/  HMMA.16816.F32.BF16 R172, R4.reuse, R18, R84 ;  /* 0x0000001204ac723c */ /* 0x040fe20000041854 */
[----:B------:R-:W-:Y:S02]  /*6240*/  IMAD.MOV.U32 R77, RZ, RZ, R54 ;  /* 0x000000ffff4d7224 */ /* 0x000fe400078e0036 */
[----:B------:R-:W-:Y:S02]  /*6250*/  IMAD.MOV.U32 R54, RZ, RZ, R168 ;  /* 0x000000ffff367224 */ /* 0x000fe400078e00a8 */
[----:B------:R-:W4:Y:S03]  /*6260*/  LDSM.16.MT88.4 R168, [R215+0x1900] ;  /* 0x00190000d7a8783b */ /* 0x000f260000004200 */
[----:B------:R-:W-:Y:S01]  /*6270*/  HMMA.16816.F32.BF16 R16, R4, R14, R44 ;  /* 0x0000000e0410723c */ /* 0x000fe2000004182c */
[----:B------:R-:W-:Y:S01]  /*6280*/  MOV R87, R53 ;  /* 0x0000003500577202 */ /* 0x000fe20000000f00 */
[----:B------:R-:W-:Y:S01]  /*6290*/  IMAD.MOV.U32 R85, RZ, RZ, R98 ;  /* 0x000000ffff557224 */ /* 0x000fe200078e0062 */
[----:B------:R-:W-:-:S02]  /*62a0*/  MOV R86, R99 ;  /* 0x0000006300567202 */ /* 0x000fc40000000f00 */
[----:B------:R-:W-:Y:S02]  /*62b0*/  MOV R84, R97 ;  /* 0x0000006100547202 */ /* 0x000fe40000000f00 */
[----:B------:R-:W-:Y:S01]  /*62c0*/  IMAD.MOV.U32 R7, RZ, RZ, R52 ;  /* 0x000000ffff077224 */ /* 0x000fe200078e0034 */
[----:B------:R-:W-:Y:S01]  /*62d0*/  MOV R6, R83 ;  /* 0x0000005300067202 */ /* 0x000fe20000000f00 */
[----:B------:R-:W-:Y:S01]  /*62e0*/  IMAD.MOV.U32 R52, RZ, RZ, R96 ;  /* 0x000000ffff347224 */ /* 0x000fe200078e0060 */
[----:B------:R-:W-:Y:S01]  /*62f0*/  MOV R83, R91 ;  /* 0x0000005b00537202 */ /* 0x000fe20000000f00 */
[----:B------:R-:W-:Y:S01]  /*6300*/  IMAD.MOV.U32 R96, RZ, RZ, R130 ;  /* 0x000000ffff607224 */ /* 0x000fe200078e0082 */
[----:B------:R-:W-:Y:S01]  /*6310*/  MOV R91, R129 ;  /* 0x00000081005b7202 */ /* 0x000fe20000000f00 */
[----:B------:R-:W-:Y:S01]  /*6320*/  IMAD.MOV.U32 R4, RZ, RZ, R54 ;  /* 0x000000ffff047224 */ /* 0x000fe200078e0036 */
[----:B------:R-:W-:Y:S01]  /*6330*/  F2FP.BF16.PACK_AB R128, R7, R6 ;  /* 0x000000060780723e */ /* 0x000fe200000010ff */
[----:B------:R-:W-:Y:S01]  /*6340*/  IMAD.MOV.U32 R15, RZ, RZ, R90 ;  /* 0x000000ffff0f7224 */ /* 0x000fe200078e005a */
[----:B---3--:R-:W-:Y:S01]  /*6350*/  F2FP.BF16.PACK_AB R130, R135, R249 ;  /* 0x000000f98782723e */ /* 0x008fe200000010ff */
[----:B-1----:R-:W-:Y:S01]  /*6360*/  IMAD.MOV.U32 R0, RZ, RZ, R88 ;  /* 0x000000ffff007224 */ /* 0x002fe200078e0058 */
[----:B--2---:R-:W-:Y:S01]  /*6370*/  F2FP.BF16.PACK_AB R129, R10, R11 ;  /* 0x0000000b0a81723e */ /* 0x004fe200000010ff */
[----:B------:R-:W-:Y:S01]  /*6380*/  IMAD.MOV.U32 R13, RZ, RZ, R96 ;  /* 0x000000ffff0d7224 */ /* 0x000fe200078e0060 */
[----:B------:R-:W-:Y:S01]  /*6390*/  F2FP.BF16.PACK_AB R131, R8, R9 ;  /* 0x000000090883723e */ /* 0x000fe200000010ff */
[----:B------:R-:W-:Y:S01]  /*63a0*/  LDSM.16.MT88.4 R96, [R215+0x5900] ;  /* 0x00590000d760783b */ /* 0x000fe20000004200 */
[----:B------:R-:W-:-:S02]  /*63b0*/  MOV R5, R55 ;  /* 0x0000003700057202 */ /* 0x000fc40000000f00 */
[----:B------:R-:W-:Y:S02]  /*63c0*/  MOV R14, R89 ;  /* 0x00000059000e7202 */ /* 0x000fe40000000f00 */
[----:B------:R-:W-:Y:S01]  /*63d0*/  MOV R12, R91 ;  /* 0x0000005b000c7202 */ /* 0x000fe20000000f00 */
[C---:B----4-:R-:W-:Y:S01]  /*63e0*/  HMMA.16816.F32.BF16 R140, R128.reuse, R144, R140 ;  /* 0x00000090808c723c */ /* 0x050fe2000004188c */
[----:B------:R-:W-:Y:S07]  /*63f0*/  LDSM.16.MT88.4 R88, [R216+0x5900] ;  /* 0x00590000d858783b */ /* 0x000fee0000004200 */
[C---:B------:R-:W-:Y:S07]  /*6400*/  HMMA.16816.F32.BF16 R144, R128.reuse, R146, R76 ;  /* 0x000000928090723c */ /* 0x040fee000004184c */
[----:B------:R-:W-:Y:S01]  /*6410*/  IMAD.MOV.U32 R76, RZ, RZ, R52 ;  /* 0x000000ffff4c7224 */ /* 0x000fe200078e0034 */
[----:B------:R-:W-:Y:S01]  /*6420*/  HMMA.16816.F32.BF16 R164, R128, R168, R164 ;  /* 0x000000a880a4723c */ /* 0x000fe200000418a4 */
[----:B------:R-:W-:Y:S01]  /*6430*/  IMAD.MOV.U32 R78, RZ, RZ, R82 ;  /* 0x000000ffff4e7224 */ /* 0x000fe200078e0052 */
[----:B------:R-:W-:-:S02]  /*6440*/  MOV R79, R81 ;  /* 0x00000051004f7202 */ /* 0x000fc40000000f00 */
[----:B------:R-:W-:Y:S02]  /*6450*/  MOV R77, R83 ;  /* 0x00000053004d7202 */ /* 0x000fe40000000f00 */
[----:B------:R-:W1:Y:S02]  /*6460*/  LDSM.16.MT88.4 R80, [R214+0x5900] ;  /* 0x00590000d650783b */ /* 0x000e640000004200 */
[C---:B------:R-:W-:Y:S07]  /*6470*/  HMMA.16816.F32.BF16 R168, R128.reuse, R170, R108 ;  /* 0x000000aa80a8723c */ /* 0x040fee000004186c */
[----:B------:R-:W-:Y:S01]  /*6480*/  IMAD.MOV.U32 R110, RZ, RZ, R4 ;  /* 0x000000ffff6e7224 */ /* 0x000fe200078e0004 */
[----:B------:R-:W-:Y:S01]  /*6490*/  HMMA.16816.F32.BF16 R52, R128, R56, R136 ;  /* 0x000000388034723c */ /* 0x000fe20000041888 */
[----:B------:R-:W-:Y:S01]  /*64a0*/  MOV R111, R5 ;  /* 0x00000005006f7202 */ /* 0x000fe20000000f00 */
[----:B------:R-:W-:Y:S01]  /*64b0*/  IMAD.MOV.U32 R5, RZ, RZ, R84 ;  /* 0x000000ffff057224 */ /* 0x000fe200078e0054 */
[----:B------:R-:W-:Y:S01]  /*64c0*/  MOV R4, R13 ;  /* 0x0000000d00047202 */ /* 0x000fe20000000f00 */
[----:B------:R-:W-:-:S03]  /*64d0*/  FADD.FTZ R2, R2, R110 ;  /* 0x0000006e02027221 */ /* 0x000fc60000010000 */
[----:B------:R-:W-:Y:S01]  /*64e0*/  IMAD.MOV.U32 R136, RZ, RZ, R12 ;  /* 0x000000ffff887224 */ /* 0x000fe200078e000c */
[C---:B------:R-:W-:Y:S01]  /*64f0*/  HMMA.16816.F32.BF16 R56, R128.reuse, R58, R204 ;  /* 0x0000003a8038723c */ /* 0x040fe200000418cc */
[----:B------:R-:W-:Y:S01]  /*6500*/  FADD.FTZ R2, R111, R2 ;  /* 0x000000026f027221 */ /* 0x000fe20000010000 */
[----:B------:R-:W-:Y:S01]  /*6510*/  MOV R138, R79 ;  /* 0x0000004f008a7202 */ /* 0x000fe20000000f00 */
[----:B------:R-:W-:Y:S02]  /*6520*/  IMAD.MOV.U32 R137, RZ, RZ, R78 ;  /* 0x000000ffff897224 */ /* 0x000fe400078e004e */
[----:B------:R-:W-:Y:S02]  /*6530*/  IMAD.MOV.U32 R139, RZ, RZ, R68 ;  /* 0x000000ffff8b7224 */ /* 0x000fe400078e0044 */
[----:B------:R-:W-:Y:S01]  /*6540*/  IMAD.MOV.U32 R206, RZ, RZ, R14 ;  /* 0x000000ffffce7224 */ /* 0x000fe200078e000e */
[----:B------:R-:W-:Y:S01]  /*6550*/  HMMA.16816.F32.BF16 R148, R128, R152, R148 ;  /* 0x000000988094723c */ /* 0x000fe20000041894 */
[----:B------:R-:W-:-:S02]  /*6560*/  MOV R207, R15 ;  /* 0x0000000f00cf7202 */ /* 0x000fc40000000f00 */
[----:B------:R-:W-:Y:S01]  /*6570*/  FADD.FTZ R0, R0, R206 ;  /* 0x000000ce00007221 */ /* 0x000fe20000010000 */
[----:B------:R-:W-:Y:S02]  /*6580*/  LDSM.16.MT88.4 R12, [R215+0x7900] ;  /* 0x00790000d70c783b */ /* 0x000fe40000004200 */
[----:B------:R-:W-:Y:S02]  /*6590*/  FADD.FTZ R2, R207, R2 ;  /* 0x00000002cf027221 */ /* 0x000fe40000010000 */
[----:B------:R-:W-:Y:S01]  /*65a0*/  HMMA.16816.F32.BF16 R152, R128, R154, R100 ;  /* 0x0000009a8098723c */ /* 0x000fe20000041864 */
[----:B------:R-:W-:Y:S02]  /*65b0*/  FADD.FTZ R0, R136, R0 ;  /* 0x0000000088007221 */ /* 0x000fe40000010000 */
[----:B------:R-:W-:-:S04]  /*65c0*/  FADD.FTZ R4, R4, R2 ;  /* 0x0000000204047221 */ /* 0x000fc80000010000 */
[----:B------:R-:W-:Y:S01]  /*65d0*/  IMAD.MOV.U32 R100, RZ, RZ, R39 ;  /* 0x000000ffff647224 */ /* 0x000fe200078e0027 */
[----:B------:R-:W-:Y:S01]  /*65e0*/  MOV R101, R38 ;  /* 0x0000002600657202 */ /* 0x000fe20000000f00 */
[----:B------:R-:W-:Y:S01]  /*65f0*/  IMAD.MOV.U32 R102, RZ, RZ, R37 ;  /* 0x000000ffff667224 */ /* 0x000fe200078e0025 */
[----:B------:R-:W-:Y:S01]  /*6600*/  MOV R103, R36 ;  /* 0x0000002400677202 */ /* 0x000fe20000000f00 */
[C---:B------:R-:W-:Y:S01]  /*6610*/  HMMA.16816.F32.BF16 R44, R128.reuse, R48, R120 ;  /* 0x00000030802c723c */ /* 0x040fe20000041878 */
[----:B------:R-:W-:Y:S07]  /*6620*/  LDSM.16.MT88.4 R120, [R216+0x7900] ;  /* 0x00790000d878783b */ /* 0x000fee0000004200 */
[C---:B------:R-:W-:Y:S01]  /*6630*/  HMMA.16816.F32.BF16 R36, R128.reuse, R40, R112 ;  /* 0x000000288024723c */ /* 0x040fe20000041870 */
[----:B------:R-:W-:Y:S07]  /*6640*/  LDSM.16.MT88.4 R112, [R214+0x7900] ;  /* 0x00790000d670783b */ /* 0x000fee0000004200 */
[C---:B------:R-:W-:Y:S07]  /*6650*/  HMMA.16816.F32.BF16 R40, R128.reuse, R42, R116 ;  /* 0x0000002a8028723c */ /* 0x040fee0000041874 */
[----:B------:R-:W-:Y:S01]  /*6660*/  MOV R116, R85 ;  /* 0x0000005500747202 */ /* 0x000fe20000000f00 */
[----:B------:R-:W-:Y:S01]  /*6670*/  IMAD.MOV.U32 R117, RZ, RZ, R86 ;  /* 0x000000ffff757224 */ /* 0x000fe200078e0056 */
[----:B------:R-:W-:Y:S01]  /*6680*/  MOV R118, R87 ;  /* 0x0000005700767202 */ /* 0x000fe20000000f00 */
[----:B------:R-:W-:Y:S01]  /*6690*/  IMAD.MOV.U32 R119, RZ, RZ, R76 ;  /* 0x000000ffff777224 */ /* 0x000fe200078e004c */
[----:B------:R-:W-:Y:S01]  /*66a0*/  HMMA.16816.F32.BF16 R48, R128, R50, R124 ;  /* 0x000000328030723c */ /* 0x000fe2000004187c */
[----:B------:R-:W-:-:S02]  /*66b0*/  FADD.FTZ R2, R116, R0 ;  /* 0x0000000074027221 */ /* 0x000fc40000010000 */
[----:B------:R-:W-:Y:S02]  /*66c0*/  FADD.FTZ R0, R117, R4 ;  /* 0x0000000475007221 */ /* 0x000fe40000010000 */
[----:B------:R-:W-:Y:S02]  /*66d0*/  FADD.FTZ R2, R118, R2 ;  /* 0x0000000276027221 */ /* 0x000fe40000010000 */
[----:B------:R-:W-:Y:S01]  /*66e0*/  FADD.FTZ R0, R119, R0 ;  /* 0x0000000077007221 */ /* 0x000fe20000010000 */
[----:B------:R-:W-:Y:S01]  /*66f0*/  MOV R124, R69 ;  /* 0x00000045007c7202 */ /* 0x000fe20000000f00 */
[----:B------:R-:W-:Y:S01]  /*6700*/  FADD.FTZ R2, R137, R2 ;  /* 0x0000000289027221 */ /* 0x000fe20000010000 */
[----:B------:R-:W-:Y:S01]  /*6710*/  MOV R125, R71 ;  /* 0x00000047007d7202 */ /* 0x000fe20000000f00 */
[----:B------:R-:W-:Y:S01]  /*6720*/  FADD.FTZ R0, R138, R0 ;  /* 0x000000008a007221 */ /* 0x000fe20000010000 */
[----:B------:R-:W-:Y:S01]  /*6730*/  MOV R127, R77 ;  /* 0x0000004d007f7202 */ /* 0x000fe20000000f00 */
[----:B------:R-:W-:Y:S01]  /*6740*/  FADD.FTZ R2, R139, R2 ;  /* 0x000000028b027221 */ /* 0x000fe20000010000 */
[----:B------:R-:W-:Y:S01]  /*6750*/  HMMA.16816.F32.BF16 R156, R128, R160, R156 ;  /* 0x000000a0809c723c */ /* 0x000fe2000004189c */
[----:B------:R-:W-:-:S02]  /*6760*/  IMAD.MOV.U32 R126, RZ, RZ, R70 ;  /* 0x000000ffff7e7224 */ /* 0x000fc400078e0046 */
[----:B------:R-:W-:Y:S02]  /*6770*/  FADD.FTZ R0, R124, R0 ;  /* 0x000000007c007221 */ /* 0x000fe40000010000 */
[----:B------:R-:W-:Y:S02]  /*6780*/  FADD.FTZ R2, R125, R2 ;  /* 0x000000027d027221 */ /* 0x000fe40000010000 */
[----:B------:R-:W-:Y:S01]  /*6790*/  FADD.FTZ R0, R126, R0 ;  /* 0x000000007e007221 */ /* 0x000fe20000010000 */
[----:B------:R-:W-:Y:S01]  /*67a0*/  HMMA.16816.F32.BF16 R160, R128, R162, R104 ;  /* 0x000000a280a0723c */ /* 0x000fe20000041868 */
[----:B------:R-:W-:Y:S01]  /*67b0*/  FADD.FTZ R2, R248, R2 ;  /* 0x00000002f8027221 */ /* 0x000fe20000010000 */
[----:B------:R-:W2:Y:S01]  /*67c0*/  LDSM.16.MT88.4 R104, [R213+0x7900] ;  /* 0x00790000d568783b */ /* 0x000ea20000004200 */
[----:B------:R-:W-:Y:S02]  /*67d0*/  FADD.FTZ R0, R127, R0 ;  /* 0x000000007f007221 */ /* 0x000fe40000010000 */
[----:B------:R-:W-:-:S02]  /*67e0*/  FADD.FTZ R2, R243, R2 ;  /* 0x00000002f3027221 */ /* 0x000fc40000010000 */
[----:B------:R-:W-:Y:S01]  /*67f0*/  FADD.FTZ R0, R5, R0 ;  /* 0x0000000005007221 */ /* 0x000fe20000010000 */
[C---:B------:R-:W-:Y:S01]  /*6800*/  HMMA.16816.F32.BF16 R60, R128.reuse, R64, R60 ;  /* 0x00000040803c723c */ /* 0x040fe2000004183c */
[----:B------:R-:W-:Y:S02]  /*6810*/  FADD.FTZ R4, R134, R2 ;  /* 0x0000000286047221 */ /* 0x000fe40000010000 */
[----:B------:R-:W-:Y:S02]  /*6820*/  FADD.FTZ R2, R6, R0 ;  /* 0x0000000006027221 */ /* 0x000fe40000010000 */
[----:B------:R-:W-:Y:S02]  /*6830*/  FADD.FTZ R0, R133, R4 ;  /* 0x0000000485007221 */ /* 0x000fe40000010000 */
[----:B------:R-:W-:Y:S01]  /*6840*/  FADD.FTZ R2, R7, R2 ;  /* 0x0000000207027221 */ /* 0x000fe20000010000 */
[----:B------:R-:W-:Y:S01]  /*6850*/  HMMA.16816.F32.BF16 R64, R128, R66, R100 ;  /* 0x000000428040723c */ /* 0x000fe20000041864 */
[----:B------:R-:W-:-:S02]  /*6860*/  FADD.FTZ R0, R11, R0 ;  /* 0x000000000b007221 */ /* 0x000fc40000010000 */
[----:B------:R-:W-:Y:S02]  /*6870*/  FADD.FTZ R2, R249, R2 ;  /* 0x00000002f9027221 */ /* 0x000fe40000010000 */
[----:B------:R-:W-:Y:S02]  /*6880*/  FADD.FTZ R0, R10, R0 ;  /* 0x000000000a007221 */ /* 0x000fe40000010000 */
[----:B------:R-:W-:Y:S01]  /*6890*/  FADD.FTZ R2, R135, R2 ;  /* 0x0000000287027221 */ /* 0x000fe20000010000 */
[----:B------:R-:W-:Y:S01]  /*68a0*/  HMMA.16816.F32.BF16 R68, R128, R72, R244 ;  /* 0x000000488044723c */ /* 0x000fe200000418f4 */
[----:B------:R-:W-:-:S04]  /*68b0*/  FADD.FTZ R0, R9, R0 ;  /* 0x0000000009007221 */ /* 0x000fc80000010000 */
[----:B------:R-:W-:-:S03]  /*68c0*/  FADD.FTZ R0, R8, R0 ;  /* 0x0000000008007221 */ /* 0x000fc60000010000 */
[C---:B-1----:R-:W-:Y:S02]  /*68d0*/  HMMA.16816.F32.BF16 R76, R128.reuse, R80, R208 ;  /* 0x00000050804c723c */ /* 0x042fe400000418d0 */
[----:B------:R1:W-:Y:S04]  /*68e0*/  STL [R1+0x4], R0 ;  /* 0x0000040001007387 */ /* 0x0003e80000100800 */
[----:B------:R1:W-:Y:S02]  /*68f0*/  STL [R1], R2 ;  /* 0x0000000201007387 */ /* 0x0003e40000100800 */
        /* <DEDUP_REMOVED lines=15> */
[----:B-1----:R-:W-:Y:S01]  /*69f0*/  ISETP.LT.AND P0, PT, RZ, UR4, PT ;  /* 0x00000004ff007c0c */ /* 0x002fe2000bf01270 */
[----:B------:R-:W-:-:S02]  /*6a00*/  UIADD3 UR26, UR4, -0x1, URZ ;  /* 0xffffffff041a7890 */ /* 0x000fc4000fffe03f */
[----:B------:R-:W-:-:S10]  /*6a10*/  ULDC UR24, c[0x0][0x32c] ;  /* 0x0000cb0000187ab9 */ /* 0x000fd40000000800 */
[----:B------:R-:W-:Y:S05]  /*6a20*/  @P0 BRA `(.L_x_984) ;  /* 0x0000008000000947 */ /* 0x000fea0003800000 */
[----:B------:R-:W-:Y:S02]  /*6a30*/  UISETP.NE.AND UP0, UPT, UR24, 0x1, UPT ;  /* 0x000000011800788c */ /* 0x000fe4000bf05270 */
[----:B------:R-:W-:-:S03]  /*6a40*/  UIADD3 UR26, -UR4, URZ, URZ ;  /* 0x0000003f041a7290 */ /* 0x000fc6000fffe13f */
[----:B------:R-:W-:Y:S02]  /*6a50*/  ULDC.64 UR4, c[0x0][0x330] ;  /* 0x0000cc0000047ab9 */ /* 0x000fe40000000a00 */
[----:B------:R-:W-:-:S07]  /*6a60*/  UIMAD.WIDE.U32 UR28, UR26, UR4, URZ ;  /* 0x000000041a1c72a5 */ /* 0x000fce000f8e003f */
[----:B------:R-:W-:Y:S02]  /*6a70*/  @UP0 UMOV UR27, UR29 ;  /* 0x0000001d001b0c82 */ /* 0x000fe40008000000 */
[----:B------:R-:W-:-:S04]  /*6a80*/  @UP0 USHF.R.U32.HI UR26, URZ, UR5, UR27 ;  /* 0x000000053f1a0299 */ /* 0x000fc8000801161b */
[----:B------:R-:W-:Y:S01]  /*6a90*/  ULOP3.LUT UR26, URZ, UR26, URZ, 0x33, !UPT ;  /* 0x0000001a3f1a7292 */ /* 0x000fe2000f8e333f */
[----:B------:R-:W-:Y:S05]  /*6aa0*/  BRA `(.L_x_985) ;  /* 0x0000005000007947 */ /* 0x000fea0003800000 */
.L_x_984:
[----:B------:R-:W-:Y:S02]  /*6ab0*/  UISETP.NE.AND UP0, UPT, UR24, 0x1, UPT ;  /* 0x000000011800788c */ /* 0x000fe4000bf05270 */
[----:B------:R-:W-:Y:S02]  /*6ac0*/  ULDC.64 UR4, c[0x0][0x330] ;  /* 0x0000cc0000047ab9 */ /* 0x000fe40000000a00 */
[----:B------:R-:W-:-:S07]  /*6ad0*/  UIMAD.WIDE.U32 UR28, UR26, UR4, URZ ;  /* 0x000000041a1c72a5 */ /* 0x000fce000f8e003f */
[----:B------:R-:W-:Y:S02]  /*6ae0*/  @UP0 UMOV UR27, UR29 ;  /* 0x0000001d001b0c82 */ /* 0x000fe40008000000 */
[----:B------:R-:W-:Y:S02]  /*6af0*/  @UP0 USHF.R.U32.HI UR26, URZ, UR5, UR27 ;  /* 0x000000053f1a0299 */ /* 0x000fe4000801161b */
.L_x_985:
[----:B------:R-:W-:Y:S02]  /*6b00*/  ULDC UR4, c[0x0][0x32c] ;  /* 0x0000cb0000047ab9 */ /* 0x000fe40000000800 */
[----:B------:R-:W-:-:S04]  /*6b10*/  UIMAD UR4, UR26, UR24, UR4 ;  /* 0x000000181a0472a4 */ /* 0x000fc8000f8e0204 */
[----:B------:R-:W-:-:S04]  /*6b20*/  UISETP.LT.AND UP0, UPT, UR25, UR4, UPT ;  /* 0x000000041900728c */ /* 0x000fc8000bf01270 */
[----:B------:R-:W-:-:S04]  /*6b30*/  USEL UR25, UR25, UR4, UP0 ;  /* 0x0000000419197287 */ /* 0x000fc80008000000 */
.L_x_983:
[----:B-1----:R-:W-:-:S04]  /*6b40*/  USHF.R.S32.HI UR4, URZ, 0x1f, UR25 ;  /* 0x0000001f3f047899 */ /* 0x002fc80008011419 */
[----:B------:R-:W-:-:S04]  /*6b50*/  ULEA.HI UR4, UR4, UR25, URZ, 0x6 ;  /* 0x0000001904047291 */ /* 0x000fc8000f8f303f */
[----:B------:R-:W-:-:S04]  /*6b60*/  USHF.R.S32.HI UR4, URZ, 0x6, UR4 ;  /* 0x000000063f047899 */ /* 0x000fc80008011404 */
[----:B------:R-:W-:-:S04]  /*6b70*/  UISETP.LT.AND UP0, UPT, UR7, UR4, UPT ;  /* 0x000000040700728c */ /* 0x000fc8000bf01270 */
[----:B------:R-:W-:-:S04]  /*6b80*/  USEL UR4, UR7, UR4, !UP0 ;  /* 0x0000000407047287 */ /* 0x000fc8000c000000 */
[----:B------:R-:W-:-:S06]  /*6b90*/  UISETP.GE.AND UP0, UPT, UR21, UR4, UPT ;  /* 0x000000041500728c */ /* 0x000fcc000bf06270 */
[----:B------:R-:W-:-:S13]  /*6ba0*/  PLOP3.LUT P0, PT, PT, PT, UP0, 0x40, 0x0 ;  /* 0x000000000000781c */ /* 0x000fda0003f0e808 */
[----:B------:R-:W-:Y:S05]  /*6bb0*/  @P0 BRA `(.L_x_986) ;  /* 0x000047c000000947 */ /* 0x000fea0003800000 */
[----:B------:R-:W2:Y:S04]  /*6bc0*/  LDL R4, [R1+0x14] ;  /* 0x0000140001047983 */ /* 0x000ea80000100800 */
[----:B------:R-:W3:Y:S01]  /*6bd0*/  LDL R2, [R1+0x18] ;  /* 0x0000180001027983 */ /* 0x000ee20000100800 */
[----:B------:R-:W-:Y:S01]  /*6be0*/  SHF.R.S32.HI R0, RZ, 0x1f, R252 ;  /* 0x0000001fff007819 */ /* 0x000fe200000114fc */
[----:B------:R-:W-:Y:S01]  /*6bf0*/  IMAD.MOV.U32 R134, RZ, RZ, R3 ;  /* 0x000000ffff867224 */ /* 0x000fe200078e0003 */
[C---:B------:R-:W-:Y:S01]  /*6c00*/  IADD3 R5, R252.reuse, 0x40, RZ ;  /* 0x00000040fc057810 */ /* 0x040fe20007ffe0ff */
[----:B------:R-:W-:Y:S01]  /*6c10*/  IMAD.MOV.U32 R133, RZ, RZ, R132 ;  /* 0x000000ffff857224 */ /* 0x000fe200078e0084 */
[C---:B------:R-:W-:Y:S01]  /*6c20*/  SHF.L.U64.HI R210, R252.reuse, 0x1, R0 ;  /* 0x00000001fcd27819 */ /* 0x040fe20000010200 */
[C---:B------:R-:W-:Y:S01]  /*6c30*/  IMAD.SHL.U32 R3, R252.reuse, 0x2, RZ ;  /* 0x00000002fc037824 */ /* 0x040fe200078e00ff */
[----:B------:R-:W-:-:S02]  /*6c40*/  IADD3 R0, R252, 0x80, RZ ;  /* 0x00000080fc007810 */ /* 0x000fc40007ffe0ff */
[----:B------:R-:W-:Y:S02]  /*6c50*/  IADD3 R6, R252, 0x40, RZ ;  /* 0x00000040fc067810 */ /* 0x000fe40007ffe0ff */
[----:B------:R-:W-:Y:S02]  /*6c60*/  SHF.R.S32.HI R0, RZ, 0x1f, R0 ;  /* 0x0000001fff007819 */ /* 0x000fe40000011400 */
[----:B------:R-:W-:-:S04]  /*6c70*/  SHF.R.S32.HI R5, RZ, 0x1f, R5 ;  /* 0x0000001fff057819 */ /* 0x000fc80000011405 */
[----:B------:R-:W-:-:S04]  /*6c80*/  LEA.HI R5, R5, R6, RZ, 0x3 ;  /* 0x0000000605057211 */ /* 0x000fc800078f18ff */
[----:B------:R-:W-:-:S05]  /*6c90*/  LOP3.LUT R5, R5, 0xfffffff8, RZ, 0xc0, !PT ;  /* 0xfffffff805057812 */ /* 0x000fca00078ec0ff */
[C---:B------:R-:W-:Y:S02]  /*6ca0*/  IMAD.SHL.U32 R208, R5.reuse, 0x2, RZ ;  /* 0x0000000205d07824 */ /* 0x040fe400078e00ff */
[----:B--2---:R-:W-:Y:S02]  /*6cb0*/  IMAD.MOV.U32 R7, RZ, RZ, R4 ;  /* 0x000000ffff077224 */ /* 0x004fe400078e0004 */
[----:B---3--:R-:W-:Y:S01]  /*6cc0*/  IMAD.MOV.U32 R4, RZ, RZ, R2 ;  /* 0x000000ffff047224 */ /* 0x008fe200078e0002 */
[----:B------:R-:W-:Y:S02]  /*6cd0*/  IADD3 R2, R252, 0x80, RZ ;  /* 0x00000080fc027810 */ /* 0x000fe40007ffe0ff */
[----:B------:R-:W-:Y:S02]  /*6ce0*/  SHF.L.U64.HI R209, R5, 0x1, R7 ;  /* 0x0000000105d17819 */ /* 0x000fe40000010207 */
[----:B------:R-:W-:Y:S02]  /*6cf0*/  LEA.HI R0, R0, R2, RZ, 0x3 ;  /* 0x0000000200007211 */ /* 0x000fe400078f18ff */
[----:B------:R-:W-:-:S02]  /*6d00*/  SEL R2, RZ, 0x10, P6 ;  /* 0x00000010ff027807 */ /* 0x000fc40003000000 */
[----:B------:R-:W-:-:S04]  /*6d10*/  LOP3.LUT R0, R0, 0xfffffff8, RZ, 0xc0, !PT ;  /* 0xfffffff800007812 */ /* 0x000fc800078ec0ff */
[C---:B------:R-:W-:Y:S01]  /*6d20*/  SHF.L.U64.HI R207, R0.reuse, 0x1, R4 ;  /* 0x0000000100cf7819 */ /* 0x040fe20000010204 */
[----:B------:R-:W-:Y:S01]  /*6d30*/  IMAD.SHL.U32 R206, R0, 0x2, RZ ;  /* 0x0000000200ce7824 */ /* 0x000fe200078e00ff */
[----:B------:R-:W-:Y:S02]  /*6d40*/  SEL R0, RZ, 0x10, P5 ;  /* 0x00000010ff007807 */ /* 0x000fe40002800000 */
.L_x_997:
[----:B------:R-:W-:Y:S04]  /*6d50*/  DEPBAR.LE SB0, 0x0 ;  /* 0x000080000000791a */ /* 0x000fe80000000000 */
[----:B------:R-:W-:Y:S01]  /*6d60*/  BAR.SYNC.DEFER_BLOCKING 0x0 ;  /* 0x0000000000007b1d */ /* 0x000fe20000010000 */
[----:B------:R-:W-:Y:S01]  /*6d70*/  UISETP.GT.AND UP0, UPT, UR7, UR21, UPT ;  /* 0x000000150700728c */ /* 0x000fe2000bf04270 */
[----:B------:R-:W-:Y:S01]  /*6d80*/  SEL R204, RZ, 0x10, P4 ;  /* 0x00000010ffcc7807 */ /* 0x000fe20002000000 */
[----:B------:R-:W-:Y:S01]  /*6d90*/  IMAD.SHL.U32 R243, R252, 0x2, RZ ;  /* 0x00000002fcf37824 */ /* 0x000fe200078e00ff */
[----:B------:R-:W-:Y:S02]  /*6da0*/  SEL R205, RZ, 0x10, P5 ;  /* 0x00000010ffcd7807 */ /* 0x000fe40002800000 */
[----:B------:R-:W-:Y:S02]  /*6db0*/  SEL R211, RZ, 0x10, P6 ;  /* 0x00000010ffd37807 */ /* 0x000fe40003000000 */
[----:B------:R-:W-:Y:S02]  /*6dc0*/  PLOP3.LUT P0, PT, PT, PT, UP0, 0x80, 0x0 ;  /* 0x000000000000781c */ /* 0x000fe40003f0f008 */
[----:B------:R-:W-:Y:S01]  /*6dd0*/  SHF.R.S32.HI R244, RZ, 0x1f, R250 ;  /* 0x0000001ffff47819 */ /* 0x000fe200000114fa */
[----:B-1---5:R1:W2:Y:S04]  /*6de0*/  LDSM.16.M88.4 R32, [R219+0x10100] ;  /* 0x01010000db20783b */ /* 0x0222a80000000200 */
[----:B------:R1:W3:Y:S04]  /*6df0*/  LDSM.16.M88.4 R8, [R212+0x8100] ;  /* 0x00810000d408783b */ /* 0x0002e80000000200 */
[----:B------:R1:W4:Y:S04]  /*6e00*/  LDSM.16.M88.4 R16, [R212+0x8900] ;  /* 0x00890000d410783b */ /* 0x0003280000000200 */
[----:B------:R1:W1:Y:S04]  /*6e10*/  LDSM.16.M88.4 R24, [R212+0x9100] ;  /* 0x00910000d418783b */ /* 0x0002680000000200 */
[----:B------:R1:W1:Y:S04]  /*6e20*/  LDSM.16.M88.4 R136, [R212+0x9900] ;  /* 0x00990000d488783b */ /* 0x0002680000000200 */
[----:B------:R1:W1:Y:S04]  /*6e30*/  LDSM.16.M88.4 R172, [R220+0x10100] ;  /* 0x01010000dcac783b */ /* 0x0002680000000200 */
[----:B------:R1:W1:Y:S04]  /*6e40*/  LDSM.16.M88.4 R176, [R223] ;  /* 0x00000000dfb0783b */ /* 0x0002680000000200 */
[----:B------:R1:W1:Y:S04]  /*6e50*/  LDSM.16.M88.4 R180, [R238] ;  /* 0x00000000eeb4783b */ /* 0x0002680000000200 */
[----:B------:R1:W1:Y:S04]  /*6e60*/  LDSM.16.M88.4 R184, [R237] ;  /* 0x00000000edb8783b */ /* 0x0002680000000200 */
[----:B------:R1:W1:Y:S01]  /*6e70*/  LDSM.16.M88.4 R188, [R236] ;  /* 0x00000000ecbc783b */ /* 0x0002620000000200 */
[----:B------:R-:W-:-:S05]  /*6e80*/  @P0 BRA `(.L_x_987) ;  /* 0x0000037000000947 */ /* 0x000fca0003800000 */
[----:B------:R-:W-:Y:S01]  /*6e90*/  SHF.R.S32.HI R0, RZ, 0x1f, R242 ;  /* 0x0000001fff007819 */ /* 0x000fe200000114f2 */
[----:B------:R-:W-:Y:S01]  /*6ea0*/  IMAD.WIDE.U32 R2, R242, c[0x0][0x208], RZ ;  /* 0x00008200f2027a25 */ /* 0x000fe200078e00ff */
[----:B------:R-:W-:Y:S02]  /*6eb0*/  SHF.R.S32.HI R4, RZ, 0x1f, R240 ;  /* 0x0000001fff047819 */ /* 0x000fe400000114f0 */
[----:B------:R-:W-:Y:S01]  /*6ec0*/  IADD3 R30, -R211, 0x10, RZ ;  /* 0x00000010d31e7810 */ /* 0x000fe20007ffe1ff */
[----:B------:R-:W-:Y:S01]  /*6ed0*/  IMAD R0, R0, c[0x0][0x208], RZ ;  /* 0x0000820000007a24 */ /* 0x000fe200078e02ff */
[----:B------:R-:W-:Y:S01]  /*6ee0*/  IADD3 R28, -R205, 0x10, RZ ;  /* 0x00000010cd1c7810 */ /* 0x000fe20007ffe1ff */
[----:B------:R-:W-:Y:S01]  /*6ef0*/  IMAD R4, R4, c[0x0][0x218], RZ ;  /* 0x0000860004047a24 */ /* 0x000fe200078e02ff */
[----:B------:R-:W-:Y:S01]  /*6f00*/  LOP3.LUT R30, R30, 0xf, RZ, 0xc0, !PT ;  /* 0x0000000f1e1e7812 */ /* 0x000fe200078ec0ff */
[----:B------:R-:W-:Y:S01]  /*6f10*/  IMAD R0, R242, c[0x0][0x20c], R0 ;  /* 0x00008300f2007a24 */ /* 0x000fe200078e0200 */
[----:B------:R-:W-:Y:S01]  /*6f20*/  LOP3.LUT R28, R28, 0xf, RZ, 0xc0, !PT ;  /* 0x0000000f1c1c7812 */ /* 0x000fe200078ec0ff */
[----:B------:R-:W-:Y:S01]  /*6f30*/  IMAD R4, R240, c[0x0][0x21c], R4 ;  /* 0x00008700f0047a24 */ /* 0x000fe200078e0204 */
[----:B------:R-:W-:Y:S01]  /*6f40*/  IADD3 R22, -R204, 0x10, RZ ;  /* 0x00000010cc167810 */ /* 0x000fe20007ffe1ff */
[----:B------:R-:W-:Y:S01]  /*6f50*/  IMAD.IADD R3, R3, 0x1, R0 ;  /* 0x0000000103037824 */ /* 0x000fe200078e0200 */
[C---:B------:R-:W-:Y:S01]  /*6f60*/  SHF.L.U64.HI R6, R250.reuse, 0x1, R244 ;  /* 0x00000001fa067819 */ /* 0x040fe200000102f4 */
[----:B------:R-:W-:Y:S01]  /*6f70*/  IMAD.SHL.U32 R5, R250, 0x2, RZ ;  /* 0x00000002fa057824 */ /* 0x000fe200078e00ff */
[----:B------:R-:W-:Y:S01]  /*6f80*/  LOP3.LUT R22, R22, 0xf, RZ, 0xc0, !PT ;  /* 0x0000000f16167812 */ /* 0x000fe200078ec0ff */
[----:B------:R-:W-:Y:S05]  /*6f90*/  IMAD.WIDE.U32 R2, R240, c[0x0][0x218], R2 ;  /* 0x00008600f0027a25 */ /* 0x000fea00078e0002 */
[----:B------:R-:W-:Y:S04]  /*6fa0*/  IADD3 R0, P0, R2, UR14, RZ ;  /* 0x0000000e02007c10 */ /* 0x000fe8000ff1e0ff */
[----:B------:R-:W-:Y:S02]  /*6fb0*/  IADD3.X R4, R3, UR19, R4, P0, !PT ;  /* 0x0000001303047c10 */ /* 0x000fe400087fe404 */
[C---:B------:R-:W-:Y:S04]  /*6fc0*/  LEA R3, P0, R0.reuse, c[0x0][0x1f8], 0x1 ;  /* 0x00007e0000037a11 */ /* 0x040fe800078008ff */
[----:B------:R-:W-:Y:S02]  /*6fd0*/  LEA.HI.X R4, R0, c[0x0][0x1fc], R4, 0x1, P0 ;  /* 0x00007f0000047a11 */ /* 0x000fe400000f0c04 */
[----:B------:R-:W5:Y:S04]  /*6fe0*/  SHFL.IDX PT, R0, R3, 0x1, 0x181f ;  /* 0x00381f0003007f89 */ /* 0x000f6800000e0000 */
[----:B------:R-:W4:Y:S04]  /*6ff0*/  SHFL.IDX PT, R2, R4, 0x1, 0x181f ;  /* 0x00381f0004027f89 */ /* 0x000f2800000e0000 */
[----:B------:R-:W3:Y:S04]  /*7000*/  SHFL.IDX PT, R3, R3, RZ, 0x181f ;  /* 0x00181fff03037589 */ /* 0x000ee800000e0000 */
[----:B------:R-:W2:Y:S01]  /*7010*/  SHFL.IDX PT, R4, R4, RZ, 0x181f ;  /* 0x00181fff04047589 */ /* 0x000ea200000e0000 */
[----:B-----5:R-:W-:Y:S04]  /*7020*/  IADD3 R30, P2, P0, R30, R0, R208 ;  /* 0x000000001e1e7210 */ /* 0x020fe8000785e0d0 */
[----:B----4-:R-:W-:Y:S02]  /*7030*/  IADD3.X R31, RZ, R2, R209, P2, P0 ;  /* 0x00000002ff1f7210 */ /* 0x010fe400017e04d1 */
[----:B------:R-:W-:Y:S04]  /*7040*/  IADD3 R28, P2, P0, R28, R0, R206 ;  /* 0x000000001c1c7210 */ /* 0x000fe8000785e0ce */
[----:B------:R-:W-:Y:S02]  /*7050*/  IADD3.X R29, RZ, R2, R207, P2, P0 ;  /* 0x00000002ff1d7210 */ /* 0x000fe400017e04cf */
[----:B------:R-:W-:Y:S04]  /*7060*/  IADD3 R22, P2, P0, R22, R0, R5 ;  /* 0x0000000016167210 */ /* 0x000fe8000785e005 */
[--C-:B------:R-:W-:Y:S02]  /*7070*/  IADD3.X R23, RZ, R2, R6.reuse, P2, P0 ;  /* 0x00000002ff177210 */ /* 0x100fe400017e0406 */
[C---:B---3--:R-:W-:Y:S02]  /*7080*/  IADD3 R20, P0, R3.reuse, R5, RZ ;  /* 0x0000000503147210 */ /* 0x048fe40007f1e0ff */
[----:B------:R-:W-:Y:S03]  /*7090*/  ISETP.GE.AND P2, PT, R252, c[0x0][0x1d4], PT ;  /* 0x00007500fc007a0c */ /* 0x000fe60003f46270 */
[C---:B--2---:R-:W-:Y:S01]  /*70a0*/  IMAD.X R21, R4.reuse, 0x1, R6, P0 ;  /* 0x0000000104157824 */ /* 0x044fe200000e0606 */
[CC--:B------:R-:W-:Y:S05]  /*70b0*/  IADD3 R14, P0, R3.reuse, R243.reuse, RZ ;  /* 0x000000f3030e7210 */ /* 0x0c0fea0007f1e0ff */
[C-C-:B------:R-:W-:Y:S01]  /*70c0*/  IMAD.X R15, R4.reuse, 0x1, R210.reuse, P0 ;  /* 0x00000001040f7824 */ /* 0x140fe200000e06d2 */
[C---:B------:R-:W-:Y:S04]  /*70d0*/  IADD3 R12, P0, R3.reuse, R208, RZ ;  /* 0x000000d0030c7210 */ /* 0x040fe80007f1e0ff */
[----:B------:R2:W-:Y:S01]  /*70e0*/  LDGSTS.E.BYPASS.LTC128B.128 [R241], [R14.64], !P2 ;  /* 0x000000000ef17fae */ /* 0x0005e2000d101d50 */
[C---:B------:R-:W-:Y:S01]  /*70f0*/  IMAD.X R13, R4.reuse, 0x1, R209, P0 ;  /* 0x00000001040d7824 */ /* 0x040fe200000e06d1 */
[----:B------:R-:W-:Y:S04]  /*7100*/  IADD3 R6, P0, R3, R206, RZ ;  /* 0x000000ce03067210 */ /* 0x000fe80007f1e0ff */
[----:B------:R2:W-:Y:S01]  /*7110*/  LDGSTS.E.BYPASS.LTC128B.128 [R241+0x2000], [R12.64], !P6 ;  /* 0x020000000cf17fae */ /* 0x0005e2000f101d50 */
[----:B------:R-:W-:Y:S01]  /*7120*/  IMAD.X R7, R4, 0x1, R207, P0 ;  /* 0x0000000104077824 */ /* 0x000fe200000e06cf */
[----:B------:R-:W-:Y:S04]  /*7130*/  IADD3 R4, P0, R0, R243, RZ ;  /* 0x000000f300047210 */ /* 0x000fe80007f1e0ff */
[----:B------:R2:W-:Y:S01]  /*7140*/  LDGSTS.E.BYPASS.LTC128B.128 [R241+0x4000], [R6.64], !P5 ;  /* 0x0400000006f17fae */ /* 0x0005e2000e901d50 */
[----:B------:R-:W-:Y:S01]  /*7150*/  IMAD.X R5, R2, 0x1, R210, P0 ;  /* 0x0000000102057824 */ /* 0x000fe200000e06d2 */
[----:B------:R-:W-:Y:S02]  /*7160*/  ISETP.NE.U32.AND P0, PT, R211, RZ, PT ;  /* 0x000000ffd300720c */ /* 0x000fe40003f05070 */
[----:B------:R2:W-:Y:S04]  /*7170*/  LDGSTS.E.BYPASS.LTC128B.128 [R241+0x6000], [R20.64], !P4 ;  /* 0x0600000014f17fae */ /* 0x0005e8000e101d50 */
[----:B------:R2:W-:Y:S07]  /*7180*/  LDGSTS.E.BYPASS.LTC128B.128 [R241+0x1000], [R4.64], !P2 ;  /* 0x0100000004f17fae */ /* 0x0005ee000d101d50 */
[----:B------:R2:W-:Y:S01]  /*7190*/  LDGSTS.E.BYPASS.LTC128B.128.ZFILL [R241+0x3000], [R30.64], P0 ;  /* 0x030000001ef17fae */ /* 0x0005e20008141d50 */
[----:B------:R-:W-:Y:S11]  /*71a0*/  ISETP.NE.U32.AND P0, PT, R205, RZ, PT ;  /* 0x000000ffcd00720c */ /* 0x000ff60003f05070 */
[----:B------:R-:W-:Y:S02]  /*71b0*/  @!UPT UIADD3 URZ, URZ, URZ, URZ ;  /* 0x0000003f3f3ff290 */ /* 0x000fe4000fffe03f */
[----:B------:R2:W-:Y:S01]  /*71c0*/  LDGSTS.E.BYPASS.LTC128B.128.ZFILL [R241+0x5000], [R28.64], P0 ;  /* 0x050000001cf17fae */ /* 0x0005e20008141d50 */
[----:B------:R-:W-:Y:S11]  /*71d0*/  ISETP.NE.U32.AND P0, PT, R204, RZ, PT ;  /* 0x000000ffcc00720c */ /* 0x000ff60003f05070 */
[----:B------:R-:W-:Y:S02]  /*71e0*/  @!UPT UIADD3 URZ, URZ, URZ, URZ ;  /* 0x0000003f3f3ff290 */ /* 0x000fe4000fffe03f */
[----:B------:R2:W-:Y:S02]  /*71f0*/  LDGSTS.E.BYPASS.LTC128B.128.ZFILL [R241+0x7000], [R22.64], P0 ;  /* 0x0700000016f17fae */ /* 0x0005e40008141d50 */
.L_x_987:
[C---:B--23--:R-:W-:Y:S01]  /*7200*/  HMMA.16816.F32.BF16 R4, R32.reuse, R8, RZ ;  /* 0x000000082004723c */ /* 0x04cfe200000418ff */
[----:B------:R-:W-:Y:S01]  /*7210*/  LDSM.16.M88.4 R192, [R218+0x8100] ;  /* 0x00810000dac0783b */ /* 0x000fe20000000200 */
[----:B------:R-:W-:Y:S06]  /*7220*/  UISETP.GT.AND UP0, UPT, UR21, UR7, UPT ;  /* 0x000000071500728c */ /* 0x000fec000bf04270 */
[C---:B------:R-:W-:Y:S01]  /*7230*/  HMMA.16816.F32.BF16 R8, R32.reuse, R10, RZ ;  /* 0x0000000a2008723c */ /* 0x040fe200000418ff */
[----:B------:R-:W0:Y:S01]  /*7240*/  LDGDEPBAR ;  /* 0x00000000000079af */ /* 0x000e220000000000 */
[----:B------:R-:W-:Y:S06]  /*7250*/  PLOP3.LUT P0, PT, PT, PT, UP0, 0x40, 0x0 ;  /* 0x000000000000781c */ /* 0x000fec0003f0e808 */
[C---:B----4-:R-:W-:Y:S01]  /*7260*/  HMMA.16816.F32.BF16 R12, R32.reuse, R16, RZ ;  /* 0x00000010200c723c */ /* 0x050fe200000418ff */
[----:B------:R-:W-:Y:S07]  /*7270*/  LDSM.16.M88.4 R196, [R218+0x8900] ;  /* 0x00890000dac4783b */ /* 0x000fee0000000200 */
[C---:B------:R-:W-:Y:S01]  /*7280*/  HMMA.16816.F32.BF16 R16, R32.reuse, R18, RZ ;  /* 0x000000122010723c */ /* 0x040fe200000418ff */
[----:B------:R-:W-:Y:S07]  /*7290*/  LDSM.16.M88.4 R200, [R217] ;  /* 0x00000000d9c8783b */ /* 0x000fee0000000200 */
[C---:B-1----:R-:W-:Y:S08]  /*72a0*/  HMMA.16816.F32.BF16 R20, R32.reuse, R24, RZ ;  /* 0x000000182014723c */ /* 0x042ff000000418ff */
[C---:B------:R-:W-:Y:S08]  /*72b0*/  HMMA.16816.F32.BF16 R24, R32.reuse, R26, RZ ;  /* 0x0000001a2018723c */ /* 0x040ff000000418ff */
[C---:B------:R-:W-:Y:S08]  /*72c0*/  HMMA.16816.F32.BF16 R28, R32.reuse, R136, RZ ;  /* 0x00000088201c723c */ /* 0x040ff000000418ff */
[----:B------:R-:W-:Y:S01]  /*72d0*/  HMMA.16816.F32.BF16 R32, R32, R138, RZ ;  /* 0x0000008a2020723c */ /* 0x000fe200000418ff */
        /* <DEDUP_REMOVED lines=11> */
[----:B------:R-:W-:Y:S01]  /*7390*/  HMMA.16816.F32.BF16 R32, R172, R190, R32 ;  /* 0x000000beac20723c */ /* 0x000fe20000041820 */
[----:B------:R-:W5:Y:S07]  /*73a0*/  LDSM.16.M88.4 R172, [R217+0x800] ;  /* 0x00080000d9ac783b */ /* 0x000f6e0000000200 */
[C---:B-1----:R-:W-:Y:S01]  /*73b0*/  HMMA.16816.F32.BF16 R4, R136.reuse, R192, R4 ;  /* 0x000000c08804723c */ /* 0x042fe20000041804 */
[----:B------:R-:W-:Y:S07]  /*73c0*/  LDSM.16.M88.4 R188, [R217+0x1800] ;  /* 0x00180000d9bc783b */ /* 0x000fee0000000200 */
        /* <DEDUP_REMOVED lines=10> */
[----:B------:R-:W2:Y:S07]  /*7470*/  LDSM.16.M88.4 R136, [R212+0xa900] ;  /* 0x00a90000d488783b */ /* 0x000eae0000000200 */
[C---:B----4-:R-:W-:Y:S01]  /*7480*/  HMMA.16816.F32.BF16 R4, R184.reuse, R200, R4 ;  /* 0x000000c8b804723c */ /* 0x050fe20000041804 */
[----:B------:R-:W3:Y:S07]  /*7490*/  LDSM.16.M88.4 R180, [R212+0xb100] ;  /* 0x00b10000d4b4783b */ /* 0x000eee0000000200 */
[C---:B------:R-:W-:Y:S01]  /*74a0*/  HMMA.16816.F32.BF16 R8, R184.reuse, R202, R8 ;  /* 0x000000cab808723c */ /* 0x040fe20000041808 */
[----:B------:R-:W4:Y:S07]  /*74b0*/  LDSM.16.M88.4 R200, [R212+0xb900] ;  /* 0x00b90000d4c8783b */ /* 0x000f2e0000000200 */
[C---:B-----5:R-:W-:Y:S08]  /*74c0*/  HMMA.16816.F32.BF16 R12, R184.reuse, R172, R12 ;  /* 0x000000acb80c723c */ /* 0x060ff0000004180c */
[C---:B------:R-:W-:Y:S01]  /*74d0*/  HMMA.16816.F32.BF16 R16, R184.reuse, R174, R16 ;  /* 0x000000aeb810723c */ /* 0x040fe20000041810 */
[----:B------:R-:W-:Y:S07]  /*74e0*/  LDSM.16.M88.4 R172, [R220+0x14100] ;  /* 0x01410000dcac783b */ /* 0x000fee0000000200 */
[C---:B-1----:R-:W-:Y:S08]  /*74f0*/  HMMA.16816.F32.BF16 R20, R184.reuse, R176, R20 ;  /* 0x000000b0b814723c */ /* 0x042ff00000041814 */
[C---:B------:R-:W-:Y:S01]  /*7500*/  HMMA.16816.F32.BF16 R24, R184.reuse, R178, R24 ;  /* 0x000000b2b818723c */ /* 0x040fe20000041818 */
[----:B------:R-:W1:Y:S07]  /*7510*/  LDSM.16.M88.4 R176, [R235] ;  /* 0x00000000ebb0783b */ /* 0x000e6e0000000200 */
[C---:B------:R-:W-:Y:S08]  /*7520*/  HMMA.16816.F32.BF16 R28, R184.reuse, R188, R28 ;  /* 0x000000bcb81c723c */ /* 0x040ff0000004181c */
[----:B------:R-:W-:Y:S01]  /*7530*/  HMMA.16816.F32.BF16 R32, R184, R190, R32 ;  /* 0x000000beb820723c */ /* 0x000fe20000041820 */
[----:B------:R-:W5:Y:S07]  /*7540*/  LDSM.16.M88.4 R184, [R234] ;  /* 0x00000000eab8783b */ /* 0x000f6e0000000200 */
[C---:B------:R-:W-:Y:S01]  /*7550*/  HMMA.16816.F32.BF16 R4, R192.reuse, R196, R4 ;  /* 0x000000c4c004723c */ /* 0x040fe20000041804 */
[----:B------:R-:W1:Y:S07]  /*7560*/  LDSM.16.M88.4 R188, [R233] ;  /* 0x00000000e9bc783b */ /* 0x000e6e0000000200 */
[C---:B------:R-:W-:Y:S01]  /*7570*/  HMMA.16816.F32.BF16 R8, R192.reuse, R198, R8 ;  /* 0x000000c6c008723c */ /* 0x040fe20000041808 */
[----:B------:R-:W1:Y:S07]  /*7580*/  LDSM.16.M88.4 R196, [R232] ;  /* 0x00000000e8c4783b */ /* 0x000e6e0000000200 */
[C---:B--2---:R-:W-:Y:S08]  /*7590*/  HMMA.16816.F32.BF16 R12, R192.reuse, R136, R12 ;  /* 0x00000088c00c723c */ /* 0x044ff0000004180c */
[C---:B------:R-:W-:Y:S01]  /*75a0*/  HMMA.16816.F32.BF16 R16, R192.reuse, R138, R16 ;  /* 0x0000008ac010723c */ /* 0x040fe20000041810 */
[----:B------:R-:W-:Y:S07]  /*75b0*/  LDSM.16.M88.4 R136, [R222+0x14100] ;  /* 0x01410000de88783b */ /* 0x000fee0000000200 */
[C---:B---3--:R-:W-:Y:S08]  /*75c0*/  HMMA.16816.F32.BF16 R20, R192.reuse, R180, R20 ;  /* 0x000000b4c014723c */ /* 0x048ff00000041814 */
[C---:B------:R-:W-:Y:S01]  /*75d0*/  HMMA.16816.F32.BF16 R24, R192.reuse, R182, R24 ;  /* 0x000000b6c018723c */ /* 0x040fe20000041818 */
[----:B------:R-:W2:Y:S07]  /*75e0*/  LDSM.16.M88.4 R180, [R218+0xa100] ;  /* 0x00a10000dab4783b */ /* 0x000eae0000000200 */
[C---:B----4-:R-:W-:Y:S08]  /*75f0*/  HMMA.16816.F32.BF16 R28, R192.reuse, R200, R28 ;  /* 0x000000c8c01c723c */ /* 0x050ff0000004181c */
[----:B------:R-:W-:Y:S01]  /*7600*/  HMMA.16816.F32.BF16 R32, R192, R202, R32 ;  /* 0x000000cac020723c */ /* 0x000fe20000041820 */
[----:B------:R-:W3:Y:S07]  /*7610*/  LDSM.16.M88.4 R192, [R218+0xa900] ;  /* 0x00a90000dac0783b */ /* 0x000eee0000000200 */
[C---:B-1----:R-:W-:Y:S01]  /*7620*/  HMMA.16816.F32.BF16 R4, R172.reuse, R176, R4 ;  /* 0x000000b0ac04723c */ /* 0x042fe20000041804 */
[----:B------:R-:W-:Y:S07]  /*7630*/  LDSM.16.M88.4 R200, [R217+0x3800] ;  /* 0x00380000d9c8783b */ /* 0x000fee0000000200 */
[C---:B------:R-:W-:Y:S01]  /*7640*/  HMMA.16816.F32.BF16 R8, R172.reuse, R178, R8 ;  /* 0x000000b2ac08723c */ /* 0x040fe20000041808 */
[----:B------:R-:W1:Y:S07]  /*7650*/  LDSM.16.M88.4 R176, [R218+0xb100] ;  /* 0x00b10000dab0783b */ /* 0x000e6e0000000200 */
[C---:B-----5:R-:W-:Y:S08]  /*7660*/  HMMA.16816.F32.BF16 R12, R172.reuse, R184, R12 ;  /* 0x000000b8ac0c723c */ /* 0x060ff0000004180c */
        /* <DEDUP_REMOVED lines=8> */
[C---:B--2---:R-:W-:Y:S01]  /*76f0*/  HMMA.16816.F32.BF16 R4, R136.reuse, R180, R4 ;  /* 0x000000b48804723c */ /* 0x044fe20000041804 */
[----:B------:R-:W-:Y:S07]  /*7700*/  LDSM.16.M88.4 R196, [R217+0x3000] ;  /* 0x00300000d9c4783b */ /* 0x000fee0000000200 */
[C---:B------:R-:W-:Y:S01]  /*7710*/  HMMA.16816.F32.BF16 R8, R136.reuse, R182, R8 ;  /* 0x000000b68808723c */ /* 0x040fe20000041808 */
[----:B------:R-:W2:Y:S07]  /*7720*/  LDSM.16.M88.4 R180, [R217+0x2800] ;  /* 0x00280000d9b4783b */ /* 0x000eae0000000200 */
[C---:B---3--:R-:W-:Y:S08]  /*7730*/  HMMA.16816.F32.BF16 R12, R136.reuse, R192, R12 ;  /* 0x000000c0880c723c */ /* 0x048ff0000004180c */
[C---:B------:R-:W-:Y:S01]  /*7740*/  HMMA.16816.F32.BF16 R16, R136.reuse, R194, R16 ;  /* 0x000000c28810723c */ /* 0x040fe20000041810 */
[----:B------:R-:W-:Y:S07]  /*7750*/  LDSM.16.M88.4 R192, [R220+0x18100] ;  /* 0x01810000dcc0783b */ /* 0x000fee0000000200 */
[C---:B-1----:R-:W-:Y:S08]  /*7760*/  HMMA.16816.F32.BF16 R20, R136.reuse, R176, R20 ;  /* 0x000000b08814723c */ /* 0x042ff00000041814 */
[C---:B------:R-:W-:Y:S01]  /*7770*/  HMMA.16816.F32.BF16 R24, R136.reuse, R178, R24 ;  /* 0x000000b28818723c */ /* 0x040fe20000041818 */
[----:B------:R-:W-:Y:S07]  /*7780*/  LDSM.16.M88.4 R176, [R212+0xc100] ;  /* 0x00c10000d4b0783b */ /* 0x000fee0000000200 */
[C---:B----4-:R-:W-:Y:S08]  /*7790*/  HMMA.16816.F32.BF16 R28, R136.reuse, R184, R28 ;  /* 0x000000b8881c723c */ /* 0x050ff0000004181c */
[----:B------:R-:W-:Y:S01]  /*77a0*/  HMMA.16816.F32.BF16 R32, R136, R186, R32 ;  /* 0x000000ba8820723c */ /* 0x000fe20000041820 */
[----:B------:R-:W1:Y:S07]  /*77b0*/  LDSM.16.M88.4 R136, [R219+0x18100] ;  /* 0x01810000db88783b */ /* 0x000e6e0000000200 */
[C---:B-----5:R-:W-:Y:S01]  /*77c0*/  HMMA.16816.F32.BF16 R4, R172.reuse, R188, R4 ;  /* 0x000000bcac04723c */ /* 0x060fe20000041804 */
[----:B------:R-:W3:Y:S07]  /*77d0*/  LDSM.16.M88.4 R184, [R212+0xc900] ;  /* 0x00c90000d4b8783b */ /* 0x000eee0000000200 */
[C---:B------:R-:W-:Y:S01]  /*77e0*/  HMMA.16816.F32.BF16 R8, R172.reuse, R190, R8 ;  /* 0x000000beac08723c */ /* 0x040fe20000041808 */
[----:B------:R-:W-:Y:S07]  /*77f0*/  LDSM.16.M88.4 R188, [R212+0xd900] ;  /* 0x00d90000d4bc783b */ /* 0x000fee0000000200 */
[C---:B--2---:R-:W-:Y:S08]  /*7800*/  HMMA.16816.F32.BF16 R12, R172.reuse, R180, R12 ;  /* 0x000000b4ac0c723c */ /* 0x044ff0000004180c */
[C---:B------:R-:W-:Y:S01]  /*7810*/  HMMA.16816.F32.BF16 R16, R172.reuse, R182, R16 ;  /* 0x000000b6ac10723c */ /* 0x040fe20000041810 */
[----:B------:R-:W2:Y:S07]  /*7820*/  LDSM.16.M88.4 R180, [R212+0xd100] ;  /* 0x00d10000d4b4783b */ /* 0x000eae0000000200 */
[C---:B------:R-:W-:Y:S08]  /*7830*/  HMMA.16816.F32.BF16 R20, R172.reuse, R196, R20 ;  /* 0x000000c4ac14723c */ /* 0x040ff00000041814 */
[C---:B------:R-:W-:Y:S01]  /*7840*/  HMMA.16816.F32.BF16 R24, R172.reuse, R198, R24 ;  /* 0x000000c6ac18723c */ /* 0x040fe20000041818 */
[----:B------:R-:W4:Y:S07]  /*7850*/  LDSM.16.M88.4 R196, [R231] ;  /* 0x00000000e7c4783b */ /* 0x000f2e0000000200 */
[C---:B------:R-:W-:Y:S08]  /*7860*/  HMMA.16816.F32.BF16 R28, R172.reuse, R200, R28 ;  /* 0x000000c8ac1c723c */ /* 0x040ff0000004181c */
[----:B------:R-:W-:Y:S01]  /*7870*/  HMMA.16816.F32.BF16 R32, R172, R202, R32 ;  /* 0x000000caac20723c */ /* 0x000fe20000041820 */
[----:B------:R-:W5:Y:S07]  /*7880*/  LDSM.16.M88.4 R172, [R230] ;  /* 0x00000000e6ac783b */ /* 0x000f6e0000000200 */
[C---:B-1----:R-:W-:Y:S01]  /*7890*/  HMMA.16816.F32.BF16 R4, R136.reuse, R176, R4 ;  /* 0x000000b08804723c */ /* 0x042fe20000041804 */
[----:B------:R-:W-:Y:S07]  /*78a0*/  LDSM.16.M88.4 R200, [R228] ;  /* 0x00000000e4c8783b */ /* 0x000fee0000000200 */
[C---:B------:R-:W-:Y:S01]  /*78b0*/  HMMA.16816.F32.BF16 R8, R136.reuse, R178, R8 ;  /* 0x000000b28808723c */ /* 0x040fe20000041808 */
[----:B------:R-:W1:Y:S07]  /*78c0*/  LDSM.16.M88.4 R176, [R229] ;  /* 0x00000000e5b0783b */ /* 0x000e6e0000000200 */
[C---:B---3--:R-:W-:Y:S08]  /*78d0*/  HMMA.16816.F32.BF16 R12, R136.reuse, R184, R12 ;  /* 0x000000b8880c723c */ /* 0x048ff0000004180c */
[C---:B------:R-:W-:Y:S01]  /*78e0*/  HMMA.16816.F32.BF16 R16, R136.reuse, R186, R16 ;  /* 0x000000ba8810723c */ /* 0x040fe20000041810 */
[----:B------:R-:W-:Y:S07]  /*78f0*/  LDSM.16.M88.4 R184, [R218+0xc900] ;  /* 0x00c90000dab8783b */ /* 0x000fee0000000200 */
[C---:B--2---:R-:W-:Y:S08]  /*7900*/  HMMA.16816.F32.BF16 R20, R136.reuse, R180, R20 ;  /* 0x000000b48814723c */ /* 0x044ff00000041814 */
[C---:B------:R-:W-:Y:S01]  /*7910*/  HMMA.16816.F32.BF16 R24, R136.reuse, R182, R24 ;  /* 0x000000b68818723c */ /* 0x040fe20000041818 */
[----:B------:R-:W-:Y:S07]  /*7920*/  LDSM.16.M88.4 R180, [R218+0xc100] ;  /* 0x00c10000dab4783b */ /* 0x000fee0000000200 */
[C---:B------:R-:W-:Y:S08]  /*7930*/  HMMA.16816.F32.BF16 R28, R136.reuse, R188, R28 ;  /* 0x000000bc881c723c */ /* 0x040ff0000004181c */
        /* <DEDUP_REMOVED lines=11> */
[----:B------:R-:W1:Y:S07]  /*79f0*/  LDSM.16.M88.4 R176, [R217+0x4000] ;  /* 0x00400000d9b0783b */ /* 0x000e6e0000000200 */
[C---:B------:R-:W-:Y:S08]  /*7a00*/  HMMA.16816.F32.BF16 R28, R192.reuse, R200, R28 ;  /* 0x000000c8c01c723c */ /* 0x040ff0000004181c */
[----:B------:R-:W-:Y:S01]  /*7a10*/  HMMA.16816.F32.BF16 R32, R192, R202, R32 ;  /* 0x000000cac020723c */ /* 0x000fe20000041820 */
[----:B------:R-:W5:Y:S07]  /*7a20*/  LDSM.16.M88.4 R192, [R217+0x4800] ;  /* 0x00480000d9c0783b */ /* 0x000f6e0000000200 */
[C---:B--2---:R-:W-:Y:S01]  /*7a30*/  HMMA.16816.F32.BF16 R4, R136.reuse, R180, R4 ;  /* 0x000000b48804723c */ /* 0x044fe20000041804 */
[----:B------:R-:W-:Y:S07]  /*7a40*/  LDSM.16.M88.4 R200, [R212+0xe100] ;  /* 0x00e10000d4c8783b */ /* 0x000fee0000000200 */
[C---:B------:R-:W-:Y:S01]  /*7a50*/  HMMA.16816.F32.BF16 R8, R136.reuse, R182, R8 ;  /* 0x000000b68808723c */ /* 0x040fe20000041808 */
[----:B------:R-:W2:Y:S07]  /*7a60*/  LDSM.16.M88.4 R180, [R217+0x5000] ;  /* 0x00500000d9b4783b */ /* 0x000eae0000000200 */
[C---:B------:R-:W-:Y:S08]  /*7a70*/  HMMA.16816.F32.BF16 R12, R136.reuse, R184, R12 ;  /* 0x000000b8880c723c */ /* 0x040ff0000004180c */
[C---:B------:R-:W-:Y:S01]  /*7a80*/  HMMA.16816.F32.BF16 R16, R136.reuse, R186, R16 ;  /* 0x000000ba8810723c */ /* 0x040fe20000041810 */
[----:B------:R-:W2:Y:S07]  /*7a90*/  LDSM.16.M88.4 R184, [R217+0x5800] ;  /* 0x00580000d9b8783b */ /* 0x000eae0000000200 */
[C---:B---3--:R-:W-:Y:S08]  /*7aa0*/  HMMA.16816.F32.BF16 R20, R136.reuse, R188, R20 ;  /* 0x000000bc8814723c */ /* 0x048ff00000041814 */
[C---:B------:R-:W-:Y:S01]  /*7ab0*/  HMMA.16816.F32.BF16 R24, R136.reuse, R190, R24 ;  /* 0x000000be8818723c */ /* 0x040fe20000041818 */
[----:B------:R-:W3:Y:S07]  /*7ac0*/  LDSM.16.M88.4 R188, [R219+0x1c100] ;  /* 0x01c10000dbbc783b */ /* 0x000eee0000000200 */
[C---:B----4-:R-:W-:Y:S08]  /*7ad0*/  HMMA.16816.F32.BF16 R28, R136.reuse, R196, R28 ;  /* 0x000000c4881c723c */ /* 0x050ff0000004181c */
[----:B------:R-:W-:Y:S01]  /*7ae0*/  HMMA.16816.F32.BF16 R32, R136, R198, R32 ;  /* 0x000000c68820723c */ /* 0x000fe20000041820 */
[----:B------:R-:W4:Y:S07]  /*7af0*/  LDSM.16.M88.4 R136, [R212+0xe900] ;  /* 0x00e90000d488783b */ /* 0x000f2e0000000200 */
[C---:B-1----:R-:W-:Y:S01]  /*7b00*/  HMMA.16816.F32.BF16 R4, R172.reuse, R176, R4 ;  /* 0x000000b0ac04723c */ /* 0x042fe20000041804 */
[----:B------:R-:W-:Y:S07]  /*7b10*/  LDSM.16.M88.4 R196, [R225] ;  /* 0x00000000e1c4783b */ /* 0x000fee0000000200 */
[C---:B------:R-:W-:Y:S01]  /*7b20*/  HMMA.16816.F32.BF16 R8, R172.reuse, R178, R8 ;  /* 0x000000b2ac08723c */ /* 0x040fe20000041808 */
[----:B------:R-:W1:Y:S07]  /*7b30*/  LDSM.16.M88.4 R176, [R212+0xf100] ;  /* 0x00f10000d4b0783b */ /* 0x000e6e0000000200 */
[C---:B-----5:R-:W-:Y:S08]  /*7b40*/  HMMA.16816.F32.BF16 R12, R172.reuse, R192, R12 ;  /* 0x000000c0ac0c723c */ /* 0x060ff0000004180c */
[C---:B------:R-:W-:Y:S01]  /*7b50*/  HMMA.16816.F32.BF16 R16, R172.reuse, R194, R16 ;  /* 0x000000c2ac10723c */ /* 0x040fe20000041810 */
[----:B------:R-:W5:Y:S07]  /*7b60*/  LDSM.16.M88.4 R192, [R212+0xf900] ;  /* 0x00f90000d4c0783b */ /* 0x000f6e0000000200 */
[C---:B--2---:R-:W-:Y:S08]  /*7b70*/  HMMA.16816.F32.BF16 R20, R172.reuse, R180, R20 ;  /* 0x000000b4ac14723c */ /* 0x044ff00000041814 */
[C---:B------:R-:W-:Y:S01]  /*7b80*/  HMMA.16816.F32.BF16 R24, R172.reuse, R182, R24 ;  /* 0x000000b6ac18723c */ /* 0x040fe20000041818 */
[----:B------:R-:W-:Y:S07]  /*7b90*/  LDSM.16.M88.4 R180, [R227] ;  /* 0x00000000e3b4783b */ /* 0x000fee0000000200 */
[C---:B------:R-:W-:Y:S08]  /*7ba0*/  HMMA.16816.F32.BF16 R28, R172.reuse, R184, R28 ;  /* 0x000000b8ac1c723c */ /* 0x040ff0000004181c */
[----:B------:R-:W-:Y:S01]  /*7bb0*/  HMMA.16816.F32.BF16 R32, R172, R186, R32 ;  /* 0x000000baac20723c */ /* 0x000fe20000041820 */
[----:B------:R-:W2:Y:S07]  /*7bc0*/  LDSM.16.M88.4 R172, [R220+0x1c100] ;  /* 0x01c10000dcac783b */ /* 0x000eae0000000200 */
[C---:B---3--:R-:W-:Y:S01]  /*7bd0*/  HMMA.16816.F32.BF16 R4, R188.reuse, R200, R4 ;  /* 0x000000c8bc04723c */ /* 0x048fe20000041804 */
[----:B------:R-:W3:Y:S07]  /*7be0*/  LDSM.16.M88.4 R184, [R226] ;  /* 0x00000000e2b8783b */ /* 0x000eee0000000200 */
[C---:B------:R-:W-:Y:S01]  /*7bf0*/  HMMA.16816.F32.BF16 R8, R188.reuse, R202, R8 ;  /* 0x000000cabc08723c */ /* 0x040fe20000041808 */
[----:B------:R-:W2:Y:S07]  /*7c00*/  LDSM.16.M88.4 R200, [R224] ;  /* 0x00000000e0c8783b */ /* 0x000eae0000000200 */
[C---:B----4-:R-:W-:Y:S08]  /*7c10*/  HMMA.16816.F32.BF16 R12, R188.reuse, R136, R12 ;  /* 0x00000088bc0c723c */ /* 0x050ff0000004180c */
[C---:B------:R-:W-:Y:S01]  /*7c20*/  HMMA.16816.F32.BF16 R16, R188.reuse, R138, R16 ;  /* 0x0000008abc10723c */ /* 0x040fe20000041810 */
[----:B------:R-:W-:Y:S07]  /*7c30*/  LDSM.16.M88.4 R136, [R222+0x1c100] ;  /* 0x01c10000de88783b */ /* 0x000fee0000000200 */
[C---:B-1----:R-:W-:Y:S08]  /*7c40*/  HMMA.16816.F32.BF16 R20, R188.reuse, R176, R20 ;  /* 0x000000b0bc14723c */ /* 0x042ff00000041814 */
[C---:B------:R-:W-:Y:S01]  /*7c50*/  HMMA.16816.F32.BF16 R24, R188.reuse, R178, R24 ;  /* 0x000000b2bc18723c */ /* 0x040fe20000041818 */
[----:B------:R-:W1:Y:S07]  /*7c60*/  LDSM.16.M88.4 R176, [R218+0xe100] ;  /* 0x00e10000dab0783b */ /* 0x000e6e0000000200 */
[C---:B-----5:R-:W-:Y:S08]  /*7c70*/  HMMA.16816.F32.BF16 R28, R188.reuse, R192, R28 ;  /* 0x000000c0bc1c723c */ /* 0x060ff0000004181c */
[----:B------:R-:W-:Y:S01]  /*7c80*/  HMMA.16816.F32.BF16 R32, R188, R194, R32 ;  /* 0x000000c2bc20723c */ /* 0x000fe20000041820 */
[----:B------:R-:W-:Y:S07]  /*7c90*/  LDSM.16.M88.4 R188, [R218+0xf900] ;  /* 0x00f90000dabc783b */ /* 0x000fee0000000200 */
[C---:B--2---:R-:W-:Y:S01]  /*7ca0*/  HMMA.16816.F32.BF16 R4, R172.reuse, R180, R4 ;  /* 0x000000b4ac04723c */ /* 0x044fe20000041804 */
[----:B------:R-:W-:Y:S07]  /*7cb0*/  LDSM.16.M88.4 R192, [R221+0x1c100] ;  /* 0x01c10000ddc0783b */ /* 0x000fee0000000200 */
[C---:B------:R-:W-:Y:S01]  /*7cc0*/  HMMA.16816.F32.BF16 R8, R172.reuse, R182, R8 ;  /* 0x000000b6ac08723c */ /* 0x040fe20000041808 */
[----:B------:R-:W2:Y:S07]  /*7cd0*/  LDSM.16.M88.4 R180, [R218+0xe900] ;  /* 0x00e90000dab4783b */ /* 0x000eae0000000200 */
[C---:B---3--:R-:W-:Y:S08]  /*7ce0*/  HMMA.16816.F32.BF16 R12, R172.reuse, R184, R12 ;  /* 0x000000b8ac0c723c */ /* 0x048ff0000004180c */
[C---:B------:R-:W-:Y:S01]  /*7cf0*/  HMMA.16816.F32.BF16 R16, R172.reuse, R186, R16 ;  /* 0x000000baac10723c */ /* 0x040fe20000041810 */
[----:B------:R-:W3:Y:S07]  /*7d00*/  LDSM.16.M88.4 R184, [R218+0xf100] ;  /* 0x00f10000dab8783b */ /* 0x000eee0000000200 */
[C---:B------:R-:W-:Y:S08]  /*7d10*/  HMMA.16816.F32.BF16 R20, R172.reuse, R196, R20 ;  /* 0x000000c4ac14723c */ /* 0x040ff00000041814 */
[C---:B------:R-:W-:Y:S01]  /*7d20*/  HMMA.16816.F32.BF16 R24, R172.reuse, R198, R24 ;  /* 0x000000c6ac18723c */ /* 0x040fe20000041818 */
[----:B------:R-:W4:Y:S07]  /*7d30*/  LDSM.16.M88.4 R196, [R217+0x6000] ;  /* 0x00600000d9c4783b */ /* 0x000f2e0000000200 */
[C---:B------:R-:W-:Y:S08]  /*7d40*/  HMMA.16816.F32.BF16 R28, R172.reuse, R200, R28 ;  /* 0x000000c8ac1c723c */ /* 0x040ff0000004181c */
[----:B------:R-:W-:Y:S08]  /*7d50*/  HMMA.16816.F32.BF16 R32, R172, R202, R32 ;  /* 0x000000caac20723c */ /* 0x000ff00000041820 */
[C---:B-1----:R-:W-:Y:S08]  /*7d60*/  HMMA.16816.F32.BF16 R4, R136.reuse, R176, R4 ;  /* 0x000000b08804723c */ /* 0x042ff00000041804 */
[C---:B------:R-:W-:Y:S08]  /*7d70*/  HMMA.16816.F32.BF16 R8, R136.reuse, R178, R8 ;  /* 0x000000b28808723c */ /* 0x040ff00000041808 */
[C---:B--2---:R-:W-:Y:S08]  /*7d80*/  HMMA.16816.F32.BF16 R12, R136.reuse, R180, R12 ;  /* 0x000000b4880c723c */ /* 0x044ff0000004180c */
[C---:B------:R-:W-:Y:S08]  /*7d90*/  HMMA.16816.F32.BF16 R16, R136.reuse, R182, R16 ;  /* 0x000000b68810723c */ /* 0x040ff00000041810 */
[C---:B---3--:R-:W-:Y:S08]  /*7da0*/  HMMA.16816.F32.BF16 R20, R136.reuse, R184, R20 ;  /* 0x000000b88814723c */ /* 0x048ff00000041814 */
[C---:B------:R-:W-:Y:S08]  /*7db0*/  HMMA.16816.F32.BF16 R24, R136.reuse, R186, R24 ;  /* 0x000000ba8818723c */ /* 0x040ff00000041818 */
[C---:B------:R-:W-:Y:S08]  /*7dc0*/  HMMA.16816.F32.BF16 R28, R136.reuse, R188, R28 ;  /* 0x000000bc881c723c */ /* 0x040ff0000004181c */
[----:B------:R-:W-:Y:S01]  /*7dd0*/  HMMA.16816.F32.BF16 R32, R136, R190, R32 ;  /* 0x000000be8820723c */ /* 0x000fe20000041820 */
[----:B------:R-:W1:Y:S07]  /*7de0*/  LDSM.16.M88.4 R136, [R217+0x6800] ;  /* 0x00680000d988783b */ /* 0x000e6e0000000200 */
[C---:B----4-:R-:W-:Y:S08]  /*7df0*/  HMMA.16816.F32.BF16 R4, R192.reuse, R196, R4 ;  /* 0x000000c4c004723c */ /* 0x050ff00000041804 */
        /* <DEDUP_REMOVED lines=16> */
[----:B------:R-:W-:Y:S02]  /*7f00*/  FMUL.FTZ R12, R12, c[0x0][0x320] ;  /* 0x0000c8000c0c7a20 */ /* 0x000fe40000410000 */
[----:B------:R-:W-:Y:S02]  /*7f10*/  FMUL.FTZ R13, R13, c[0x0][0x320] ;  /* 0x0000c8000d0d7a20 */ /* 0x000fe40000410000 */
[----:B------:R-:W-:Y:S02]  /*7f20*/  FMUL.FTZ R14, R14, c[0x0][0x320] ;  /* 0x0000c8000e0e7a20 */ /* 0x000fe40000410000 */
[----:B------:R-:W-:Y:S02]  /*7f30*/  FMUL.FTZ R15, R15, c[0x0][0x320] ;  /* 0x0000c8000f0f7a20 */ /* 0x000fe40000410000 */
[----:B------:R-:W-:Y:S01]  /*7f40*/  FMUL.FTZ R16, R16, c[0x0][0x320] ;  /* 0x0000c80010107a20 */ /* 0x000fe20000410000 */
[----:B------:R-:W1:Y:S01]  /*7f50*/  MUFU.TANH R181, R8 ;  /* 0x0000000800b57308 */ /* 0x000e620000002400 */
[----:B------:R-:W-:Y:S02]  /*7f60*/  FMUL.FTZ R17, R17, c[0x0][0x320] ;  /* 0x0000c80011117a20 */ /* 0x000fe40000410000 */
[----:B------:R-:W-:Y:S02]  /*7f70*/  FMUL.FTZ R18, R18, c[0x0][0x320] ;  /* 0x0000c80012127a20 */ /* 0x000fe40000410000 */
[----:B------:R-:W-:Y:S05]  /*7f80*/  FMUL.FTZ R19, R19, c[0x0][0x320] ;  /* 0x0000c80013137a20 */ /* 0x000fea0000410000 */
[----:B------:R-:W1:Y:S01]  /*7f90*/  MUFU.TANH R178, R9 ;  /* 0x0000000900b27308 */ /* 0x000e620000002400 */
[----:B----4-:R-:W4:Y:S09]  /*7fa0*/  LDSM.16.M88.4 R4, [R217+0x7000] ;  /* 0x00700000d904783b */ /* 0x010f320000000200 */
[----:B------:R-:W1:Y:S10]  /*7fb0*/  MUFU.TANH R185, R10 ;  /* 0x0000000a00b97308 */ /* 0x000e740000002400 */
[----:B------:R5:W1:Y:S10]  /*7fc0*/  MUFU.TANH R184, R11 ;  /* 0x0000000b00b87308 */ /* 0x000a740000002400 */
[----:B------:R-:W1:Y:S10]  /*7fd0*/  MUFU.TANH R175, R12 ;  /* 0x0000000c00af7308 */ /* 0x000e740000002400 */
[----:B------:R-:W1:Y:S01]  /*7fe0*/  MUFU.TANH R174, R13 ;  /* 0x0000000d00ae7308 */ /* 0x000e620000002400 */
[----:B-----5:R-:W5:Y:S01]  /*7ff0*/  LDSM.16.M88.4 R8, [R217+0x7800] ;  /* 0x00780000d908783b */ /* 0x020f620000000200 */
[----:B------:R-:W-:Y:S04]  /*8000*/  DEPBAR.LE SB0, 0x0 ;  /* 0x000080000000791a */ /* 0x000fe80000000000 */
[C---:B----4-:R-:W-:Y:S04]  /*8010*/  HMMA.16816.F32.BF16 R20, R192.reuse, R4, R20 ;  /* 0x00000004c014723c */ /* 0x050fe80000041814 */
[----:B------:R-:W4:Y:S01]  /*8020*/  MUFU.TANH R180, R14 ;  /* 0x0000000e00b47308 */ /* 0x000f220000002400 */
[----:B------:R-:W-:Y:S03]  /*8030*/  BAR.SYNC.DEFER_BLOCKING 0x0 ;  /* 0x0000000000007b1d */ /* 0x000fe60000010000 */
[C---:B------:R-:W-:Y:S06]  /*8040*/  HMMA.16816.F32.BF16 R24, R192.reuse, R6, R24 ;  /* 0x00000006c018723c */ /* 0x040fec0000041818 */
[----:B------:R-:W1:Y:S10]  /*8050*/  MUFU.TANH R179, R15 ;  /* 0x0000000f00b37308 */ /* 0x000e740000002400 */
[----:B------:R-:W1:Y:S01]  /*8060*/  MUFU.TANH R173, R16 ;  /* 0x0000001000ad7308 */ /* 0x000e620000002400 */
[----:B------:R-:W-:Y:S02]  /*8070*/  FMUL.FTZ R20, R20, c[0x0][0x320] ;  /* 0x0000c80014147a20 */ /* 0x000fe40000410000 */
[----:B------:R-:W-:Y:S02]  /*8080*/  FMUL.FTZ R21, R21, c[0x0][0x320] ;  /* 0x0000c80015157a20 */ /* 0x000fe40000410000 */
[----:B------:R-:W-:Y:S02]  /*8090*/  FMUL.FTZ R22, R22, c[0x0][0x320] ;  /* 0x0000c80016167a20 */ /* 0x000fe40000410000 */
[----:B------:R-:W-:Y:S03]  /*80a0*/  FMUL.FTZ R23, R23, c[0x0][0x320] ;  /* 0x0000c80017177a20 */ /* 0x000fe60000410000 */
[----:B------:R-:W1:Y:S01]  /*80b0*/  MUFU.TANH R136, R20 ;  /* 0x0000001400887308 */ /* 0x000e620000002400 */
[----:B------:R-:W-:Y:S02]  /*80c0*/  FMUL.FTZ R24, R24, c[0x0][0x320] ;  /* 0x0000c80018187a20 */ /* 0x000fe40000410000 */
[----:B------:R-:W-:Y:S01]  /*80d0*/  FMUL.FTZ R27, R27, c[0x0][0x320] ;  /* 0x0000c8001b1b7a20 */ /* 0x000fe20000410000 */
[C---:B-----5:R-:W-:Y:S03]  /*80e0*/  HMMA.16816.F32.BF16 R28, R192.reuse, R8, R28 ;  /* 0x00000008c01c723c */ /* 0x060fe6000004181c */
[----:B------:R-:W-:Y:S03]  /*80f0*/  FMUL.FTZ R26, R26, c[0x0][0x320] ;  /* 0x0000c8001a1a7a20 */ /* 0x000fe60000410000 */
[----:B------:R5:W1:Y:S02]  /*8100*/  MUFU.TANH R135, R21 ;  /* 0x0000001500877308 */ /* 0x000a640000002400 */
[----:B------:R-:W-:Y:S08]  /*8110*/  HMMA.16816.F32.BF16 R32, R192, R10, R32 ;  /* 0x0000000ac020723c */ /* 0x000ff00000041820 */
[----:B------:R1:W1:Y:S10]  /*8120*/  MUFU.TANH R139, R22 ;  /* 0x00000016008b7308 */ /* 0x0002740000002400 */
[----:B------:R2:W2:Y:S06]  /*8130*/  MUFU.TANH R172, R23 ;  /* 0x0000001700ac7308 */ /* 0x0004ac0000002400 */
[----:B-----5:R-:W-:Y:S02]  /*8140*/  FMUL.FTZ R21, R32, c[0x0][0x320] ;  /* 0x0000c80020157a20 */ /* 0x020fe40000410000 */
[----:B------:R-:W-:Y:S02]  /*8150*/  FMUL.FTZ R20, R33, c[0x0][0x320] ;  /* 0x0000c80021147a20 */ /* 0x000fe40000410000 */
[----:B------:R5:W3:Y:S01]  /*8160*/  MUFU.TANH R132, R24 ;  /* 0x0000001800847308 */ /* 0x000ae20000002400 */
[----:B-1----:R-:W-:Y:S02]  /*8170*/  FMUL.FTZ R22, R29, c[0x0][0x320] ;  /* 0x0000c8001d167a20 */ /* 0x002fe40000410000 */
[----:B------:R-:W-:Y:S07]  /*8180*/  FMUL.FTZ R29, R35, c[0x0][0x320] ;  /* 0x0000c800231d7a20 */ /* 0x000fee0000410000 */
[----:B------:R1:W1:Y:S01]  /*8190*/  MUFU.TANH R138, R27 ;  /* 0x0000001b008a7308 */ /* 0x0002620000002400 */
[----:B--2---:R-:W-:Y:S02]  /*81a0*/  FMUL.FTZ R23, R28, c[0x0][0x320] ;  /* 0x0000c8001c177a20 */ /* 0x004fe40000410000 */
[----:B------:R-:W-:Y:S07]  /*81b0*/  FMUL.FTZ R28, R34, c[0x0][0x320] ;  /* 0x0000c800221c7a20 */ /* 0x000fee0000410000 */
[----:B------:R2:W2:Y:S01]  /*81c0*/  MUFU.TANH R137, R17 ;  /* 0x0000001100897308 */ /* 0x0004a20000002400 */
[----:B-----5:R-:W-:Y:S02]  /*81d0*/  FMUL.FTZ R24, R25, c[0x0][0x320] ;  /* 0x0000c80019187a20 */ /* 0x020fe40000410000 */
[----:B------:R-:W-:Y:S07]  /*81e0*/  FMUL.FTZ R25, R30, c[0x0][0x320] ;  /* 0x0000c8001e197a20 */ /* 0x000fee0000410000 */
[----:B------:R2:W2:Y:S01]  /*81f0*/  MUFU.TANH R177, R18 ;  /* 0x0000001200b17308 */ /* 0x0004a20000002400 */
[----:B-1----:R-:W-:Y:S09]  /*8200*/  FMUL.FTZ R27, R31, c[0x0][0x320] ;  /* 0x0000c8001f1b7a20 */ /* 0x002ff20000410000 */
[----:B------:R1:W1:Y:S10]  /*8210*/  MUFU.TANH R176, R19 ;  /* 0x0000001300b07308 */ /* 0x0002740000002400 */
        /* <DEDUP_REMOVED lines=11> */
[----:B--234-:R-:W-:Y:S01]  /*82d0*/  IADD3 R18, -R211, 0x10, RZ ;  /* 0x00000010d3127810 */ /* 0x01cfe20007ffe1ff */
[----:B------:R-:W-:Y:S01]  /*82e0*/  ULEA UR5, UR21, UR10, 0x6 ;  /* 0x0000000a15057291 */ /* 0x000fe2000f8e303f */
[----:B------:R-:W-:Y:S01]  /*82f0*/  IADD3 R16, -R205, 0x10, RZ ;  /* 0x00000010cd107810 */ /* 0x000fe20007ffe1ff */
[----:B------:R-:W-:Y:S01]  /*8300*/  IMAD.MOV.U32 R240, RZ, RZ, RZ ;  /* 0x000000fffff07224 */ /* 0x000fe200078e00ff */
[----:B------:R-:W-:Y:S02]  /*8310*/  LOP3.LUT R18, R18, 0xf, RZ, 0xc0, !PT ;  /* 0x0000000f12127812 */ /* 0x000fe400078ec0ff */
[----:B------:R-:W-:Y:S01]  /*8320*/  LOP3.LUT R16, R16, 0xf, RZ, 0xc0, !PT ;  /* 0x0000000f10107812 */ /* 0x000fe200078ec0ff */
[----:B------:R-:W-:Y:S01]  /*8330*/  IMAD.U32 R2, RZ, RZ, UR5 ;  /* 0x00000005ff027e24 */ /* 0x000fe2000f8e00ff */
[----:B------:R-:W-:Y:S02]  /*8340*/  IADD3 R14, -R204, 0x10, RZ ;  /* 0x00000010cc0e7810 */ /* 0x000fe40007ffe1ff */
[----:B------:R-:W-:Y:S02]  /*8350*/  SHF.L.U64.HI R6, R250, 0x1, R244 ;  /* 0x00000001fa067819 */ /* 0x000fe400000102f4 */
[----:B------:R-:W-:Y:S02]  /*8360*/  IADD3 R2, R2, -0x40, R251 ;  /* 0xffffffc002027810 */ /* 0x000fe40007ffe0fb */
[----:B------:R-:W-:Y:S03]  /*8370*/  LOP3.LUT R14, R14, 0xf, RZ, 0xc0, !PT ;  /* 0x0000000f0e0e7812 */ /* 0x000fe600078ec0ff */
        /* <DEDUP_REMOVED lines=8> */
[----:B------:R-:W-:Y:S03]  /*8400*/  @!P1 LEA.HI.X R5, R3, c[0x0][0x2a4], R5, 0x2, P0 ;  /* 0x0000a90003059a11 */ /* 0x000fe600000f1405 */
[----:B------:R-:W-:Y:S01]  /*8410*/  IMAD.WIDE.U32 R2, R242, c[0x0][0x1e0], RZ ;  /* 0x00007800f2027a25 */ /* 0x000fe200078e00ff */
[----:B------:R-:W-:Y:S01]  /*8420*/  SHF.R.S32.HI R0, RZ, 0x1f, R242 ;  /* 0x0000001fff007819 */ /* 0x000fe200000114f2 */
[----:B------:R2:W3:Y:S04]  /*8430*/  @!P1 LDG.E R240, [R4.64] ;  /* 0x0000001004f09981 */ /* 0x0004e8000c1e1900 */
[----:B------:R-:W-:Y:S04]  /*8440*/  IMAD R0, R0, c[0x0][0x1e0], RZ ;  /* 0x0000780000007a24 */ /* 0x000fe800078e02ff */
[----:B------:R-:W-:Y:S04]  /*8450*/  IMAD R0, R242, c[0x0][0x1e4], R0 ;  /* 0x00007900f2007a24 */ /* 0x000fe800078e0200 */
[----:B------:R-:W-:Y:S02]  /*8460*/  IMAD.IADD R3, R3, 0x1, R0 ;  /* 0x0000000103037824 */ /* 0x000fe400078e0200 */
[----:B--2---:R-:W-:Y:S01]  /*8470*/  IMAD.SHL.U32 R5, R250, 0x2, RZ ;  /* 0x00000002fa057824 */ /* 0x004fe200078e00ff */
[----:B---3--:R-:W-:Y:S01]  /*8480*/  SHF.R.S32.HI R4, RZ, 0x1f, R240 ;  /* 0x0000001fff047819 */ /* 0x008fe200000114f0 */
[----:B------:R-:W-:Y:S04]  /*8490*/  IMAD.WIDE.U32 R2, R240, c[0x0][0x1f0], R2 ;  /* 0x00007c00f0027a25 */ /* 0x000fe800078e0002 */
[----:B------:R-:W-:Y:S01]  /*84a0*/  IMAD R4, R4, c[0x0][0x1f0], RZ ;  /* 0x00007c0004047a24 */ /* 0x000fe200078e02ff */
[----:B------:R-:W-:Y:S03]  /*84b0*/  IADD3 R0, P0, R2, UR22, RZ ;  /* 0x0000001602007c10 */ /* 0x000fe6000ff1e0ff */
[----:B------:R-:W-:Y:S05]  /*84c0*/  IMAD R4, R240, c[0x0][0x1f4], R4 ;  /* 0x00007d00f0047a24 */ /* 0x000fea00078e0204 */
[----:B------:R-:W-:Y:S02]  /*84d0*/  IADD3.X R4, R3, UR18, R4, P0, !PT ;  /* 0x0000001203047c10 */ /* 0x000fe400087fe404 */
[C---:B------:R-:W-:Y:S04]  /*84e0*/  LEA R3, P0, R0.reuse, c[0x0][0x1c8], 0x1 ;  /* 0x0000720000037a11 */ /* 0x040fe800078008ff */
[----:B------:R-:W-:Y:S02]  /*84f0*/  LEA.HI.X R4, R0, c[0x0][0x1cc], R4, 0x1, P0 ;  /* 0x0000730000047a11 */ /* 0x000fe400000f0c04 */
[----:B------:R-:W2:Y:S04]  /*8500*/  SHFL.IDX PT, R0, R3, 0x1, 0x181f ;  /* 0x00381f0003007f89 */ /* 0x000ea800000e0000 */
[----:B------:R-:W3:Y:S04]  /*8510*/  SHFL.IDX PT, R2, R4, 0x1, 0x181f ;  /* 0x00381f0004027f89 */ /* 0x000ee800000e0000 */
[----:B------:R-:W4:Y:S04]  /*8520*/  SHFL.IDX PT, R3, R3, RZ, 0x181f ;  /* 0x00181fff03037589 */ /* 0x000f2800000e0000 */
[----:B------:R-:W5:Y:S01]  /*8530*/  SHFL.IDX PT, R4, R4, RZ, 0x181f ;  /* 0x00181fff04047589 */ /* 0x000f6200000e0000 */
[----:B--2---:R-:W-:Y:S04]  /*8540*/  IADD3 R18, P2, P0, R18, R0, R208 ;  /* 0x0000000012127210 */ /* 0x004fe8000785e0d0 */
[----:B-1-3--:R-:W-:Y:S02]  /*8550*/  IADD3.X R19, RZ, R2, R209, P2, P0 ;  /* 0x00000002ff137210 */ /* 0x00afe400017e04d1 */
[----:B------:R-:W-:Y:S04]  /*8560*/  IADD3 R16, P2, P0, R16, R0, R206 ;  /* 0x0000000010107210 */ /* 0x000fe8000785e0ce */
[----:B------:R-:W-:Y:S02]  /*8570*/  IADD3.X R17, RZ, R2, R207, P2, P0 ;  /* 0x00000002ff117210 */ /* 0x000fe400017e04cf */
[----:B------:R-:W-:Y:S04]  /*8580*/  IADD3 R14, P2, P0, R14, R0, R5 ;  /* 0x000000000e0e7210 */ /* 0x000fe8000785e005 */
[--C-:B------:R-:W-:Y:S02]  /*8590*/  IADD3.X R15, RZ, R2, R6.reuse, P2, P0 ;  /* 0x00000002ff0f7210 */ /* 0x100fe400017e0406 */
[C---:B----4-:R-:W-:Y:S02]  /*85a0*/  IADD3 R12, P0, R3.reuse, R5, RZ ;  /* 0x00000005030c7210 */ /* 0x050fe40007f1e0ff */
[----:B------:R-:W-:Y:S03]  /*85b0*/  ISETP.GE.AND P2, PT, R252, c[0x0][0x1d4], PT ;  /* 0x00007500fc007a0c */ /* 0x000fe60003f46270 */
[C---:B-----5:R-:W-:Y:S01]  /*85c0*/  IMAD.X R13, R4.reuse, 0x1, R6, P0 ;  /* 0x00000001040d7824 */ /* 0x060fe200000e0606 */
[CC--:B------:R-:W-:Y:S05]  /*85d0*/  IADD3 R10, P0, R3.reuse, R243.reuse, RZ ;  /* 0x000000f3030a7210 */ /* 0x0c0fea0007f1e0ff */
[C-C-:B------:R-:W-:Y:S01]  /*85e0*/  IMAD.X R11, R4.reuse, 0x1, R210.reuse, P0 ;  /* 0x00000001040b7824 */ /* 0x140fe200000e06d2 */
        /* <DEDUP_REMOVED lines=19> */
.L_x_988:
[----:B--234-:R-:W2:Y:S01]  /*8720*/  LDL R2, [R1+0xc] ;  /* 0x00000c0001027983 */ /* 0x01cea20000100800 */
[----:B------:R-:W-:Y:S01]  /*8730*/  PLOP3.LUT P0, PT, PT, PT, UP2, 0x80, 0x0 ;  /* 0x000000000000781c */ /* 0x000fe20003f0f028 */
[----:B------:R-:W-:Y:S02]  /*8740*/  USHF.L.U32 UR5, UR21, 0x6, URZ ;  /* 0x0000000615057899 */ /* 0x000fe4000800063f */
[----:B-1----:R-:W3:Y:S04]  /*8750*/  LDL R12, [R1+0x8] ;  /* 0x00000800010c7983 */ /* 0x002ee80000100800 */
[----:B------:R-:W-:Y:S01]  /*8760*/  IMAD.U32 R5, RZ, RZ, UR5 ;  /* 0x00000005ff057e24 */ /* 0x000fe2000f8e00ff */
[----:B------:R-:W0:Y:S05]  /*8770*/  LDGDEPBAR ;  /* 0x00000000000079af */ /* 0x000e2a0000000000 */
[----:B--2---:R-:W-:Y:S01]  /*8780*/  @P0 IMAD.HI.U32 R0, R2, c[0x0][0x2c8], RZ ;  /* 0x0000b20002000a27 */ /* 0x004fe200078e00ff */
[----:B------:R-:W-:Y:S03]  /*8790*/  PLOP3.LUT P0, PT, PT, PT, UP2, 0x80, 0x0 ;  /* 0x000000000000781c */ /* 0x000fe60003f0f028 */
[----:B------:R-:W-:Y:S02]  /*87a0*/  IMAD.MOV.U32 R4, RZ, RZ, R2 ;  /* 0x000000ffff047224 */ /* 0x000fe400078e0002 */
[----:B------:R-:W-:Y:S08]  /*87b0*/  IMAD.U32 R2, RZ, RZ, UR11 ;  /* 0x0000000bff027e24 */ /* 0x000ff0000f8e00ff */
[----:B------:R-:W-:Y:S02]  /*87c0*/  @P0 SHF.R.U32.HI R4, RZ, c[0x0][0x2cc], R0 ;  /* 0x0000b300ff040a19 */ /* 0x000fe40000011600 */
[----:B---3--:R-:W-:Y:S02]  /*87d0*/  IADD3 R0, -R12, 0x1, -R5 ;  /* 0x000000010c007810 */ /* 0x008fe40007ffe905 */
[----:B------:R-:W-:Y:S01]  /*87e0*/  PLOP3.LUT P0, PT, PT, PT, UP1, 0x40, 0x0 ;  /* 0x000000000000781c */ /* 0x000fe20003f0e818 */
[----:B------:R-:W1:Y:S02]  /*87f0*/  SHFL.IDX PT, R3, R4, RZ, 0x1c1f ;  /* 0x001c1fff04037589 */ /* 0x000e6400000e0000 */
[----:B------:R-:W-:Y:S05]  /*8800*/  IMAD R0, R2, c[0x0][0x1d0], R0 ;  /* 0x0000740002007a24 */ /* 0x000fea00078e0200 */
[----:B------:R-:W-:Y:S04]  /*8810*/  IADD3 R0, R0, -c[0x0][0x168], RZ ;  /* 0x80005a0000007a10 */ /* 0x000fe80007ffe0ff */
[C---:B------:R-:W-:Y:S02]  /*8820*/  IADD3 R7, R0.reuse, c[0x0][0x328], RZ ;  /* 0x0000ca0000077a10 */ /* 0x040fe40007ffe0ff */
[----:B------:R-:W-:Y:S03]  /*8830*/  IADD3 R6, R0, UR20, RZ ;  /* 0x0000001400067c10 */ /* 0x000fe6000fffe0ff */
[--C-:B-1----:R-:W-:Y:S02]  /*8840*/  IMAD.IADD R2, R7, 0x1, R3.reuse ;  /* 0x0000000107027824 */ /* 0x102fe400078e0203 */
        /* <DEDUP_REMOVED lines=17> */
.L_x_991:
[----:B------:R-:W-:Y:S04]  /*8960*/  MOV R8, c[0x0][0x32c] ;  /* 0x0000cb0000087a02 */ /* 0x000fe80000000f00 */
[----:B------:R-:W-:Y:S11]  /*8970*/  ISETP.NE.AND P0, PT, R8, 0x1, PT ;  /* 0x000000010800780c */ /* 0x000ff60003f05270 */
[----:B------:R-:W-:Y:S02]  /*8980*/  @!UPT UIADD3 URZ, URZ, URZ, URZ ;  /* 0x0000003f3f3ff290 */ /* 0x000fe4000fffe03f */
[----:B------:R-:W-:Y:S05]  /*8990*/  @P0 IMAD.HI.U32 R8, R3, c[0x0][0x330], RZ ;  /* 0x0000cc0003080a27 */ /* 0x000fea00078e00ff */
[----:B------:R-:W-:Y:S02]  /*89a0*/  @P0 SHF.R.U32.HI R3, RZ, c[0x0][0x334], R8 ;  /* 0x0000cd00ff030a19 */ /* 0x000fe40000011608 */
.L_x_992:
[----:B------:R-:W-:Y:S05]  /*89b0*/  BSYNC B0 ;  /* 0x0000000000007941 */ /* 0x000fea0003800000 */
.L_x_990:
[----:B------:R-:W-:Y:S04]  /*89c0*/  IMAD R3, R3, c[0x0][0x32c], -R5 ;  /* 0x0000cb0003037a24 */ /* 0x000fe800078e0a05 */
[----:B------:R-:W-:Y:S05]  /*89d0*/  IMAD.IADD R3, R3, 0x1, -R12 ;  /* 0x0000000103037824 */ /* 0x000fea00078e0a0c */
[----:B------:R-:W-:Y:S02]  /*89e0*/  IADD3 R8, R3, c[0x0][0x32c], RZ ;  /* 0x0000cb0003087a10 */ /* 0x000fe40007ffe0ff */
[----:B------:R-:W-:Y:S02]  /*89f0*/  IMNMX R0, R0, R3, !PT ;  /* 0x0000000300007217 */ /* 0x000fe40007800200 */
[----:B------:R-:W-:Y:S02]  /*8a00*/  IMNMX R2, R2, R8, PT ;  /* 0x0000000802027217 */ /* 0x000fe40003800200 */
.L_x_989:
[----:B------:R-:W-:Y:S01]  /*8a10*/  UISETP.GT.AND UP0, UPT, UR21, -0x1, UPT ;  /* 0xffffffff1500788c */ /* 0x000fe2000bf04270 */
[----:B------:R-:W1:Y:S05]  /*8a20*/  SHFL.IDX PT, R3, R4, 0x1, 0x1c1f ;  /* 0x003c1f0004037f89 */ /* 0x000e6a00000e0000 */
[----:B------:R-:W-:Y:S04]  /*8a30*/  PLOP3.LUT P0, PT, PT, PT, UP0, 0x80, 0x0 ;  /* 0x000000000000781c */ /* 0x000fe80003f0f008 */
[----:B------:R-:W-:Y:S04]  /*8a40*/  ISETP.GT.AND P0, PT, R0, RZ, P0 ;  /* 0x000000ff0000720c */ /* 0x000fe80000704270 */
        /* <DEDUP_REMOVED lines=59> */
[----:B------:R-:W-:Y:S01]  /*8e00*/  ISETP.GT.AND P0, PT, R0, 0x39, P0 ;  /* 0x000000390000780c */ /* 0x000fe20000704270 */
[--C-:B-1----:R-:W-:Y:S03]  /*8e10*/  IMAD.IADD R0, R6, 0x1, R3.reuse ;  /* 0x0000000106007824 */ /* 0x102fe600078e0203 */
[----:B------:R-:W-:Y:S01]  /*8e20*/  ISETP.LT.OR P0, PT, R2, 0x3a, P0 ;  /* 0x0000003a0200780c */ /* 0x000fe20000701670 */
[----:B------:R-:W-:Y:S03]  /*8e30*/  IMAD.IADD R2, R7, 0x1, R3 ;  /* 0x0000000107027824 */ /* 0x000fe600078e0203 */
[----:B------:R-:W-:Y:S02]  /*8e40*/  FSEL R201, R20, -INF , !P0 ;  /* 0xff80000014c97808 */ /* 0x000fe40004000000 */
[----:B------:R-:W-:Y:S11]  /*8e50*/  PLOP3.LUT P0, PT, PT, PT, UP1, 0x40, 0x0 ;  /* 0x000000000000781c */ /* 0x000ff60003f0e818 */
[----:B------:R-:W-:Y:S02]  /*8e60*/  @!UPT UIADD3 URZ, URZ, URZ, URZ ;  /* 0x0000003f3f3ff290 */ /* 0x000fe4000fffe03f */
        /* <DEDUP_REMOVED lines=16> */
.L_x_995:
[----:B------:R-:W-:Y:S04]  /*8f70*/  MOV R4, c[0x0][0x32c] ;  /* 0x0000cb0000047a02 */ /* 0x000fe80000000f00 */
[----:B------:R-:W-:Y:S11]  /*8f80*/  ISETP.NE.AND P0, PT, R4, 0x1, PT ;  /* 0x000000010400780c */ /* 0x000ff60003f05270 */
[----:B------:R-:W-:Y:S02]  /*8f90*/  @!UPT UIADD3 URZ, URZ, URZ, URZ ;  /* 0x0000003f3f3ff290 */ /* 0x000fe4000fffe03f */
[----:B------:R-:W-:Y:S05]  /*8fa0*/  @P0 IMAD.HI.U32 R4, R3, c[0x0][0x330], RZ ;  /* 0x0000cc0003040a27 */ /* 0x000fea00078e00ff */
[----:B------:R-:W-:Y:S02]  /*8fb0*/  @P0 SHF.R.U32.HI R3, RZ, c[0x0][0x334], R4 ;  /* 0x0000cd00ff030a19 */ /* 0x000fe40000011604 */
.L_x_996:
[----:B------:R-:W-:Y:S05]  /*8fc0*/  BSYNC B0 ;  /* 0x0000000000007941 */ /* 0x000fea0003800000 */
.L_x_994:
[----:B------:R-:W-:Y:S04]  /*8fd0*/  IMAD R5, R3, c[0x0][0x32c], -R5 ;  /* 0x0000cb0003057a24 */ /* 0x000fe800078e0a05 */
[----:B------:R-:W-:Y:S05]  /*8fe0*/  IMAD.IADD R5, R5, 0x1, -R12 ;  /* 0x0000000105057824 */ /* 0x000fea00078e0a0c */
[----:B------:R-:W-:Y:S02]  /*8ff0*/  IADD3 R3, R5, c[0x0][0x32c], RZ ;  /* 0x0000cb0005037a10 */ /* 0x000fe40007ffe0ff */
[----:B------:R-:W-:Y:S02]  /*9000*/  IMNMX R0, R0, R5, !PT ;  /* 0x0000000500007217 */ /* 0x000fe40007800200 */
[----:B------:R-:W-:Y:S02]  /*9010*/  IMNMX R2, R2, R3, PT ;  /* 0x0000000302027217 */ /* 0x000fe40003800200 */
.L_x_993:
[----:B------:R-:W-:Y:S01]  /*9020*/  PLOP3.LUT P0, PT, PT, PT, UP0, 0x80, 0x0 ;  /* 0x000000000000781c */ /* 0x000fe20003f0f008 */
[----:B------:R-:W-:Y:S01]  /*9030*/  LDSM.16.MT88.4 R20, [R214+0x100] ;  /* 0x00010000d614783b */ /* 0x000fe20000004200 */
[----:B------:R-:W-:Y:S02]  /*9040*/  FMNMX.FTZ R3, R8, R133, !PT ;  /* 0x0000008508037209 */ /* 0x000fe40007810000 */
[----:B------:R-:W-:Y:S02]  /*9050*/  ISETP.GT.AND P0, PT, R0, RZ, P0 ;  /* 0x000000ff0000720c */ /* 0x000fe40000704270 */
[----:B------:R-:W-:Y:S02]  /*9060*/  FMNMX.FTZ R3, R10, R3, !PT ;  /* 0x000000030a037209 */ /* 0x000fe40007810000 */
        /* <DEDUP_REMOVED lines=49> */
[----:B------:R-:W-:Y:S03]  /*9380*/  ISETP.LT.OR P0, PT, R2, 0x1a, P0 ;  /* 0x0000001a0200780c */ /* 0x000fe60000701670 */
[----:B------:R-:W1:Y:S01]  /*9390*/  SHFL.BFLY PT, R13, R3, 0x2, 0x1f ;  /* 0x0c401f00030d7f89 */ /* 0x000e6200000e0000 */
[----:B------:R-:W-:Y:S02]  /*93a0*/  FSEL R176, R176, -INF , !P0 ;  /* 0xff800000b0b07808 */ /* 0x000fe40004000000 */
[----:B------:R-:W-:Y:S02]  /*93b0*/  PLOP3.LUT P0, PT, PT, PT, UP0, 0x80, 0x0 ;  /* 0x000000000000781c */ /* 0x000fe40003f0f008 */
[----:B------:R-:W-:Y:S02]  /*93c0*/  FMNMX.FTZ R12, R176, R12, !PT ;  /* 0x0000000cb00c7209 */ /* 0x000fe40007810000 */
[----:B------:R-:W-:Y:S04]  /*93d0*/  ISETP.GT.AND P0, PT, R0, 0x20, P0 ;  /* 0x000000200000780c */ /* 0x000fe80000704270 */
[----:B------:R-:W-:Y:S04]  /*93e0*/  ISETP.LT.OR P0, PT, R2, 0x21, P0 ;  /* 0x000000210200780c */ /* 0x000fe80000701670 */
[----:B------:R-:W-:Y:S02]  /*93f0*/  FSEL R181, R139, -INF , !P0 ;  /* 0xff8000008bb57808 */ /* 0x000fe40004000000 */
[----:B------:R-:W-:Y:S02]  /*9400*/  PLOP3.LUT P0, PT, PT, PT, UP0, 0x80, 0x0 ;  /* 0x000000000000781c */ /* 0x000fe40003f0f008 */
[----:B------:R-:W-:Y:S02]  /*9410*/  FMNMX.FTZ R12, R181, R12, !PT ;  /* 0x0000000cb50c7209 */ /* 0x000fe40007810000 */
[----:B------:R-:W-:Y:S02]  /*9420*/  ISETP.GT.AND P0, PT, R0, 0x21, P0 ;  /* 0x000000210000780c */ /* 0x000fe40000704270 */
[----:B-1----:R-:W-:Y:S02]  /*9430*/  FMNMX.FTZ R3, R3, R13, !PT ;  /* 0x0000000d03037209 */ /* 0x002fe40007810000 */
        /* <DEDUP_REMOVED lines=13> */
[----:B------:R-:W-:Y:S01]  /*9510*/  FMUL.FTZ R172, R132, c[0x0][0x2d0] ;  /* 0x0000b40084ac7a20 */ /* 0x000fe20000410000 */
[----:B------:R-:W-:Y:S02]  /*9520*/  FSEL R187, R138, -INF , !P0 ;  /* 0xff8000008abb7808 */ /* 0x000fe40004000000 */
[----:B------:R-:W-:Y:S02]  /*9530*/  PLOP3.LUT P0, PT, PT, PT, UP0, 0x80, 0x0 ;  /* 0x000000000000781c */ /* 0x000fe40003f0f008 */
[----:B------:R-:W-:Y:S02]  /*9540*/  FMNMX.FTZ R12, R187, R12, !PT ;  /* 0x0000000cbb0c7209 */ /* 0x000fe40007810000 */
        /* <DEDUP_REMOVED lines=11> */
[----:B------:R-:W-:Y:S01]  /*9600*/  PLOP3.LUT P0, PT, PT, PT, UP0, 0x80, 0x0 ;  /* 0x000000000000781c */ /* 0x000fe20003f0f008 */
[----:B------:R-:W-:Y:S02]  /*9610*/  UISETP.GT.AND UP0, UPT, UR21, UR4, UPT ;  /* 0x000000041500728c */ /* 0x000fe4000bf04270 */
[----:B------:R-:W-:Y:S01]  /*9620*/  UIADD3 UR21, UR21, -0x1, URZ ;  /* 0xffffffff15157890 */ /* 0x000fe2000fffe03f */
[----:B------:R-:W-:Y:S02]  /*9630*/  ISETP.GT.AND P0, PT, R0, 0x39, P0 ;  /* 0x000000390000780c */ /* 0x000fe40000704270 */
[----:B------:R-:W-:Y:S02]  /*9640*/  FMNMX.FTZ R0, R195, R12, !PT ;  /* 0x0000000cc3007209 */ /* 0x000fe40007810000 */
[----:B------:R-:W-:Y:S01]  /*9650*/  ISETP.LT.OR P0, PT, R2, 0x3a, P0 ;  /* 0x0000003a0200780c */ /* 0x000fe20000701670 */
[----:B------:R-:W-:Y:S01]  /*9660*/  LDSM.16.MT88.4 R12, [R213+0x100] ;  /* 0x00010000d50c783b */ /* 0x000fe20000004200 */
[----:B------:R-:W-:Y:S02]  /*9670*/  FMNMX.FTZ R0, R196, R0, !PT ;  /* 0x00000000c4007209 */ /* 0x000fe40007810000 */
[----:B------:R-:W-:Y:S02]  /*9680*/  FSEL R135, R29, -INF , !P0 ;  /* 0xff8000001d877808 */ /* 0x000fe40004000000 */
[----:B------:R-:W-:Y:S02]  /*9690*/  FMNMX.FTZ R0, R197, R0, !PT ;  /* 0x00000000c5007209 */ /* 0x000fe40007810000 */
[----:B------:R-:W-:Y:S01]  /*96a0*/  FSETP.NEU.FTZ.AND P0, PT, R132, -INF , PT ;  /* 0xff8000008400780b */ /* 0x000fe20003f1d000 */
[----:B------:R-:W-:Y:S01]  /*96b0*/  LDSM.16.MT88.4 R28, [R216+0x100] ;  /* 0x00010000d81c783b */ /* 0x000fe20000004200 */
[----:B------:R-:W-:Y:S02]  /*96c0*/  FMNMX.FTZ R0, R135, R0, !PT ;  /* 0x0000000087007209 */ /* 0x000fe40007810000 */
[----:B------:R-:W-:Y:S05]  /*96d0*/  FSEL R172, R172, RZ, P0 ;  /* 0x000000ffacac7208 */ /* 0x000fea0000000000 */
[----:B------:R-:W1:Y:S01]  /*96e0*/  SHFL.BFLY PT, R2, R0, 0x2, 0x1f ;  /* 0x0c401f0000027f89 */ /* 0x000e6200000e0000 */
[--C-:B------:R-:W-:Y:S02]  /*96f0*/  FFMA.FTZ R8, R8, c[0x0][0x2d0], -R172.reuse ;  /* 0x0000b40008087a23 */ /* 0x100fe400000108ac */
[--C-:B------:R-:W-:Y:S02]  /*9700*/  FFMA.FTZ R10, R10, c[0x0][0x2d0], -R172.reuse ;  /* 0x0000b4000a0a7a23 */ /* 0x100fe400000108ac */
[--C-:B------:R-:W-:Y:S01]  /*9710*/  FFMA.FTZ R9, R9, c[0x0][0x2d0], -R172.reuse ;  /* 0x0000b40009097a23 */ /* 0x100fe200000108ac */
[----:B------:R-:W-:Y:S01]  /*9720*/  MUFU.EX2 R249, R8 ;  /* 0x0000000800f97308 */ /* 0x000fe20000000800 */
[----:B------:R-:W-:Y:S09]  /*9730*/  FFMA.FTZ R11, R11, c[0x0][0x2d0], -R172 ;  /* 0x0000b4000b0b7a23 */ /* 0x000ff200000108ac */
[----:B------:R-:W2:Y:S01]  /*9740*/  MUFU.EX2 R33, R10 ;  /* 0x0000000a00217308 */ /* 0x000ea20000000800 */
[----:B-1----:R-:W-:Y:S02]  /*9750*/  FMNMX.FTZ R2, R0, R2, !PT ;  /* 0x0000000200027209 */ /* 0x002fe40007810000 */
[----:B------:R-:W-:Y:S07]  /*9760*/  FSEL R0, R132, RZ, P0 ;  /* 0x000000ff84007208 */ /* 0x000fee0000000000 */
[----:B------:R-:W-:Y:S01]  /*9770*/  MUFU.EX2 R34, R9 ;  /* 0x0000000900227308 */ /* 0x000fe20000000800 */
[----:B------:R-:W1:Y:S01]  /*9780*/  SHFL.BFLY PT, R3, R2, 0x1, 0x1f ;  /* 0x0c201f0002037f89 */ /* 0x000e6200000e0000 */
[----:B------:R-:W-:Y:S04]  /*9790*/  FADD.FTZ R0, -R0, R133 ;  /* 0x0000008500007221 */ /* 0x000fe80000010100 */
[----:B------:R-:W-:Y:S04]  /*97a0*/  FMUL.FTZ R0, R0, c[0x0][0x2d0] ;  /* 0x0000b40000007a20 */ /* 0x000fe80000410000 */
[----:B------:R-:W3:Y:S01]  /*97b0*/  MUFU.EX2 R35, R11 ;  /* 0x0000000b00237308 */ /* 0x000ee20000000800 */
[----:B--2---:R-:W-:Y:S02]  /*97c0*/  F2FP.BF16.PACK_AB R136, R33, R249 ;  /* 0x000000f92188723e */ /* 0x004fe400000010ff */
[----:B-1----:R-:W-:Y:S07]  /*97d0*/  FMNMX.FTZ R3, R2, R3, !PT ;  /* 0x0000000302037209 */ /* 0x002fee0007810000 */
[----:B------:R1:W2:Y:S01]  /*97e0*/  MUFU.EX2 R2, R0 ;  /* 0x0000000000027308 */ /* 0x0002a20000000800 */
[C---:B------:R-:W-:Y:S01]  /*97f0*/  FSETP.NEU.FTZ.AND P0, PT, R3.reuse, -INF , PT ;  /* 0xff8000000300780b */ /* 0x040fe20003f1d000 */
[----:B------:R-:W-:Y:S01]  /*9800*/  FMUL.FTZ R133, R3, c[0x0][0x2d0] ;  /* 0x0000b40003857a20 */ /* 0x000fe20000410000 */
[----:B---3--:R-:W-:Y:S04]  /*9810*/  F2FP.BF16.PACK_AB R138, R35, R34 ;  /* 0x00000022238a723e */ /* 0x008fe800000010ff */
[----:B------:R-:W-:Y:S05]  /*9820*/  FSEL R133, R133, RZ, P0 ;  /* 0x000000ff85857208 */ /* 0x000fea0000000000 */
[--C-:B------:R-:W-:Y:S02]  /*9830*/  FFMA.FTZ R4, R4, c[0x0][0x2d0], -R133.reuse ;  /* 0x0000b40004047a23 */ /* 0x100fe40000010885 */
[--C-:B------:R-:W-:Y:S02]  /*9840*/  FFMA.FTZ R6, R6, c[0x0][0x2d0], -R133.reuse ;  /* 0x0000b40006067a23 */ /* 0x100fe40000010885 */
[--C-:B------:R-:W-:Y:S01]  /*9850*/  FFMA.FTZ R5, R5, c[0x0][0x2d0], -R133.reuse ;  /* 0x0000b40005057a23 */ /* 0x100fe20000010885 */
[----:B------:R3:W-:Y:S01]  /*9860*/  MUFU.EX2 R205, R4 ;  /* 0x0000000400cd7308 */ /* 0x0007e20000000800 */
[--C-:B------:R-:W-:Y:S01]  /*9870*/  FFMA.FTZ R7, R7, c[0x0][0x2d0], -R133.reuse ;  /* 0x0000b40007077a23 */ /* 0x100fe20000010885 */
[----:B-1----:R-:W-:Y:S01]  /*9880*/  FSEL R0, R3, RZ, P0 ;  /* 0x000000ff03007208 */ /* 0x002fe20000000000 */
[C---:B--2---:R-:W-:Y:S01]  /*9890*/  FMUL.FTZ R8, R2.reuse, R144 ;  /* 0x0000009002087220 */ /* 0x044fe20000410000 */
[----:B------:R-:W-:Y:S01]  /*98a0*/  PLOP3.LUT P0, PT, PT, PT, UP0, 0x80, 0x0 ;  /* 0x000000000000781c */ /* 0x000fe20003f0f008 */
[----:B------:R-:W-:Y:S05]  /*98b0*/  FMUL.FTZ R9, R2, R145 ;  /* 0x0000009102097220 */ /* 0x000fea0000410000 */
[----:B------:R-:W1:Y:S01]  /*98c0*/  MUFU.EX2 R204, R6 ;  /* 0x0000000600cc7308 */ /* 0x000e620000000800 */
[----:B------:R-:W-:Y:S02]  /*98d0*/  FADD.FTZ R0, -R0, R134 ;  /* 0x0000008600007221 */ /* 0x000fe40000010100 */
[----:B------:R-:W-:Y:S02]  /*98e0*/  FMUL.FTZ R16, R2, R152 ;  /* 0x0000009802107220 */ /* 0x000fe40000410000 */
[----:B------:R-:W-:Y:S02]  /*98f0*/  FMUL.FTZ R0, R0, c[0x0][0x2d0] ;  /* 0x0000b40000007a20 */ /* 0x000fe40000410000 */
[C---:B------:R-:W-:Y:S02]  /*9900*/  FMUL.FTZ R17, R2.reuse, R153 ;  /* 0x0000009902117220 */ /* 0x040fe40000410000 */
[C---:B------:R-:W-:Y:S01]  /*9910*/  FMUL.FTZ R24, R2.reuse, R160 ;  /* 0x000000a002187220 */ /* 0x040fe20000410000 */
[----:B------:R2:W-:Y:S01]  /*9920*/  MUFU.EX2 R203, R5 ;  /* 0x0000000500cb7308 */ /* 0x0005e20000000800 */
[C---:B------:R-:W-:Y:S02]  /*9930*/  FMUL.FTZ R25, R2.reuse, R161 ;  /* 0x000000a102197220 */ /* 0x040fe40000410000 */
[--C-:B------:R-:W-:Y:S02]  /*9940*/  FFMA.FTZ R134, R175, c[0x0][0x2d0], -R172.reuse ;  /* 0x0000b400af867a23 */ /* 0x100fe400000108ac */
[C---:B---3--:R-:W-:Y:S02]  /*9950*/  FMUL.FTZ R4, R2.reuse, R140 ;  /* 0x0000008c02047220 */ /* 0x048fe40000410000 */
[C---:B------:R-:W-:Y:S01]  /*9960*/  FMUL.FTZ R32, R2.reuse, R168 ;  /* 0x000000a802207220 */ /* 0x040fe20000410000 */
[----:B------:R-:W-:Y:S01]  /*9970*/  MOV R168, R33 ;  /* 0x0000002100a87202 */ /* 0x000fe20000000f00 */
[C---:B------:R-:W-:Y:S01]  /*9980*/  FMUL.FTZ R33, R2.reuse, R169 ;  /* 0x000000a902217220 */ /* 0x040fe20000410000 */
[----:B------:R-:W3:Y:S01]  /*9990*/  MUFU.EX2 R202, R7 ;  /* 0x0000000700ca7308 */ /* 0x000ee20000000800 */
[----:B------:R-:W-:Y:S01]  /*99a0*/  MOV R169, R34 ;  /* 0x0000002200a97202 */ /* 0x000fe20000000f00 */
[----:B------:R-:W-:Y:S01]  /*99b0*/  FMUL.FTZ R36, R2, R36 ;  /* 0x0000002402247220 */ /* 0x000fe20000410000 */
[----:B-1----:R-:W-:Y:S01]  /*99c0*/  F2FP.BF16.PACK_AB R137, R204, R205 ;  /* 0x000000cdcc89723e */ /* 0x002fe200000010ff */
[C---:B------:R-:W-:Y:S02]  /*99d0*/  FMUL.FTZ R37, R2.reuse, R37 ;  /* 0x0000002502257220 */ /* 0x040fe40000410000 */
[C---:B------:R-:W-:Y:S02]  /*99e0*/  FMUL.FTZ R40, R2.reuse, R40 ;  /* 0x0000002802287220 */ /* 0x040fe40000410000 */
[C---:B------:R-:W-:Y:S02]  /*99f0*/  FMUL.FTZ R41, R2.reuse, R41 ;  /* 0x0000002902297220 */ /* 0x040fe40000410000 */
[----:B------:R-:W1:Y:S01]  /*9a00*/  MUFU.EX2 R0, R0 ;  /* 0x0000000000007308 */ /* 0x000e620000000800 */
[C---:B------:R-:W-:Y:S02]  /*9a10*/  FMUL.FTZ R44, R2.reuse, R44 ;  /* 0x0000002c022c7220 */ /* 0x040fe40000410000 */
[C---:B------:R-:W-:Y:S02]  /*9a20*/  FMUL.FTZ R45, R2.reuse, R45 ;  /* 0x0000002d022d7220 */ /* 0x040fe40000410000 */
[C---:B--2---:R-:W-:Y:S02]  /*9a30*/  FMUL.FTZ R5, R2.reuse, R141 ;  /* 0x0000008d02057220 */ /* 0x044fe40000410000 */
[C---:B------:R-:W-:Y:S02]  /*9a40*/  FMUL.FTZ R48, R2.reuse, R48 ;  /* 0x0000003002307220 */ /* 0x040fe40000410000 */
[C---:B------:R-:W-:Y:S01]  /*9a50*/  FMUL.FTZ R49, R2.reuse, R49 ;  /* 0x0000003102317220 */ /* 0x040fe20000410000 */
[----:B------:R2:W-:Y:S01]  /*9a60*/  MUFU.EX2 R248, R134 ;  /* 0x0000008600f87308 */ /* 0x0005e20000000800 */
[C---:B------:R-:W-:Y:S02]  /*9a70*/  FMUL.FTZ R52, R2.reuse, R52 ;  /* 0x0000003402347220 */ /* 0x040fe40000410000 */
[----:B------:R-:W-:Y:S01]  /*9a80*/  FMUL.FTZ R53, R2, R53 ;  /* 0x0000003502357220 */ /* 0x000fe20000410000 */
[----:B---3--:R-:W-:Y:S01]  /*9a90*/  F2FP.BF16.PACK_AB R139, R202, R203 ;  /* 0x000000cbca8b723e */ /* 0x008fe200000010ff */
[C---:B------:R-:W-:Y:S02]  /*9aa0*/  FMUL.FTZ R56, R2.reuse, R56 ;  /* 0x0000003802387220 */ /* 0x040fe40000410000 */
[C---:B------:R-:W-:Y:S02]  /*9ab0*/  FMUL.FTZ R57, R2.reuse, R57 ;  /* 0x0000003902397220 */ /* 0x040fe40000410000 */
[C---:B------:R-:W-:Y:S02]  /*9ac0*/  FMUL.FTZ R60, R2.reuse, R60 ;  /* 0x0000003c023c7220 */ /* 0x040fe40000410000 */
[C---:B------:R-:W-:Y:S02]  /*9ad0*/  FMUL.FTZ R61, R2.reuse, R61 ;  /* 0x0000003d023d7220 */ /* 0x040fe40000410000 */
[----:B------:R-:W-:Y:S02]  /*9ae0*/  FMUL.FTZ R64, R2, R64 ;  /* 0x0000004002407220 */ /* 0x000fe40000410000 */
[C---:B-1----:R-:W-:Y:S02]  /*9af0*/  FMUL.FTZ R6, R0.reuse, R142 ;  /* 0x0000008e00067220 */ /* 0x042fe40000410000 */
[C---:B------:R-:W-:Y:S02]  /*9b00*/  FMUL.FTZ R7, R0.reuse, R143 ;  /* 0x0000008f00077220 */ /* 0x040fe40000410000 */
[----:B------:R-:W1:Y:S01]  /*9b10*/  LDSM.16.MT88.4 R140, [R215+0x100] ;  /* 0x00010000d78c783b */ /* 0x000e620000004200 */
[C---:B------:R-:W-:Y:S02]  /*9b20*/  FMUL.FTZ R10, R0.reuse, R146 ;  /* 0x00000092000a7220 */ /* 0x040fe40000410000 */
[C---:B------:R-:W-:Y:S02]  /*9b30*/  FMUL.FTZ R11, R0.reuse, R147 ;  /* 0x00000093000b7220 */ /* 0x040fe40000410000 */
[C---:B------:R-:W-:Y:S03]  /*9b40*/  HMMA.16816.F32.BF16 R4, R136.reuse, R12, R4 ;  /* 0x0000000c8804723c */ /* 0x040fe60000041804 */
[----:B------:R-:W3:Y:S02]  /*9b50*/  LDSM.16.MT88.4 R144, [R213+0x2100] ;  /* 0x00210000d590783b */ /* 0x000ee40000004200 */
[----:B------:R-:W-:Y:S02]  /*9b60*/  FMUL.FTZ R18, R0, R154 ;  /* 0x0000009a00127220 */ /* 0x000fe40000410000 */
[C---:B------:R-:W-:Y:S01]  /*9b70*/  FMUL.FTZ R12, R2.reuse, R148 ;  /* 0x00000094020c7220 */ /* 0x040fe20000410000 */
[C---:B------:R-:W-:Y:S04]  /*9b80*/  HMMA.16816.F32.BF16 R8, R136.reuse, R14, R8 ;  /* 0x0000000e8808723c */ /* 0x040fe80000041808 */
[----:B------:R-:W-:Y:S02]  /*9b90*/  FMUL.FTZ R13, R2, R149 ;  /* 0x00000095020d7220 */ /* 0x000fe40000410000 */
[C---:B------:R-:W-:Y:S02]  /*9ba0*/  FMUL.FTZ R19, R0.reuse, R155 ;  /* 0x0000009b00137220 */ /* 0x040fe40000410000 */
[C---:B------:R-:W-:Y:S01]  /*9bb0*/  FMUL.FTZ R14, R0.reuse, R150 ;  /* 0x00000096000e7220 */ /* 0x040fe20000410000 */
[----:B------:R-:W-:Y:S03]  /*9bc0*/  LDSM.16.MT88.4 R152, [R214+0x900] ;  /* 0x00090000d698783b */ /* 0x000fe60000004200 */
[C---:B------:R-:W-:Y:S02]  /*9bd0*/  FMUL.FTZ R15, R0.reuse, R151 ;  /* 0x00000097000f7220 */ /* 0x040fe40000410000 */
[C---:B------:R-:W-:Y:S02]  /*9be0*/  FMUL.FTZ R26, R0.reuse, R162 ;  /* 0x000000a2001a7220 */ /* 0x040fe40000410000 */
[----:B------:R-:W-:Y:S01]  /*9bf0*/  FMUL.FTZ R27, R0, R163 ;  /* 0x000000a3001b7220 */ /* 0x000fe20000410000 */
[----:B------:R-:W4:Y:S01]  /*9c00*/  LDSM.16.MT88.4 R148, [R214+0x2100] ;  /* 0x00210000d694783b */ /* 0x000f220000004200 */
[--C-:B--2---:R-:W-:Y:S01]  /*9c10*/  FFMA.FTZ R134, R174, c[0x0][0x2d0], -R172.reuse ;  /* 0x0000b400ae867a23 */ /* 0x104fe200000108ac */
[C---:B------:R-:W-:Y:S03]  /*9c20*/  HMMA.16816.F32.BF16 R12, R136.reuse, R20, R12 ;  /* 0x00000014880c723c */ /* 0x040fe6000004180c */
[C---:B------:R-:W-:Y:S01]  /*9c30*/  FMUL.FTZ R34, R0.reuse, R170 ;  /* 0x000000aa00227220 */ /* 0x040fe20000410000 */
[----:B------:R-:W-:Y:S01]  /*9c40*/  MOV R170, R35 ;  /* 0x0000002300aa7202 */ /* 0x000fe20000000f00 */
[----:B------:R-:W-:Y:S01]  /*9c50*/  FMUL.FTZ R35, R0, R171 ;  /* 0x000000ab00237220 */ /* 0x000fe20000410000 */
[----:B------:R-:W-:Y:S01]  /*9c60*/  LDSM.16.MT88.4 R160, [R213+0x4900] ;  /* 0x00490000d5a0783b */ /* 0x000fe20000004200 */
[C---:B------:R-:W-:Y:S01]  /*9c70*/  FMUL.FTZ R20, R2.reuse, R156 ;  /* 0x0000009c02147220 */ /* 0x040fe20000410000 */
[C---:B------:R-:W-:Y:S01]  /*9c80*/  HMMA.16816.F32.BF16 R16, R136.reuse, R22, R16 ;  /* 0x000000168810723c */ /* 0x040fe20000041810 */
[----:B------:R2:W5:Y:S03]  /*9c90*/  MUFU.EX2 R247, R134 ;  /* 0x0000008600f77308 */ /* 0x0005660000000800 */
[----:B------:R-:W-:Y:S02]  /*9ca0*/  FMUL.FTZ R21, R2, R157 ;  /* 0x0000009d02157220 */ /* 0x000fe40000410000 */
        /* <DEDUP_REMOVED lines=8> */
[----:B------:R-:W-:Y:S02]  /*9d30*/  FMUL.FTZ R46, R0, R46 ;  /* 0x0000002e002e7220 */ /* 0x000fe40000410000 */
[C---:B------:R-:W-:Y:S01]  /*9d40*/  FMUL.FTZ R28, R2.reuse, R164 ;  /* 0x000000a4021c7220 */ /* 0x040fe20000410000 */
[C---:B------:R-:W-:Y:S04]  /*9d50*/  HMMA.16816.F32.BF16 R24, R136.reuse, R30, R24 ;  /* 0x0000001e8818723c */ /* 0x040fe80000041818 */
[----:B------:R-:W-:Y:S02]  /*9d60*/  FMUL.FTZ R29, R2, R165 ;  /* 0x000000a5021d7220 */ /* 0x000fe40000410000 */
[C---:B------:R-:W-:Y:S02]  /*9d70*/  FMUL.FTZ R47, R0.reuse, R47 ;  /* 0x0000002f002f7220 */ /* 0x040fe40000410000 */
[C---:B------:R-:W-:Y:S04]  /*9d80*/  FMUL.FTZ R30, R0.reuse, R166 ;  /* 0x000000a6001e7220 */ /* 0x040fe80000410000 */
[C---:B------:R-:W-:Y:S02]  /*9d90*/  FMUL.FTZ R31, R0.reuse, R167 ;  /* 0x000000a7001f7220 */ /* 0x040fe40000410000 */
[----:B------:R-:W-:Y:S01]  /*9da0*/  LDSM.16.MT88.4 R164, [R214+0x4900] ;  /* 0x00490000d6a4783b */ /* 0x000fe20000004200 */
[--C-:B--2---:R-:W-:Y:S02]  /*9db0*/  FFMA.FTZ R134, R173, c[0x0][0x2d0], -R172.reuse ;  /* 0x0000b400ad867a23 */ /* 0x104fe400000108ac */
[C---:B------:R-:W-:Y:S02]  /*9dc0*/  FMUL.FTZ R50, R0.reuse, R50 ;  /* 0x0000003200327220 */ /* 0x040fe40000410000 */
[C---:B-1----:R-:W-:Y:S01]  /*9dd0*/  HMMA.16816.F32.BF16 R28, R136.reuse, R140, R28 ;  /* 0x0000008c881c723c */ /* 0x042fe2000004181c */
[----:B------:R1:W-:Y:S02]  /*9de0*/  MUFU.EX2 R246, R134 ;  /* 0x0000008600f67308 */ /* 0x0003e40000000800 */
[C---:B------:R-:W-:Y:S02]  /*9df0*/  FMUL.FTZ R51, R0.reuse, R51 ;  /* 0x0000003300337220 */ /* 0x040fe40000410000 */
[C---:B------:R-:W-:Y:S02]  /*9e00*/  FMUL.FTZ R54, R0.reuse, R54 ;  /* 0x0000003600367220 */ /* 0x040fe40000410000 */
[C---:B------:R-:W-:Y:S01]  /*9e10*/  FMUL.FTZ R55, R0.reuse, R55 ;  /* 0x0000003700377220 */ /* 0x040fe20000410000 */
[C---:B------:R-:W-:Y:S01]  /*9e20*/  HMMA.16816.F32.BF16 R32, R136.reuse, R142, R32 ;  /* 0x0000008e8820723c */ /* 0x040fe20000041820 */
[----:B------:R-:W2:Y:S03]  /*9e30*/  LDSM.16.MT88.4 R140, [R216+0x2100] ;  /* 0x00210000d88c783b */ /* 0x000ea60000004200 */
[C---:B------:R-:W-:Y:S02]  /*9e40*/  FMUL.FTZ R58, R0.reuse, R58 ;  /* 0x0000003a003a7220 */ /* 0x040fe40000410000 */
[C---:B------:R-:W-:Y:S02]  /*9e50*/  FMUL.FTZ R59, R0.reuse, R59 ;  /* 0x0000003b003b7220 */ /* 0x040fe40000410000 */
[C---:B---3--:R-:W-:Y:S04]  /*9e60*/  HMMA.16816.F32.BF16 R36, R136.reuse, R144, R36 ;  /* 0x000000908824723c */ /* 0x048fe80000041824 */
[C---:B------:R-:W-:Y:S02]  /*9e70*/  FMUL.FTZ R62, R0.reuse, R62 ;  /* 0x0000003e003e7220 */ /* 0x040fe40000410000 */
[----:B------:R-:W-:Y:S02]  /*9e80*/  FMUL.FTZ R63, R0, R63 ;  /* 0x0000003f003f7220 */ /* 0x000fe40000410000 */
[C---:B------:R-:W-:Y:S01]  /*9e90*/  HMMA.16816.F32.BF16 R40, R136.reuse, R146, R40 ;  /* 0x000000928828723c */ /* 0x040fe20000041828 */
[----:B------:R-:W3:Y:S03]  /*9ea0*/  LDSM.16.MT88.4 R144, [R215+0x2100] ;  /* 0x00210000d790783b */ /* 0x000ee60000004200 */
[--C-:B-1----:R-:W-:Y:S02]  /*9eb0*/  FFMA.FTZ R134, R178, c[0x0][0x2d0], -R172.reuse ;  /* 0x0000b400b2867a23 */ /* 0x102fe400000108ac */
[----:B------:R-:W-:Y:S02]  /*9ec0*/  FMUL.FTZ R65, R2, R65 ;  /* 0x0000004102417220 */ /* 0x000fe40000410000 */
[C---:B----4-:R-:W-:Y:S01]  /*9ed0*/  HMMA.16816.F32.BF16 R44, R136.reuse, R148, R44 ;  /* 0x00000094882c723c */ /* 0x050fe2000004182c */
[----:B------:R1:W4:Y:S03]  /*9ee0*/  MUFU.EX2 R245, R134 ;  /* 0x0000008600f57308 */ /* 0x0003260000000800 */
[C---:B------:R-:W-:Y:S02]  /*9ef0*/  FMUL.FTZ R66, R0.reuse, R66 ;  /* 0x0000004200427220 */ /* 0x040fe40000410000 */
[----:B------:R-:W-:Y:S02]  /*9f00*/  FMUL.FTZ R67, R0, R67 ;  /* 0x0000004300437220 */ /* 0x000fe40000410000 */
[C---:B------:R-:W-:Y:S01]  /*9f10*/  HMMA.16816.F32.BF16 R48, R136.reuse, R150, R48 ;  /* 0x000000968830723c */ /* 0x040fe20000041830 */
[----:B------:R-:W1:Y:S03]  /*9f20*/  LDSM.16.MT88.4 R148, [R213+0x4100] ;  /* 0x00410000d594783b */ /* 0x000e660000004200 */
[C---:B------:R-:W-:Y:S02]  /*9f30*/  FMUL.FTZ R68, R2.reuse, R68 ;  /* 0x0000004402447220 */ /* 0x040fe40000410000 */
[----:B------:R-:W-:Y:S02]  /*9f40*/  FMUL.FTZ R69, R2, R69 ;  /* 0x0000004502457220 */ /* 0x000fe40000410000 */
[C---:B------:R-:W-:Y:S01]  /*9f50*/  FMUL.FTZ R70, R0.reuse, R70 ;  /* 0x0000004600467220 */ /* 0x040fe20000410000 */
[C---:B--2---:R-:W-:Y:S03]  /*9f60*/  HMMA.16816.F32.BF16 R52, R136.reuse, R140, R52 ;  /* 0x0000008c8834723c */ /* 0x044fe60000041834 */
[----:B------:R-:W-:Y:S02]  /*9f70*/  FMUL.FTZ R71, R0, R71 ;  /* 0x0000004700477220 */ /* 0x000fe40000410000 */
[C---:B------:R-:W-:Y:S02]  /*9f80*/  FMUL.FTZ R72, R2.reuse, R72 ;  /* 0x0000004802487220 */ /* 0x040fe40000410000 */
[----:B------:R-:W-:Y:S01]  /*9f90*/  FMUL.FTZ R73, R2, R73 ;  /* 0x0000004902497220 */ /* 0x000fe20000410000 */
[C---:B------:R-:W-:Y:S01]  /*9fa0*/  HMMA.16816.F32.BF16 R56, R136.reuse, R142, R56 ;  /* 0x0000008e8838723c */ /* 0x040fe20000041838 */
[----:B------:R-:W2:Y:S03]  /*9fb0*/  LDSM.16.MT88.4 R140, [R214+0x4100] ;  /* 0x00410000d68c783b */ /* 0x000ea60000004200 */
[C---:B------:R-:W-:Y:S02]  /*9fc0*/  FMUL.FTZ R74, R0.reuse, R74 ;  /* 0x0000004a004a7220 */ /* 0x040fe40000410000 */
[----:B------:R-:W-:Y:S02]  /*9fd0*/  FMUL.FTZ R75, R0, R75 ;  /* 0x0000004b004b7220 */ /* 0x000fe40000410000 */
[C---:B---3--:R-:W-:Y:S04]  /*9fe0*/  HMMA.16816.F32.BF16 R60, R136.reuse, R144, R60 ;  /* 0x00000090883c723c */ /* 0x048fe8000004183c */
[C---:B------:R-:W-:Y:S02]  /*9ff0*/  FMUL.FTZ R76, R2.reuse, R76 ;  /* 0x0000004c024c7220 */ /* 0x040fe40000410000 */
[----:B------:R-:W-:Y:S02]  /*a000*/  FMUL.FTZ R77, R2, R77 ;  /* 0x0000004d024d7220 */ /* 0x000fe40000410000 */
[C---:B------:R-:W-:Y:S01]  /*a010*/  HMMA.16816.F32.BF16 R64, R136.reuse, R146, R64 ;  /* 0x000000928840723c */ /* 0x040fe20000041840 */
[----:B------:R-:W3:Y:S03]  /*a020*/  LDSM.16.MT88.4 R144, [R216+0x4100] ;  /* 0x00410000d890783b */ /* 0x000ee60000004200 */
[C---:B------:R-:W-:Y:S02]  /*a030*/  FMUL.FTZ R78, R0.reuse, R78 ;  /* 0x0000004e004e7220 */ /* 0x040fe40000410000 */
[----:B------:R-:W-:Y:S02]  /*a040*/  FMUL.FTZ R79, R0, R79 ;  /* 0x0000004f004f7220 */ /* 0x000fe40000410000 */
[C---:B-1----:R-:W-:Y:S04]  /*a050*/  HMMA.16816.F32.BF16 R68, R136.reuse, R148, R68 ;  /* 0x000000948844723c */ /* 0x042fe80000041844 */
[--C-:B------:R-:W-:Y:S02]  /*a060*/  FFMA.FTZ R134, R180, c[0x0][0x2d0], -R133.reuse ;  /* 0x0000b400b4867a23 */ /* 0x100fe40000010885 */
[C---:B------:R-:W-:Y:S02]  /*a070*/  FMUL.FTZ R80, R2.reuse, R80 ;  /* 0x0000005002507220 */ /* 0x040fe40000410000 */
[C---:B------:R-:W-:Y:S01]  /*a080*/  HMMA.16816.F32.BF16 R72, R136.reuse, R150, R72 ;  /* 0x000000968848723c */ /* 0x040fe20000041848 */
[----:B------:R-:W1:Y:S01]  /*a090*/  LDSM.16.MT88.4 R148, [R215+0x4100] ;  /* 0x00410000d794783b */ /* 0x000e620000004200 */
[----:B------:R3:W-:Y:S02]  /*a0a0*/  MUFU.EX2 R194, R134 ;  /* 0x0000008600c27308 */ /* 0x0007e40000000800 */
[----:B------:R-:W-:Y:S02]  /*a0b0*/  FMUL.FTZ R81, R2, R81 ;  /* 0x0000005102517220 */ /* 0x000fe40000410000 */
[C---:B------:R-:W-:Y:S02]  /*a0c0*/  FMUL.FTZ R82, R0.reuse, R82 ;  /* 0x0000005200527220 */ /* 0x040fe40000410000 */
[----:B------:R-:W-:Y:S01]  /*a0d0*/  FMUL.FTZ R83, R0, R83 ;  /* 0x0000005300537220 */ /* 0x000fe20000410000 */
[C---:B--2---:R-:W-:Y:S03]  /*a0e0*/  HMMA.16816.F32.BF16 R76, R136.reuse, R140, R76 ;  /* 0x0000008c884c723c */ /* 0x044fe6000004184c */
[C---:B------:R-:W-:Y:S02]  /*a0f0*/  FMUL.FTZ R84, R2.reuse, R84 ;  /* 0x0000005402547220 */ /* 0x040fe40000410000 */
[----:B------:R-:W-:Y:S02]  /*a100*/  FMUL.FTZ R85, R2, R85 ;  /* 0x0000005502557220 */ /* 0x000fe40000410000 */
[C---:B------:R-:W-:Y:S01]  /*a110*/  FMUL.FTZ R86, R0.reuse, R86 ;  /* 0x0000005600567220 */ /* 0x040fe20000410000 */
[C---:B------:R-:W-:Y:S01]  /*a120*/  HMMA.16816.F32.BF16 R80, R136.reuse, R142, R80 ;  /* 0x0000008e8850723c */ /* 0x040fe20000041850 */
[----:B------:R-:W2:Y:S03]  /*a130*/  LDSM.16.MT88.4 R140, [R213+0x6100] ;  /* 0x00610000d58c783b */ /* 0x000ea60000004200 */
[----:B------:R-:W-:Y:S02]  /*a140*/  FMUL.FTZ R87, R0, R87 ;  /* 0x0000005700577220 */ /* 0x000fe40000410000 */
[C---:B------:R-:W-:Y:S02]  /*a150*/  FMUL.FTZ R88, R2.reuse, R88 ;  /* 0x0000005802587220 */ /* 0x040fe40000410000 */
[----:B------:R-:W-:Y:S03]  /*a160*/  FMUL.FTZ R89, R2, R89 ;  /* 0x0000005902597220 */ /* 0x000fe60000410000 */
[C---:B---3--:R-:W-:Y:S03]  /*a170*/  HMMA.16816.F32.BF16 R84, R136.reuse, R144, R84 ;  /* 0x000000908854723c */ /* 0x048fe60000041854 */
[C---:B------:R-:W-:Y:S02]  /*a180*/  FMUL.FTZ R90, R0.reuse, R90 ;  /* 0x0000005a005a7220 */ /* 0x040fe40000410000 */
[----:B------:R-:W-:Y:S02]  /*a190*/  FMUL.FTZ R91, R0, R91 ;  /* 0x0000005b005b7220 */ /* 0x000fe40000410000 */
[--C-:B------:R-:W-:Y:S02]  /*a1a0*/  FFMA.FTZ R134, R179, c[0x0][0x2d0], -R133.reuse ;  /* 0x0000b400b3867a23 */ /* 0x100fe40000010885 */
[C---:B------:R-:W-:Y:S02]  /*a1b0*/  FMUL.FTZ R92, R2.reuse, R92 ;  /* 0x0000005c025c7220 */ /* 0x040fe40000410000 */
[----:B------:R3:W2:Y:S01]  /*a1c0*/  MUFU.EX2 R193, R134 ;  /* 0x0000008600c17308 */ /* 0x0006a20000000800 */
[C---:B------:R-:W-:Y:S01]  /*a1d0*/  HMMA.16816.F32.BF16 R88, R136.reuse, R146, R88 ;  /* 0x000000928858723c */ /* 0x040fe20000041858 */
[----:B------:R-:W4:Y:S02]  /*a1e0*/  LDSM.16.MT88.4 R144, [R214+0x6100] ;  /* 0x00610000d690783b */ /* 0x000f240000004200 */
[----:B------:R-:W-:Y:S02]  /*a1f0*/  FMUL.FTZ R93, R2, R93 ;  /* 0x0000005d025d7220 */ /* 0x000fe40000410000 */
[C---:B------:R-:W-:Y:S02]  /*a200*/  FMUL.FTZ R94, R0.reuse, R94 ;  /* 0x0000005e005e7220 */ /* 0x040fe40000410000 */
[----:B------:R-:W-:Y:S02]  /*a210*/  FMUL.FTZ R95, R0, R95 ;  /* 0x0000005f005f7220 */ /* 0x000fe40000410000 */
[C---:B------:R-:W-:Y:S03]  /*a220*/  FMUL.FTZ R96, R2.reuse, R96 ;  /* 0x0000006002607220 */ /* 0x040fe60000410000 */
[----:B------:R-:W-:Y:S02]  /*a230*/  FMUL.FTZ R97, R2, R97 ;  /* 0x0000006102617220 */ /* 0x000fe40000410000 */
[C---:B-1----:R-:W-:Y:S03]  /*a240*/  HMMA.16816.F32.BF16 R92, R136.reuse, R148, R92 ;  /* 0x00000094885c723c */ /* 0x042fe6000004185c */
[C---:B------:R-:W-:Y:S02]  /*a250*/  FMUL.FTZ R98, R0.reuse, R98 ;  /* 0x0000006200627220 */ /* 0x040fe40000410000 */
[----:B------:R-:W-:Y:S02]  /*a260*/  FMUL.FTZ R99, R0, R99 ;  /* 0x0000006300637220 */ /* 0x000fe40000410000 */
[C---:B------:R-:W-:Y:S02]  /*a270*/  FMUL.FTZ R100, R2.reuse, R100 ;  /* 0x0000006402647220 */ /* 0x040fe40000410000 */
[--C-:B---3--:R-:W-:Y:S03]  /*a280*/  FFMA.FTZ R134, R177, c[0x0][0x2d0], -R133.reuse ;  /* 0x0000b400b1867a23 */ /* 0x108fe60000010885 */
[C---:B------:R-:W-:Y:S01]  /*a290*/  HMMA.16816.F32.BF16 R96, R136.reuse, R150, R96 ;  /* 0x000000968860723c */ /* 0x040fe20000041860 */
[----:B------:R-:W1:Y:S01]  /*a2a0*/  LDSM.16.MT88.4 R148, [R216+0x6100] ;  /* 0x00610000d894783b */ /* 0x000e620000004200 */
[----:B------:R3:W-:Y:S01]  /*a2b0*/  MUFU.EX2 R192, R134 ;  /* 0x0000008600c07308 */ /* 0x0007e20000000800 */
[----:B------:R-:W-:Y:S02]  /*a2c0*/  FMUL.FTZ R101, R2, R101 ;  /* 0x0000006502657220 */ /* 0x000fe40000410000 */
[C---:B------:R-:W-:Y:S02]  /*a2d0*/  FMUL.FTZ R102, R0.reuse, R102 ;  /* 0x0000006600667220 */ /* 0x040fe40000410000 */
[----:B------:R-:W-:Y:S02]  /*a2e0*/  FMUL.FTZ R103, R0, R103 ;  /* 0x0000006700677220 */ /* 0x000fe40000410000 */
[C---:B------:R-:W-:Y:S03]  /*a2f0*/  FMUL.FTZ R104, R2.reuse, R104 ;  /* 0x0000006802687220 */ /* 0x040fe60000410000 */
[----:B------:R-:W-:Y:S02]  /*a300*/  FMUL.FTZ R105, R2, R105 ;  /* 0x0000006902697220 */ /* 0x000fe40000410000 */
        /* <DEDUP_REMOVED lines=9> */
[--C-:B---3--:R-:W-:Y:S02]  /*a3a0*/  FFMA.FTZ R134, R176, c[0x0][0x2d0], -R133.reuse ;  /* 0x0000b400b0867a23 */ /* 0x108fe40000010885 */
[----:B------:R-:W-:Y:S02]  /*a3b0*/  LDSM.16.MT88.4 R176, [R214+0x3900] ;  /* 0x00390000d6b0783b */ /* 0x000fe40000004200 */
[----:B------:R3:W1:Y:S01]  /*a3c0*/  MUFU.EX2 R191, R134 ;  /* 0x0000008600bf7308 */ /* 0x0006620000000800 */
[C---:B----4-:R-:W-:Y:S03]  /*a3d0*/  HMMA.16816.F32.BF16 R108, R136.reuse, R144, R108 ;  /* 0x00000090886c723c */ /* 0x050fe6000004186c */
[C---:B------:R-:W-:Y:S02]  /*a3e0*/  FMUL.FTZ R112, R2.reuse, R112 ;  /* 0x0000007002707220 */ /* 0x040fe40000410000 */
[----:B------:R-:W-:Y:S02]  /*a3f0*/  FMUL.FTZ R113, R2, R113 ;  /* 0x0000007102717220 */ /* 0x000fe40000410000 */
[C---:B------:R-:W-:Y:S02]  /*a400*/  FMUL.FTZ R114, R0.reuse, R114 ;  /* 0x0000007200727220 */ /* 0x040fe40000410000 */
[----:B------:R-:W-:Y:S03]  /*a410*/  FMUL.FTZ R115, R0, R115 ;  /* 0x0000007300737220 */ /* 0x000fe60000410000 */
[C---:B------:R-:W-:Y:S02]  /*a420*/  FMUL.FTZ R116, R2.reuse, R116 ;  /* 0x0000007402747220 */ /* 0x040fe40000410000 */
[----:B------:R-:W-:Y:S02]  /*a430*/  FMUL.FTZ R117, R2, R117 ;  /* 0x0000007502757220 */ /* 0x000fe40000410000 */
[C---:B------:R-:W-:Y:S01]  /*a440*/  HMMA.16816.F32.BF16 R112, R136.reuse, R146, R112 ;  /* 0x000000928870723c */ /* 0x040fe20000041870 */
[----:B------:R-:W4:Y:S02]  /*a450*/  LDSM.16.MT88.4 R144, [R213+0x900] ;  /* 0x00090000d590783b */ /* 0x000f240000004200 */
        /* <DEDUP_REMOVED lines=18> */
[--C-:B---3--:R-:W-:Y:S04]  /*a580*/  FFMA.FTZ R134, R182, c[0x0][0x2d0], -R172.reuse ;  /* 0x0000b400b6867a23 */ /* 0x108fe800000108ac */
[----:B------:R2:W-:Y:S01]  /*a590*/  MUFU.EX2 R244, R134 ;  /* 0x0000008600f47308 */ /* 0x0005e20000000800 */
[----:B------:R-:W-:Y:S01]  /*a5a0*/  HMMA.16816.F32.BF16 R128, R136, R142, R128 ;  /* 0x0000008e8880723c */ /* 0x000fe20000041880 */
[----:B------:R-:W3:Y:S06]  /*a5b0*/  LDSM.16.MT88.4 R140, [R213+0x2900] ;  /* 0x00290000d58c783b */ /* 0x000eec0000004200 */
[----:B-----5:R-:W-:Y:S02]  /*a5c0*/  F2FP.BF16.PACK_AB R136, R247, R248 ;  /* 0x000000f8f788723e */ /* 0x020fe400000010ff */
[----:B------:R-:W-:Y:S03]  /*a5d0*/  F2FP.BF16.PACK_AB R138, R245, R246 ;  /* 0x000000f6f58a723e */ /* 0x000fe600000010ff */
[----:B------:R-:W-:Y:S02]  /*a5e0*/  F2FP.BF16.PACK_AB R137, R193, R194 ;  /* 0x000000c2c189723e */ /* 0x000fe400000010ff */
[----:B------:R-:W-:Y:S07]  /*a5f0*/  F2FP.BF16.PACK_AB R139, R191, R192 ;  /* 0x000000c0bf8b723e */ /* 0x000fee00000010ff */
[C---:B----4-:R-:W-:Y:S03]  /*a600*/  HMMA.16816.F32.BF16 R4, R136.reuse, R144, R4 ;  /* 0x000000908804723c */ /* 0x050fe60000041804 */
[--C-:B--2---:R-:W-:Y:S04]  /*a610*/  FFMA.FTZ R134, R188, c[0x0][0x2d0], -R172.reuse ;  /* 0x0000b400bc867a23 */ /* 0x104fe800000108ac */
[----:B------:R2:W4:Y:S01]  /*a620*/  MUFU.EX2 R243, R134 ;  /* 0x0000008600f37308 */ /* 0x0005220000000800 */
[C---:B------:R-:W-:Y:S01]  /*a630*/  HMMA.16816.F32.BF16 R8, R136.reuse, R146, R8 ;  /* 0x000000928808723c */ /* 0x040fe20000041808 */
[----:B------:R-:W5:Y:S07]  /*a640*/  LDSM.16.MT88.4 R144, [R214+0x2900] ;  /* 0x00290000d690783b */ /* 0x000f6e0000004200 */
[C---:B------:R-:W-:Y:S08]  /*a650*/  HMMA.16816.F32.BF16 R12, R136.reuse, R152, R12 ;  /* 0x00000098880c723c */ /* 0x040ff0000004180c */
[C---:B------:R-:W-:Y:S01]  /*a660*/  HMMA.16816.F32.BF16 R16, R136.reuse, R154, R16 ;  /* 0x0000009a8810723c */ /* 0x040fe20000041810 */
[----:B------:R-:W-:Y:S03]  /*a670*/  LDSM.16.MT88.4 R152, [R215+0x2900] ;  /* 0x00290000d798783b */ /* 0x000fe60000004200 */
[--C-:B--2---:R-:W-:Y:S04]  /*a680*/  FFMA.FTZ R134, R189, c[0x0][0x2d0], -R172.reuse ;  /* 0x0000b400bd867a23 */ /* 0x104fe800000108ac */
[C---:B-1----:R-:W-:Y:S01]  /*a690*/  HMMA.16816.F32.BF16 R20, R136.reuse, R148, R20 ;  /* 0x000000948814723c */ /* 0x042fe20000041814 */
[----:B------:R1:W-:Y:S07]  /*a6a0*/  MUFU.EX2 R211, R134 ;  /* 0x0000008600d37308 */ /* 0x0003ee0000000800 */
[C---:B------:R-:W-:Y:S01]  /*a6b0*/  HMMA.16816.F32.BF16 R24, R136.reuse, R150, R24 ;  /* 0x000000968818723c */ /* 0x040fe20000041818 */
[----:B------:R-:W2:Y:S07]  /*a6c0*/  LDSM.16.MT88.4 R148, [R216+0x2900] ;  /* 0x00290000d894783b */ /* 0x000eae0000004200 */
[C---:B------:R-:W-:Y:S08]  /*a6d0*/  HMMA.16816.F32.BF16 R28, R136.reuse, R156, R28 ;  /* 0x0000009c881c723c */ /* 0x040ff0000004181c */
[C---:B------:R-:W-:Y:S01]  /*a6e0*/  HMMA.16816.F32.BF16 R32, R136.reuse, R158, R32 ;  /* 0x0000009e8820723c */ /* 0x040fe20000041820 */
[----:B------:R-:W4:Y:S03]  /*a6f0*/  LDSM.16.MT88.4 R156, [R216+0x4900] ;  /* 0x00490000d89c783b */ /* 0x000f260000004200 */
[--C-:B-1----:R-:W-:Y:S04]  /*a700*/  FFMA.FTZ R134, R190, c[0x0][0x2d0], -R172.reuse ;  /* 0x0000b400be867a23 */ /* 0x102fe800000108ac */
[C---:B---3--:R-:W-:Y:S01]  /*a710*/  HMMA.16816.F32.BF16 R36, R136.reuse, R140, R36 ;  /* 0x0000008c8824723c */ /* 0x048fe20000041824 */
[----:B------:R1:W3:Y:S07]  /*a720*/  MUFU.EX2 R190, R134 ;  /* 0x0000008600be7308 */ /* 0x0002ee0000000800 */
[C---:B------:R-:W-:Y:S01]  /*a730*/  HMMA.16816.F32.BF16 R40, R136.reuse, R142, R40 ;  /* 0x0000008e8828723c */ /* 0x040fe20000041828 */
[----:B------:R-:W3:Y:S07]  /*a740*/  LDSM.16.MT88.4 R140, [R215+0x4900] ;  /* 0x00490000d78c783b */ /* 0x000eee0000004200 */
[C---:B-----5:R-:W-:Y:S08]  /*a750*/  HMMA.16816.F32.BF16 R44, R136.reuse, R144, R44 ;  /* 0x00000090882c723c */ /* 0x060ff0000004182c */
[C---:B------:R-:W-:Y:S01]  /*a760*/  HMMA.16816.F32.BF16 R48, R136.reuse, R146, R48 ;  /* 0x000000928830723c */ /* 0x040fe20000041830 */
[----:B------:R-:W5:Y:S03]  /*a770*/  LDSM.16.MT88.4 R144, [R213+0x6900] ;  /* 0x00690000d590783b */ /* 0x000f660000004200 */
[--C-:B-1----:R-:W-:Y:S04]  /*a780*/  FFMA.FTZ R134, R181, c[0x0][0x2d0], -R133.reuse ;  /* 0x0000b400b5867a23 */ /* 0x102fe80000010885 */
[C---:B--2---:R-:W-:Y:S01]  /*a790*/  HMMA.16816.F32.BF16 R52, R136.reuse, R148, R52 ;  /* 0x000000948834723c */ /* 0x044fe20000041834 */
[----:B------:R1:W-:Y:S07]  /*a7a0*/  MUFU.EX2 R185, R134 ;  /* 0x0000008600b97308 */ /* 0x0003ee0000000800 */
[C---:B------:R-:W-:Y:S01]  /*a7b0*/  HMMA.16816.F32.BF16 R56, R136.reuse, R150, R56 ;  /* 0x000000968838723c */ /* 0x040fe20000041838 */
[----:B------:R-:W2:Y:S07]  /*a7c0*/  LDSM.16.MT88.4 R148, [R214+0x6900] ;  /* 0x00690000d694783b */ /* 0x000eae0000004200 */
[C---:B------:R-:W-:Y:S08]  /*a7d0*/  HMMA.16816.F32.BF16 R60, R136.reuse, R152, R60 ;  /* 0x00000098883c723c */ /* 0x040ff0000004183c */
[C---:B------:R-:W-:Y:S01]  /*a7e0*/  HMMA.16816.F32.BF16 R64, R136.reuse, R154, R64 ;  /* 0x0000009a8840723c */ /* 0x040fe20000041840 */
[----:B------:R-:W2:Y:S03]  /*a7f0*/  LDSM.16.MT88.4 R152, [R216+0x6900] ;  /* 0x00690000d898783b */ /* 0x000ea60000004200 */
[--C-:B-1----:R-:W-:Y:S04]  /*a800*/  FFMA.FTZ R134, R183, c[0x0][0x2d0], -R133.reuse ;  /* 0x0000b400b7867a23 */ /* 0x102fe80000010885 */
[C---:B------:R-:W-:Y:S01]  /*a810*/  HMMA.16816.F32.BF16 R68, R136.reuse, R160, R68 ;  /* 0x000000a08844723c */ /* 0x040fe20000041844 */
[----:B------:R1:W1:Y:S07]  /*a820*/  MUFU.EX2 R184, R134 ;  /* 0x0000008600b87308 */ /* 0x00026e0000000800 */
[C---:B------:R-:W-:Y:S01]  /*a830*/  HMMA.16816.F32.BF16 R72, R136.reuse, R162, R72 ;  /* 0x000000a28848723c */ /* 0x040fe20000041848 */
[----:B------:R-:W-:Y:S07]  /*a840*/  LDSM.16.MT88.4 R160, [R215+0x1100] ;  /* 0x00110000d7a0783b */ /* 0x000fee0000004200 */
[C---:B------:R-:W-:Y:S08]  /*a850*/  HMMA.16816.F32.BF16 R76, R136.reuse, R164, R76 ;  /* 0x000000a4884c723c */ /* 0x040ff0000004184c */
[C---:B------:R-:W-:Y:S01]  /*a860*/  HMMA.16816.F32.BF16 R80, R136.reuse, R166, R80 ;  /* 0x000000a68850723c */ /* 0x040fe20000041850 */
[----:B------:R-:W-:Y:S03]  /*a870*/  LDSM.16.MT88.4 R164, [R214+0x5100] ;  /* 0x00510000d6a4783b */ /* 0x000fe60000004200 */
[--C-:B-1----:R-:W-:Y:S04]  /*a880*/  FFMA.FTZ R134, R186, c[0x0][0x2d0], -R133.reuse ;  /* 0x0000b400ba867a23 */ /* 0x102fe80000010885 */
[C---:B----4-:R-:W-:Y:S01]  /*a890*/  HMMA.16816.F32.BF16 R84, R136.reuse, R156, R84 ;  /* 0x0000009c8854723c */ /* 0x050fe20000041854 */
[----:B------:R1:W-:Y:S07]  /*a8a0*/  MUFU.EX2 R183, R134 ;  /* 0x0000008600b77308 */ /* 0x0003ee0000000800 */
[C---:B------:R-:W-:Y:S01]  /*a8b0*/  HMMA.16816.F32.BF16 R88, R136.reuse, R158, R88 ;  /* 0x0000009e8858723c */ /* 0x040fe20000041858 */
[----:B------:R-:W-:Y:S07]  /*a8c0*/  LDSM.16.MT88.4 R156, [R214+0x1100] ;  /* 0x00110000d69c783b */ /* 0x000fee0000004200 */
[C---:B---3--:R-:W-:Y:S08]  /*a8d0*/  HMMA.16816.F32.BF16 R92, R136.reuse, R140, R92 ;  /* 0x0000008c885c723c */ /* 0x048ff0000004185c */
[C---:B------:R-:W-:Y:S01]  /*a8e0*/  HMMA.16816.F32.BF16 R96, R136.reuse, R142, R96 ;  /* 0x0000008e8860723c */ /* 0x040fe20000041860 */
[----:B------:R-:W3:Y:S03]  /*a8f0*/  LDSM.16.MT88.4 R140, [R215+0x6900] ;  /* 0x00690000d78c783b */ /* 0x000ee60000004200 */
[--C-:B-1----:R-:W-:Y:S04]  /*a900*/  FFMA.FTZ R134, R187, c[0x0][0x2d0], -R133.reuse ;  /* 0x0000b400bb867a23 */ /* 0x102fe80000010885 */
[C---:B-----5:R-:W-:Y:S01]  /*a910*/  HMMA.16816.F32.BF16 R100, R136.reuse, R144, R100 ;  /* 0x000000908864723c */ /* 0x060fe20000041864 */
[----:B------:R1:W4:Y:S07]  /*a920*/  MUFU.EX2 R182, R134 ;  /* 0x0000008600b67308 */ /* 0x00032e0000000800 */
[C---:B------:R-:W-:Y:S01]  /*a930*/  HMMA.16816.F32.BF16 R104, R136.reuse, R146, R104 ;  /* 0x000000928868723c */ /* 0x040fe20000041868 */
[----:B------:R-:W5:Y:S07]  /*a940*/  LDSM.16.MT88.4 R144, [R213+0x1100] ;  /* 0x00110000d590783b */ /* 0x000f6e0000004200 */
[C---:B--2---:R-:W-:Y:S08]  /*a950*/  HMMA.16816.F32.BF16 R108, R136.reuse, R148, R108 ;  /* 0x00000094886c723c */ /* 0x044ff0000004186c */
[C---:B------:R-:W-:Y:S01]  /*a960*/  HMMA.16816.F32.BF16 R112, R136.reuse, R150, R112 ;  /* 0x000000968870723c */ /* 0x040fe20000041870 */
[----:B------:R-:W2:Y:S03]  /*a970*/  LDSM.16.MT88.4 R148, [R216+0x1100] ;  /* 0x00110000d894783b */ /* 0x000ea60000004200 */
[--C-:B-1----:R-:W-:Y:S01]  /*a980*/  FFMA.FTZ R134, R198, c[0x0][0x2d0], -R172.reuse ;  /* 0x0000b400c6867a23 */ /* 0x102fe200000108ac */
[----:B------:R-:W-:Y:S03]  /*a990*/  MOV R198, R170 ;  /* 0x000000aa00c67202 */ /* 0x000fe60000000f00 */
[C---:B------:R-:W-:Y:S01]  /*a9a0*/  HMMA.16816.F32.BF16 R116, R136.reuse, R152, R116 ;  /* 0x000000988874723c */ /* 0x040fe20000041874 */
[----:B------:R1:W-:Y:S07]  /*a9b0*/  MUFU.EX2 R189, R134 ;  /* 0x0000008600bd7308 */ /* 0x0003ee0000000800 */
[C---:B------:R-:W-:Y:S01]  /*a9c0*/  HMMA.16816.F32.BF16 R120, R136.reuse, R154, R120 ;  /* 0x0000009a8878723c */ /* 0x040fe20000041878 */
[----:B------:R-:W-:Y:S07]  /*a9d0*/  LDSM.16.MT88.4 R152, [R216+0x3100] ;  /* 0x00310000d898783b */ /* 0x000fee0000004200 */
[C---:B---3--:R-:W-:Y:S08]  /*a9e0*/  HMMA.16816.F32.BF16 R124, R136.reuse, R140, R124 ;  /* 0x0000008c887c723c */ /* 0x048ff0000004187c */
[----:B------:R-:W-:Y:S01]  /*a9f0*/  HMMA.16816.F32.BF16 R128, R136, R142, R128 ;  /* 0x0000008e8880723c */ /* 0x000fe20000041880 */
[----:B------:R-:W3:Y:S03]  /*aa00*/  LDSM.16.MT88.4 R140, [R213+0x3100] ;  /* 0x00310000d58c783b */ /* 0x000ee60000004200 */
[--C-:B-1----:R-:W-:Y:S01]  /*aa10*/  FFMA.FTZ R134, R199, c[0x0][0x2d0], -R172.reuse ;  /* 0x0000b400c7867a23 */ /* 0x102fe200000108ac */
[----:B------:R-:W-:Y:S02]  /*aa20*/  MOV R199, R169 ;  /* 0x000000a900c77202 */ /* 0x000fe40000000f00 */
[----:B------:R-:W-:Y:S01]  /*aa30*/  F2FP.BF16.PACK_AB R136, R243, R244 ;  /* 0x000000f4f388723e */ /* 0x000fe200000010ff */
[----:B------:R1:W1:Y:S01]  /*aa40*/  MUFU.EX2 R188, R134 ;  /* 0x0000008600bc7308 */ /* 0x0002620000000800 */
[----:B------:R-:W-:Y:S03]  /*aa50*/  F2FP.BF16.PACK_AB R138, R190, R211 ;  /* 0x000000d3be8a723e */ /* 0x000fe600000010ff */
[----:B------:R-:W-:Y:S02]  /*aa60*/  F2FP.BF16.PACK_AB R137, R184, R185 ;  /* 0x000000b9b889723e */ /* 0x000fe400000010ff */
[----:B----4-:R-:W-:Y:S07]  /*aa70*/  F2FP.BF16.PACK_AB R139, R182, R183 ;  /* 0x000000b7b68b723e */ /* 0x010fee00000010ff */
[C---:B-----5:R-:W-:Y:S08]  /*aa80*/  HMMA.16816.F32.BF16 R4, R136.reuse, R144, R4 ;  /* 0x000000908804723c */ /* 0x060ff00000041804 */
[C---:B------:R-:W-:Y:S01]  /*aa90*/  HMMA.16816.F32.BF16 R8, R136.reuse, R146, R8 ;  /* 0x000000928808723c */ /* 0x040fe20000041808 */
[----:B------:R-:W4:Y:S03]  /*aaa0*/  LDSM.16.MT88.4 R144, [R214+0x3100] ;  /* 0x00310000d690783b */ /* 0x000f260000004200 */
[--C-:B-1----:R-:W-:Y:S01]  /*aab0*/  FFMA.FTZ R134, R200, c[0x0][0x2d0], -R172.reuse ;  /* 0x0000b400c8867a23 */ /* 0x102fe200000108ac */
[----:B------:R-:W-:Y:S01]  /*aac0*/  MOV R200, R168 ;  /* 0x000000a800c87202 */ /* 0x000fe20000000f00 */
[----:B------:R-:W-:Y:S02]  /*aad0*/  FFMA.FTZ R172, R201, c[0x0][0x2d0], -R172 ;  /* 0x0000b400c9ac7a23 */ /* 0x000fe400000108ac */
[C---:B------:R-:W-:Y:S01]  /*aae0*/  HMMA.16816.F32.BF16 R12, R136.reuse, R156, R12 ;  /* 0x0000009c880c723c */ /* 0x040fe2000004180c */
[----:B------:R-:W5:Y:S01]  /*aaf0*/  LDL.LU R201, [R1+0x4] ;  /* 0x0000040001c97983 */ /* 0x000f620000300800 */
[----:B------:R1:W-:Y:S03]  /*ab00*/  MUFU.EX2 R186, R172 ;  /* 0x000000ac00ba7308 */ /* 0x0003e60000000800 */
[----:B------:R-:W-:Y:S03]  /*ab10*/  LDSM.16.MT88.4 R168, [R215+0x1900] ;  /* 0x00190000d7a8783b */ /* 0x000fe60000004200 */
[C---:B------:R-:W-:Y:S04]  /*ab20*/  HMMA.16816.F32.BF16 R16, R136.reuse, R158, R16 ;  /* 0x0000009e8810723c */ /* 0x040fe80000041810 */
[----:B------:R3:W3:Y:S01]  /*ab30*/  MUFU.EX2 R187, R134 ;  /* 0x0000008600bb7308 */ /* 0x0006e20000000800 */
[----:B------:R-:W4:Y:S03]  /*ab40*/  LDSM.16.MT88.4 R156, [R215+0x3100] ;  /* 0x00310000d79c783b */ /* 0x000f260000004200 */
[C---:B--2---:R-:W-:Y:S08]  /*ab50*/  HMMA.16816.F32.BF16 R20, R136.reuse, R148, R20 ;  /* 0x000000948814723c */ /* 0x044ff00000041814 */
[C---:B------:R-:W-:Y:S01]  /*ab60*/  HMMA.16816.F32.BF16 R24, R136.reuse, R150, R24 ;  /* 0x000000968818723c */ /* 0x040fe20000041818 */
[----:B------:R-:W2:Y:S07]  /*ab70*/  LDSM.16.MT88.4 R148, [R213+0x5100] ;  /* 0x00510000d594783b */ /* 0x000eae0000004200 */
[C---:B------:R-:W-:Y:S01]  /*ab80*/  HMMA.16816.F32.BF16 R28, R136.reuse, R160, R28 ;  /* 0x000000a0881c723c */ /* 0x040fe2000004181c */
[----:B-1----:R-:W-:Y:S03]  /*ab90*/  LDSM.16.MT88.4 R172, [R213+0x3900] ;  /* 0x00390000d5ac783b */ /* 0x002fe60000004200 */
[--C-:B---3--:R-:W-:Y:S04]  /*aba0*/  FFMA.FTZ R134, R195, c[0x0][0x2d0], -R133.reuse ;  /* 0x0000b400c3867a23 */ /* 0x108fe80000010885 */
[C---:B------:R-:W-:Y:S01]  /*abb0*/  HMMA.16816.F32.BF16 R32, R136.reuse, R162, R32 ;  /* 0x000000a28820723c */ /* 0x040fe20000041820 */
[----:B------:R-:W3:Y:S01]  /*abc0*/  LDL.LU R195, [R1] ;  /* 0x0000000001c37983 */ /* 0x000ee20000300800 */
[----:B------:R1:W-:Y:S03]  /*abd0*/  MUFU.EX2 R181, R134 ;  /* 0x0000008600b57308 */ /* 0x0003e60000000800 */
[----:B------:R-:W2:Y:S03]  /*abe0*/  LDSM.16.MT88.4 R160, [R216+0x5100] ;  /* 0x00510000d8a0783b */ /* 0x000ea60000004200 */
[C---:B------:R-:W-:Y:S08]  /*abf0*/  HMMA.16816.F32.BF16 R36, R136.reuse, R140, R36 ;  /* 0x0000008c8824723c */ /* 0x040ff00000041824 */
[C---:B------:R-:W-:Y:S01]  /*ac00*/  HMMA.16816.F32.BF16 R40, R136.reuse, R142, R40 ;  /* 0x0000008e8828723c */ /* 0x040fe20000041828 */
[----:B------:R-:W2:Y:S07]  /*ac10*/  LDSM.16.MT88.4 R140, [R215+0x5100] ;  /* 0x00510000d78c783b */ /* 0x000eae0000004200 */
[C---:B----4-:R-:W-:Y:S04]  /*ac20*/  HMMA.16816.F32.BF16 R44, R136.reuse, R144, R44 ;  /* 0x00000090882c723c */ /* 0x050fe8000004182c */
[--C-:B-1----:R-:W-:Y:S04]  /*ac30*/  FFMA.FTZ R134, R196, c[0x0][0x2d0], -R133.reuse ;  /* 0x0000b400c4867a23 */ /* 0x102fe80000010885 */
[C---:B------:R-:W-:Y:S01]  /*ac40*/  HMMA.16816.F32.BF16 R48, R136.reuse, R146, R48 ;  /* 0x000000928830723c */ /* 0x040fe20000041830 */
[----:B------:R-:W1:Y:S01]  /*ac50*/  LDSM.16.MT88.4 R144, [R213+0x7100] ;  /* 0x00710000d590783b */ /* 0x000e620000004200 */
[----:B------:R4:W1:Y:S06]  /*ac60*/  MUFU.EX2 R180, R134 ;  /* 0x0000008600b47308 */ /* 0x00086c0000000800 */
[C---:B------:R-:W-:Y:S08]  /*ac70*/  HMMA.16816.F32.BF16 R52, R136.reuse, R152, R52 ;  /* 0x000000988834723c */ /* 0x040ff00000041834 */
[C---:B------:R-:W-:Y:S01]  /*ac80*/  HMMA.16816.F32.BF16 R56, R136.reuse, R154, R56 ;  /* 0x0000009a8838723c */ /* 0x040fe20000041838 */
[----:B------:R-:W-:Y:S07]  /*ac90*/  LDSM.16.MT88.4 R152, [R216+0x7100] ;  /* 0x00710000d898783b */ /* 0x000fee0000004200 */
[C---:B------:R-:W-:Y:S04]  /*aca0*/  HMMA.16816.F32.BF16 R60, R136.reuse, R156, R60 ;  /* 0x0000009c883c723c */ /* 0x040fe8000004183c */
[--C-:B----4-:R-:W-:Y:S02]  /*acb0*/  FFMA.FTZ R134, R197, c[0x0][0x2d0], -R133.reuse ;  /* 0x0000b400c5867a23 */ /* 0x110fe40000010885 */
[----:B------:R-:W-:Y:S02]  /*acc0*/  FFMA.FTZ R133, R135, c[0x0][0x2d0], -R133 ;  /* 0x0000b40087857a23 */ /* 0x000fe40000010885 */
[C---:B------:R-:W-:Y:S01]  /*acd0*/  HMMA.16816.F32.BF16 R64, R136.reuse, R158, R64 ;  /* 0x0000009e8840723c */ /* 0x040fe20000041840 */
[----:B------:R-:W-:Y:S01]  /*ace0*/  LDSM.16.MT88.4 R156, [R214+0x1900] ;  /* 0x00190000d69c783b */ /* 0x000fe20000004200 */
[----:B------:R-:W-:Y:S06]  /*acf0*/  MUFU.EX2 R134, R134 ;  /* 0x0000008600867308 */ /* 0x000fec0000000800 */
[C---:B--2---:R-:W-:Y:S04]  /*ad00*/  HMMA.16816.F32.BF16 R68, R136.reuse, R148, R68 ;  /* 0x000000948844723c */ /* 0x044fe80000041844 */
[----:B------:R-:W2:Y:S04]  /*ad10*/  MUFU.EX2 R133, R133 ;  /* 0x0000008500857308 */ /* 0x000ea80000000800 */
[C---:B------:R-:W-:Y:S01]  /*ad20*/  HMMA.16816.F32.BF16 R72, R136.reuse, R150, R72 ;  /* 0x000000968848723c */ /* 0x040fe20000041848 */
[----:B------:R-:W4:Y:S07]  /*ad30*/  LDSM.16.MT88.4 R148, [R214+0x7100] ;  /* 0x00710000d694783b */ /* 0x000f2e0000004200 */
[C---:B------:R-:W-:Y:S08]  /*ad40*/  HMMA.16816.F32.BF16 R76, R136.reuse, R164, R76 ;  /* 0x000000a4884c723c */ /* 0x040ff0000004184c */
[C---:B------:R-:W-:Y:S08]  /*ad50*/  HMMA.16816.F32.BF16 R80, R136.reuse, R166, R80 ;  /* 0x000000a68850723c */ /* 0x040ff00000041850 */
[C---:B------:R-:W-:Y:S08]  /*ad60*/  HMMA.16816.F32.BF16 R84, R136.reuse, R160, R84 ;  /* 0x000000a08854723c */ /* 0x040ff00000041854 */
[C---:B------:R-:W-:Y:S01]  /*ad70*/  HMMA.16816.F32.BF16 R88, R136.reuse, R162, R88 ;  /* 0x000000a28858723c */ /* 0x040fe20000041858 */
[----:B------:R-:W-:Y:S07]  /*ad80*/  LDSM.16.MT88.4 R160, [R216+0x1900] ;  /* 0x00190000d8a0783b */ /* 0x000fee0000004200 */
[C---:B------:R-:W-:Y:S08]  /*ad90*/  HMMA.16816.F32.BF16 R92, R136.reuse, R140, R92 ;  /* 0x0000008c885c723c */ /* 0x040ff0000004185c */
[C---:B------:R-:W-:Y:S01]  /*ada0*/  HMMA.16816.F32.BF16 R96, R136.reuse, R142, R96 ;  /* 0x0000008e8860723c */ /* 0x040fe20000041860 */
[----:B------:R-:W2:Y:S07]  /*adb0*/  LDSM.16.MT88.4 R140, [R215+0x7100] ;  /* 0x00710000d78c783b */ /* 0x000eae0000004200 */
[C---:B-1----:R-:W-:Y:S08]  /*adc0*/  HMMA.16816.F32.BF16 R100, R136.reuse, R144, R100 ;  /* 0x000000908864723c */ /* 0x042ff00000041864 */
[C---:B------:R-:W-:Y:S01]  /*add0*/  HMMA.16816.F32.BF16 R104, R136.reuse, R146, R104 ;  /* 0x000000928868723c */ /* 0x040fe20000041868 */
[----:B------:R-:W1:Y:S07]  /*ade0*/  LDSM.16.MT88.4 R144, [R213+0x1900] ;  /* 0x00190000d590783b */ /* 0x000e6e0000004200 */
[C---:B----4-:R-:W-:Y:S08]  /*adf0*/  HMMA.16816.F32.BF16 R108, R136.reuse, R148, R108 ;  /* 0x00000094886c723c */ /* 0x050ff0000004186c */
[C---:B------:R-:W-:Y:S08]  /*ae00*/  HMMA.16816.F32.BF16 R112, R136.reuse, R150, R112 ;  /* 0x000000968870723c */ /* 0x040ff00000041870 */
[C---:B------:R-:W-:Y:S08]  /*ae10*/  HMMA.16816.F32.BF16 R116, R136.reuse, R152, R116 ;  /* 0x000000988874723c */ /* 0x040ff00000041874 */
[C---:B------:R-:W-:Y:S08]  /*ae20*/  HMMA.16816.F32.BF16 R120, R136.reuse, R154, R120 ;  /* 0x0000009a8878723c */ /* 0x040ff00000041878 */
[C---:B--2---:R-:W-:Y:S08]  /*ae30*/  HMMA.16816.F32.BF16 R124, R136.reuse, R140, R124 ;  /* 0x0000008c887c723c */ /* 0x044ff0000004187c */
[----:B------:R-:W-:Y:S07]  /*ae40*/  HMMA.16816.F32.BF16 R128, R136, R142, R128 ;  /* 0x0000008e8880723c */ /* 0x000fee0000041880 */
[----:B------:R-:W-:Y:S02]  /*ae50*/  F2FP.BF16.PACK_AB R136, R188, R189 ;  /* 0x000000bdbc88723e */ /* 0x000fe400000010ff */
[----:B------:R-:W-:Y:S03]  /*ae60*/  F2FP.BF16.PACK_AB R138, R186, R187 ;  /* 0x000000bbba8a723e */ /* 0x000fe600000010ff */
[----:B------:R-:W-:Y:S02]  /*ae70*/  F2FP.BF16.PACK_AB R137, R180, R181 ;  /* 0x000000b5b489723e */ /* 0x000fe400000010ff */
[----:B------:R-:W-:Y:S07]  /*ae80*/  F2FP.BF16.PACK_AB R139, R133, R134 ;  /* 0x00000086858b723e */ /* 0x000fee00000010ff */
[C---:B-1----:R-:W-:Y:S01]  /*ae90*/  HMMA.16816.F32.BF16 R140, R136.reuse, R144, R4 ;  /* 0x00000090888c723c */ /* 0x042fe20000041804 */
[----:B------:R-:W1:Y:S07]  /*aea0*/  LDSM.16.MT88.4 R4, [R216+0x3900] ;  /* 0x00390000d804783b */ /* 0x000e6e0000004200 */
[C---:B------:R-:W-:Y:S01]  /*aeb0*/  HMMA.16816.F32.BF16 R144, R136.reuse, R146, R8 ;  /* 0x000000928890723c */ /* 0x040fe20000041808 */
[----:B------:R-:W2:Y:S07]  /*aec0*/  LDSM.16.MT88.4 R8, [R215+0x3900] ;  /* 0x00390000d708783b */ /* 0x000eae0000004200 */
[C---:B------:R-:W-:Y:S01]  /*aed0*/  HMMA.16816.F32.BF16 R148, R136.reuse, R156, R12 ;  /* 0x0000009c8894723c */ /* 0x040fe2000004180c */
[----:B------:R-:W4:Y:S07]  /*aee0*/  LDSM.16.MT88.4 R12, [R213+0x5900] ;  /* 0x00590000d50c783b */ /* 0x000f2e0000004200 */
[C---:B------:R-:W-:Y:S01]  /*aef0*/  HMMA.16816.F32.BF16 R152, R136.reuse, R158, R16 ;  /* 0x0000009e8898723c */ /* 0x040fe20000041810 */
[----:B------:R-:W1:Y:S07]  /*af00*/  LDSM.16.MT88.4 R16, [R214+0x5900] ;  /* 0x00590000d610783b */ /* 0x000e6e0000004200 */
[C---:B------:R-:W-:Y:S01]  /*af10*/  HMMA.16816.F32.BF16 R156, R136.reuse, R160, R20 ;  /* 0x000000a0889c723c */ /* 0x040fe20000041814 */
[----:B------:R-:W1:Y:S07]  /*af20*/  LDSM.16.MT88.4 R20, [R216+0x5900] ;  /* 0x00590000d814783b */ /* 0x000e6e0000004200 */
[C---:B------:R-:W-:Y:S01]  /*af30*/  HMMA.16816.F32.BF16 R160, R136.reuse, R162, R24 ;  /* 0x000000a288a0723c */ /* 0x040fe20000041818 */
[----:B------:R-:W1:Y:S07]  /*af40*/  LDSM.16.MT88.4 R24, [R215+0x5900] ;  /* 0x00590000d718783b */ /* 0x000e6e0000004200 */
[C---:B------:R-:W-:Y:S01]  /*af50*/  HMMA.16816.F32.BF16 R164, R136.reuse, R168, R28 ;  /* 0x000000a888a4723c */ /* 0x040fe2000004181c */
[----:B------:R-:W1:Y:S07]  /*af60*/  LDSM.16.MT88.4 R28, [R213+0x7900] ;  /* 0x00790000d51c783b */ /* 0x000e6e0000004200 */
[C---:B------:R-:W-:Y:S08]  /*af70*/  HMMA.16816.F32.BF16 R168, R136.reuse, R170, R32 ;  /* 0x000000aa88a8723c */ /* 0x040ff00000041820 */
[C---:B------:R-:W-:Y:S08]  /*af80*/  HMMA.16816.F32.BF16 R36, R136.reuse, R172, R36 ;  /* 0x000000ac8824723c */ /* 0x040ff00000041824 */
        /* <DEDUP_REMOVED lines=12> */
[C---:B------:R-:W-:Y:S07]  /*b050*/  HMMA.16816.F32.BF16 R76, R136.reuse, R16, R76 ;  /* 0x00000010884c723c */ /* 0x040fee000004184c */
[----:B---3--:R-:W-:Y:S01]  /*b060*/  FFMA.FTZ R16, R2, R195, R249 ;  /* 0x000000c302107223 */ /* 0x008fe200000100f9 */
[C---:B------:R-:W-:Y:S04]  /*b070*/  HMMA.16816.F32.BF16 R80, R136.reuse, R18, R80 ;  /* 0x000000128850723c */ /* 0x040fe80000041850 */
[----:B-----5:R-:W-:Y:S02]  /*b080*/  FFMA.FTZ R2, R0, R201, R205 ;  /* 0x000000c900027223 */ /* 0x020fe400000100cd */
        /* <DEDUP_REMOVED lines=19> */
[C---:B-1----:R-:W-:Y:S04]  /*b1c0*/  HMMA.16816.F32.BF16 R108, R136.reuse, R4, R108 ;  /* 0x00000004886c723c */ /* 0x042fe8000004186c */
        /* <DEDUP_REMOVED lines=11> */
[----:B------:R-:W-:Y:S01]  /*b280*/  FADD.FTZ R4, R182, R2 ;  /* 0x00000002b6047221 */ /* 0x000fe20000010000 */
[C---:B----4-:R-:W-:Y:S03]  /*b290*/  HMMA.16816.F32.BF16 R124, R136.reuse, R12, R124 ;  /* 0x0000000c887c723c */ /* 0x050fe6000004187c */
[----:B------:R-:W-:Y:S02]  /*b2a0*/  FADD.FTZ R2, R189, R0 ;  /* 0x00000000bd027221 */ /* 0x000fe40000010000 */
[----:B------:R-:W-:Y:S02]  /*b2b0*/  FADD.FTZ R0, R181, R4 ;  /* 0x00000004b5007221 */ /* 0x000fe40000010000 */
[----:B------:R-:W-:Y:S01]  /*b2c0*/  FADD.FTZ R2, R188, R2 ;  /* 0x00000002bc027221 */ /* 0x000fe20000010000 */
[----:B------:R-:W-:Y:S04]  /*b2d0*/  HMMA.16816.F32.BF16 R128, R136, R14, R128 ;  /* 0x0000000e8880723c */ /* 0x000fe80000041880 */
[----:B------:R-:W-:Y:S02]  /*b2e0*/  FADD.FTZ R0, R180, R0 ;  /* 0x00000000b4007221 */ /* 0x000fe40000010000 */
[----:B------:R-:W-:Y:S02]  /*b2f0*/  FADD.FTZ R2, R187, R2 ;  /* 0x00000002bb027221 */ /* 0x000fe40000010000 */
[----:B------:R-:W-:Y:S01]  /*b300*/  FADD.FTZ R0, R134, R0 ;  /* 0x0000000086007221 */ /* 0x000fe20000010000 */
[----:B------:R-:W-:Y:S03]  /*b310*/  MOV R134, R3 ;  /* 0x0000000300867202 */ /* 0x000fe60000000f00 */
[----:B------:R-:W-:Y:S02]  /*b320*/  FADD.FTZ R2, R186, R2 ;  /* 0x00000002ba027221 */ /* 0x000fe40000010000 */
[----:B------:R-:W-:Y:S01]  /*b330*/  FADD.FTZ R0, R133, R0 ;  /* 0x0000000085007221 */ /* 0x000fe20000010000 */
[----:B------:R-:W-:Y:S02]  /*b340*/  MOV R133, R132 ;  /* 0x0000008400857202 */ /* 0x000fe40000000f00 */
[----:B------:R1:W-:Y:S04]  /*b350*/  STL [R1], R2 ;  /* 0x0000000201007387 */ /* 0x0003e80000100800 */
[----:B------:R1:W-:Y:S01]  /*b360*/  STL [R1+0x4], R0 ;  /* 0x0000040001007387 */ /* 0x0003e20000100800 */
[----:B------:R-:W-:-:S05]  /*b370*/  @P0 BRA `(.L_x_997) ;  /* 0xffffb9d000000947 */ /* 0x000fca000383ffff */
.L_x_986:
[----:B------:R-:W2:Y:S01]  /*b380*/  S2UR UR24, SR_CTAID.X ;  /* 0x00000000001879c3 */ /* 0x000ea20000002500 */
[----:B------:R-:W-:Y:S01]  /*b390*/  ULDC UR25, c[0x0][0x168] ;  /* 0x00005a0000197ab9 */ /* 0x000fe20000000800 */
[----:B------:R-:W-:Y:S01]  /*b3a0*/  PLOP3.LUT P0, PT, PT, PT, UP1, 0x40, 0x0 ;  /* 0x000000000000781c */ /* 0x000fe20003f0e818 */
[----:B------:R-:W-:-:S02]  /*b3b0*/  ULDC.64 UR4, c[0x0][0x2c8] ;  /* 0x0000b20000047ab9 */ /* 0x000fc40000000a00 */
[----:B------:R-:W-:Y:S02]  /*b3c0*/  UIADD3 UR25, -UR25, 0x1, URZ ;  /* 0x0000000119197890 */ /* 0x000fe4000fffe13f */
[----:B--2---:R-:W-:-:S04]  /*b3d0*/  ULEA UR24, UR24, 0x7f, 0x7 ;  /* 0x0000007f18187891 */ /* 0x004fc8000f8e383f */
        /* <DEDUP_REMOVED lines=20> */
.L_x_999:
[----:B------:R-:W-:Y:S02]  /*b520*/  ULDC UR4, c[0x0][0x32c] ;  /* 0x0000cb0000047ab9 */ /* 0x000fe40000000800 */
[----:B------:R-:W-:-:S03]  /*b530*/  UISETP.NE.AND UP0, UPT, UR4, 0x1, UPT ;  /* 0x000000010400788c */ /* 0x000fc6000bf05270 */
[----:B------:R-:W-:Y:S02]  /*b540*/  ULDC.64 UR4, c[0x0][0x330] ;  /* 0x0000cc0000047ab9 */ /* 0x000fe40000000a00 */
[----:B------:R-:W-:-:S07]  /*b550*/  UIMAD.WIDE.U32 UR26, UR24, UR4, URZ ;  /* 0x00000004181a72a5 */ /* 0x000fce000f8e003f */
[----:B------:R-:W-:Y:S02]  /*b560*/  @UP0 UMOV UR25, UR27 ;  /* 0x0000001b00190c82 */ /* 0x000fe40008000000 */
[----:B------:R-:W-:Y:S02]  /*b570*/  @UP0 USHF.R.U32.HI UR24, URZ, UR5, UR25 ;  /* 0x000000053f180299 */ /* 0x000fe40008011619 */
.L_x_1000:
[----:B------:R-:W-:Y:S02]  /*b580*/  ULDC UR4, c[0x0][0x32c] ;  /* 0x0000cb0000047ab9 */ /* 0x000fe40000000800 */
[----:B------:R-:W-:-:S04]  /*b590*/  UIMAD UR4, UR24, UR4, URZ ;  /* 0x00000004180472a4 */ /* 0x000fc8000f8e023f */
[----:B------:R-:W-:-:S04]  /*b5a0*/  UISETP.LT.AND UP0, UPT, UR11, UR4, UPT ;  /* 0x000000040b00728c */ /* 0x000fc8000bf01270 */
[----:B------:R-:W-:-:S04]  /*b5b0*/  USEL UR11, UR11, UR4, !UP0 ;  /* 0x000000040b0b7287 */ /* 0x000fc8000c000000 */
.L_x_998:
        /* <DEDUP_REMOVED lines=11> */
[C---:B-1----:R-:W-:Y:S02]  /*b670*/  IADD3 R0, R252.reuse, 0x80, RZ ;  /* 0x00000080fc007810 */ /* 0x042fe40007ffe0ff */
[C---:B------:R-:W-:Y:S02]  /*b680*/  IADD3 R5, R252.reuse, 0x40, RZ ;  /* 0x00000040fc057810 */ /* 0x040fe40007ffe0ff */
[----:B------:R-:W-:Y:S02]  /*b690*/  IADD3 R2, R252, 0x80, RZ ;  /* 0x00000080fc027810 */ /* 0x000fe40007ffe0ff */
[----:B------:R-:W-:-:S02]  /*b6a0*/  SHF.R.S32.HI R0, RZ, 0x1f, R0 ;  /* 0x0000001fff007819 */ /* 0x000fc40000011400 */
[----:B------:R-:W-:Y:S02]  /*b6b0*/  IADD3 R6, R252, 0x40, RZ ;  /* 0x00000040fc067810 */ /* 0x000fe40007ffe0ff */
[----:B------:R-:W-:Y:S02]  /*b6c0*/  SHF.R.S32.HI R5, RZ, 0x1f, R5 ;  /* 0x0000001fff057819 */ /* 0x000fe40000011405 */
[----:B------:R-:W-:Y:S02]  /*b6d0*/  LEA.HI R0, R0, R2, RZ, 0x3 ;  /* 0x0000000200007211 */ /* 0x000fe400078f18ff */
[----:B------:R-:W-:Y:S02]  /*b6e0*/  LEA.HI R5, R5, R6, RZ, 0x3 ;  /* 0x0000000605057211 */ /* 0x000fe400078f18ff */
[----:B------:R-:W-:Y:S02]  /*b6f0*/  LOP3.LUT R0, R0, 0xfffffff8, RZ, 0xc0, !PT ;  /* 0xfffffff800007812 */ /* 0x000fe400078ec0ff */
[----:B------:R-:W-:-:S02]  /*b700*/  LOP3.LUT R5, R5, 0xfffffff8, RZ, 0xc0, !PT ;  /* 0xfffffff805057812 */ /* 0x000fc400078ec0ff */
[----:B------:R-:W-:Y:S01]  /*b710*/  SHF.R.S32.HI R208, RZ, 0x1f, R252 ;  /* 0x0000001fffd07819 */ /* 0x000fe200000114fc */
[----:B------:R-:W-:Y:S01]  /*b720*/  IMAD.MOV.U32 R134, RZ, RZ, R3 ;  /* 0x000000ffff867224 */ /* 0x000fe200078e0003 */
[----:B------:R-:W-:Y:S01]  /*b730*/  SEL R2, RZ, 0x10, P6 ;  /* 0x00000010ff027807 */ /* 0x000fe20003000000 */
[----:B------:R-:W-:Y:S01]  /*b740*/  IMAD.SHL.U32 R204, R0, 0x2, RZ ;  /* 0x0000000200cc7824 */ /* 0x000fe200078e00ff */
[C---:B------:R-:W-:Y:S01]  /*b750*/  SHF.L.U64.HI R208, R252.reuse, 0x1, R208 ;  /* 0x00000001fcd07819 */ /* 0x040fe200000102d0 */
[----:B------:R-:W-:Y:S02]  /*b760*/  IMAD.MOV.U32 R133, RZ, RZ, R132 ;  /* 0x000000ffff857224 */ /* 0x000fe400078e0084 */
[----:B------:R-:W-:Y:S02]  /*b770*/  IMAD.SHL.U32 R3, R252, 0x2, RZ ;  /* 0x00000002fc037824 */ /* 0x000fe400078e00ff */
[----:B------:R-:W-:Y:S01]  /*b780*/  IMAD.SHL.U32 R206, R5, 0x2, RZ ;  /* 0x0000000205ce7824 */ /* 0x000fe200078e00ff */
[----:B--2---:R-:W-:-:S02]  /*b790*/  SHF.L.U64.HI R205, R0, 0x1, R4 ;  /* 0x0000000100cd7819 */ /* 0x004fc40000010204 */
[----:B------:R-:W-:Y:S02]  /*b7a0*/  SEL R0, RZ, 0x10, P5 ;  /* 0x00000010ff007807 */ /* 0x000fe40002800000 */
[----:B---3--:R-:W-:Y:S02]  /*b7b0*/  SHF.L.U64.HI R207, R5, 0x1, R7 ;  /* 0x0000000105cf7819 */ /* 0x008fe40000010207 */
.L_x_1004:
        /* <DEDUP_REMOVED lines=75> */
.L_x_1002:
        /* <DEDUP_REMOVED lines=221> */
[----:B------:R1:W1:Y:S10]  /*ca40*/  MUFU.TANH R138, R12 ;  /* 0x0000000c008a7308 */ /* 0x0002740000002400 */
[----:B------:R1:W1:Y:S01]  /*ca50*/  MUFU.TANH R139, R13 ;  /* 0x0000000d008b7308 */ /* 0x0002620000002400 */
[----:B-----5:R-:W5:Y:S01]  /*ca60*/  LDSM.16.M88.4 R8, [R217+0x7800] ;  /* 0x00780000d908783b */ /* 0x020f620000000200 */
[----:B------:R-:W-:Y:S04]  /*ca70*/  DEPBAR.LE SB0, 0x0 ;  /* 0x000080000000791a */ /* 0x000fe80000000000 */
[C---:B----4-:R-:W-:Y:S04]  /*ca80*/  HMMA.16816.F32.BF16 R20, R192.reuse, R4, R20 ;  /* 0x00000004c014723c */ /* 0x050fe80000041814 */
[----:B------:R4:W1:Y:S01]  /*ca90*/  MUFU.TANH R179, R14 ;  /* 0x0000000e00b37308 */ /* 0x0008620000002400 */
[----:B------:R-:W-:Y:S03]  /*caa0*/  BAR.SYNC.DEFER_BLOCKING 0x0 ;  /* 0x0000000000007b1d */ /* 0x000fe60000010000 */
[C---:B------:R-:W-:Y:S06]  /*cab0*/  HMMA.16816.F32.BF16 R24, R192.reuse, R6, R24 ;  /* 0x00000006c018723c */ /* 0x040fec0000041818 */
[----:B------:R4:W1:Y:S10]  /*cac0*/  MUFU.TANH R180, R15 ;  /* 0x0000000f00b47308 */ /* 0x0008740000002400 */
[----:B------:R4:W1:Y:S01]  /*cad0*/  MUFU.TANH R181, R16 ;  /* 0x0000001000b57308 */ /* 0x0008620000002400 */
[----:B------:R-:W-:Y:S02]  /*cae0*/  FMUL.FTZ R20, R20, c[0x0][0x320] ;  /* 0x0000c80014147a20 */ /* 0x000fe40000410000 */
[----:B------:R-:W-:Y:S02]  /*caf0*/  FMUL.FTZ R21, R21, c[0x0][0x320] ;  /* 0x0000c80015157a20 */ /* 0x000fe40000410000 */
[----:B------:R-:W-:Y:S02]  /*cb00*/  FMUL.FTZ R22, R22, c[0x0][0x320] ;  /* 0x0000c80016167a20 */ /* 0x000fe40000410000 */
[----:B------:R-:W-:Y:S03]  /*cb10*/  FMUL.FTZ R23, R23, c[0x0][0x320] ;  /* 0x0000c80017177a20 */ /* 0x000fe60000410000 */
[----:B------:R4:W1:Y:S01]  /*cb20*/  MUFU.TANH R182, R17 ;  /* 0x0000001100b67308 */ /* 0x0008620000002400 */
[----:B------:R-:W-:Y:S02]  /*cb30*/  FMUL.FTZ R24, R24, c[0x0][0x320] ;  /* 0x0000c80018187a20 */ /* 0x000fe40000410000 */
[----:B------:R-:W-:Y:S01]  /*cb40*/  FMUL.FTZ R25, R25, c[0x0][0x320] ;  /* 0x0000c80019197a20 */ /* 0x000fe20000410000 */
[C---:B-----5:R-:W-:Y:S03]  /*cb50*/  HMMA.16816.F32.BF16 R28, R192.reuse, R8, R28 ;  /* 0x00000008c01c723c */ /* 0x060fe6000004181c */
[----:B------:R-:W-:Y:S02]  /*cb60*/  FMUL.FTZ R26, R26, c[0x0][0x320] ;  /* 0x0000c8001a1a7a20 */ /* 0x000fe40000410000 */
[----:B------:R-:W-:Y:S01]  /*cb70*/  FMUL.FTZ R27, R27, c[0x0][0x320] ;  /* 0x0000c8001b1b7a20 */ /* 0x000fe20000410000 */
[----:B------:R4:W1:Y:S02]  /*cb80*/  MUFU.TANH R183, R18 ;  /* 0x0000001200b77308 */ /* 0x0008640000002400 */
[----:B------:R-:W-:Y:S08]  /*cb90*/  HMMA.16816.F32.BF16 R32, R192, R10, R32 ;  /* 0x0000000ac020723c */ /* 0x000ff00000041820 */
[----:B------:R4:W1:Y:S08]  /*cba0*/  MUFU.TANH R184, R19 ;  /* 0x0000001300b87308 */ /* 0x0008700000002400 */
[----:B------:R-:W-:Y:S02]  /*cbb0*/  FMUL.FTZ R28, R28, c[0x0][0x320] ;  /* 0x0000c8001c1c7a20 */ /* 0x000fe40000410000 */
[----:B------:R4:W1:Y:S01]  /*cbc0*/  MUFU.TANH R185, R20 ;  /* 0x0000001400b97308 */ /* 0x0008620000002400 */
        /* <DEDUP_REMOVED lines=21> */
[----:B------:R4:W1:Y:S01]  /*cd20*/  MUFU.TANH R136, R0 ;  /* 0x0000000000887308 */ /* 0x0008620000002400 */
        /* <DEDUP_REMOVED lines=41> */
[----:B---3--:R-:W-:Y:S02]  /*cfc0*/  IADD3.X R19, RZ, R2, R207, P2, P0 ;  /* 0x00000002ff137210 */ /* 0x008fe400017e04cf */
[----:B------:R-:W-:Y:S04]  /*cfd0*/  IADD3 R16, P2, P0, R16, R0, R204 ;  /* 0x0000000010107210 */ /* 0x000fe8000785e0cc */
[----:B------:R-:W-:Y:S02]  /*cfe0*/  IADD3.X R17, RZ, R2, R205, P2, P0 ;  /* 0x00000002ff117210 */ /* 0x000fe400017e04cd */
[----:B------:R-:W-:Y:S04]  /*cff0*/  IADD3 R14, P2, P0, R14, R0, R5 ;  /* 0x000000000e0e7210 */ /* 0x000fe8000785e005 */
[--C-:B------:R-:W-:Y:S02]  /*d000*/  IADD3.X R15, RZ, R2, R6.reuse, P2, P0 ;  /* 0x00000002ff0f7210 */ /* 0x100fe400017e0406 */
[C---:B-1--4-:R-:W-:Y:S02]  /*d010*/  IADD3 R12, P0, R3.reuse, R5, RZ ;  /* 0x00000005030c7210 */ /* 0x052fe40007f1e0ff */
        /* <DEDUP_REMOVED lines=23> */
.L_x_1003:
[----:B--234-:R-:W-:Y:S01]  /*d190*/  FMNMX.FTZ R0, R172, R133, !PT ;  /* 0x00000085ac007209 */ /* 0x01cfe20007810000 */
[----:B-1----:R-:W-:Y:S01]  /*d1a0*/  LDSM.16.MT88.4 R12, [R213+0x100] ;  /* 0x00010000d50c783b */ /* 0x002fe20000004200 */
        /* <DEDUP_REMOVED lines=31> */
[----:B------:R-:W-:Y:S02]  /*d3a0*/  PLOP3.LUT P0, PT, PT, PT, UP0, 0x80, 0x0 ;  /* 0x000000000000781c */ /* 0x000fe40003f0f008 */
[----:B------:R-:W-:Y:S02]  /*d3b0*/  FMNMX.FTZ R132, R198, R0, !PT ;  /* 0x00000000c6847209 */ /* 0x000fe40007810000 */
[----:B------:R-:W-:Y:S02]  /*d3c0*/  FMNMX.FTZ R0, R195, R2, !PT ;  /* 0x00000002c3007209 */ /* 0x000fe40007810000 */
[----:B------:R-:W-:Y:S02]  /*d3d0*/  FMNMX.FTZ R132, R199, R132, !PT ;  /* 0x00000084c7847209 */ /* 0x000fe40007810000 */
[----:B------:R-:W-:Y:S03]  /*d3e0*/  FMNMX.FTZ R0, R135, R0, !PT ;  /* 0x0000000087007209 */ /* 0x000fe60007810000 */
[----:B------:R-:W-:Y:S01]  /*d3f0*/  SHFL.BFLY PT, R3, R132, 0x2, 0x1f ;  /* 0x0c401f0084037f89 */ /* 0x000fe200000e0000 */
[----:B------:R-:W-:Y:S07]  /*d400*/  FMNMX.FTZ R0, R136, R0, !PT ;  /* 0x0000000088007209 */ /* 0x000fee0007810000 */
        /* <DEDUP_REMOVED lines=11> */
[----:B------:R1:W-:Y:S01]  /*d4c0*/  MUFU.EX2 R172, R4 ;  /* 0x0000000400ac7308 */ /* 0x0003e20000000800 */
[----:B------:R-:W-:Y:S04]  /*d4d0*/  FMUL.FTZ R133, R3, c[0x0][0x2d0] ;  /* 0x0000b40003857a20 */ /* 0x000fe80000410000 */
[--C-:B------:R-:W-:Y:S02]  /*d4e0*/  FFMA.FTZ R6, R174, c[0x0][0x2d0], -R133.reuse ;  /* 0x0000b400ae067a23 */ /* 0x100fe40000010885 */
[--C-:B------:R-:W-:Y:S02]  /*d4f0*/  FFMA.FTZ R8, R178, c[0x0][0x2d0], -R133.reuse ;  /* 0x0000b400b2087a23 */ /* 0x100fe40000010885 */
[--C-:B------:R-:W-:Y:S01]  /*d500*/  FFMA.FTZ R135, R135, c[0x0][0x2d0], -R133.reuse ;  /* 0x0000b40087877a23 */ /* 0x100fe20000010885 */
[----:B------:R2:W3:Y:S10]  /*d510*/  MUFU.EX2 R2, R0 ;  /* 0x0000000000027308 */ /* 0x0004f40000000800 */
[----:B------:R-:W-:Y:S01]  /*d520*/  MUFU.EX2 R135, R135 ;  /* 0x0000008700877308 */ /* 0x000fe20000000800 */
[----:B-1----:R-:W-:Y:S09]  /*d530*/  FFMA.FTZ R4, R177, c[0x0][0x2d0], -R192 ;  /* 0x0000b400b1047a23 */ /* 0x002ff200000108c0 */
[----:B------:R1:W4:Y:S01]  /*d540*/  MUFU.EX2 R5, R4 ;  /* 0x0000000400057308 */ /* 0x0003220000000800 */
[----:B--2---:R-:W-:Y:S02]  /*d550*/  FADD.FTZ R0, -R3, R134 ;  /* 0x0000008603007221 */ /* 0x004fe40000010100 */
[----:B---3--:R-:W-:Y:S02]  /*d560*/  FMUL.FTZ R9, R2, R145 ;  /* 0x0000009102097220 */ /* 0x008fe40000410000 */
[----:B------:R-:W-:Y:S05]  /*d570*/  FMUL.FTZ R0, R0, c[0x0][0x2d0] ;  /* 0x0000b40000007a20 */ /* 0x000fea0000410000 */
[----:B------:R-:W-:Y:S01]  /*d580*/  MUFU.EX2 R177, R6 ;  /* 0x0000000600b17308 */ /* 0x000fe20000000800 */
[C---:B------:R-:W-:Y:S02]  /*d590*/  FMUL.FTZ R16, R2.reuse, R152 ;  /* 0x0000009802107220 */ /* 0x040fe40000410000 */
[C---:B------:R-:W-:Y:S02]  /*d5a0*/  FMUL.FTZ R17, R2.reuse, R153 ;  /* 0x0000009902117220 */ /* 0x040fe40000410000 */
[C---:B------:R-:W-:Y:S02]  /*d5b0*/  FMUL.FTZ R24, R2.reuse, R160 ;  /* 0x000000a002187220 */ /* 0x040fe40000410000 */
[----:B------:R-:W-:Y:S02]  /*d5c0*/  FMUL.FTZ R25, R2, R161 ;  /* 0x000000a102197220 */ /* 0x000fe40000410000 */
[--C-:B------:R-:W-:Y:S01]  /*d5d0*/  FFMA.FTZ R134, R138, c[0x0][0x2d0], -R192.reuse ;  /* 0x0000b4008a867a23 */ /* 0x100fe200000108c0 */
[----:B------:R-:W2:Y:S01]  /*d5e0*/  MUFU.EX2 R0, R0 ;  /* 0x0000000000007308 */ /* 0x000ea20000000800 */
[C---:B------:R-:W-:Y:S02]  /*d5f0*/  FMUL.FTZ R32, R2.reuse, R168 ;  /* 0x000000a802207220 */ /* 0x040fe40000410000 */
[C---:B------:R-:W-:Y:S02]  /*d600*/  FMUL.FTZ R33, R2.reuse, R169 ;  /* 0x000000a902217220 */ /* 0x040fe40000410000 */
[--C-:B-1----:R-:W-:Y:S01]  /*d610*/  FFMA.FTZ R4, R175, c[0x0][0x2d0], -R192.reuse ;  /* 0x0000b400af047a23 */ /* 0x102fe200000108c0 */
[----:B----4-:R-:W-:Y:S01]  /*d620*/  MOV R175, R5 ;  /* 0x0000000500af7202 */ /* 0x010fe20000000f00 */
        /* <DEDUP_REMOVED lines=8> */
[----:B------:R3:W-:Y:S01]  /*d6b0*/  MUFU.EX2 R247, R134 ;  /* 0x0000008600f77308 */ /* 0x0007e20000000800 */
[C---:B------:R-:W-:Y:S02]  /*d6c0*/  FMUL.FTZ R49, R2.reuse, R49 ;  /* 0x0000003102317220 */ /* 0x040fe40000410000 */
[----:B------:R-:W-:Y:S02]  /*d6d0*/  FMUL.FTZ R52, R2, R52 ;  /* 0x0000003402347220 */ /* 0x000fe40000410000 */
[C---:B--2---:R-:W-:Y:S02]  /*d6e0*/  FMUL.FTZ R6, R0.reuse, R142 ;  /* 0x0000008e00067220 */ /* 0x044fe40000410000 */
[C---:B------:R-:W-:Y:S02]  /*d6f0*/  FMUL.FTZ R10, R0.reuse, R146 ;  /* 0x00000092000a7220 */ /* 0x040fe40000410000 */
[C---:B------:R-:W-:Y:S02]  /*d700*/  FMUL.FTZ R11, R0.reuse, R147 ;  /* 0x00000093000b7220 */ /* 0x040fe40000410000 */
[C---:B------:R-:W-:Y:S02]  /*d710*/  FMUL.FTZ R18, R0.reuse, R154 ;  /* 0x0000009a00127220 */ /* 0x040fe40000410000 */
[C---:B------:R-:W-:Y:S01]  /*d720*/  FMUL.FTZ R19, R0.reuse, R155 ;  /* 0x0000009b00137220 */ /* 0x040fe20000410000 */
[----:B-1----:R-:W-:Y:S01]  /*d730*/  MOV R174, R7 ;  /* 0x0000000700ae7202 */ /* 0x002fe20000000f00 */
[--C-:B------:R-:W-:Y:S01]  /*d740*/  FFMA.FTZ R4, R137, c[0x0][0x2d0], -R192.reuse ;  /* 0x0000b40089047a23 */ /* 0x100fe200000108c0 */
[----:B------:R-:W-:Y:S01]  /*d750*/  LDSM.16.MT88.4 R152, [R214+0x2100] ;  /* 0x00210000d698783b */ /* 0x000fe20000004200 */
[----:B------:R1:W-:Y:S01]  /*d760*/  MUFU.EX2 R137, R8 ;  /* 0x0000000800897308 */ /* 0x0003e20000000800 */
[C---:B------:R-:W-:Y:S02]  /*d770*/  FMUL.FTZ R7, R0.reuse, R143 ;  /* 0x0000008f00077220 */ /* 0x040fe40000410000 */
[C---:B------:R-:W-:Y:S02]  /*d780*/  FMUL.FTZ R26, R0.reuse, R162 ;  /* 0x000000a2001a7220 */ /* 0x040fe40000410000 */
[C---:B------:R-:W-:Y:S02]  /*d790*/  FMUL.FTZ R27, R0.reuse, R163 ;  /* 0x000000a3001b7220 */ /* 0x040fe40000410000 */
[C---:B------:R-:W-:Y:S01]  /*d7a0*/  FMUL.FTZ R34, R0.reuse, R170 ;  /* 0x000000aa00227220 */ /* 0x040fe20000410000 */
[----:B------:R-:W-:Y:S01]  /*d7b0*/  LDSM.16.MT88.4 R160, [R215+0x900] ;  /* 0x00090000d7a0783b */ /* 0x000fe20000004200 */
[C---:B------:R-:W-:Y:S01]  /*d7c0*/  FMUL.FTZ R35, R0.reuse, R171 ;  /* 0x000000ab00237220 */ /* 0x040fe20000410000 */
[----:B------:R2:W4:Y:S01]  /*d7d0*/  MUFU.EX2 R5, R4 ;  /* 0x0000000400057308 */ /* 0x0005220000000800 */
[C---:B------:R-:W-:Y:S02]  /*d7e0*/  FMUL.FTZ R38, R0.reuse, R38 ;  /* 0x0000002600267220 */ /* 0x040fe40000410000 */
[C---:B------:R-:W-:Y:S02]  /*d7f0*/  FMUL.FTZ R39, R0.reuse, R39 ;  /* 0x0000002700277220 */ /* 0x040fe40000410000 */
[--C-:B---3--:R-:W-:Y:S01]  /*d800*/  FFMA.FTZ R134, R139, c[0x0][0x2d0], -R192.reuse ;  /* 0x0000b4008b867a23 */ /* 0x108fe200000108c0 */
[----:B------:R-:W-:Y:S01]  /*d810*/  LDSM.16.MT88.4 R168, [R214+0x4900] ;  /* 0x00490000d6a8783b */ /* 0x000fe20000004200 */
[C---:B------:R-:W-:Y:S02]  /*d820*/  FMUL.FTZ R42, R0.reuse, R42 ;  /* 0x0000002a002a7220 */ /* 0x040fe40000410000 */
[C---:B------:R-:W-:Y:S01]  /*d830*/  FMUL.FTZ R43, R0.reuse, R43 ;  /* 0x0000002b002b7220 */ /* 0x040fe20000410000 */
[----:B------:R3:W-:Y:S01]  /*d840*/  MUFU.EX2 R246, R134 ;  /* 0x0000008600f67308 */ /* 0x0007e20000000800 */
[C---:B------:R-:W-:Y:S02]  /*d850*/  FMUL.FTZ R46, R0.reuse, R46 ;  /* 0x0000002e002e7220 */ /* 0x040fe40000410000 */
[----:B------:R-:W-:Y:S02]  /*d860*/  FMUL.FTZ R47, R0, R47 ;  /* 0x0000002f002f7220 */ /* 0x000fe40000410000 */
[----:B-1----:R-:W-:Y:S02]  /*d870*/  FMUL.FTZ R8, R2, R144 ;  /* 0x0000009002087220 */ /* 0x002fe40000410000 */
[----:B------:R-:W1:Y:S01]  /*d880*/  LDSM.16.MT88.4 R144, [R215+0x100] ;  /* 0x00010000d790783b */ /* 0x000e620000004200 */
[C---:B------:R-:W-:Y:S02]  /*d890*/  FMUL.FTZ R50, R0.reuse, R50 ;  /* 0x0000003200327220 */ /* 0x040fe40000410000 */
[----:B------:R-:W-:Y:S02]  /*d8a0*/  FMUL.FTZ R51, R0, R51 ;  /* 0x0000003300337220 */ /* 0x000fe40000410000 */
[C---:B------:R-:W-:Y:S02]  /*d8b0*/  FMUL.FTZ R53, R2.reuse, R53 ;  /* 0x0000003502357220 */ /* 0x040fe40000410000 */
[--C-:B--2---:R-:W-:Y:S01]  /*d8c0*/  FFMA.FTZ R4, R173, c[0x0][0x2d0], -R133.reuse ;  /* 0x0000b400ad047a23 */ /* 0x104fe20000010885 */
[----:B----4-:R-:W-:Y:S01]  /*d8d0*/  MOV R178, R5 ;  /* 0x0000000500b27202 */ /* 0x010fe20000000f00 */
[----:B------:R-:W-:Y:S01]  /*d8e0*/  FMUL.FTZ R5, R2, R141 ;  /* 0x0000008d02057220 */ /* 0x000fe20000410000 */
[----:B------:R-:W-:Y:S01]  /*d8f0*/  F2FP.BF16.PACK_AB R141, R137, R177 ;  /* 0x000000b1898d723e */ /* 0x000fe200000010ff */
[----:B------:R2:W-:Y:S01]  /*d900*/  MUFU.EX2 R249, R4 ;  /* 0x0000000400f97308 */ /* 0x0005e20000000800 */
[----:B------:R-:W-:Y:S01]  /*d910*/  F2FP.BF16.PACK_AB R142, R178, R174 ;  /* 0x000000aeb28e723e */ /* 0x000fe200000010ff */
[C---:B------:R-:W-:Y:S02]  /*d920*/  FMUL.FTZ R54, R0.reuse, R54 ;  /* 0x0000003600367220 */ /* 0x040fe40000410000 */
[----:B------:R-:W-:Y:S02]  /*d930*/  FMUL.FTZ R55, R0, R55 ;  /* 0x0000003700377220 */ /* 0x000fe40000410000 */
[--C-:B---3--:R-:W-:Y:S02]  /*d940*/  FFMA.FTZ R134, R179, c[0x0][0x2d0], -R133.reuse ;  /* 0x0000b400b3867a23 */ /* 0x108fe40000010885 */
[C---:B------:R-:W-:Y:S02]  /*d950*/  FMUL.FTZ R56, R2.reuse, R56 ;  /* 0x0000003802387220 */ /* 0x040fe40000410000 */
[----:B------:R-:W-:Y:S01]  /*d960*/  FMUL.FTZ R57, R2, R57 ;  /* 0x0000003902397220 */ /* 0x000fe20000410000 */
[----:B------:R-:W-:Y:S01]  /*d970*/  MUFU.EX2 R245, R134 ;  /* 0x0000008600f57308 */ /* 0x000fe20000000800 */
[C---:B------:R-:W-:Y:S02]  /*d980*/  FMUL.FTZ R58, R0.reuse, R58 ;  /* 0x0000003a003a7220 */ /* 0x040fe40000410000 */
[----:B------:R-:W-:Y:S02]  /*d990*/  FMUL.FTZ R59, R0, R59 ;  /* 0x0000003b003b7220 */ /* 0x000fe40000410000 */
[C---:B------:R-:W-:Y:S02]  /*d9a0*/  FMUL.FTZ R60, R2.reuse, R60 ;  /* 0x0000003c023c7220 */ /* 0x040fe40000410000 */
[----:B------:R-:W-:Y:S02]  /*d9b0*/  FMUL.FTZ R61, R2, R61 ;  /* 0x0000003d023d7220 */ /* 0x000fe40000410000 */
[C---:B------:R-:W-:Y:S02]  /*d9c0*/  FMUL.FTZ R62, R0.reuse, R62 ;  /* 0x0000003e003e7220 */ /* 0x040fe40000410000 */
[----:B------:R-:W-:Y:S02]  /*d9d0*/  FMUL.FTZ R63, R0, R63 ;  /* 0x0000003f003f7220 */ /* 0x000fe40000410000 */
[--C-:B--2---:R-:W-:Y:S02]  /*d9e0*/  FFMA.FTZ R4, R176, c[0x0][0x2d0], -R133.reuse ;  /* 0x0000b400b0047a23 */ /* 0x104fe40000010885 */
[C---:B------:R-:W-:Y:S02]  /*d9f0*/  FMUL.FTZ R64, R2.reuse, R64 ;  /* 0x0000004002407220 */ /* 0x040fe40000410000 */
[----:B------:R-:W2:Y:S01]  /*da00*/  MUFU.EX2 R248, R4 ;  /* 0x0000000400f87308 */ /* 0x000ea20000000800 */
[----:B------:R-:W-:Y:S02]  /*da10*/  FMUL.FTZ R65, R2, R65 ;  /* 0x0000004102417220 */ /* 0x000fe40000410000 */
[C---:B------:R-:W-:Y:S02]  /*da20*/  FMUL.FTZ R66, R0.reuse, R66 ;  /* 0x0000004200427220 */ /* 0x040fe40000410000 */
        /* <DEDUP_REMOVED lines=9> */
[----:B------:R-:W-:Y:S01]  /*dac0*/  FMUL.FTZ R76, R2, R76 ;  /* 0x0000004c024c7220 */ /* 0x000fe20000410000 */
[----:B--2---:R-:W-:Y:S01]  /*dad0*/  F2FP.BF16.PACK_AB R143, R248, R249 ;  /* 0x000000f9f88f723e */ /* 0x004fe200000010ff */
[C---:B------:R-:W-:Y:S01]  /*dae0*/  FMUL.FTZ R4, R2.reuse, R140 ;  /* 0x0000008c02047220 */ /* 0x040fe20000410000 */
[----:B------:R-:W-:Y:S01]  /*daf0*/  F2FP.BF16.PACK_AB R140, R175, R172 ;  /* 0x000000acaf8c723e */ /* 0x000fe200000010ff */
[----:B------:R-:W-:Y:S02]  /*db00*/  FMUL.FTZ R77, R2, R77 ;  /* 0x0000004d024d7220 */ /* 0x000fe40000410000 */
[C---:B------:R-:W-:Y:S02]  /*db10*/  FMUL.FTZ R78, R0.reuse, R78 ;  /* 0x0000004e004e7220 */ /* 0x040fe40000410000 */
[----:B------:R-:W-:Y:S02]  /*db20*/  FMUL.FTZ R79, R0, R79 ;  /* 0x0000004f004f7220 */ /* 0x000fe40000410000 */
[C---:B------:R-:W-:Y:S05]  /*db30*/  HMMA.16816.F32.BF16 R4, R140.reuse, R12, R4 ;  /* 0x0000000c8c04723c */ /* 0x040fea0000041804 */
[C---:B------:R-:W-:Y:S02]  /*db40*/  FMUL.FTZ R80, R2.reuse, R80 ;  /* 0x0000005002507220 */ /* 0x040fe40000410000 */
[C---:B------:R-:W-:Y:S01]  /*db50*/  FMUL.FTZ R12, R2.reuse, R148 ;  /* 0x00000094020c7220 */ /* 0x040fe20000410000 */
[C---:B------:R-:W-:Y:S04]  /*db60*/  HMMA.16816.F32.BF16 R8, R140.reuse, R14, R8 ;  /* 0x0000000e8c08723c */ /* 0x040fe80000041808 */
[C---:B------:R-:W-:Y:S02]  /*db70*/  FMUL.FTZ R13, R2.reuse, R149 ;  /* 0x00000095020d7220 */ /* 0x040fe40000410000 */
[----:B------:R-:W-:Y:S02]  /*db80*/  FMUL.FTZ R81, R2, R81 ;  /* 0x0000005102517220 */ /* 0x000fe40000410000 */
[C---:B------:R-:W-:Y:S04]  /*db90*/  FMUL.FTZ R14, R0.reuse, R150 ;  /* 0x00000096000e7220 */ /* 0x040fe80000410000 */
[C---:B------:R-:W-:Y:S02]  /*dba0*/  FMUL.FTZ R15, R0.reuse, R151 ;  /* 0x00000097000f7220 */ /* 0x040fe40000410000 */
[----:B------:R-:W2:Y:S01]  /*dbb0*/  LDSM.16.MT88.4 R148, [R213+0x2100] ;  /* 0x00210000d594783b */ /* 0x000ea20000004200 */
[C---:B------:R-:W-:Y:S02]  /*dbc0*/  FMUL.FTZ R82, R0.reuse, R82 ;  /* 0x0000005200527220 */ /* 0x040fe40000410000 */
[----:B------:R-:W-:Y:S02]  /*dbd0*/  FMUL.FTZ R83, R0, R83 ;  /* 0x0000005300537220 */ /* 0x000fe40000410000 */
[C---:B------:R-:W-:Y:S03]  /*dbe0*/  HMMA.16816.F32.BF16 R12, R140.reuse, R20, R12 ;  /* 0x000000148c0c723c */ /* 0x040fe6000004180c */
[C---:B------:R-:W-:Y:S02]  /*dbf0*/  FMUL.FTZ R84, R2.reuse, R84 ;  /* 0x0000005402547220 */ /* 0x040fe40000410000 */
[C---:B------:R-:W-:Y:S02]  /*dc00*/  FMUL.FTZ R85, R2.reuse, R85 ;  /* 0x0000005502557220 */ /* 0x040fe40000410000 */
[C---:B------:R-:W-:Y:S01]  /*dc10*/  FMUL.FTZ R20, R2.reuse, R156 ;  /* 0x0000009c02147220 */ /* 0x040fe20000410000 */
[C---:B------:R-:W-:Y:S04]  /*dc20*/  HMMA.16816.F32.BF16 R16, R140.reuse, R22, R16 ;  /* 0x000000168c10723c */ /* 0x040fe80000041810 */
[----:B------:R-:W-:Y:S02]  /*dc30*/  FMUL.FTZ R21, R2, R157 ;  /* 0x0000009d02157220 */ /* 0x000fe40000410000 */
[C---:B------:R-:W-:Y:S02]  /*dc40*/  FMUL.FTZ R86, R0.reuse, R86 ;  /* 0x0000005600567220 */ /* 0x040fe40000410000 */
[C---:B------:R-:W-:Y:S04]  /*dc50*/  FMUL.FTZ R22, R0.reuse, R158 ;  /* 0x0000009e00167220 */ /* 0x040fe80000410000 */
[C---:B------:R-:W-:Y:S02]  /*dc60*/  FMUL.FTZ R23, R0.reuse, R159 ;  /* 0x0000009f00177220 */ /* 0x040fe40000410000 */
[----:B------:R-:W-:Y:S01]  /*dc70*/  LDSM.16.MT88.4 R156, [R214+0x900] ;  /* 0x00090000d69c783b */ /* 0x000fe20000004200 */
[----:B------:R-:W-:Y:S02]  /*dc80*/  FMUL.FTZ R87, R0, R87 ;  /* 0x0000005700577220 */ /* 0x000fe40000410000 */
[C---:B------:R-:W-:Y:S02]  /*dc90*/  FMUL.FTZ R88, R2.reuse, R88 ;  /* 0x0000005802587220 */ /* 0x040fe40000410000 */
[C---:B------:R-:W-:Y:S03]  /*dca0*/  HMMA.16816.F32.BF16 R20, R140.reuse, R28, R20 ;  /* 0x0000001c8c14723c */ /* 0x040fe60000041814 */
[----:B------:R-:W-:Y:S02]  /*dcb0*/  FMUL.FTZ R89, R2, R89 ;  /* 0x0000005902597220 */ /* 0x000fe40000410000 */
[----:B------:R-:W-:Y:S02]  /*dcc0*/  FMUL.FTZ R90, R0, R90 ;  /* 0x0000005a005a7220 */ /* 0x000fe40000410000 */
[C---:B------:R-:W-:Y:S01]  /*dcd0*/  FMUL.FTZ R28, R2.reuse, R164 ;  /* 0x000000a4021c7220 */ /* 0x040fe20000410000 */
[C---:B------:R-:W-:Y:S04]  /*dce0*/  HMMA.16816.F32.BF16 R24, R140.reuse, R30, R24 ;  /* 0x0000001e8c18723c */ /* 0x040fe80000041818 */
[----:B------:R-:W-:Y:S02]  /*dcf0*/  FMUL.FTZ R29, R2, R165 ;  /* 0x000000a5021d7220 */ /* 0x000fe40000410000 */
[C---:B------:R-:W-:Y:S02]  /*dd00*/  FMUL.FTZ R91, R0.reuse, R91 ;  /* 0x0000005b005b7220 */ /* 0x040fe40000410000 */
[C---:B------:R-:W-:Y:S04]  /*dd10*/  FMUL.FTZ R30, R0.reuse, R166 ;  /* 0x000000a6001e7220 */ /* 0x040fe80000410000 */
[----:B------:R-:W-:Y:S02]  /*dd20*/  FMUL.FTZ R31, R0, R167 ;  /* 0x000000a7001f7220 */ /* 0x000fe40000410000 */
[----:B------:R-:W-:Y:S01]  /*dd30*/  LDSM.16.MT88.4 R164, [R213+0x4900] ;  /* 0x00490000d5a4783b */ /* 0x000fe20000004200 */
[C---:B------:R-:W-:Y:S02]  /*dd40*/  FMUL.FTZ R92, R2.reuse, R92 ;  /* 0x0000005c025c7220 */ /* 0x040fe40000410000 */
[----:B------:R-:W-:Y:S02]  /*dd50*/  FMUL.FTZ R93, R2, R93 ;  /* 0x0000005d025d7220 */ /* 0x000fe40000410000 */
        /* <DEDUP_REMOVED lines=30> */
[----:B------:R-:W-:Y:S02]  /*df40*/  FMUL.FTZ R112, R2, R112 ;  /* 0x0000007002707220 */ /* 0x000fe40000410000 */
[C---:B--2---:R-:W-:Y:S04]  /*df50*/  HMMA.16816.F32.BF16 R60, R140.reuse, R148, R60 ;  /* 0x000000948c3c723c */ /* 0x044fe8000004183c */
[--C-:B------:R-:W-:Y:S02]  /*df60*/  FFMA.FTZ R134, R180, c[0x0][0x2d0], -R133.reuse ;  /* 0x0000b400b4867a23 */ /* 0x100fe40000010885 */
[----:B------:R-:W-:Y:S02]  /*df70*/  FMUL.FTZ R113, R2, R113 ;  /* 0x0000007102717220 */ /* 0x000fe40000410000 */
[C---:B------:R-:W-:Y:S01]  /*df80*/  HMMA.16816.F32.BF16 R64, R140.reuse, R150, R64 ;  /* 0x000000968c40723c */ /* 0x040fe20000041840 */
[----:B------:R2:W4:Y:S01]  /*df90*/  MUFU.EX2 R244, R134 ;  /* 0x0000008600f47308 */ /* 0x0005220000000800 */
[----:B------:R-:W5:Y:S02]  /*dfa0*/  LDSM.16.MT88.4 R148, [R216+0x4100] ;  /* 0x00410000d894783b */ /* 0x000f640000004200 */
        /* <DEDUP_REMOVED lines=9> */
[C---:B------:R-:W-:Y:S01]  /*e040*/  FMUL.FTZ R120, R2.reuse, R120 ;  /* 0x0000007802787220 */ /* 0x040fe20000410000 */
[C---:B-1----:R-:W-:Y:S03]  /*e050*/  HMMA.16816.F32.BF16 R76, R140.reuse, R144, R76 ;  /* 0x000000908c4c723c */ /* 0x042fe6000004184c */
[--C-:B--2---:R-:W-:Y:S02]  /*e060*/  FFMA.FTZ R134, R181, c[0x0][0x2d0], -R192.reuse ;  /* 0x0000b400b5867a23 */ /* 0x104fe400000108c0 */
[----:B------:R-:W-:Y:S02]  /*e070*/  FMUL.FTZ R121, R2, R121 ;  /* 0x0000007902797220 */ /* 0x000fe40000410000 */
[----:B------:R1:W-:Y:S01]  /*e080*/  MUFU.EX2 R243, R134 ;  /* 0x0000008600f37308 */ /* 0x0003e20000000800 */
[C---:B------:R-:W-:Y:S01]  /*e090*/  HMMA.16816.F32.BF16 R80, R140.reuse, R146, R80 ;  /* 0x000000928c50723c */ /* 0x040fe20000041850 */
[----:B------:R-:W2:Y:S03]  /*e0a0*/  LDSM.16.MT88.4 R144, [R213+0x6100] ;  /* 0x00610000d590783b */ /* 0x000ea60000004200 */
[C---:B------:R-:W-:Y:S02]  /*e0b0*/  FMUL.FTZ R122, R0.reuse, R122 ;  /* 0x0000007a007a7220 */ /* 0x040fe40000410000 */
[----:B------:R-:W-:Y:S02]  /*e0c0*/  FMUL.FTZ R123, R0, R123 ;  /* 0x0000007b007b7220 */ /* 0x000fe40000410000 */
[C---:B------:R-:W-:Y:S01]  /*e0d0*/  FMUL.FTZ R124, R2.reuse, R124 ;  /* 0x0000007c027c7220 */ /* 0x040fe20000410000 */
[C---:B-----5:R-:W-:Y:S03]  /*e0e0*/  HMMA.16816.F32.BF16 R84, R140.reuse, R148, R84 ;  /* 0x000000948c54723c */ /* 0x060fe60000041854 */
[----:B------:R-:W-:Y:S02]  /*e0f0*/  FMUL.FTZ R125, R2, R125 ;  /* 0x0000007d027d7220 */ /* 0x000fe40000410000 */
[C---:B------:R-:W-:Y:S02]  /*e100*/  FMUL.FTZ R126, R0.reuse, R126 ;  /* 0x0000007e007e7220 */ /* 0x040fe40000410000 */
[----:B------:R-:W-:Y:S01]  /*e110*/  FMUL.FTZ R127, R0, R127 ;  /* 0x0000007f007f7220 */ /* 0x000fe20000410000 */
[C---:B------:R-:W-:Y:S01]  /*e120*/  HMMA.16816.F32.BF16 R88, R140.reuse, R150, R88 ;  /* 0x000000968c58723c */ /* 0x040fe20000041858 */
[----:B------:R-:W5:Y:S03]  /*e130*/  LDSM.16.MT88.4 R148, [R214+0x6100] ;  /* 0x00610000d694783b */ /* 0x000f660000004200 */
[----:B------:R-:W-:Y:S02]  /*e140*/  FMUL.FTZ R128, R2, R128 ;  /* 0x0000008002807220 */ /* 0x000fe40000410000 */
[--C-:B-1----:R-:W-:Y:S02]  /*e150*/  FFMA.FTZ R134, R182, c[0x0][0x2d0], -R192.reuse ;  /* 0x0000b400b6867a23 */ /* 0x102fe400000108c0 */
[C---:B---3--:R-:W-:Y:S02]  /*e160*/  HMMA.16816.F32.BF16 R92, R140.reuse, R152, R92 ;  /* 0x000000988c5c723c */ /* 0x048fe4000004185c */
[----:B------:R1:W3:Y:S02]  /*e170*/  MUFU.EX2 R211, R134 ;  /* 0x0000008600d37308 */ /* 0x0002e40000000800 */
[----:B------:R-:W-:Y:S02]  /*e180*/  FMUL.FTZ R129, R2, R129 ;  /* 0x0000008102817220 */ /* 0x000fe40000410000 */
[C---:B------:R-:W-:Y:S02]  /*e190*/  FMUL.FTZ R130, R0.reuse, R130 ;  /* 0x0000008200827220 */ /* 0x040fe40000410000 */
[C---:B------:R-:W-:Y:S01]  /*e1a0*/  HMMA.16816.F32.BF16 R96, R140.reuse, R154, R96 ;  /* 0x0000009a8c60723c */ /* 0x040fe20000041860 */
[----:B------:R-:W3:Y:S03]  /*e1b0*/  LDSM.16.MT88.4 R152, [R216+0x6100] ;  /* 0x00610000d898783b */ /* 0x000ee60000004200 */
[----:B------:R-:W-:Y:S04]  /*e1c0*/  FMUL.FTZ R131, R0, R131 ;  /* 0x0000008300837220 */ /* 0x000fe80000410000 */
[C---:B--2---:R-:W-:Y:S08]  /*e1d0*/  HMMA.16816.F32.BF16 R100, R140.reuse, R144, R100 ;  /* 0x000000908c64723c */ /* 0x044ff00000041864 */
[C---:B------:R-:W-:Y:S01]  /*e1e0*/  HMMA.16816.F32.BF16 R104, R140.reuse, R146, R104 ;  /* 0x000000928c68723c */ /* 0x040fe20000041868 */
[----:B------:R-:W2:Y:S03]  /*e1f0*/  LDSM.16.MT88.4 R144, [R215+0x6100] ;  /* 0x00610000d790783b */ /* 0x000ea60000004200 */
[--C-:B-1----:R-:W-:Y:S04]  /*e200*/  FFMA.FTZ R134, R183, c[0x0][0x2d0], -R133.reuse ;  /* 0x0000b400b7867a23 */ /* 0x102fe80000010885 */
[----:B------:R1:W-:Y:S01]  /*e210*/  MUFU.EX2 R210, R134 ;  /* 0x0000008600d27308 */ /* 0x0003e20000000800 */
[C---:B-----5:R-:W-:Y:S08]  /*e220*/  HMMA.16816.F32.BF16 R108, R140.reuse, R148, R108 ;  /* 0x000000948c6c723c */ /* 0x060ff0000004186c */
[C---:B------:R-:W-:Y:S01]  /*e230*/  HMMA.16816.F32.BF16 R112, R140.reuse, R150, R112 ;  /* 0x000000968c70723c */ /* 0x040fe20000041870 */
[----:B------:R-:W5:Y:S07]  /*e240*/  LDSM.16.MT88.4 R148, [R213+0x900] ;  /* 0x00090000d594783b */ /* 0x000f6e0000004200 */
[C---:B---3--:R-:W-:Y:S04]  /*e250*/  HMMA.16816.F32.BF16 R116, R140.reuse, R152, R116 ;  /* 0x000000988c74723c */ /* 0x048fe80000041874 */
[--C-:B-1----:R-:W-:Y:S04]  /*e260*/  FFMA.FTZ R134, R184, c[0x0][0x2d0], -R133.reuse ;  /* 0x0000b400b8867a23 */ /* 0x102fe80000010885 */
[C---:B------:R-:W-:Y:S01]  /*e270*/  HMMA.16816.F32.BF16 R120, R140.reuse, R154, R120 ;  /* 0x0000009a8c78723c */ /* 0x040fe20000041878 */
[----:B------:R-:W1:Y:S01]  /*e280*/  LDSM.16.MT88.4 R152, [R216+0x900] ;  /* 0x00090000d898783b */ /* 0x000e620000004200 */
[----:B------:R3:W3:Y:S06]  /*e290*/  MUFU.EX2 R209, R134 ;  /* 0x0000008600d17308 */ /* 0x0006ec0000000800 */
[C---:B--2---:R-:W-:Y:S08]  /*e2a0*/  HMMA.16816.F32.BF16 R124, R140.reuse, R144, R124 ;  /* 0x000000908c7c723c */ /* 0x044ff0000004187c */
[----:B------:R-:W-:Y:S01]  /*e2b0*/  HMMA.16816.F32.BF16 R128, R140, R146, R128 ;  /* 0x000000928c80723c */ /* 0x000fe20000041880 */
[----:B------:R-:W2:Y:S06]  /*e2c0*/  LDSM.16.MT88.4 R144, [R213+0x2900] ;  /* 0x00290000d590783b */ /* 0x000eac0000004200 */
[----:B------:R-:W-:Y:S02]  /*e2d0*/  F2FP.BF16.PACK_AB R140, R246, R247 ;  /* 0x000000f7f68c723e */ /* 0x000fe400000010ff */
[----:B----4-:R-:W-:Y:S03]  /*e2e0*/  F2FP.BF16.PACK_AB R141, R244, R245 ;  /* 0x000000f5f48d723e */ /* 0x010fe600000010ff */
[----:B------:R-:W-:Y:S01]  /*e2f0*/  F2FP.BF16.PACK_AB R142, R211, R243 ;  /* 0x000000f3d38e723e */ /* 0x000fe200000010ff */
[--C-:B---3--:R-:W-:Y:S01]  /*e300*/  FFMA.FTZ R134, R185, c[0x0][0x2d0], -R192.reuse ;  /* 0x0000b400b9867a23 */ /* 0x108fe200000108c0 */
[----:B------:R-:W-:Y:S03]  /*e310*/  F2FP.BF16.PACK_AB R143, R209, R210 ;  /* 0x000000d2d18f723e */ /* 0x000fe600000010ff */
[----:B------:R3:W-:Y:S04]  /*e320*/  MUFU.EX2 R203, R134 ;  /* 0x0000008600cb7308 */ /* 0x0007e80000000800 */
[C---:B-----5:R-:W-:Y:S08]  /*e330*/  HMMA.16816.F32.BF16 R4, R140.reuse, R148, R4 ;  /* 0x000000948c04723c */ /* 0x060ff00000041804 */
[C---:B------:R-:W-:Y:S01]  /*e340*/  HMMA.16816.F32.BF16 R8, R140.reuse, R150, R8 ;  /* 0x000000968c08723c */ /* 0x040fe20000041808 */
[----:B------:R-:W4:Y:S07]  /*e350*/  LDSM.16.MT88.4 R148, [R214+0x2900] ;  /* 0x00290000d694783b */ /* 0x000f2e0000004200 */
[C---:B------:R-:W-:Y:S04]  /*e360*/  HMMA.16816.F32.BF16 R12, R140.reuse, R156, R12 ;  /* 0x0000009c8c0c723c */ /* 0x040fe8000004180c */
[--C-:B---3--:R-:W-:Y:S04]  /*e370*/  FFMA.FTZ R134, R186, c[0x0][0x2d0], -R192.reuse ;  /* 0x0000b400ba867a23 */ /* 0x108fe800000108c0 */
[C---:B------:R-:W-:Y:S01]  /*e380*/  HMMA.16816.F32.BF16 R16, R140.reuse, R158, R16 ;  /* 0x0000009e8c10723c */ /* 0x040fe20000041810 */
[----:B------:R-:W-:Y:S01]  /*e390*/  LDSM.16.MT88.4 R156, [R215+0x2900] ;  /* 0x00290000d79c783b */ /* 0x000fe20000004200 */
[----:B------:R3:W5:Y:S06]  /*e3a0*/  MUFU.EX2 R202, R134 ;  /* 0x0000008600ca7308 */ /* 0x00076c0000000800 */
[C---:B-1----:R-:W-:Y:S08]  /*e3b0*/  HMMA.16816.F32.BF16 R20, R140.reuse, R152, R20 ;  /* 0x000000988c14723c */ /* 0x042ff00000041814 */
[C---:B------:R-:W-:Y:S01]  /*e3c0*/  HMMA.16816.F32.BF16 R24, R140.reuse, R154, R24 ;  /* 0x0000009a8c18723c */ /* 0x040fe20000041818 */
[----:B------:R-:W1:Y:S07]  /*e3d0*/  LDSM.16.MT88.4 R152, [R216+0x2900] ;  /* 0x00290000d898783b */ /* 0x000e6e0000004200 */
[C---:B------:R-:W-:Y:S04]  /*e3e0*/  HMMA.16816.F32.BF16 R28, R140.reuse, R160, R28 ;  /* 0x000000a08c1c723c */ /* 0x040fe8000004181c */
[--C-:B---3--:R-:W-:Y:S04]  /*e3f0*/  FFMA.FTZ R134, R187, c[0x0][0x2d0], -R133.reuse ;  /* 0x0000b400bb867a23 */ /* 0x108fe80000010885 */
[C---:B------:R-:W-:Y:S01]  /*e400*/  HMMA.16816.F32.BF16 R32, R140.reuse, R162, R32 ;  /* 0x000000a28c20723c */ /* 0x040fe20000041820 */
[----:B------:R-:W3:Y:S01]  /*e410*/  LDSM.16.MT88.4 R160, [R216+0x4900] ;  /* 0x00490000d8a0783b */ /* 0x000ee20000004200 */
[----:B------:R1:W-:Y:S06]  /*e420*/  MUFU.EX2 R201, R134 ;  /* 0x0000008600c97308 */ /* 0x0003ec0000000800 */
[C---:B--2---:R-:W-:Y:S08]  /*e430*/  HMMA.16816.F32.BF16 R36, R140.reuse, R144, R36 ;  /* 0x000000908c24723c */ /* 0x044ff00000041824 */
        /* <DEDUP_REMOVED lines=9> */
[----:B------:R-:W1:Y:S07]  /*e4d0*/  LDSM.16.MT88.4 R152, [R214+0x6900] ;  /* 0x00690000d698783b */ /* 0x000e6e0000004200 */
[C---:B------:R-:W-:Y:S04]  /*e4e0*/  HMMA.16816.F32.BF16 R60, R140.reuse, R156, R60 ;  /* 0x0000009c8c3c723c */ /* 0x040fe8000004183c */
[--C-:B----4-:R-:W-:Y:S01]  /*e4f0*/  FFMA.FTZ R134, R189, c[0x0][0x2d0], -R192.reuse ;  /* 0x0000b400bd867a23 */ /* 0x110fe200000108c0 */
[----:B------:R-:W-:Y:S03]  /*e500*/  MOV R189, R178 ;  /* 0x000000b200bd7202 */ /* 0x000fe60000000f00 */
[C---:B------:R-:W-:Y:S01]  /*e510*/  HMMA.16816.F32.BF16 R64, R140.reuse, R158, R64 ;  /* 0x0000009e8c40723c */ /* 0x040fe20000041840 */
[----:B------:R-:W4:Y:S01]  /*e520*/  LDSM.16.MT88.4 R156, [R216+0x6900] ;  /* 0x00690000d89c783b */ /* 0x000f220000004200 */
[----:B------:R1:W-:Y:S06]  /*e530*/  MUFU.EX2 R188, R134 ;  /* 0x0000008600bc7308 */ /* 0x0003ec0000000800 */
[C---:B------:R-:W-:Y:S08]  /*e540*/  HMMA.16816.F32.BF16 R68, R140.reuse, R164, R68 ;  /* 0x000000a48c44723c */ /* 0x040ff00000041844 */
[C---:B------:R-:W-:Y:S01]  /*e550*/  HMMA.16816.F32.BF16 R72, R140.reuse, R166, R72 ;  /* 0x000000a68c48723c */ /* 0x040fe20000041848 */
[----:B------:R-:W-:Y:S07]  /*e560*/  LDSM.16.MT88.4 R164, [R215+0x1100] ;  /* 0x00110000d7a4783b */ /* 0x000fee0000004200 */
[C---:B------:R-:W-:Y:S04]  /*e570*/  HMMA.16816.F32.BF16 R76, R140.reuse, R168, R76 ;  /* 0x000000a88c4c723c */ /* 0x040fe8000004184c */
[--C-:B-1----:R-:W-:Y:S01]  /*e580*/  FFMA.FTZ R134, R190, c[0x0][0x2d0], -R192.reuse ;  /* 0x0000b400be867a23 */ /* 0x102fe200000108c0 */
[----:B------:R-:W-:Y:S03]  /*e590*/  MOV R190, R174 ;  /* 0x000000ae00be7202 */ /* 0x000fe60000000f00 */
[C---:B------:R-:W-:Y:S01]  /*e5a0*/  HMMA.16816.F32.BF16 R80, R140.reuse, R170, R80 ;  /* 0x000000aa8c50723c */ /* 0x040fe20000041850 */
[----:B------:R-:W-:Y:S01]  /*e5b0*/  LDSM.16.MT88.4 R168, [R214+0x5100] ;  /* 0x00510000d6a8783b */ /* 0x000fe20000004200 */
[----:B------:R1:W1:Y:S06]  /*e5c0*/  MUFU.EX2 R187, R134 ;  /* 0x0000008600bb7308 */ /* 0x00026c0000000800 */
[C---:B---3--:R-:W-:Y:S08]  /*e5d0*/  HMMA.16816.F32.BF16 R84, R140.reuse, R160, R84 ;  /* 0x000000a08c54723c */ /* 0x048ff00000041854 */
[C---:B------:R-:W-:Y:S01]  /*e5e0*/  HMMA.16816.F32.BF16 R88, R140.reuse, R162, R88 ;  /* 0x000000a28c58723c */ /* 0x040fe20000041858 */
[----:B------:R-:W-:Y:S07]  /*e5f0*/  LDSM.16.MT88.4 R160, [R214+0x1100] ;  /* 0x00110000d6a0783b */ /* 0x000fee0000004200 */
[C---:B--2---:R-:W-:Y:S04]  /*e600*/  HMMA.16816.F32.BF16 R92, R140.reuse, R144, R92 ;  /* 0x000000908c5c723c */ /* 0x044fe8000004185c */
[--C-:B-1----:R-:W-:Y:S01]  /*e610*/  FFMA.FTZ R134, R191, c[0x0][0x2d0], -R133.reuse ;  /* 0x0000b400bf867a23 */ /* 0x102fe20000010885 */
[----:B------:R-:W-:Y:S03]  /*e620*/  MOV R191, R137 ;  /* 0x0000008900bf7202 */ /* 0x000fe60000000f00 */
[C---:B------:R-:W-:Y:S01]  /*e630*/  HMMA.16816.F32.BF16 R96, R140.reuse, R146, R96 ;  /* 0x000000928c60723c */ /* 0x040fe20000041860 */
[----:B------:R-:W1:Y:S01]  /*e640*/  LDSM.16.MT88.4 R144, [R215+0x6900] ;  /* 0x00690000d790783b */ /* 0x000e620000004200 */
[----:B------:R2:W-:Y:S06]  /*e650*/  MUFU.EX2 R186, R134 ;  /* 0x0000008600ba7308 */ /* 0x0005ec0000000800 */
[C---:B------:R-:W-:Y:S08]  /*e660*/  HMMA.16816.F32.BF16 R100, R140.reuse, R148, R100 ;  /* 0x000000948c64723c */ /* 0x040ff00000041864 */
[C---:B------:R-:W-:Y:S01]  /*e670*/  HMMA.16816.F32.BF16 R104, R140.reuse, R150, R104 ;  /* 0x000000968c68723c */ /* 0x040fe20000041868 */
[----:B------:R-:W3:Y:S07]  /*e680*/  LDSM.16.MT88.4 R148, [R213+0x1100] ;  /* 0x00110000d594783b */ /* 0x000eee0000004200 */
[C---:B------:R-:W-:Y:S04]  /*e690*/  HMMA.16816.F32.BF16 R108, R140.reuse, R152, R108 ;  /* 0x000000988c6c723c */ /* 0x040fe8000004186c */
[--C-:B--2---:R-:W-:Y:S01]  /*e6a0*/  FFMA.FTZ R134, R196, c[0x0][0x2d0], -R133.reuse ;  /* 0x0000b400c4867a23 */ /* 0x104fe20000010885 */
[----:B------:R-:W-:Y:S03]  /*e6b0*/  MOV R196, R175 ;  /* 0x000000af00c47202 */ /* 0x000fe60000000f00 */
[C---:B------:R-:W-:Y:S01]  /*e6c0*/  HMMA.16816.F32.BF16 R112, R140.reuse, R154, R112 ;  /* 0x0000009a8c70723c */ /* 0x040fe20000041870 */
[----:B------:R-:W2:Y:S01]  /*e6d0*/  LDSM.16.MT88.4 R152, [R216+0x1100] ;  /* 0x00110000d898783b */ /* 0x000ea20000004200 */
[----:B------:R3:W2:Y:S06]  /*e6e0*/  MUFU.EX2 R185, R134 ;  /* 0x0000008600b97308 */ /* 0x0006ac0000000800 */
[C---:B----4-:R-:W-:Y:S08]  /*e6f0*/  HMMA.16816.F32.BF16 R116, R140.reuse, R156, R116 ;  /* 0x0000009c8c74723c */ /* 0x050ff00000041874 */
[C---:B------:R-:W-:Y:S01]  /*e700*/  HMMA.16816.F32.BF16 R120, R140.reuse, R158, R120 ;  /* 0x0000009e8c78723c */ /* 0x040fe20000041878 */
[----:B------:R-:W-:Y:S07]  /*e710*/  LDSM.16.MT88.4 R156, [R216+0x3100] ;  /* 0x00310000d89c783b */ /* 0x000fee0000004200 */
[C---:B-1----:R-:W-:Y:S04]  /*e720*/  HMMA.16816.F32.BF16 R124, R140.reuse, R144, R124 ;  /* 0x000000908c7c723c */ /* 0x042fe8000004187c */
[--C-:B---3--:R-:W-:Y:S02]  /*e730*/  FFMA.FTZ R134, R197, c[0x0][0x2d0], -R192.reuse ;  /* 0x0000b400c5867a23 */ /* 0x108fe400000108c0 */
[----:B------:R-:W3:Y:S02]  /*e740*/  LDL.LU R197, [R1+0x4] ;  /* 0x0000040001c57983 */ /* 0x000ee40000300800 */
[----:B------:R-:W-:Y:S01]  /*e750*/  HMMA.16816.F32.BF16 R128, R140, R146, R128 ;  /* 0x000000928c80723c */ /* 0x000fe20000041880 */
[----:B------:R1:W-:Y:S01]  /*e760*/  MUFU.EX2 R184, R134 ;  /* 0x0000008600b87308 */ /* 0x0003e20000000800 */
[----:B------:R-:W4:Y:S05]  /*e770*/  LDSM.16.MT88.4 R144, [R213+0x3100] ;  /* 0x00310000d590783b */ /* 0x000f2a0000004200 */
[----:B-----5:R-:W-:Y:S02]  /*e780*/  F2FP.BF16.PACK_AB R140, R202, R203 ;  /* 0x000000cbca8c723e */ /* 0x020fe400000010ff */
[----:B------:R-:W-:Y:S03]  /*e790*/  F2FP.BF16.PACK_AB R141, R200, R201 ;  /* 0x000000c9c88d723e */ /* 0x000fe600000010ff */
[----:B------:R-:W-:Y:S02]  /*e7a0*/  F2FP.BF16.PACK_AB R142, R187, R188 ;  /* 0x000000bcbb8e723e */ /* 0x000fe400000010ff */
[----:B--2---:R-:W-:Y:S07]  /*e7b0*/  F2FP.BF16.PACK_AB R143, R185, R186 ;  /* 0x000000bab98f723e */ /* 0x004fee00000010ff */
[C---:B------:R-:W-:Y:S03]  /*e7c0*/  HMMA.16816.F32.BF16 R4, R140.reuse, R148, R4 ;  /* 0x000000948c04723c */ /* 0x040fe60000041804 */
[--C-:B-1----:R-:W-:Y:S01]  /*e7d0*/  FFMA.FTZ R134, R193, c[0x0][0x2d0], -R192.reuse ;  /* 0x0000b400c1867a23 */ /* 0x102fe200000108c0 */
[----:B------:R-:W-:Y:S02]  /*e7e0*/  MOV R193, R177 ;  /* 0x000000b100c17202 */ /* 0x000fe40000000f00 */
[----:B------:R-:W-:Y:S02]  /*e7f0*/  LDSM.16.MT88.4 R176, [R214+0x3900] ;  /* 0x00390000d6b0783b */ /* 0x000fe40000004200 */
[C---:B------:R-:W-:Y:S01]  /*e800*/  HMMA.16816.F32.BF16 R8, R140.reuse, R150, R8 ;  /* 0x000000968c08723c */ /* 0x040fe20000041808 */
[----:B------:R1:W2:Y:S05]  /*e810*/  MUFU.EX2 R183, R134 ;  /* 0x0000008600b77308 */ /* 0x0002aa0000000800 */
[----:B------:R-:W5:Y:S02]  /*e820*/  LDSM.16.MT88.4 R148, [R214+0x3100] ;  /* 0x00310000d694783b */ /* 0x000f640000004200 */
[C---:B------:R-:W-:Y:S08]  /*e830*/  HMMA.16816.F32.BF16 R12, R140.reuse, R160, R12 ;  /* 0x000000a08c0c723c */ /* 0x040ff0000004180c */
[C---:B------:R-:W-:Y:S01]  /*e840*/  HMMA.16816.F32.BF16 R16, R140.reuse, R162, R16 ;  /* 0x000000a28c10723c */ /* 0x040fe20000041810 */
[----:B------:R-:W2:Y:S07]  /*e850*/  LDSM.16.MT88.4 R160, [R215+0x3100] ;  /* 0x00310000d7a0783b */ /* 0x000eae0000004200 */
[C---:B------:R-:W-:Y:S04]  /*e860*/  HMMA.16816.F32.BF16 R20, R140.reuse, R152, R20 ;  /* 0x000000988c14723c */ /* 0x040fe80000041814 */
[--C-:B-1----:R-:W-:Y:S02]  /*e870*/  FFMA.FTZ R134, R194, c[0x0][0x2d0], -R133.reuse ;  /* 0x0000b400c2867a23 */ /* 0x102fe40000010885 */
[----:B------:R-:W3:Y:S02]  /*e880*/  LDL.LU R194, [R1] ;  /* 0x0000000001c27983 */ /* 0x000ee40000300800 */
[C---:B------:R-:W-:Y:S01]  /*e890*/  HMMA.16816.F32.BF16 R24, R140.reuse, R154, R24 ;  /* 0x0000009a8c18723c */ /* 0x040fe20000041818 */
[----:B------:R1:W-:Y:S01]  /*e8a0*/  MUFU.EX2 R182, R134 ;  /* 0x0000008600b67308 */ /* 0x0003e20000000800 */
[----:B------:R-:W5:Y:S06]  /*e8b0*/  LDSM.16.MT88.4 R152, [R213+0x5100] ;  /* 0x00510000d598783b */ /* 0x000f6c0000004200 */
[C---:B------:R-:W-:Y:S08]  /*e8c0*/  HMMA.16816.F32.BF16 R28, R140.reuse, R164, R28 ;  /* 0x000000a48c1c723c */ /* 0x040ff0000004181c */
[C---:B------:R-:W-:Y:S01]  /*e8d0*/  HMMA.16816.F32.BF16 R32, R140.reuse, R166, R32 ;  /* 0x000000a68c20723c */ /* 0x040fe20000041820 */
[----:B------:R-:W5:Y:S07]  /*e8e0*/  LDSM.16.MT88.4 R164, [R216+0x5100] ;  /* 0x00510000d8a4783b */ /* 0x000f6e0000004200 */
[C---:B----4-:R-:W-:Y:S04]  /*e8f0*/  HMMA.16816.F32.BF16 R36, R140.reuse, R144, R36 ;  /* 0x000000908c24723c */ /* 0x050fe80000041824 */
[--C-:B-1----:R-:W-:Y:S01]  /*e900*/  FFMA.FTZ R134, R195, c[0x0][0x2d0], -R133.reuse ;  /* 0x0000b400c3867a23 */ /* 0x102fe20000010885 */
[----:B------:R-:W-:Y:S01]  /*e910*/  MOV R195, R172 ;  /* 0x000000ac00c37202 */ /* 0x000fe20000000f00 */
[----:B------:R-:W-:Y:S01]  /*e920*/  FFMA.FTZ R133, R136, c[0x0][0x2d0], -R133 ;  /* 0x0000b40088857a23 */ /* 0x000fe20000010885 */
[----:B------:R-:W-:Y:S01]  /*e930*/  LDSM.16.MT88.4 R172, [R213+0x3900] ;  /* 0x00390000d5ac783b */ /* 0x000fe20000004200 */
[C---:B------:R-:W-:Y:S01]  /*e940*/  HMMA.16816.F32.BF16 R40, R140.reuse, R146, R40 ;  /* 0x000000928c28723c */ /* 0x040fe20000041828 */
[----:B------:R-:W1:Y:S03]  /*e950*/  MUFU.EX2 R181, R134 ;  /* 0x0000008600b57308 */ /* 0x000e660000000800 */
[----:B--2---:R-:W-:Y:S03]  /*e960*/  F2FP.BF16.PACK_AB R136, R183, R184 ;  /* 0x000000b8b788723e */ /* 0x004fe600000010ff */
[----:B------:R-:W2:Y:S01]  /*e970*/  LDSM.16.MT88.4 R144, [R215+0x5100] ;  /* 0x00510000d790783b */ /* 0x000ea20000004200 */
[C---:B-----5:R-:W-:Y:S03]  /*e980*/  HMMA.16816.F32.BF16 R44, R140.reuse, R148, R44 ;  /* 0x000000948c2c723c */ /* 0x060fe6000004182c */
[----:B------:R-:W4:Y:S05]  /*e990*/  MUFU.EX2 R133, R133 ;  /* 0x0000008500857308 */ /* 0x000f2a0000000800 */
[C---:B------:R-:W-:Y:S01]  /*e9a0*/  HMMA.16816.F32.BF16 R48, R140.reuse, R150, R48 ;  /* 0x000000968c30723c */ /* 0x040fe20000041830 */
[----:B------:R-:W5:Y:S07]  /*e9b0*/  LDSM.16.MT88.4 R148, [R213+0x7100] ;  /* 0x00710000d594783b */ /* 0x000f6e0000004200 */
[C---:B------:R-:W-:Y:S04]  /*e9c0*/  HMMA.16816.F32.BF16 R52, R140.reuse, R156, R52 ;  /* 0x0000009c8c34723c */ /* 0x040fe80000041834 */
[----:B-1----:R-:W-:Y:S01]  /*e9d0*/  F2FP.BF16.PACK_AB R137, R181, R182 ;  /* 0x000000b6b589723e */ /* 0x002fe200000010ff */
[--C-:B------:R-:W-:Y:S03]  /*e9e0*/  FFMA.FTZ R134, R198, c[0x0][0x2d0], -R192.reuse ;  /* 0x0000b400c6867a23 */ /* 0x100fe600000108c0 */
[C---:B------:R-:W-:Y:S01]  /*e9f0*/  HMMA.16816.F32.BF16 R56, R140.reuse, R158, R56 ;  /* 0x0000009e8c38723c */ /* 0x040fe20000041838 */
[----:B------:R-:W-:Y:S01]  /*ea00*/  LDSM.16.MT88.4 R156, [R216+0x7100] ;  /* 0x00710000d89c783b */ /* 0x000fe20000004200 */
[----:B------:R1:W-:Y:S02]  /*ea10*/  MUFU.EX2 R180, R134 ;  /* 0x0000008600b47308 */ /* 0x0003e40000000800 */
[----:B----4-:R-:W-:Y:S04]  /*ea20*/  F2FP.BF16.PACK_AB R139, R133, R135 ;  /* 0x00000087858b723e */ /* 0x010fe800000010ff */
[C---:B------:R-:W-:Y:S08]  /*ea30*/  HMMA.16816.F32.BF16 R60, R140.reuse, R160, R60 ;  /* 0x000000a08c3c723c */ /* 0x040ff0000004183c */
[C---:B------:R-:W-:Y:S01]  /*ea40*/  HMMA.16816.F32.BF16 R64, R140.reuse, R162, R64 ;  /* 0x000000a28c40723c */ /* 0x040fe20000041840 */
[----:B------:R-:W-:Y:S07]  /*ea50*/  LDSM.16.MT88.4 R160, [R214+0x1900] ;  /* 0x00190000d6a0783b */ /* 0x000fee0000004200 */
[C---:B------:R-:W-:Y:S04]  /*ea60*/  HMMA.16816.F32.BF16 R68, R140.reuse, R152, R68 ;  /* 0x000000988c44723c */ /* 0x040fe80000041844 */
[----:B-1----:R-:W-:Y:S04]  /*ea70*/  FFMA.FTZ R134, R199, c[0x0][0x2d0], -R192 ;  /* 0x0000b400c7867a23 */ /* 0x002fe800000108c0 */
[C---:B------:R-:W-:Y:S01]  /*ea80*/  HMMA.16816.F32.BF16 R72, R140.reuse, R154, R72 ;  /* 0x0000009a8c48723c */ /* 0x040fe20000041848 */
[----:B------:R-:W1:Y:S01]  /*ea90*/  LDSM.16.MT88.4 R152, [R214+0x7100] ;  /* 0x00710000d698783b */ /* 0x000e620000004200 */
[----:B------:R-:W4:Y:S06]  /*eaa0*/  MUFU.EX2 R134, R134 ;  /* 0x0000008600867308 */ /* 0x000f2c0000000800 */
[C---:B------:R-:W-:Y:S08]  /*eab0*/  HMMA.16816.F32.BF16 R76, R140.reuse, R168, R76 ;  /* 0x000000a88c4c723c */ /* 0x040ff0000004184c */
[C---:B------:R-:W-:Y:S01]  /*eac0*/  HMMA.16816.F32.BF16 R80, R140.reuse, R170, R80 ;  /* 0x000000aa8c50723c */ /* 0x040fe20000041850 */
[----:B------:R-:W-:Y:S07]  /*ead0*/  LDSM.16.MT88.4 R168, [R215+0x1900] ;  /* 0x00190000d7a8783b */ /* 0x000fee0000004200 */
[C---:B------:R-:W-:Y:S04]  /*eae0*/  HMMA.16816.F32.BF16 R84, R140.reuse, R164, R84 ;  /* 0x000000a48c54723c */ /* 0x040fe80000041854 */
[----:B----4-:R-:W-:Y:S04]  /*eaf0*/  F2FP.BF16.PACK_AB R138, R134, R180 ;  /* 0x000000b4868a723e */ /* 0x010fe800000010ff */
[C---:B------:R-:W-:Y:S01]  /*eb00*/  HMMA.16816.F32.BF16 R88, R140.reuse, R166, R88 ;  /* 0x000000a68c58723c */ /* 0x040fe20000041858 */
[----:B------:R-:W-:Y:S07]  /*eb10*/  LDSM.16.MT88.4 R164, [R216+0x1900] ;  /* 0x00190000d8a4783b */ /* 0x000fee0000004200 */
[C---:B--2---:R-:W-:Y:S08]  /*eb20*/  HMMA.16816.F32.BF16 R92, R140.reuse, R144, R92 ;  /* 0x000000908c5c723c */ /* 0x044ff0000004185c */
[C---:B------:R-:W-:Y:S01]  /*eb30*/  HMMA.16816.F32.BF16 R96, R140.reuse, R146, R96 ;  /* 0x000000928c60723c */ /* 0x040fe20000041860 */
[----:B------:R-:W2:Y:S07]  /*eb40*/  LDSM.16.MT88.4 R144, [R215+0x7100] ;  /* 0x00710000d790783b */ /* 0x000eae0000004200 */
[C---:B-----5:R-:W-:Y:S08]  /*eb50*/  HMMA.16816.F32.BF16 R100, R140.reuse, R148, R100 ;  /* 0x000000948c64723c */ /* 0x060ff00000041864 */
[C---:B------:R-:W-:Y:S01]  /*eb60*/  HMMA.16816.F32.BF16 R104, R140.reuse, R150, R104 ;  /* 0x000000968c68723c */ /* 0x040fe20000041868 */
[----:B------:R-:W4:Y:S07]  /*eb70*/  LDSM.16.MT88.4 R148, [R213+0x1900] ;  /* 0x00190000d594783b */ /* 0x000f2e0000004200 */
[C---:B-1----:R-:W-:Y:S08]  /*eb80*/  HMMA.16816.F32.BF16 R108, R140.reuse, R152, R108 ;  /* 0x000000988c6c723c */ /* 0x042ff0000004186c */
[C---:B------:R-:W-:Y:S08]  /*eb90*/  HMMA.16816.F32.BF16 R112, R140.reuse, R154, R112 ;  /* 0x0000009a8c70723c */ /* 0x040ff00000041870 */
[C---:B------:R-:W-:Y:S08]  /*eba0*/  HMMA.16816.F32.BF16 R116, R140.reuse, R156, R116 ;  /* 0x0000009c8c74723c */ /* 0x040ff00000041874 */
[C---:B------:R-:W-:Y:S08]  /*ebb0*/  HMMA.16816.F32.BF16 R120, R140.reuse, R158, R120 ;  /* 0x0000009e8c78723c */ /* 0x040ff00000041878 */
[C---:B--2---:R-:W-:Y:S08]  /*ebc0*/  HMMA.16816.F32.BF16 R124, R140.reuse, R144, R124 ;  /* 0x000000908c7c723c */ /* 0x044ff0000004187c */
[----:B------:R-:W-:Y:S08]  /*ebd0*/  HMMA.16816.F32.BF16 R128, R140, R146, R128 ;  /* 0x000000928c80723c */ /* 0x000ff00000041880 */
[C---:B----4-:R-:W-:Y:S01]  /*ebe0*/  HMMA.16816.F32.BF16 R140, R136.reuse, R148, R4 ;  /* 0x00000094888c723c */ /* 0x050fe20000041804 */
[----:B------:R-:W1:Y:S07]  /*ebf0*/  LDSM.16.MT88.4 R4, [R216+0x3900] ;  /* 0x00390000d804783b */ /* 0x000e6e0000004200 */
[C---:B------:R-:W-:Y:S01]  /*ec00*/  HMMA.16816.F32.BF16 R144, R136.reuse, R150, R8 ;  /* 0x000000968890723c */ /* 0x040fe20000041808 */
[----:B------:R-:W2:Y:S07]  /*ec10*/  LDSM.16.MT88.4 R8, [R215+0x3900] ;  /* 0x00390000d708783b */ /* 0x000eae0000004200 */
[C---:B------:R-:W-:Y:S01]  /*ec20*/  HMMA.16816.F32.BF16 R148, R136.reuse, R160, R12 ;  /* 0x000000a08894723c */ /* 0x040fe2000004180c */
[----:B------:R-:W4:Y:S03]  /*ec30*/  LDSM.16.MT88.4 R12, [R213+0x5900] ;  /* 0x00590000d50c783b */ /* 0x000f260000004200 */
[----:B---3--:R-:W-:Y:S04]  /*ec40*/  FFMA.FTZ R0, R0, R197, R193 ;  /* 0x000000c500007223 */ /* 0x008fe800000100c1 */
[C---:B------:R-:W-:Y:S01]  /*ec50*/  HMMA.16816.F32.BF16 R152, R136.reuse, R162, R16 ;  /* 0x000000a28898723c */ /* 0x040fe20000041810 */
[----:B------:R-:W3:Y:S03]  /*ec60*/  LDSM.16.MT88.4 R16, [R214+0x5900] ;  /* 0x00590000d610783b */ /* 0x000ee60000004200 */
[----:B------:R-:W-:Y:S04]  /*ec70*/  FADD.FTZ R0, R191, R0 ;  /* 0x00000000bf007221 */ /* 0x000fe80000010000 */
[C---:B------:R-:W-:Y:S01]  /*ec80*/  HMMA.16816.F32.BF16 R156, R136.reuse, R164, R20 ;  /* 0x000000a4889c723c */ /* 0x040fe20000041814 */
[----:B------:R-:W5:Y:S03]  /*ec90*/  LDSM.16.MT88.4 R20, [R216+0x5900] ;  /* 0x00590000d814783b */ /* 0x000f660000004200 */
[----:B------:R-:W-:Y:S04]  /*eca0*/  FADD.FTZ R0, R249, R0 ;  /* 0x00000000f9007221 */ /* 0x000fe80000010000 */
[C---:B------:R-:W-:Y:S01]  /*ecb0*/  HMMA.16816.F32.BF16 R160, R136.reuse, R166, R24 ;  /* 0x000000a688a0723c */ /* 0x040fe20000041818 */
[----:B------:R-:W1:Y:S03]  /*ecc0*/  LDSM.16.MT88.4 R24, [R215+0x5900] ;  /* 0x00590000d718783b */ /* 0x000e660000004200 */
[----:B------:R-:W-:Y:S04]  /*ecd0*/  FADD.FTZ R0, R248, R0 ;  /* 0x00000000f8007221 */ /* 0x000fe80000010000 */
[C---:B------:R-:W-:Y:S01]  /*ece0*/  HMMA.16816.F32.BF16 R164, R136.reuse, R168, R28 ;  /* 0x000000a888a4723c */ /* 0x040fe2000004181c */
[----:B------:R-:W1:Y:S07]  /*ecf0*/  LDSM.16.MT88.4 R28, [R213+0x7900] ;  /* 0x00790000d51c783b */ /* 0x000e6e0000004200 */
[C---:B------:R-:W-:Y:S08]  /*ed00*/  HMMA.16816.F32.BF16 R168, R136.reuse, R170, R32 ;  /* 0x000000aa88a8723c */ /* 0x040ff00000041820 */
[C---:B------:R-:W-:Y:S08]  /*ed10*/  HMMA.16816.F32.BF16 R36, R136.reuse, R172, R36 ;  /* 0x000000ac8824723c */ /* 0x040ff00000041824 */
[C---:B------:R-:W-:Y:S08]  /*ed20*/  HMMA.16816.F32.BF16 R40, R136.reuse, R174, R40 ;  /* 0x000000ae8828723c */ /* 0x040ff00000041828 */
[C---:B------:R-:W-:Y:S04]  /*ed30*/  HMMA.16816.F32.BF16 R44, R136.reuse, R176, R44 ;  /* 0x000000b0882c723c */ /* 0x040fe8000004182c */
[----:B------:R-:W-:Y:S04]  /*ed40*/  FFMA.FTZ R2, R2, R194, R195 ;  /* 0x000000c202027223 */ /* 0x000fe800000100c3 */
[C---:B------:R-:W-:Y:S04]  /*ed50*/  HMMA.16816.F32.BF16 R48, R136.reuse, R178, R48 ;  /* 0x000000b28830723c */ /* 0x040fe80000041830 */
[----:B------:R-:W-:Y:S04]  /*ed60*/  FADD.FTZ R2, R196, R2 ;  /* 0x00000002c4027221 */ /* 0x000fe80000010000 */
[C---:B-1----:R-:W-:Y:S04]  /*ed70*/  HMMA.16816.F32.BF16 R52, R136.reuse, R4, R52 ;  /* 0x000000048834723c */ /* 0x042fe80000041834 */
[----:B------:R-:W-:Y:S04]  /*ed80*/  FADD.FTZ R2, R190, R2 ;  /* 0x00000002be027221 */ /* 0x000fe80000010000 */
        /* <DEDUP_REMOVED lines=8> */
[C---:B---3--:R-:W-:Y:S08]  /*ee10*/  HMMA.16816.F32.BF16 R76, R136.reuse, R16, R76 ;  /* 0x00000010884c723c */ /* 0x048ff0000004184c */
[C---:B------:R-:W-:Y:S08]  /*ee20*/  HMMA.16816.F32.BF16 R80, R136.reuse, R18, R80 ;  /* 0x000000128850723c */ /* 0x040ff00000041850 */
[C---:B-----5:R-:W-:Y:S08]  /*ee30*/  HMMA.16816.F32.BF16 R84, R136.reuse, R20, R84 ;  /* 0x000000148854723c */ /* 0x060ff00000041854 */
[C---:B------:R-:W-:Y:S08]  /*ee40*/  HMMA.16816.F32.BF16 R88, R136.reuse, R22, R88 ;  /* 0x000000168858723c */ /* 0x040ff00000041858 */
[C---:B------:R-:W-:Y:S08]  /*ee50*/  HMMA.16816.F32.BF16 R92, R136.reuse, R24, R92 ;  /* 0x00000018885c723c */ /* 0x040ff0000004185c */
[C---:B------:R-:W-:Y:S08]  /*ee60*/  HMMA.16816.F32.BF16 R96, R136.reuse, R26, R96 ;  /* 0x0000001a8860723c */ /* 0x040ff00000041860 */
[C---:B------:R-:W-:Y:S08]  /*ee70*/  HMMA.16816.F32.BF16 R100, R136.reuse, R28, R100 ;  /* 0x0000001c8864723c */ /* 0x040ff00000041864 */
[C---:B------:R-:W-:Y:S08]  /*ee80*/  HMMA.16816.F32.BF16 R104, R136.reuse, R30, R104 ;  /* 0x0000001e8868723c */ /* 0x040ff00000041868 */
[C---:B-1----:R-:W-:Y:S07]  /*ee90*/  HMMA.16816.F32.BF16 R108, R136.reuse, R4, R108 ;  /* 0x00000004886c723c */ /* 0x042fee000004186c */
[----:B------:R-:W-:Y:S01]  /*eea0*/  FADD.FTZ R4, R189, R2 ;  /* 0x00000002bd047221 */ /* 0x000fe20000010000 */
[C---:B------:R-:W-:Y:S04]  /*eeb0*/  HMMA.16816.F32.BF16 R112, R136.reuse, R6, R112 ;  /* 0x000000068870723c */ /* 0x040fe80000041870 */
[----:B------:R-:W-:Y:S02]  /*eec0*/  FADD.FTZ R4, R247, R4 ;  /* 0x00000004f7047221 */ /* 0x000fe40000010000 */
[----:B------:R-:W-:Y:S02]  /*eed0*/  FADD.FTZ R2, R245, R0 ;  /* 0x00000000f5027221 */ /* 0x000fe40000010000 */
[----:B------:R-:W-:Y:S01]  /*eee0*/  FADD.FTZ R0, R246, R4 ;  /* 0x00000004f6007221 */ /* 0x000fe20000010000 */
[C---:B--2---:R-:W-:Y:S03]  /*eef0*/  HMMA.16816.F32.BF16 R116, R136.reuse, R8, R116 ;  /* 0x000000088874723c */ /* 0x044fe60000041874 */
[----:B------:R-:W-:Y:S02]  /*ef00*/  FADD.FTZ R2, R244, R2 ;  /* 0x00000002f4027221 */ /* 0x000fe40000010000 */
[----:B------:R-:W-:Y:S02]  /*ef10*/  FADD.FTZ R0, R243, R0 ;  /* 0x00000000f3007221 */ /* 0x000fe40000010000 */
[----:B------:R-:W-:Y:S01]  /*ef20*/  FADD.FTZ R2, R210, R2 ;  /* 0x00000002d2027221 */ /* 0x000fe20000010000 */
        /* <DEDUP_REMOVED lines=11> */
[----:B------:R-:W-:Y:S04]  /*efe0*/  FADD.FTZ R0, R187, R0 ;  /* 0x00000000bb007221 */ /* 0x000fe80000010000 */
[----:B------:R-:W-:Y:S02]  /*eff0*/  FADD.FTZ R4, R185, R2 ;  /* 0x00000002b9047221 */ /* 0x000fe40000010000 */
[----:B------:R-:W-:Y:S02]  /*f000*/  FADD.FTZ R2, R184, R0 ;  /* 0x00000000b8027221 */ /* 0x000fe40000010000 */
[----:B------:R-:W-:Y:S02]  /*f010*/  FADD.FTZ R0, R182, R4 ;  /* 0x00000004b6007221 */ /* 0x000fe40000010000 */
[----:B------:R-:W-:Y:S02]  /*f020*/  FADD.FTZ R2, R183, R2 ;  /* 0x00000002b7027221 */ /* 0x000fe40000010000 */
[----:B------:R-:W-:Y:S02]  /*f030*/  FADD.FTZ R0, R181, R0 ;  /* 0x00000000b5007221 */ /* 0x000fe40000010000 */
[----:B------:R-:W-:Y:S02]  /*f040*/  FADD.FTZ R2, R180, R2 ;  /* 0x00000002b4027221 */ /* 0x000fe40000010000 */
[----:B------:R-:W-:Y:S02]  /*f050*/  FADD.FTZ R0, R135, R0 ;  /* 0x0000000087007221 */ /* 0x000fe40000010000 */
[----:B------:R-:W-:Y:S01]  /*f060*/  FADD.FTZ R2, R134, R2 ;  /* 0x0000000286027221 */ /* 0x000fe20000010000 */
[----:B------:R-:W-:Y:S01]  /*f070*/  MOV R134, R3 ;  /* 0x0000000300867202 */ /* 0x000fe20000000f00 */
[----:B------:R-:W-:Y:S01]  /*f080*/  FADD.FTZ R0, R133, R0 ;  /* 0x0000000085007221 */ /* 0x000fe20000010000 */
[----:B------:R-:W-:Y:S02]  /*f090*/  MOV R133, R132 ;  /* 0x0000008400857202 */ /* 0x000fe40000000f00 */
[----:B------:R1:W-:Y:S04]  /*f0a0*/  STL [R1], R2 ;  /* 0x0000000201007387 */ /* 0x0003e80000100800 */
[----:B------:R1:W-:Y:S01]  /*f0b0*/  STL [R1+0x4], R0 ;  /* 0x0000040001007387 */ /* 0x0003e20000100800 */
[----:B------:R-:W-:-:S05]  /*f0c0*/  @P0 BRA `(.L_x_1004) ;  /* 0xffffc6f000000947 */ /* 0x000fca000383ffff */
.L_x_1001:
[----:B------:R-:W-:-:S06]  /*f0d0*/  UISETP.GE.AND UP0, UPT, UR21, UR7, UPT ;  /* 0x000000071500728c */ /* 0x000fcc000bf06270 */
[----:B------:R-:W-:-:S13]  /*f0e0*/  PLOP3.LUT P0, PT, PT, PT, UP0, 0x40, 0x0 ;  /* 0x000000000000781c */ /* 0x000fda0003f0e808 */
[----:B------:R-:W-:Y:S05]  /*f0f0*/  @P0 BRA `(.L_x_1005) ;  /* 0x0000457000000947 */ /* 0x000fea0003800000 */
[C---:B-1----:R-:W-:Y:S01]  /*f100*/  IMAD.SHL.U32 R0, R252.reuse, 0x2, RZ ;  /* 0x00000002fc007824 */ /* 0x042fe200078e00ff */
[----:B------:R-:W-:Y:S01]  /*f110*/  SHF.R.S32.HI R249, RZ, 0x1f, R252 ;  /* 0x0000001ffff97819 */ /* 0x000fe200000114fc */
[----:B------:R-:W-:Y:S01]  /*f120*/  IMAD.MOV.U32 R134, RZ, RZ, R3 ;  /* 0x000000ffff867224 */ /* 0x000fe200078e0003 */
[C---:B------:R-:W-:Y:S01]  /*f130*/  IADD3 R6, R252.reuse, 0x40, RZ ;  /* 0x00000040fc067810 */ /* 0x040fe20007ffe0ff */
[----:B------:R-:W-:Y:S01]  /*f140*/  IMAD.MOV.U32 R133, RZ, RZ, R132 ;  /* 0x000000ffff857224 */ /* 0x000fe200078e0084 */
[C---:B------:R-:W-:Y:S01]  /*f150*/  IADD3 R2, R252.reuse, 0x80, RZ ;  /* 0x00000080fc027810 */ /* 0x040fe20007ffe0ff */
[----:B------:R-:W2:Y:S01]  /*f160*/  LDL.LU R0, [R1+0x14] ;  /* 0x0000140001007983 */ /* 0x000ea20000300800 */
[C---:B------:R-:W-:Y:S02]  /*f170*/  IADD3 R7, R252.reuse, 0x40, RZ ;  /* 0x00000040fc077810 */ /* 0x040fe40007ffe0ff */
[----:B------:R-:W-:Y:S01]  /*f180*/  IADD3 R4, R252, 0x80, RZ ;  /* 0x00000080fc047810 */ /* 0x000fe20007ffe0ff */
[----:B------:R-:W3:Y:S01]  /*f190*/  LDL.LU R5, [R1+0x18] ;  /* 0x0000180001057983 */ /* 0x000ee20000300800 */
[----:B------:R-:W-:-:S02]  /*f1a0*/  SHF.R.S32.HI R6, RZ, 0x1f, R6 ;  /* 0x0000001fff067819 */ /* 0x000fc40000011406 */
[----:B------:R-:W-:Y:S02]  /*f1b0*/  SHF.R.S32.HI R2, RZ, 0x1f, R2 ;  /* 0x0000001fff027819 */ /* 0x000fe40000011402 */
[----:B------:R-:W-:Y:S02]  /*f1c0*/  LEA.HI R6, R6, R7, RZ, 0x3 ;  /* 0x0000000706067211 */ /* 0x000fe400078f18ff */
[----:B------:R-:W-:Y:S02]  /*f1d0*/  LEA.HI R2, R2, R4, RZ, 0x3 ;  /* 0x0000000402027211 */ /* 0x000fe400078f18ff */
[----:B------:R-:W-:Y:S02]  /*f1e0*/  LOP3.LUT R6, R6, 0xfffffff8, RZ, 0xc0, !PT ;  /* 0xfffffff806067812 */ /* 0x000fe400078ec0ff */
[----:B------:R-:W-:Y:S01]  /*f1f0*/  LOP3.LUT R2, R2, 0xfffffff8, RZ, 0xc0, !PT ;  /* 0xfffffff802027812 */ /* 0x000fe200078ec0ff */
[----:B------:R-:W-:Y:S01]  /*f200*/  IMAD.SHL.U32 R243, R250, 0x2, RZ ;  /* 0x00000002faf37824 */ /* 0x000fe200078e00ff */
[----:B------:R-:W-:Y:S01]  /*f210*/  SHF.L.U64.HI R249, R252, 0x1, R249 ;  /* 0x00000001fcf97819 */ /* 0x000fe200000102f9 */
[----:B------:R-:W-:-:S02]  /*f220*/  IMAD.SHL.U32 R247, R6, 0x2, RZ ;  /* 0x0000000206f77824 */ /* 0x000fc400078e00ff */
[----:B------:R-:W-:Y:S01]  /*f230*/  IMAD.SHL.U32 R245, R2, 0x2, RZ ;  /* 0x0000000202f57824 */ /* 0x000fe200078e00ff */
[----:B--2---:R-:W-:Y:S02]  /*f240*/  SHF.L.U64.HI R248, R6, 0x1, R0 ;  /* 0x0000000106f87819 */ /* 0x004fe40000010200 */
[----:B------:R-:W-:Y:S02]  /*f250*/  SHF.R.S32.HI R0, RZ, 0x1f, R250 ;  /* 0x0000001fff007819 */ /* 0x000fe400000114fa */
[----:B---3--:R-:W-:Y:S02]  /*f260*/  SHF.L.U64.HI R246, R2, 0x1, R5 ;  /* 0x0000000102f67819 */ /* 0x008fe40000010205 */
[----:B------:R-:W-:Y:S02]  /*f270*/  SHF.L.U64.HI R244, R250, 0x1, R0 ;  /* 0x00000001faf47819 */ /* 0x000fe40000010200 */
.L_x_1015:
[----:B-1----:R-:W-:Y:S01]  /*f280*/  SHF.R.S32.HI R0, RZ, 0x1f, R242 ;  /* 0x0000001fff007819 */ /* 0x002fe200000114f2 */
[----:B------:R-:W-:Y:S01]  /*f290*/  IMAD.WIDE.U32 R2, R242, c[0x0][0x208], RZ ;  /* 0x00008200f2027a25 */ /* 0x000fe200078e00ff */
[----:B------:R-:W-:Y:S01]  /*f2a0*/  SHF.R.S32.HI R4, RZ, 0x1f, R240 ;  /* 0x0000001fff047819 */ /* 0x000fe200000114f0 */
[----:B------:R-:W-:Y:S04]  /*f2b0*/  DEPBAR.LE SB0, 0x0 ;  /* 0x000080000000791a */ /* 0x000fe80000000000 */
[----:B------:R-:W-:Y:S01]  /*f2c0*/  IMAD R0, R0, c[0x0][0x208], RZ ;  /* 0x0000820000007a24 */ /* 0x000fe200078e02ff */
[----:B------:R-:W-:Y:S01]  /*f2d0*/  BAR.SYNC.DEFER_BLOCKING 0x0 ;  /* 0x0000000000007b1d */ /* 0x000fe20000010000 */
[----:B------:R-:W-:Y:S01]  /*f2e0*/  IMAD R4, R4, c[0x0][0x218], RZ ;  /* 0x0000860004047a24 */ /* 0x000fe200078e02ff */
[----:B------:R-:W-:Y:S01]  /*f2f0*/  ISETP.GE.AND P2, PT, R252, c[0x0][0x1d4], PT ;  /* 0x00007500fc007a0c */ /* 0x000fe20003f46270 */
[----:B------:R-:W-:Y:S01]  /*f300*/  IMAD R0, R242, c[0x0][0x20c], R0 ;  /* 0x00008300f2007a24 */ /* 0x000fe200078e0200 */
[----:B------:R-:W-:Y:S01]  /*f310*/  SHF.L.U32 R250, R252, 0x1, RZ ;  /* 0x00000001fcfa7819 */ /* 0x000fe200000006ff */
[C---:B------:R-:W-:Y:S01]  /*f320*/  IMAD R4, R240.reuse, c[0x0][0x21c], R4 ;  /* 0x00008700f0047a24 */ /* 0x040fe200078e0204 */
[----:B------:R-:W-:Y:S02]  /*f330*/  UISETP.GT.AND UP0, UPT, UR21, UR7, UPT ;  /* 0x000000071500728c */ /* 0x000fe4000bf04270 */
[----:B------:R-:W-:Y:S05]  /*f340*/  IADD3 R3, R3, R0, RZ ;  /* 0x0000000003037210 */ /* 0x000fea0007ffe0ff */
[----:B------:R-:W-:Y:S05]  /*f350*/  IMAD.WIDE.U32 R2, R240, c[0x0][0x218], R2 ;  /* 0x00008600f0027a25 */ /* 0x000fea00078e0002 */
[----:B------:R-:W-:Y:S04]  /*f360*/  IADD3 R0, P0, R2, UR14, RZ ;  /* 0x0000000e02007c10 */ /* 0x000fe8000ff1e0ff */
[----:B------:R-:W-:Y:S02]  /*f370*/  IADD3.X R4, R3, UR19, R4, P0, !PT ;  /* 0x0000001303047c10 */ /* 0x000fe400087fe404 */
[C---:B------:R-:W-:Y:S01]  /*f380*/  LEA R3, P0, R0.reuse, c[0x0][0x1f8], 0x1 ;  /* 0x00007e0000037a11 */ /* 0x040fe200078008ff */
[----:B-----5:R-:W-:Y:S03]  /*f390*/  LDSM.16.M88.4 R32, [R219+0x10100] ;  /* 0x01010000db20783b */ /* 0x020fe60000000200 */
[----:B------:R-:W-:Y:S03]  /*f3a0*/  LEA.HI.X R20, R0, c[0x0][0x1fc], R4, 0x1, P0 ;  /* 0x00007f0000147a11 */ /* 0x000fe600000f0c04 */
[----:B------:R-:W-:Y:S06]  /*f3b0*/  SHFL.IDX PT, R0, R3, RZ, 0x181f ;  /* 0x00181fff03007589 */ /* 0x000fec00000e0000 */
[----:B------:R-:W-:Y:S06]  /*f3c0*/  SHFL.IDX PT, R2, R20, RZ, 0x181f ;  /* 0x00181fff14027589 */ /* 0x000fec00000e0000 */
[----:B------:R-:W1:Y:S06]  /*f3d0*/  LDSM.16.M88.4 R8, [R212+0x8100] ;  /* 0x00810000d408783b */ /* 0x000e6c0000000200 */
[----:B------:R-:W2:Y:S06]  /*f3e0*/  SHFL.IDX PT, R3, R3, 0x1, 0x181f ;  /* 0x00381f0003037f89 */ /* 0x000eac00000e0000 */
[----:B------:R-:W-:Y:S06]  /*f3f0*/  LDSM.16.M88.4 R16, [R212+0x8900] ;  /* 0x00890000d410783b */ /* 0x000fec0000000200 */
[----:B------:R-:W-:Y:S06]  /*f400*/  LDSM.16.M88.4 R24, [R212+0x9100] ;  /* 0x00910000d418783b */ /* 0x000fec0000000200 */
[----:B------:R-:W-:Y:S06]  /*f410*/  LDSM.16.M88.4 R136, [R212+0x9900] ;  /* 0x00990000d488783b */ /* 0x000fec0000000200 */
[----:B------:R-:W-:Y:S06]  /*f420*/  LDSM.16.M88.4 R172, [R220+0x10100] ;  /* 0x01010000dcac783b */ /* 0x000fec0000000200 */
[----:B------:R-:W-:Y:S01]  /*f430*/  LDSM.16.M88.4 R176, [R223] ;  /* 0x00000000dfb0783b */ /* 0x000fe20000000200 */
[C---:B-1----:R-:W-:Y:S05]  /*f440*/  HMMA.16816.F32.BF16 R4, R32.reuse, R8, RZ ;  /* 0x000000082004723c */ /* 0x042fea00000418ff */
[----:B------:R-:W-:Y:S01]  /*f450*/  LDSM.16.M88.4 R180, [R238] ;  /* 0x00000000eeb4783b */ /* 0x000fe20000000200 */
[----:B------:R-:W-:Y:S06]  /*f460*/  IADD3 R28, P0, R0, R250, RZ ;  /* 0x000000fa001c7210 */ /* 0x000fec0007f1e0ff */
[----:B------:R-:W-:Y:S01]  /*f470*/  IADD3.X R29, R2, R249, RZ, P0, !PT ;  /* 0x000000f9021d7210 */ /* 0x000fe200007fe4ff */
[C---:B------:R-:W-:Y:S01]  /*f480*/  HMMA.16816.F32.BF16 R8, R32.reuse, R10, RZ ;  /* 0x0000000a2008723c */ /* 0x040fe200000418ff */
[----:B------:R-:W-:Y:S01]  /*f490*/  LDSM.16.M88.4 R184, [R237] ;  /* 0x00000000edb8783b */ /* 0x000fe20000000200 */
[----:B------:R-:W-:Y:S05]  /*f4a0*/  IADD3 R14, P0, R0, R247, RZ ;  /* 0x000000f7000e7210 */ /* 0x000fea0007f1e0ff */
[----:B------:R-:W-:Y:S01]  /*f4b0*/  LDSM.16.M88.4 R188, [R236] ;  /* 0x00000000ecbc783b */ /* 0x000fe20000000200 */
[----:B------:R-:W-:Y:S04]  /*f4c0*/  IADD3.X R15, R2, R248, RZ, P0, !PT ;  /* 0x000000f8020f7210 */ /* 0x000fe800007fe4ff */
[----:B------:R-:W-:Y:S01]  /*f4d0*/  IADD3 R12, P0, R0, R245, RZ ;  /* 0x000000f5000c7210 */ /* 0x000fe20007f1e0ff */
[----:B------:R-:W1:Y:S03]  /*f4e0*/  SHFL.IDX PT, R20, R20, 0x1, 0x181f ;  /* 0x00381f0014147f89 */ /* 0x000e6600000e0000 */
[----:B------:R-:W-:Y:S02]  /*f4f0*/  IADD3.X R13, R2, R246, RZ, P0, !PT ;  /* 0x000000f6020d7210 */ /* 0x000fe400007fe4ff */
[----:B------:R-:W-:Y:S01]  /*f500*/  IADD3 R192, P0, R0, R243, RZ ;  /* 0x000000f300c07210 */ /* 0x000fe20007f1e0ff */
[----:B------:R-:W-:Y:S01]  /*f510*/  @!PT LDS RZ, [RZ] ;  /* 0x00000000fffff984 */ /* 0x000fe20000000800 */
[----:B------:R-:W-:Y:S01]  /*f520*/  @!PT LDS RZ, [RZ] ;  /* 0x00000000fffff984 */ /* 0x000fe20000000800 */
[----:B------:R3:W-:Y:S03]  /*f530*/  LDGSTS.E.BYPASS.LTC128B.128 [R241], [R28.64], !P2 ;  /* 0x000000001cf17fae */ /* 0x0007e6000d101d50 */
[----:B------:R-:W-:Y:S02]  /*f540*/  IADD3.X R193, R2, R244, RZ, P0, !PT ;  /* 0x000000f402c17210 */ /* 0x000fe400007fe4ff */
[C---:B--2---:R-:W-:Y:S01]  /*f550*/  IADD3 R30, P0, R3.reuse, R250, RZ ;  /* 0x000000fa031e7210 */ /* 0x044fe20007f1e0ff */
[----:B------:R2:W-:Y:S06]  /*f560*/  LDGSTS.E.BYPASS.LTC128B.128 [R241+0x2000], [R14.64], !P6 ;  /* 0x020000000ef17fae */ /* 0x0005ec000f101d50 */
[----:B------:R2:W-:Y:S06]  /*f570*/  LDGSTS.E.BYPASS.LTC128B.128 [R241+0x4000], [R12.64], !P5 ;  /* 0x040000000cf17fae */ /* 0x0005ec000e901d50 */
[----:B------:R4:W-:Y:S01]  /*f580*/  LDGSTS.E.BYPASS.LTC128B.128 [R241+0x6000], [R192.64], !P4 ;  /* 0x06000000c0f17fae */ /* 0x0009e2000e101d50 */
[C---:B-1----:R-:W-:Y:S02]  /*f590*/  IADD3.X R31, R20.reuse, R249, RZ, P0, !PT ;  /* 0x000000f9141f7210 */ /* 0x042fe400007fe4ff */
[C---:B------:R-:W-:Y:S03]  /*f5a0*/  IADD3 R22, P0, R3.reuse, R247, RZ ;  /* 0x000000f703167210 */ /* 0x040fe60007f1e0ff */
[----:B------:R1:W-:Y:S01]  /*f5b0*/  LDGSTS.E.BYPASS.LTC128B.128 [R241+0x1000], [R30.64], !P2 ;  /* 0x010000001ef17fae */ /* 0x0003e2000d101d50 */
[C---:B------:R-:W-:Y:S02]  /*f5c0*/  IADD3.X R23, R20.reuse, R248, RZ, P0, !PT ;  /* 0x000000f814177210 */ /* 0x040fe400007fe4ff */
[C---:B---3--:R-:W-:Y:S03]  /*f5d0*/  IADD3 R28, P0, R3.reuse, R245, RZ ;  /* 0x000000f5031c7210 */ /* 0x048fe60007f1e0ff */
[----:B------:R3:W-:Y:S01]  /*f5e0*/  LDGSTS.E.BYPASS.LTC128B.128 [R241+0x3000], [R22.64], !P6 ;  /* 0x0300000016f17fae */ /* 0x0007e2000f101d50 */
[C---:B------:R-:W-:Y:S02]  /*f5f0*/  IADD3.X R29, R20.reuse, R246, RZ, P0, !PT ;  /* 0x000000f6141d7210 */ /* 0x040fe400007fe4ff */
[----:B------:R-:W-:Y:S03]  /*f600*/  IADD3 R2, P0, R3, R243, RZ ;  /* 0x000000f303027210 */ /* 0x000fe60007f1e0ff */
[----:B------:R1:W-:Y:S01]  /*f610*/  LDGSTS.E.BYPASS.LTC128B.128 [R241+0x5000], [R28.64], !P5 ;  /* 0x050000001cf17fae */ /* 0x0003e2000e901d50 */
[----:B------:R-:W-:Y:S01]  /*f620*/  IADD3.X R3, R20, R244, RZ, P0, !PT ;  /* 0x000000f414037210 */ /* 0x000fe200007fe4ff */
[C---:B--2---:R-:W-:Y:S01]  /*f630*/  HMMA.16816.F32.BF16 R12, R32.reuse, R16, RZ ;  /* 0x00000010200c723c */ /* 0x044fe200000418ff */
[----:B------:R-:W-:Y:S03]  /*f640*/  PLOP3.LUT P0, PT, PT, PT, UP0, 0x40, 0x0 ;  /* 0x000000000000781c */ /* 0x000fe60003f0e808 */
[----:B------:R2:W-:Y:S04]  /*f650*/  LDGSTS.E.BYPASS.LTC128B.128 [R241+0x7000], [R2.64], !P4 ;  /* 0x0700000002f17fae */ /* 0x0005e8000e101d50 */
[C---:B------:R-:W-:Y:S02]  /*f660*/  HMMA.16816.F32.BF16 R16, R32.reuse, R18, RZ ;  /* 0x000000122010723c */ /* 0x040fe400000418ff */
[----:B----4-:R-:W-:Y:S06]  /*f670*/  LDSM.16.M88.4 R192, [R222+0x10100] ;  /* 0x01010000dec0783b */ /* 0x010fec0000000200 */
[----:B------:R-:W0:Y:S01]  /*f680*/  LDGDEPBAR ;  /* 0x00000000000079af */ /* 0x000e220000000000 */
[C---:B---3--:R-:W-:Y:S05]  /*f690*/  HMMA.16816.F32.BF16 R20, R32.reuse, R24, RZ ;  /* 0x000000182014723c */ /* 0x048fea00000418ff */
[----:B------:R-:W3:Y:S03]  /*f6a0*/  LDSM.16.M88.4 R196, [R218+0x8100] ;  /* 0x00810000dac4783b */ /* 0x000ee60000000200 */
[C---:B------:R-:W-:Y:S03]  /*f6b0*/  HMMA.16816.F32.BF16 R24, R32.reuse, R26, RZ ;  /* 0x0000001a2018723c */ /* 0x040fe600000418ff */
[----:B------:R-:W-:Y:S06]  /*f6c0*/  LDSM.16.M88.4 R200, [R212+0xa100] ;  /* 0x00a10000d4c8783b */ /* 0x000fec0000000200 */
[----:B------:R-:W-:Y:S01]  /*f6d0*/  LDSM.16.M88.4 R204, [R212+0xa900] ;  /* 0x00a90000d4cc783b */ /* 0x000fe20000000200 */
[C---:B-1----:R-:W-:Y:S05]  /*f6e0*/  HMMA.16816.F32.BF16 R28, R32.reuse, R136, RZ ;  /* 0x00000088201c723c */ /* 0x042fea00000418ff */
[----:B------:R-:W-:Y:S03]  /*f6f0*/  LDSM.16.M88.4 R208, [R212+0xc100] ;  /* 0x00c10000d4d0783b */ /* 0x000fe60000000200 */
[----:B------:R-:W-:Y:S03]  /*f700*/  HMMA.16816.F32.BF16 R32, R32, R138, RZ ;  /* 0x0000008a2020723c */ /* 0x000fe600000418ff */
[----:B------:R-:W1:Y:S05]  /*f710*/  LDSM.16.M88.4 R136, [R218+0x8900] ;  /* 0x00890000da88783b */ /* 0x000e6a0000000200 */
        /* <DEDUP_REMOVED lines=8> */
[----:B------:R-:W-:Y:S07]  /*f7a0*/  LDSM.16.M88.4 R184, [R217] ;  /* 0x00000000d9b8783b */ /* 0x000fee0000000200 */
[C---:B------:R-:W-:Y:S08]  /*f7b0*/  HMMA.16816.F32.BF16 R28, R172.reuse, R188, R28 ;  /* 0x000000bcac1c723c */ /* 0x040ff0000004181c */
[----:B------:R-:W-:Y:S01]  /*f7c0*/  HMMA.16816.F32.BF16 R32, R172, R190, R32 ;  /* 0x000000beac20723c */ /* 0x000fe20000041820 */
[----:B------:R-:W2:Y:S06]  /*f7d0*/  LDSM.16.M88.4 R172, [R221+0x10100] ;  /* 0x01010000ddac783b */ /* 0x000eac0000000200 */
[----:B------:R-:W2:Y:S01]  /*f7e0*/  LDSM.16.M88.4 R188, [R217+0x800] ;  /* 0x00080000d9bc783b */ /* 0x000ea20000000200 */
[C---:B---3--:R-:W-:Y:S08]  /*f7f0*/  HMMA.16816.F32.BF16 R4, R192.reuse, R196, R4 ;  /* 0x000000c4c004723c */ /* 0x048ff00000041804 */
[C---:B------:R-:W-:Y:S01]  /*f800*/  HMMA.16816.F32.BF16 R8, R192.reuse, R198, R8 ;  /* 0x000000c6c008723c */ /* 0x040fe20000041808 */
[----:B------:R-:W3:Y:S07]  /*f810*/  LDSM.16.M88.4 R196, [R217+0x1000] ;  /* 0x00100000d9c4783b */ /* 0x000eee0000000200 */
        /* <DEDUP_REMOVED lines=8> */
[----:B------:R-:W1:Y:S06]  /*f8a0*/  LDSM.16.M88.4 R180, [R212+0xb100] ;  /* 0x00b10000d4b4783b */ /* 0x000e6c0000000200 */
[----:B------:R-:W-:Y:S01]  /*f8b0*/  LDSM.16.M88.4 R192, [R235] ;  /* 0x00000000ebc0783b */ /* 0x000fe20000000200 */
[C---:B--2---:R-:W-:Y:S08]  /*f8c0*/  HMMA.16816.F32.BF16 R4, R172.reuse, R184, R4 ;  /* 0x000000b8ac04723c */ /* 0x044ff00000041804 */
[C---:B------:R-:W-:Y:S01]  /*f8d0*/  HMMA.16816.F32.BF16 R8, R172.reuse, R186, R8 ;  /* 0x000000baac08723c */ /* 0x040fe20000041808 */
[----:B------:R-:W2:Y:S07]  /*f8e0*/  LDSM.16.M88.4 R184, [R212+0xb900] ;  /* 0x00b90000d4b8783b */ /* 0x000eae0000000200 */
[C---:B------:R-:W-:Y:S08]  /*f8f0*/  HMMA.16816.F32.BF16 R12, R172.reuse, R188, R12 ;  /* 0x000000bcac0c723c */ /* 0x040ff0000004180c */
[C---:B------:R-:W-:Y:S01]  /*f900*/  HMMA.16816.F32.BF16 R16, R172.reuse, R190, R16 ;  /* 0x000000beac10723c */ /* 0x040fe20000041810 */
[----:B------:R-:W2:Y:S07]  /*f910*/  LDSM.16.M88.4 R188, [R220+0x14100] ;  /* 0x01410000dcbc783b */ /* 0x000eae0000000200 */
[C---:B---3--:R-:W-:Y:S08]  /*f920*/  HMMA.16816.F32.BF16 R20, R172.reuse, R196, R20 ;  /* 0x000000c4ac14723c */ /* 0x048ff00000041814 */
[C---:B------:R-:W-:Y:S01]  /*f930*/  HMMA.16816.F32.BF16 R24, R172.reuse, R198, R24 ;  /* 0x000000c6ac18723c */ /* 0x040fe20000041818 */
[----:B------:R-:W3:Y:S07]  /*f940*/  LDSM.16.M88.4 R196, [R234] ;  /* 0x00000000eac4783b */ /* 0x000eee0000000200 */
[C---:B-1----:R-:W-:Y:S08]  /*f950*/  HMMA.16816.F32.BF16 R28, R172.reuse, R136, R28 ;  /* 0x00000088ac1c723c */ /* 0x042ff0000004181c */
[----:B------:R-:W-:Y:S01]  /*f960*/  HMMA.16816.F32.BF16 R32, R172, R138, R32 ;  /* 0x0000008aac20723c */ /* 0x000fe20000041820 */
[----:B------:R-:W1:Y:S06]  /*f970*/  LDSM.16.M88.4 R136, [R233] ;  /* 0x00000000e988783b */ /* 0x000e6c0000000200 */
[----:B------:R-:W1:Y:S01]  /*f980*/  LDSM.16.M88.4 R172, [R232] ;  /* 0x00000000e8ac783b */ /* 0x000e620000000200 */
[C---:B----4-:R-:W-:Y:S08]  /*f990*/  HMMA.16816.F32.BF16 R4, R176.reuse, R200, R4 ;  /* 0x000000c8b004723c */ /* 0x050ff00000041804 */
[C---:B------:R-:W-:Y:S01]  /*f9a0*/  HMMA.16816.F32.BF16 R8, R176.reuse, R202, R8 ;  /* 0x000000cab008723c */ /* 0x040fe20000041808 */
[----:B------:R-:W-:Y:S07]  /*f9b0*/  LDSM.16.M88.4 R200, [R218+0xa100] ;  /* 0x00a10000dac8783b */ /* 0x000fee0000000200 */
[C---:B------:R-:W-:Y:S08]  /*f9c0*/  HMMA.16816.F32.BF16 R12, R176.reuse, R204, R12 ;  /* 0x000000ccb00c723c */ /* 0x040ff0000004180c */
[C---:B------:R-:W-:Y:S01]  /*f9d0*/  HMMA.16816.F32.BF16 R16, R176.reuse, R206, R16 ;  /* 0x000000ceb010723c */ /* 0x040fe20000041810 */
[----:B------:R-:W-:Y:S07]  /*f9e0*/  LDSM.16.M88.4 R204, [R218+0xa900] ;  /* 0x00a90000dacc783b */ /* 0x000fee0000000200 */
[C---:B------:R-:W-:Y:S08]  /*f9f0*/  HMMA.16816.F32.BF16 R20, R176.reuse, R180, R20 ;  /* 0x000000b4b014723c */ /* 0x040ff00000041814 */
[C---:B------:R-:W-:Y:S01]  /*fa00*/  HMMA.16816.F32.BF16 R24, R176.reuse, R182, R24 ;  /* 0x000000b6b018723c */ /* 0x040fe20000041818 */
[----:B------:R-:W4:Y:S07]  /*fa10*/  LDSM.16.M88.4 R180, [R222+0x14100] ;  /* 0x01410000deb4783b */ /* 0x000f2e0000000200 */
[C---:B--2---:R-:W-:Y:S08]  /*fa20*/  HMMA.16816.F32.BF16 R28, R176.reuse, R184, R28 ;  /* 0x000000b8b01c723c */ /* 0x044ff0000004181c */
[----:B------:R-:W-:Y:S01]  /*fa30*/  HMMA.16816.F32.BF16 R32, R176, R186, R32 ;  /* 0x000000bab020723c */ /* 0x000fe20000041820 */
[----:B------:R-:W2:Y:S06]  /*fa40*/  LDSM.16.M88.4 R176, [R218+0xb100] ;  /* 0x00b10000dab0783b */ /* 0x000eac0000000200 */
[----:B------:R-:W-:Y:S01]  /*fa50*/  LDSM.16.M88.4 R184, [R221+0x14100] ;  /* 0x01410000ddb8783b */ /* 0x000fe20000000200 */
[C---:B------:R-:W-:Y:S08]  /*fa60*/  HMMA.16816.F32.BF16 R4, R188.reuse, R192, R4 ;  /* 0x000000c0bc04723c */ /* 0x040ff00000041804 */
[C---:B------:R-:W-:Y:S01]  /*fa70*/  HMMA.16816.F32.BF16 R8, R188.reuse, R194, R8 ;  /* 0x000000c2bc08723c */ /* 0x040fe20000041808 */
[----:B------:R-:W-:Y:S07]  /*fa80*/  LDSM.16.M88.4 R192, [R217+0x2000] ;  /* 0x00200000d9c0783b */ /* 0x000fee0000000200 */
[C---:B---3--:R-:W-:Y:S08]  /*fa90*/  HMMA.16816.F32.BF16 R12, R188.reuse, R196, R12 ;  /* 0x000000c4bc0c723c */ /* 0x048ff0000004180c */
[C---:B------:R-:W-:Y:S01]  /*faa0*/  HMMA.16816.F32.BF16 R16, R188.reuse, R198, R16 ;  /* 0x000000c6bc10723c */ /* 0x040fe20000041810 */
[----:B------:R-:W-:Y:S07]  /*fab0*/  LDSM.16.M88.4 R196, [R217+0x3800] ;  /* 0x00380000d9c4783b */ /* 0x000fee0000000200 */
[C---:B-1----:R-:W-:Y:S08]  /*fac0*/  HMMA.16816.F32.BF16 R20, R188.reuse, R136, R20 ;  /* 0x00000088bc14723c */ /* 0x042ff00000041814 */
[C---:B------:R-:W-:Y:S01]  /*fad0*/  HMMA.16816.F32.BF16 R24, R188.reuse, R138, R24 ;  /* 0x0000008abc18723c */ /* 0x040fe20000041818 */
[----:B------:R-:W1:Y:S07]  /*fae0*/  LDSM.16.M88.4 R136, [R218+0xb900] ;  /* 0x00b90000da88783b */ /* 0x000e6e0000000200 */
[C---:B------:R-:W-:Y:S08]  /*faf0*/  HMMA.16816.F32.BF16 R28, R188.reuse, R172, R28 ;  /* 0x000000acbc1c723c */ /* 0x040ff0000004181c */
[----:B------:R-:W-:Y:S01]  /*fb00*/  HMMA.16816.F32.BF16 R32, R188, R174, R32 ;  /* 0x000000aebc20723c */ /* 0x000fe20000041820 */
[----:B------:R-:W3:Y:S06]  /*fb10*/  LDSM.16.M88.4 R172, [R217+0x2800] ;  /* 0x00280000d9ac783b */ /* 0x000eec0000000200 */
[----:B------:R-:W1:Y:S01]  /*fb20*/  LDSM.16.M88.4 R188, [R217+0x3000] ;  /* 0x00300000d9bc783b */ /* 0x000e620000000200 */
[C---:B----4-:R-:W-:Y:S08]  /*fb30*/  HMMA.16816.F32.BF16 R4, R180.reuse, R200, R4 ;  /* 0x000000c8b404723c */ /* 0x050ff00000041804 */
[C---:B------:R-:W-:Y:S01]  /*fb40*/  HMMA.16816.F32.BF16 R8, R180.reuse, R202, R8 ;  /* 0x000000cab408723c */ /* 0x040fe20000041808 */
[----:B------:R-:W4:Y:S07]  /*fb50*/  LDSM.16.M88.4 R200, [R219+0x18100] ;  /* 0x01810000dbc8783b */ /* 0x000f2e0000000200 */
[C---:B------:R-:W-:Y:S08]  /*fb60*/  HMMA.16816.F32.BF16 R12, R180.reuse, R204, R12 ;  /* 0x000000ccb40c723c */ /* 0x040ff0000004180c */
[C---:B------:R-:W-:Y:S01]  /*fb70*/  HMMA.16816.F32.BF16 R16, R180.reuse, R206, R16 ;  /* 0x000000ceb410723c */ /* 0x040fe20000041810 */
[----:B------:R-:W-:Y:S07]  /*fb80*/  LDSM.16.M88.4 R204, [R212+0xe100] ;  /* 0x00e10000d4cc783b */ /* 0x000fee0000000200 */
[C---:B--2---:R-:W-:Y:S08]  /*fb90*/  HMMA.16816.F32.BF16 R20, R180.reuse, R176, R20 ;  /* 0x000000b0b414723c */ /* 0x044ff00000041814 */
[C---:B------:R-:W-:Y:S01]  /*fba0*/  HMMA.16816.F32.BF16 R24, R180.reuse, R178, R24 ;  /* 0x000000b2b418723c */ /* 0x040fe20000041818 */
[----:B------:R-:W-:Y:S07]  /*fbb0*/  LDSM.16.M88.4 R176, [R212+0xd100] ;  /* 0x00d10000d4b0783b */ /* 0x000fee0000000200 */
[C---:B-1----:R-:W-:Y:S08]  /*fbc0*/  HMMA.16816.F32.BF16 R28, R180.reuse, R136, R28 ;  /* 0x00000088b41c723c */ /* 0x042ff0000004181c */
[----:B------:R-:W-:Y:S01]  /*fbd0*/  HMMA.16816.F32.BF16 R32, R180, R138, R32 ;  /* 0x0000008ab420723c */ /* 0x000fe20000041820 */
[----:B------:R-:W1:Y:S06]  /*fbe0*/  LDSM.16.M88.4 R136, [R212+0xc900] ;  /* 0x00c90000d488783b */ /* 0x000e6c0000000200 */
[----:B------:R-:W-:Y:S01]  /*fbf0*/  LDSM.16.M88.4 R180, [R220+0x18100] ;  /* 0x01810000dcb4783b */ /* 0x000fe20000000200 */
[C---:B------:R-:W-:Y:S08]  /*fc00*/  HMMA.16816.F32.BF16 R4, R184.reuse, R192, R4 ;  /* 0x000000c0b804723c */ /* 0x040ff00000041804 */
[C---:B------:R-:W-:Y:S01]  /*fc10*/  HMMA.16816.F32.BF16 R8, R184.reuse, R194, R8 ;  /* 0x000000c2b808723c */ /* 0x040fe20000041808 */
[----:B------:R-:W-:Y:S07]  /*fc20*/  LDSM.16.M88.4 R192, [R229] ;  /* 0x00000000e5c0783b */ /* 0x000fee0000000200 */
[C---:B---3--:R-:W-:Y:S08]  /*fc30*/  HMMA.16816.F32.BF16 R12, R184.reuse, R172, R12 ;  /* 0x000000acb80c723c */ /* 0x048ff0000004180c */
[C---:B------:R-:W-:Y:S01]  /*fc40*/  HMMA.16816.F32.BF16 R16, R184.reuse, R174, R16 ;  /* 0x000000aeb810723c */ /* 0x040fe20000041810 */
[----:B------:R-:W2:Y:S07]  /*fc50*/  LDSM.16.M88.4 R172, [R212+0xd900] ;  /* 0x00d90000d4ac783b */ /* 0x000eae0000000200 */
[C---:B------:R-:W-:Y:S08]  /*fc60*/  HMMA.16816.F32.BF16 R20, R184.reuse, R188, R20 ;  /* 0x000000bcb814723c */ /* 0x040ff00000041814 */
[C---:B------:R-:W-:Y:S01]  /*fc70*/  HMMA.16816.F32.BF16 R24, R184.reuse, R190, R24 ;  /* 0x000000beb818723c */ /* 0x040fe20000041818 */
[----:B------:R-:W-:Y:S07]  /*fc80*/  LDSM.16.M88.4 R188, [R230] ;  /* 0x00000000e6bc783b */ /* 0x000fee0000000200 */
[C---:B------:R-:W-:Y:S08]  /*fc90*/  HMMA.16816.F32.BF16 R28, R184.reuse, R196, R28 ;  /* 0x000000c4b81c723c */ /* 0x040ff0000004181c */
[----:B------:R-:W-:Y:S01]  /*fca0*/  HMMA.16816.F32.BF16 R32, R184, R198, R32 ;  /* 0x000000c6b820723c */ /* 0x000fe20000041820 */
[----:B------:R-:W3:Y:S06]  /*fcb0*/  LDSM.16.M88.4 R184, [R231] ;  /* 0x00000000e7b8783b */ /* 0x000eec0000000200 */
[----:B------:R-:W-:Y:S01]  /*fcc0*/  LDSM.16.M88.4 R196, [R218+0xc100] ;  /* 0x00c10000dac4783b */ /* 0x000fe20000000200 */
[C---:B----4-:R-:W-:Y:S08]  /*fcd0*/  HMMA.16816.F32.BF16 R4, R200.reuse, R208, R4 ;  /* 0x000000d0c804723c */ /* 0x050ff00000041804 */
[C---:B------:R-:W-:Y:S01]  /*fce0*/  HMMA.16816.F32.BF16 R8, R200.reuse, R210, R8 ;  /* 0x000000d2c808723c */ /* 0x040fe20000041808 */
[----:B------:R-:W-:Y:S07]  /*fcf0*/  LDSM.16.M88.4 R208, [R212+0xe900] ;  /* 0x00e90000d4d0783b */ /* 0x000fee0000000200 */
[C---:B-1----:R-:W-:Y:S08]  /*fd00*/  HMMA.16816.F32.BF16 R12, R200.reuse, R136, R12 ;  /* 0x00000088c80c723c */ /* 0x042ff0000004180c */
[C---:B------:R-:W-:Y:S01]  /*fd10*/  HMMA.16816.F32.BF16 R16, R200.reuse, R138, R16 ;  /* 0x0000008ac810723c */ /* 0x040fe20000041810 */
[----:B------:R-:W1:Y:S07]  /*fd20*/  LDSM.16.M88.4 R136, [R228] ;  /* 0x00000000e488783b */ /* 0x000e6e0000000200 */
[C---:B------:R-:W-:Y:S08]  /*fd30*/  HMMA.16816.F32.BF16 R20, R200.reuse, R176, R20 ;  /* 0x000000b0c814723c */ /* 0x040ff00000041814 */
[C---:B------:R-:W-:Y:S01]  /*fd40*/  HMMA.16816.F32.BF16 R24, R200.reuse, R178, R24 ;  /* 0x000000b2c818723c */ /* 0x040fe20000041818 */
[----:B------:R-:W4:Y:S07]  /*fd50*/  LDSM.16.M88.4 R176, [R222+0x18100] ;  /* 0x01810000deb0783b */ /* 0x000f2e0000000200 */
[C---:B--2---:R-:W-:Y:S08]  /*fd60*/  HMMA.16816.F32.BF16 R28, R200.reuse, R172, R28 ;  /* 0x000000acc81c723c */ /* 0x044ff0000004181c */
[----:B------:R-:W-:Y:S01]  /*fd70*/  HMMA.16816.F32.BF16 R32, R200, R174, R32 ;  /* 0x000000aec820723c */ /* 0x000fe20000041820 */
[----:B------:R-:W2:Y:S06]  /*fd80*/  LDSM.16.M88.4 R172, [R218+0xc900] ;  /* 0x00c90000daac783b */ /* 0x000eac0000000200 */
[----:B------:R-:W-:Y:S01]  /*fd90*/  LDSM.16.M88.4 R200, [R219+0x1c100] ;  /* 0x01c10000dbc8783b */ /* 0x000fe20000000200 */
[C---:B---3--:R-:W-:Y:S08]  /*fda0*/  HMMA.16816.F32.BF16 R4, R180.reuse, R184, R4 ;  /* 0x000000b8b404723c */ /* 0x048ff00000041804 */
[C---:B------:R-:W-:Y:S01]  /*fdb0*/  HMMA.16816.F32.BF16 R8, R180.reuse, R186, R8 ;  /* 0x000000bab408723c */ /* 0x040fe20000041808 */
[----:B------:R-:W3:Y:S07]  /*fdc0*/  LDSM.16.M88.4 R184, [R218+0xd100] ;  /* 0x00d10000dab8783b */ /* 0x000eee0000000200 */
[C---:B------:R-:W-:Y:S08]  /*fdd0*/  HMMA.16816.F32.BF16 R12, R180.reuse, R188, R12 ;  /* 0x000000bcb40c723c */ /* 0x040ff0000004180c */
[C---:B------:R-:W-:Y:S01]  /*fde0*/  HMMA.16816.F32.BF16 R16, R180.reuse, R190, R16 ;  /* 0x000000beb410723c */ /* 0x040fe20000041810 */
[----:B------:R-:W-:Y:S07]  /*fdf0*/  LDSM.16.M88.4 R188, [R217+0x4000] ;  /* 0x00400000d9bc783b */ /* 0x000fee0000000200 */
[C---:B------:R-:W-:Y:S08]  /*fe00*/  HMMA.16816.F32.BF16 R20, R180.reuse, R192, R20 ;  /* 0x000000c0b414723c */ /* 0x040ff00000041814 */
[C---:B------:R-:W-:Y:S01]  /*fe10*/  HMMA.16816.F32.BF16 R24, R180.reuse, R194, R24 ;  /* 0x000000c2b418723c */ /* 0x040fe20000041818 */
[----:B------:R-:W-:Y:S07]  /*fe20*/  LDSM.16.M88.4 R192, [R217+0x4800] ;  /* 0x00480000d9c0783b */ /* 0x000fee0000000200 */
[C---:B-1----:R-:W-:Y:S08]  /*fe30*/  HMMA.16816.F32.BF16 R28, R180.reuse, R136, R28 ;  /* 0x00000088b41c723c */ /* 0x042ff0000004181c */
[----:B------:R-:W-:Y:S01]  /*fe40*/  HMMA.16816.F32.BF16 R32, R180, R138, R32 ;  /* 0x0000008ab420723c */ /* 0x000fe20000041820 */
[----:B------:R-:W1:Y:S06]  /*fe50*/  LDSM.16.M88.4 R136, [R218+0xd900] ;  /* 0x00d90000da88783b */ /* 0x000e6c0000000200 */
[----:B------:R-:W1:Y:S01]  /*fe60*/  LDSM.16.M88.4 R180, [R221+0x18100] ;  /* 0x01810000ddb4783b */ /* 0x000e620000000200 */
[C---:B----4-:R-:W-:Y:S08]  /*fe70*/  HMMA.16816.F32.BF16 R4, R176.reuse, R196, R4 ;  /* 0x000000c4b004723c */ /* 0x050ff00000041804 */
[C---:B------:R-:W-:Y:S01]  /*fe80*/  HMMA.16816.F32.BF16 R8, R176.reuse, R198, R8 ;  /* 0x000000c6b008723c */ /* 0x040fe20000041808 */
[----:B------:R-:W4:Y:S07]  /*fe90*/  LDSM.16.M88.4 R196, [R217+0x5000] ;  /* 0x00500000d9c4783b */ /* 0x000f2e0000000200 */
[C---:B--2---:R-:W-:Y:S08]  /*fea0*/  HMMA.16816.F32.BF16 R12, R176.reuse, R172, R12 ;  /* 0x000000acb00c723c */ /* 0x044ff0000004180c */
[C---:B------:R-:W-:Y:S01]  /*feb0*/  HMMA.16816.F32.BF16 R16, R176.reuse, R174, R16 ;  /* 0x000000aeb010723c */ /* 0x040fe20000041810 */
[----:B------:R-:W2:Y:S07]  /*fec0*/  LDSM.16.M88.4 R172, [R217+0x5800] ;  /* 0x00580000d9ac783b */ /* 0x000eae0000000200 */
[C---:B---3--:R-:W-:Y:S08]  /*fed0*/  HMMA.16816.F32.BF16 R20, R176.reuse, R184, R20 ;  /* 0x000000b8b014723c */ /* 0x048ff00000041814 */
[C---:B------:R-:W-:Y:S01]  /*fee0*/  HMMA.16816.F32.BF16 R24, R176.reuse, R186, R24 ;  /* 0x000000bab018723c */ /* 0x040fe20000041818 */
[----:B------:R-:W-:Y:S07]  /*fef0*/  LDSM.16.M88.4 R184, [R220+0x1c100] ;  /* 0x01c10000dcb8783b */ /* 0x000fee0000000200 */
[C---:B-1----:R-:W-:Y:S08]  /*ff00*/  HMMA.16816.F32.BF16 R28, R176.reuse, R136, R28 ;  /* 0x00000088b01c723c */ /* 0x042ff0000004181c */
[----:B------:R-:W-:Y:S01]  /*ff10*/  HMMA.16816.F32.BF16 R32, R176, R138, R32 ;  /* 0x0000008ab020723c */ /* 0x000fe20000041820 */
[----:B------:R-:W1:Y:S06]  /*ff20*/  LDSM.16.M88.4 R136, [R212+0xf100] ;  /* 0x00f10000d488783b */ /* 0x000e6c0000000200 */
[----:B------:R-:W3:Y:S01]  /*ff30*/  LDSM.16.M88.4 R176, [R212+0xf900] ;  /* 0x00f90000d4b0783b */ /* 0x000ee20000000200 */
[C---:B------:R-:W-:Y:S08]  /*ff40*/  HMMA.16816.F32.BF16 R4, R180.reuse, R188, R4 ;  /* 0x000000bcb404723c */ /* 0x040ff00000041804 */
[C---:B------:R-:W-:Y:S01]  /*ff50*/  HMMA.16816.F32.BF16 R8, R180.reuse, R190, R8 ;  /* 0x000000beb408723c */ /* 0x040fe20000041808 */
[----:B------:R-:W1:Y:S07]  /*ff60*/  LDSM.16.M88.4 R188, [R227] ;  /* 0x00000000e3bc783b */ /* 0x000e6e0000000200 */
[C---:B------:R-:W-:Y:S08]  /*ff70*/  HMMA.16816.F32.BF16 R12, R180.reuse, R192, R12 ;  /* 0x000000c0b40c723c */ /* 0x040ff0000004180c */
[C---:B------:R-:W-:Y:S01]  /*ff80*/  HMMA.16816.F32.BF16 R16, R180.reuse, R194, R16 ;  /* 0x000000c2b410723c */ /* 0x040fe20000041810 */
[----:B------:R-:W1:Y:S07]  /*ff90*/  LDSM.16.M88.4 R192, [R226] ;  /* 0x00000000e2c0783b */ /* 0x000e6e0000000200 */
[C---:B----4-:R-:W-:Y:S08]  /*ffa0*/  HMMA.16816.F32.BF16 R20, R180.reuse, R196, R20 ;  /* 0x000000c4b414723c */ /* 0x050ff00000041814 */
[C---:B------:R-:W-:Y:S01]  /*ffb0*/  HMMA.16816.F32.BF16 R24, R180.reuse, R198, R24 ;  /* 0x000000c6b418723c */ /* 0x040fe20000041818 */
[----:B------:R-:W-:Y:S07]  /*ffc0*/  LDSM.16.M88.4 R196, [R222+0x1c100] ;  /* 0x01c10000dec4783b */ /* 0x000fee0000000200 */
[C---:B--2---:R-:W-:Y:S08]  /*ffd0*/  HMMA.16816.F32.BF16 R28, R180.reuse, R172, R28 ;  /* 0x000000acb41c723c */ /* 0x044ff0000004181c */
[----:B------:R-:W-:Y:S01]  /*ffe0*/  HMMA.16816.F32.BF16 R32, R180, R174, R32 ;  /* 0x000000aeb420723c */ /* 0x000fe20000041820 */
[----:B------:R-:W2:Y:S06]  /*fff0*/  LDSM.16.M88.4 R172, [R225] ;  /* 0x00000000e1ac783b */ /* 0x000eac0000000200 */
[----:B------:R-:W4:Y:S01]  /*10000*/  LDSM.16.M88.4 R180, [R224] ;  /* 0x00000000e0b4783b */ /* 0x000f220000000200 */
[C---:B------:R-:W-:Y:S08]  /*10010*/  HMMA.16816.F32.BF16 R4, R200.reuse, R204, R4 ;  /* 0x000000ccc804723c */ /* 0x040ff00000041804 */
[C---:B------:R-:W-:Y:S01]  /*10020*/  HMMA.16816.F32.BF16 R8, R200.reuse, R206, R8 ;  /* 0x000000cec808723c */ /* 0x040fe20000041808 */
[----:B------:R-:W2:Y:S07]  /*10030*/  LDSM.16.M88.4 R204, [R218+0xe100] ;  /* 0x00e10000dacc783b */ /* 0x000eae0000000200 */
[C---:B------:R-:W-:Y:S08]  /*10040*/  HMMA.16816.F32.BF16 R12, R200.reuse, R208, R12 ;  /* 0x000000d0c80c723c */ /* 0x040ff0000004180c */
[C---:B------:R-:W-:Y:S01]  /*10050*/  HMMA.16816.F32.BF16 R16, R200.reuse, R210, R16 ;  /* 0x000000d2c810723c */ /* 0x040fe20000041810 */
[----:B------:R-:W-:Y:S07]  /*10060*/  LDSM.16.M88.4 R208, [R217+0x6000] ;  /* 0x00600000d9d0783b */ /* 0x000fee0000000200 */
[C---:B-1----:R-:W-:Y:S08]  /*10070*/  HMMA.16816.F32.BF16 R20, R200.reuse, R136, R20 ;  /* 0x00000088c814723c */ /* 0x042ff00000041814 */
[C---:B------:R-:W-:Y:S01]  /*10080*/  HMMA.16816.F32.BF16 R24, R200.reuse, R138, R24 ;  /* 0x0000008ac818723c */ /* 0x040fe20000041818 */
[----:B------:R-:W1:Y:S07]  /*10090*/  LDSM.16.M88.4 R136, [R218+0xe900] ;  /* 0x00e90000da88783b */ /* 0x000e6e0000000200 */
[C---:B---3--:R-:W-:Y:S08]  /*100a0*/  HMMA.16816.F32.BF16 R28, R200.reuse, R176, R28 ;  /* 0x000000b0c81c723c */ /* 0x048ff0000004181c */
[----:B------:R-:W-:Y:S01]  /*100b0*/  HMMA.16816.F32.BF16 R32, R200, R178, R32 ;  /* 0x000000b2c820723c */ /* 0x000fe20000041820 */
[----:B------:R-:W3:Y:S06]  /*100c0*/  LDSM.16.M88.4 R176, [R218+0xf100] ;  /* 0x00f10000dab0783b */ /* 0x000eec0000000200 */
[----:B------:R-:W-:Y:S01]  /*100d0*/  LDSM.16.M88.4 R200, [R221+0x1c100] ;  /* 0x01c10000ddc8783b */ /* 0x000fe20000000200 */
[C---:B------:R-:W-:Y:S08]  /*100e0*/  HMMA.16816.F32.BF16 R4, R184.reuse, R188, R4 ;  /* 0x000000bcb804723c */ /* 0x040ff00000041804 */
[C---:B------:R-:W-:Y:S01]  /*100f0*/  HMMA.16816.F32.BF16 R8, R184.reuse, R190, R8 ;  /* 0x000000beb808723c */ /* 0x040fe20000041808 */
[----:B------:R-:W1:Y:S07]  /*10100*/  LDSM.16.M88.4 R188, [R218+0xf900] ;  /* 0x00f90000dabc783b */ /* 0x000e6e0000000200 */
[C---:B------:R-:W-:Y:S08]  /*10110*/  HMMA.16816.F32.BF16 R12, R184.reuse, R192, R12 ;  /* 0x000000c0b80c723c */ /* 0x040ff0000004180c */
[C---:B------:R-:W-:Y:S08]  /*10120*/  HMMA.16816.F32.BF16 R16, R184.reuse, R194, R16 ;  /* 0x000000c2b810723c */ /* 0x040ff00000041810 */
[C---:B--2---:R-:W-:Y:S08]  /*10130*/  HMMA.16816.F32.BF16 R20, R184.reuse, R172, R20 ;  /* 0x000000acb814723c */ /* 0x044ff00000041814 */
[C---:B------:R-:W-:Y:S08]  /*10140*/  HMMA.16816.F32.BF16 R24, R184.reuse, R174, R24 ;  /* 0x000000aeb818723c */ /* 0x040ff00000041818 */
[C---:B----4-:R-:W-:Y:S08]  /*10150*/  HMMA.16816.F32.BF16 R28, R184.reuse, R180, R28 ;  /* 0x000000b4b81c723c */ /* 0x050ff0000004181c */
[----:B------:R-:W-:Y:S08]  /*10160*/  HMMA.16816.F32.BF16 R32, R184, R182, R32 ;  /* 0x000000b6b820723c */ /* 0x000ff00000041820 */
[C---:B------:R-:W-:Y:S08]  /*10170*/  HMMA.16816.F32.BF16 R4, R196.reuse, R204, R4 ;  /* 0x000000ccc404723c */ /* 0x040ff00000041804 */
[C---:B------:R-:W-:Y:S08]  /*10180*/  HMMA.16816.F32.BF16 R8, R196.reuse, R206, R8 ;  /* 0x000000cec408723c */ /* 0x040ff00000041808 */
[C---:B-1----:R-:W-:Y:S08]  /*10190*/  HMMA.16816.F32.BF16 R12, R196.reuse, R136, R12 ;  /* 0x00000088c40c723c */ /* 0x042ff0000004180c */
[C---:B------:R-:W-:Y:S01]  /*101a0*/  HMMA.16816.F32.BF16 R16, R196.reuse, R138, R16 ;  /* 0x0000008ac410723c */ /* 0x040fe20000041810 */
[----:B------:R-:W1:Y:S07]  /*101b0*/  LDSM.16.M88.4 R136, [R217+0x6800] ;  /* 0x00680000d988783b */ /* 0x000e6e0000000200 */
[C---:B---3--:R-:W-:Y:S08]  /*101c0*/  HMMA.16816.F32.BF16 R20, R196.reuse, R176, R20 ;  /* 0x000000b0c414723c */ /* 0x048ff00000041814 */
[C---:B------:R-:W-:Y:S08]  /*101d0*/  HMMA.16816.F32.BF16 R24, R196.reuse, R178, R24 ;  /* 0x000000b2c418723c */ /* 0x040ff00000041818 */
[C---:B------:R-:W-:Y:S08]  /*101e0*/  HMMA.16816.F32.BF16 R28, R196.reuse, R188, R28 ;  /* 0x000000bcc41c723c */ /* 0x040ff0000004181c */
[----:B------:R-:W-:Y:S08]  /*101f0*/  HMMA.16816.F32.BF16 R32, R196, R190, R32 ;  /* 0x000000bec420723c */ /* 0x000ff00000041820 */
[C---:B------:R-:W-:Y:S08]  /*10200*/  HMMA.16816.F32.BF16 R4, R200.reuse, R208, R4 ;  /* 0x000000d0c804723c */ /* 0x040ff00000041804 */
        /* <DEDUP_REMOVED lines=15> */
[----:B------:R-:W3:Y:S01]  /*10300*/  MUFU.TANH R187, R6 ;  /* 0x0000000600bb7308 */ /* 0x000ee20000002400 */
[----:B------:R-:W-:Y:S02]  /*10310*/  FMUL.FTZ R14, R14, c[0x0][0x320] ;  /* 0x0000c8000e0e7a20 */ /* 0x000fe40000410000 */
[----:B------:R-:W-:Y:S02]  /*10320*/  FMUL.FTZ R15, R15, c[0x0][0x320] ;  /* 0x0000c8000f0f7a20 */ /* 0x000fe40000410000 */
[----:B------:R-:W-:Y:S02]  /*10330*/  FMUL.FTZ R16, R16, c[0x0][0x320] ;  /* 0x0000c80010107a20 */ /* 0x000fe40000410000 */
[----:B------:R-:W-:Y:S02]  /*10340*/  FMUL.FTZ R17, R17, c[0x0][0x320] ;  /* 0x0000c80011117a20 */ /* 0x000fe40000410000 */
[----:B------:R-:W-:Y:S01]  /*10350*/  FMUL.FTZ R18, R18, c[0x0][0x320] ;  /* 0x0000c80012127a20 */ /* 0x000fe20000410000 */
[----:B------:R4:W1:Y:S01]  /*10360*/  MUFU.TANH R186, R7 ;  /* 0x0000000700ba7308 */ /* 0x0008620000002400 */
[----:B------:R-:W-:Y:S09]  /*10370*/  FMUL.FTZ R19, R19, c[0x0][0x320] ;  /* 0x0000c80013137a20 */ /* 0x000ff20000410000 */
[----:B------:R-:W1:Y:S10]  /*10380*/  MUFU.TANH R181, R8 ;  /* 0x0000000800b57308 */ /* 0x000e740000002400 */
[----:B------:R-:W1:Y:S01]  /*10390*/  MUFU.TANH R178, R9 ;  /* 0x0000000900b27308 */ /* 0x000e620000002400 */
[----:B----4-:R-:W4:Y:S09]  /*103a0*/  LDSM.16.M88.4 R4, [R217+0x7000] ;  /* 0x00700000d904783b */ /* 0x010f320000000200 */
[----:B------:R-:W1:Y:S10]  /*103b0*/  MUFU.TANH R185, R10 ;  /* 0x0000000a00b97308 */ /* 0x000e740000002400 */
[----:B------:R1:W1:Y:S10]  /*103c0*/  MUFU.TANH R183, R11 ;  /* 0x0000000b00b77308 */ /* 0x0002740000002400 */
[----:B------:R-:W2:Y:S10]  /*103d0*/  MUFU.TANH R175, R12 ;  /* 0x0000000c00af7308 */ /* 0x000eb40000002400 */
[----:B------:R-:W2:Y:S01]  /*103e0*/  MUFU.TANH R174, R13 ;  /* 0x0000000d00ae7308 */ /* 0x000ea20000002400 */
[----:B-1----:R-:W1:Y:S01]  /*103f0*/  LDSM.16.M88.4 R8, [R217+0x7800] ;  /* 0x00780000d908783b */ /* 0x002e620000000200 */
[----:B------:R-:W-:Y:S04]  /*10400*/  DEPBAR.LE SB0, 0x0 ;  /* 0x000080000000791a */ /* 0x000fe80000000000 */
[C---:B----4-:R-:W-:Y:S04]  /*10410*/  HMMA.16816.F32.BF16 R20, R200.reuse, R4, R20 ;  /* 0x00000004c814723c */ /* 0x050fe80000041814 */
[----:B------:R-:W4:Y:S01]  /*10420*/  MUFU.TANH R180, R14 ;  /* 0x0000000e00b47308 */ /* 0x000f220000002400 */
[----:B------:R-:W-:Y:S03]  /*10430*/  BAR.SYNC.DEFER_BLOCKING 0x0 ;  /* 0x0000000000007b1d */ /* 0x000fe60000010000 */
[C---:B------:R-:W-:Y:S06]  /*10440*/  HMMA.16816.F32.BF16 R24, R200.reuse, R6, R24 ;  /* 0x00000006c818723c */ /* 0x040fec0000041818 */
[----:B------:R-:W1:Y:S10]  /*10450*/  MUFU.TANH R179, R15 ;  /* 0x0000000f00b37308 */ /* 0x000e740000002400 */
[----:B------:R-:W2:Y:S01]  /*10460*/  MUFU.TANH R173, R16 ;  /* 0x0000001000ad7308 */ /* 0x000ea20000002400 */
[----:B------:R-:W-:Y:S02]  /*10470*/  FMUL.FTZ R20, R20, c[0x0][0x320] ;  /* 0x0000c80014147a20 */ /* 0x000fe40000410000 */
[----:B------:R-:W-:Y:S02]  /*10480*/  FMUL.FTZ R21, R21, c[0x0][0x320] ;  /* 0x0000c80015157a20 */ /* 0x000fe40000410000 */
[----:B------:R-:W-:Y:S02]  /*10490*/  FMUL.FTZ R22, R22, c[0x0][0x320] ;  /* 0x0000c80016167a20 */ /* 0x000fe40000410000 */
[----:B------:R-:W-:Y:S03]  /*104a0*/  FMUL.FTZ R23, R23, c[0x0][0x320] ;  /* 0x0000c80017177a20 */ /* 0x000fe60000410000 */
[----:B------:R-:W2:Y:S01]  /*104b0*/  MUFU.TANH R136, R20 ;  /* 0x0000001400887308 */ /* 0x000ea20000002400 */
[----:B------:R-:W-:Y:S02]  /*104c0*/  FMUL.FTZ R24, R24, c[0x0][0x320] ;  /* 0x0000c80018187a20 */ /* 0x000fe40000410000 */
[----:B------:R-:W-:Y:S01]  /*104d0*/  FMUL.FTZ R27, R27, c[0x0][0x320] ;  /* 0x0000c8001b1b7a20 */ /* 0x000fe20000410000 */
[C---:B-1----:R-:W-:Y:S03]  /*104e0*/  HMMA.16816.F32.BF16 R28, R200.reuse, R8, R28 ;  /* 0x00000008c81c723c */ /* 0x042fe6000004181c */
[----:B------:R-:W-:Y:S03]  /*104f0*/  FMUL.FTZ R26, R26, c[0x0][0x320] ;  /* 0x0000c8001a1a7a20 */ /* 0x000fe60000410000 */
[----:B------:R1:W1:Y:S02]  /*10500*/  MUFU.TANH R135, R21 ;  /* 0x0000001500877308 */ /* 0x0002640000002400 */
[----:B------:R-:W-:Y:S08]  /*10510*/  HMMA.16816.F32.BF16 R32, R200, R10, R32 ;  /* 0x0000000ac820723c */ /* 0x000ff00000041820 */
[----:B------:R2:W2:Y:S10]  /*10520*/  MUFU.TANH R139, R22 ;  /* 0x00000016008b7308 */ /* 0x0004b40000002400 */
[----:B------:R3:W3:Y:S06]  /*10530*/  MUFU.TANH R172, R23 ;  /* 0x0000001700ac7308 */ /* 0x0006ec0000002400 */
[----:B-1----:R-:W-:Y:S02]  /*10540*/  FMUL.FTZ R21, R32, c[0x0][0x320] ;  /* 0x0000c80020157a20 */ /* 0x002fe40000410000 */
[----:B------:R-:W-:Y:S02]  /*10550*/  FMUL.FTZ R20, R33, c[0x0][0x320] ;  /* 0x0000c80021147a20 */ /* 0x000fe40000410000 */
[----:B------:R1:W1:Y:S01]  /*10560*/  MUFU.TANH R132, R24 ;  /* 0x0000001800847308 */ /* 0x0002620000002400 */
[----:B--2---:R-:W-:Y:S02]  /*10570*/  FMUL.FTZ R22, R29, c[0x0][0x320] ;  /* 0x0000c8001d167a20 */ /* 0x004fe40000410000 */
[----:B------:R-:W-:Y:S07]  /*10580*/  FMUL.FTZ R29, R35, c[0x0][0x320] ;  /* 0x0000c800231d7a20 */ /* 0x000fee0000410000 */
[----:B------:R2:W2:Y:S01]  /*10590*/  MUFU.TANH R138, R27 ;  /* 0x0000001b008a7308 */ /* 0x0004a20000002400 */
[----:B---3--:R-:W-:Y:S02]  /*105a0*/  FMUL.FTZ R23, R28, c[0x0][0x320] ;  /* 0x0000c8001c177a20 */ /* 0x008fe40000410000 */
[----:B------:R-:W-:Y:S07]  /*105b0*/  FMUL.FTZ R28, R34, c[0x0][0x320] ;  /* 0x0000c800221c7a20 */ /* 0x000fee0000410000 */
[----:B------:R3:W3:Y:S01]  /*105c0*/  MUFU.TANH R137, R17 ;  /* 0x0000001100897308 */ /* 0x0006e20000002400 */
[----:B-1----:R-:W-:Y:S02]  /*105d0*/  FMUL.FTZ R24, R25, c[0x0][0x320] ;  /* 0x0000c80019187a20 */ /* 0x002fe40000410000 */
[----:B------:R-:W-:Y:S07]  /*105e0*/  FMUL.FTZ R25, R30, c[0x0][0x320] ;  /* 0x0000c8001e197a20 */ /* 0x000fee0000410000 */
[----:B------:R1:W1:Y:S01]  /*105f0*/  MUFU.TANH R177, R18 ;  /* 0x0000001200b17308 */ /* 0x0002620000002400 */
[----:B--2---:R-:W-:Y:S09]  /*10600*/  FMUL.FTZ R27, R31, c[0x0][0x320] ;  /* 0x0000c8001f1b7a20 */ /* 0x004ff20000410000 */
        /* <DEDUP_REMOVED lines=12> */
[----:B--234-:R-:W-:Y:S01]  /*106d0*/  ULEA UR4, UR21, UR10, 0x6 ;  /* 0x0000000a15047291 */ /* 0x01cfe2000f8e303f */
[----:B------:R-:W-:Y:S05]  /*106e0*/  IMAD.MOV.U32 R240, RZ, RZ, RZ ;  /* 0x000000fffff07224 */ /* 0x000fea00078e00ff */
[----:B------:R-:W-:Y:S05]  /*106f0*/  IMAD.U32 R2, RZ, RZ, UR4 ;  /* 0x00000004ff027e24 */ /* 0x000fea000f8e00ff */
[----:B------:R-:W-:Y:S05]  /*10700*/  IADD3 R2, R2, -0x40, R251 ;  /* 0xffffffc002027810 */ /* 0x000fea0007ffe0fb */
        /* <DEDUP_REMOVED lines=22> */
[----:B------:R-:W-:Y:S01]  /*10870*/  LEA.HI.X R2, R0, c[0x0][0x1cc], R2, 0x1, P0 ;  /* 0x0000730000027a11 */ /* 0x000fe200000f0c02 */
[----:B------:R-:W2:Y:S04]  /*10880*/  SHFL.IDX PT, R3, R5, RZ, 0x181f ;  /* 0x00181fff05037589 */ /* 0x000ea800000e0000 */
[----:B------:R-:W3:Y:S04]  /*10890*/  SHFL.IDX PT, R4, R2, RZ, 0x181f ;  /* 0x00181fff02047589 */ /* 0x000ee800000e0000 */
[----:B------:R-:W4:Y:S04]  /*108a0*/  SHFL.IDX PT, R0, R5, 0x1, 0x181f ;  /* 0x00381f0005007f89 */ /* 0x000f2800000e0000 */
[----:B------:R-:W5:Y:S01]  /*108b0*/  SHFL.IDX PT, R2, R2, 0x1, 0x181f ;  /* 0x00381f0002027f89 */ /* 0x000f6200000e0000 */
[C---:B--2---:R-:W-:Y:S05]  /*108c0*/  IADD3 R16, P0, R3.reuse, R250, RZ ;  /* 0x000000fa03107210 */ /* 0x044fea0007f1e0ff */
[C-C-:B---3--:R-:W-:Y:S01]  /*108d0*/  IMAD.X R17, R4.reuse, 0x1, R249.reuse, P0 ;  /* 0x0000000104117824 */ /* 0x148fe200000e06f9 */
[C---:B------:R-:W-:Y:S04]  /*108e0*/  IADD3 R14, P0, R3.reuse, R247, RZ ;  /* 0x000000f7030e7210 */ /* 0x040fe80007f1e0ff */
[----:B------:R2:W-:Y:S01]  /*108f0*/  LDGSTS.E.BYPASS.LTC128B.128 [R239+0x8100], [R16.64], !P2 ;  /* 0x0810000010ef7fae */ /* 0x0005e2000d101d50 */
[C---:B------:R-:W-:Y:S02]  /*10900*/  IADD3.X R15, R4.reuse, R248, RZ, P0, !PT ;  /* 0x000000f8040f7210 */ /* 0x040fe400007fe4ff */
[C---:B-1----:R-:W-:Y:S03]  /*10910*/  IADD3 R18, P0, R3.reuse, R245, RZ ;  /* 0x000000f503127210 */ /* 0x042fe60007f1e0ff */
[----:B------:R2:W-:Y:S02]  /*10920*/  LDGSTS.E.BYPASS.LTC128B.128 [R239+0xa100], [R14.64], !P6 ;  /* 0x0a1000000eef7fae */ /* 0x0005e4000f101d50 */
[C---:B------:R-:W-:Y:S01]  /*10930*/  IMAD.X R19, R4.reuse, 0x1, R246, P0 ;  /* 0x0000000104137824 */ /* 0x040fe200000e06f6 */
[----:B------:R-:W-:Y:S04]  /*10940*/  IADD3 R12, P0, R3, R243, RZ ;  /* 0x000000f3030c7210 */ /* 0x000fe80007f1e0ff */
[----:B------:R2:W-:Y:S01]  /*10950*/  LDGSTS.E.BYPASS.LTC128B.128 [R239+0xc100], [R18.64], !P5 ;  /* 0x0c10000012ef7fae */ /* 0x0005e2000e901d50 */
[----:B------:R-:W-:Y:S01]  /*10960*/  IMAD.X R13, R4, 0x1, R244, P0 ;  /* 0x00000001040d7824 */ /* 0x000fe200000e06f4 */
[----:B----4-:R-:W-:Y:S04]  /*10970*/  IADD3 R10, P0, R0, R250, RZ ;  /* 0x000000fa000a7210 */ /* 0x010fe80007f1e0ff */
[----:B------:R2:W-:Y:S01]  /*10980*/  LDGSTS.E.BYPASS.LTC128B.128 [R239+0xe100], [R12.64], !P4 ;  /* 0x0e1000000cef7fae */ /* 0x0005e2000e101d50 */
[----:B-----5:R-:W-:Y:S01]  /*10990*/  IMAD.X R11, R2, 0x1, R249, P0 ;  /* 0x00000001020b7824 */ /* 0x020fe200000e06f9 */
[----:B------:R-:W-:Y:S04]  /*109a0*/  IADD3 R8, P0, R0, R247, RZ ;  /* 0x000000f700087210 */ /* 0x000fe80007f1e0ff */
[----:B------:R2:W-:Y:S01]  /*109b0*/  LDGSTS.E.BYPASS.LTC128B.128 [R239+0x9100], [R10.64], !P2 ;  /* 0x091000000aef7fae */ /* 0x0005e2000d101d50 */
[----:B------:R-:W-:Y:S02]  /*109c0*/  IADD3.X R9, R2, R248, RZ, P0, !PT ;  /* 0x000000f802097210 */ /* 0x000fe400007fe4ff */
[----:B------:R-:W-:Y:S03]  /*109d0*/  IADD3 R6, P0, R0, R245, RZ ;  /* 0x000000f500067210 */ /* 0x000fe60007f1e0ff */
[----:B------:R2:W-:Y:S02]  /*109e0*/  LDGSTS.E.BYPASS.LTC128B.128 [R239+0xb100], [R8.64], !P6 ;  /* 0x0b10000008ef7fae */ /* 0x0005e4000f101d50 */
[----:B------:R-:W-:Y:S01]  /*109f0*/  IMAD.X R7, R2, 0x1, R246, P0 ;  /* 0x0000000102077824 */ /* 0x000fe200000e06f6 */
[----:B------:R-:W-:Y:S04]  /*10a00*/  IADD3 R4, P0, R0, R243, RZ ;  /* 0x000000f300047210 */ /* 0x000fe80007f1e0ff */
[----:B------:R2:W-:Y:S01]  /*10a10*/  LDGSTS.E.BYPASS.LTC128B.128 [R239+0xd100], [R6.64], !P5 ;  /* 0x0d10000006ef7fae */ /* 0x0005e2000e901d50 */
[----:B------:R-:W-:Y:S05]  /*10a20*/  IMAD.X R5, R2, 0x1, R244, P0 ;  /* 0x0000000102057824 */ /* 0x000fea00000e06f4 */
[----:B------:R2:W-:Y:S03]  /*10a30*/  LDGSTS.E.BYPASS.LTC128B.128 [R239+0xf100], [R4.64], !P4 ;  /* 0x0f10000004ef7fae */ /* 0x0005e6000e101d50 */
.L_x_1006:
[----:B--234-:R-:W-:Y:S01]  /*10a40*/  PLOP3.LUT P0, PT, PT, PT, UP2, 0x80, 0x0 ;  /* 0x000000000000781c */ /* 0x01cfe20003f0f028 */
[----:B------:R-:W2:Y:S01]  /*10a50*/  LDL R2, [R1+0xc] ;  /* 0x00000c0001027983 */ /* 0x000ea20000100800 */
[----:B------:R-:W-:Y:S03]  /*10a60*/  USHF.L.U32 UR4, UR21, 0x6, URZ ;  /* 0x0000000615047899 */ /* 0x000fe6000800063f */
[----:B------:R-:W3:Y:S03]  /*10a70*/  LDL R12, [R1+0x8] ;  /* 0x00000800010c7983 */ /* 0x000ee60000100800 */
[----:B------:R-:W-:Y:S01]  /*10a80*/  IMAD.U32 R5, RZ, RZ, UR4 ;  /* 0x00000004ff057e24 */ /* 0x000fe2000f8e00ff */
[----:B------:R-:W0:Y:S04]  /*10a90*/  LDGDEPBAR ;  /* 0x00000000000079af */ /* 0x000e280000000000 */
[----:B--2---:R-:W-:Y:S01]  /*10aa0*/  @P0 IMAD.HI.U32 R0, R2, c[0x0][0x2c8], RZ ;  /* 0x0000b20002000a27 */ /* 0x004fe200078e00ff */
[----:B------:R-:W-:Y:S03]  /*10ab0*/  PLOP3.LUT P0, PT, PT, PT, UP2, 0x80, 0x0 ;  /* 0x000000000000781c */ /* 0x000fe60003f0f028 */
[----:B------:R-:W-:Y:S02]  /*10ac0*/  IMAD.MOV.U32 R4, RZ, RZ, R2 ;  /* 0x000000ffff047224 */ /* 0x000fe400078e0002 */
[----:B------:R-:W-:Y:S08]  /*10ad0*/  IMAD.U32 R2, RZ, RZ, UR8 ;  /* 0x00000008ff027e24 */ /* 0x000ff0000f8e00ff */
[----:B------:R-:W-:Y:S02]  /*10ae0*/  @P0 SHF.R.U32.HI R4, RZ, c[0x0][0x2cc], R0 ;  /* 0x0000b300ff040a19 */ /* 0x000fe40000011600 */
[----:B------:R-:W-:Y:S02]  /*10af0*/  PLOP3.LUT P0, PT, PT, PT, UP1, 0x40, 0x0 ;  /* 0x000000000000781c */ /* 0x000fe40003f0e818 */
[----:B---3--:R-:W-:Y:S01]  /*10b00*/  IADD3 R0, -R12, 0x1, -R5 ;  /* 0x000000010c007810 */ /* 0x008fe20007ffe905 */
[----:B------:R-:W2:Y:S03]  /*10b10*/  SHFL.IDX PT, R3, R4, RZ, 0x1c1f ;  /* 0x001c1fff04037589 */ /* 0x000ea600000e0000 */
[----:B------:R-:W-:Y:S04]  /*10b20*/  IADD3 R0, R0, -c[0x0][0x168], R2 ;  /* 0x80005a0000007a10 */ /* 0x000fe80007ffe002 */
[C---:B------:R-:W-:Y:S02]  /*10b30*/  IADD3 R7, R0.reuse, c[0x0][0x328], RZ ;  /* 0x0000ca0000077a10 */ /* 0x040fe40007ffe0ff */
[----:B------:R-:W-:Y:S03]  /*10b40*/  IADD3 R6, R0, UR20, RZ ;  /* 0x0000001400067c10 */ /* 0x000fe6000fffe0ff */
[--C-:B--2---:R-:W-:Y:S02]  /*10b50*/  IMAD.IADD R2, R7, 0x1, R3.reuse ;  /* 0x0000000107027824 */ /* 0x104fe400078e0203 */
        /* <DEDUP_REMOVED lines=17> */
.L_x_1009:
[----:B------:R-:W-:Y:S04]  /*10c70*/  MOV R8, c[0x0][0x32c] ;  /* 0x0000cb0000087a02 */ /* 0x000fe80000000f00 */
[----:B------:R-:W-:Y:S11]  /*10c80*/  ISETP.NE.AND P0, PT, R8, 0x1, PT ;  /* 0x000000010800780c */ /* 0x000ff60003f05270 */
[----:B------:R-:W-:Y:S02]  /*10c90*/  @!UPT UIADD3 URZ, URZ, URZ, URZ ;  /* 0x0000003f3f3ff290 */ /* 0x000fe4000fffe03f */
[----:B------:R-:W-:Y:S05]  /*10ca0*/  @P0 IMAD.HI.U32 R8, R3, c[0x0][0x330], RZ ;  /* 0x0000cc0003080a27 */ /* 0x000fea00078e00ff */
[----:B------:R-:W-:Y:S02]  /*10cb0*/  @P0 SHF.R.U32.HI R3, RZ, c[0x0][0x334], R8 ;  /* 0x0000cd00ff030a19 */ /* 0x000fe40000011608 */
.L_x_1010:
[----:B------:R-:W-:Y:S05]  /*10cc0*/  BSYNC B0 ;  /* 0x0000000000007941 */ /* 0x000fea0003800000 */
.L_x_1008:
[----:B------:R-:W-:Y:S04]  /*10cd0*/  IMAD R3, R3, c[0x0][0x32c], -R5 ;  /* 0x0000cb0003037a24 */ /* 0x000fe800078e0a05 */
[----:B------:R-:W-:Y:S05]  /*10ce0*/  IMAD.IADD R3, R3, 0x1, -R12 ;  /* 0x0000000103037824 */ /* 0x000fea00078e0a0c */
[----:B------:R-:W-:Y:S02]  /*10cf0*/  IADD3 R8, R3, c[0x0][0x32c], RZ ;  /* 0x0000cb0003087a10 */ /* 0x000fe40007ffe0ff */
[----:B------:R-:W-:Y:S02]  /*10d00*/  IMNMX R0, R0, R3, !PT ;  /* 0x0000000300007217 */ /* 0x000fe40007800200 */
[----:B------:R-:W-:Y:S02]  /*10d10*/  IMNMX R2, R2, R8, PT ;  /* 0x0000000802027217 */ /* 0x000fe40003800200 */
.L_x_1007:
[----:B------:R-:W-:Y:S01]  /*10d20*/  UISETP.GT.AND UP0, UPT, UR21, -0x1, UPT ;  /* 0xffffffff1500788c */ /* 0x000fe2000bf04270 */
[----:B------:R-:W2:Y:S05]  /*10d30*/  SHFL.IDX PT, R3, R4, 0x1, 0x1c1f ;  /* 0x003c1f0004037f89 */ /* 0x000eaa00000e0000 */
        /* <DEDUP_REMOVED lines=47> */
[----:B-1----:R-:W-:Y:S02]  /*11030*/  FSEL R190, R24, -INF , !P0 ;  /* 0xff80000018be7808 */ /* 0x002fe40004000000 */
        /* <DEDUP_REMOVED lines=14> */
[--C-:B--2---:R-:W-:Y:S03]  /*11120*/  IMAD.IADD R0, R6, 0x1, R3.reuse ;  /* 0x0000000106007824 */ /* 0x104fe600078e0203 */
[----:B------:R-:W-:Y:S01]  /*11130*/  ISETP.LT.OR P0, PT, R2, 0x3a, P0 ;  /* 0x0000003a0200780c */ /* 0x000fe20000701670 */
[----:B------:R-:W-:Y:S03]  /*11140*/  IMAD.IADD R2, R7, 0x1, R3 ;  /* 0x0000000107027824 */ /* 0x000fe600078e0203 */
[----:B------:R-:W-:Y:S02]  /*11150*/  FSEL R200, R20, -INF , !P0 ;  /* 0xff80000014c87808 */ /* 0x000fe40004000000 */
[----:B------:R-:W-:Y:S11]  /*11160*/  PLOP3.LUT P0, PT, PT, PT, UP1, 0x40, 0x0 ;  /* 0x000000000000781c */ /* 0x000ff60003f0e818 */
[----:B------:R-:W-:Y:S02]  /*11170*/  @!UPT UIADD3 URZ, URZ, URZ, URZ ;  /* 0x0000003f3f3ff290 */ /* 0x000fe4000fffe03f */
        /* <DEDUP_REMOVED lines=16> */
.L_x_1013:
[----:B------:R-:W-:Y:S04]  /*11280*/  MOV R4, c[0x0][0x32c] ;  /* 0x0000cb0000047a02 */ /* 0x000fe80000000f00 */
[----:B------:R-:W-:Y:S11]  /*11290*/  ISETP.NE.AND P0, PT, R4, 0x1, PT ;  /* 0x000000010400780c */ /* 0x000ff60003f05270 */
[----:B------:R-:W-:Y:S02]  /*112a0*/  @!UPT UIADD3 URZ, URZ, URZ, URZ ;  /* 0x0000003f3f3ff290 */ /* 0x000fe4000fffe03f */
[----:B------:R-:W-:Y:S05]  /*112b0*/  @P0 IMAD.HI.U32 R4, R3, c[0x0][0x330], RZ ;  /* 0x0000cc0003040a27 */ /* 0x000fea00078e00ff */
[----:B------:R-:W-:Y:S02]  /*112c0*/  @P0 SHF.R.U32.HI R3, RZ, c[0x0][0x334], R4 ;  /* 0x0000cd00ff030a19 */ /* 0x000fe40000011604 */
.L_x_1014:
[----:B------:R-:W-:Y:S05]  /*112d0*/  BSYNC B0 ;  /* 0x0000000000007941 */ /* 0x000fea0003800000 */
.L_x_1012:
[----:B------:R-:W-:Y:S04]  /*112e0*/  IMAD R5, R3, c[0x0][0x32c], -R5 ;  /* 0x0000cb0003057a24 */ /* 0x000fe800078e0a05 */
[----:B------:R-:W-:Y:S05]  /*112f0*/  IMAD.IADD R5, R5, 0x1, -R12 ;  /* 0x0000000105057824 */ /* 0x000fea00078e0a0c */
[----:B------:R-:W-:Y:S02]  /*11300*/  IADD3 R3, R5, c[0x0][0x32c], RZ ;  /* 0x0000cb0005037a10 */ /* 0x000fe40007ffe0ff */
[----:B------:R-:W-:Y:S02]  /*11310*/  IMNMX R0, R0, R5, !PT ;  /* 0x0000000500007217 */ /* 0x000fe40007800200 */
[----:B------:R-:W-:Y:S02]  /*11320*/  IMNMX R2, R2, R3, PT ;  /* 0x0000000302027217 */ /* 0x000fe40003800200 */
.L_x_1011:
        /* <DEDUP_REMOVED lines=148> */
[C---:B------:R-:W-:Y:S02]  /*11c70*/  FMUL.FTZ R32, R2.reuse, R168 ;  /* 0x000000a802207220 */ /* 0x040fe40000410000 */
[C---:B------:R-:W-:Y:S01]  /*11c80*/  FMUL.FTZ R33, R2.reuse, R169 ;  /* 0x000000a902217220 */ /* 0x040fe20000410000 */
[----:B------:R-:W3:Y:S01]  /*11c90*/  MUFU.EX2 R201, R7 ;  /* 0x0000000700c97308 */ /* 0x000ee20000000800 */
[C---:B------:R-:W-:Y:S02]  /*11ca0*/  FMUL.FTZ R36, R2.reuse, R36 ;  /* 0x0000002402247220 */ /* 0x040fe40000410000 */
[C---:B------:R-:W-:Y:S01]  /*11cb0*/  FMUL.FTZ R37, R2.reuse, R37 ;  /* 0x0000002502257220 */ /* 0x040fe20000410000 */
[----:B-1----:R-:W-:Y:S01]  /*11cc0*/  F2FP.BF16.PACK_AB R137, R203, R204 ;  /* 0x000000cccb89723e */ /* 0x002fe200000010ff */
[C---:B------:R-:W-:Y:S02]  /*11cd0*/  FMUL.FTZ R40, R2.reuse, R40 ;  /* 0x0000002802287220 */ /* 0x040fe40000410000 */
[C---:B------:R-:W-:Y:S02]  /*11ce0*/  FMUL.FTZ R41, R2.reuse, R41 ;  /* 0x0000002902297220 */ /* 0x040fe40000410000 */
[C---:B------:R-:W-:Y:S01]  /*11cf0*/  FMUL.FTZ R44, R2.reuse, R44 ;  /* 0x0000002c022c7220 */ /* 0x040fe20000410000 */
        /* <DEDUP_REMOVED lines=8> */
[C---:B------:R-:W-:Y:S01]  /*11d80*/  FMUL.FTZ R56, R2.reuse, R56 ;  /* 0x0000003802387220 */ /* 0x040fe20000410000 */
        /* <DEDUP_REMOVED lines=22> */
[C---:B------:R-:W-:Y:S01]  /*11ef0*/  FMUL.FTZ R27, R0.reuse, R163 ;  /* 0x000000a3001b7220 */ /* 0x040fe20000410000 */
[----:B------:R-:W4:Y:S01]  /*11f00*/  LDSM.16.MT88.4 R148, [R214+0x2100] ;  /* 0x00210000d694783b */ /* 0x000f220000004200 */
[C---:B------:R-:W-:Y:S01]  /*11f10*/  FMUL.FTZ R34, R0.reuse, R170 ;  /* 0x000000aa00227220 */ /* 0x040fe20000410000 */
[C---:B------:R-:W-:Y:S03]  /*11f20*/  HMMA.16816.F32.BF16 R12, R136.reuse, R20, R12 ;  /* 0x00000014880c723c */ /* 0x040fe6000004180c */
[----:B------:R-:W-:Y:S02]  /*11f30*/  FMUL.FTZ R35, R0, R171 ;  /* 0x000000ab00237220 */ /* 0x000fe40000410000 */
[--C-:B--2---:R-:W-:Y:S01]  /*11f40*/  FFMA.FTZ R134, R174, c[0x0][0x2d0], -R176.reuse ;  /* 0x0000b400ae867a23 */ /* 0x104fe200000108b0 */
[----:B------:R-:W-:Y:S01]  /*11f50*/  LDSM.16.MT88.4 R160, [R214+0x2900] ;  /* 0x00290000d6a0783b */ /* 0x000fe20000004200 */
[C---:B------:R-:W-:Y:S01]  /*11f60*/  FMUL.FTZ R20, R2.reuse, R156 ;  /* 0x0000009c02147220 */ /* 0x040fe20000410000 */
[C---:B------:R-:W-:Y:S01]  /*11f70*/  HMMA.16816.F32.BF16 R16, R136.reuse, R22, R16 ;  /* 0x000000168810723c */ /* 0x040fe20000041810 */
[----:B------:R2:W5:Y:S03]  /*11f80*/  MUFU.EX2 R209, R134 ;  /* 0x0000008600d17308 */ /* 0x0005660000000800 */
[----:B------:R-:W-:Y:S02]  /*11f90*/  FMUL.FTZ R21, R2, R157 ;  /* 0x0000009d02157220 */ /* 0x000fe40000410000 */
[C---:B------:R-:W-:Y:S01]  /*11fa0*/  FMUL.FTZ R38, R0.reuse, R38 ;  /* 0x0000002600267220 */ /* 0x040fe20000410000 */
[----:B------:R-:W-:Y:S01]  /*11fb0*/  LDSM.16.MT88.4 R168, [R213+0x4900] ;  /* 0x00490000d5a8783b */ /* 0x000fe20000004200 */
[C---:B------:R-:W-:Y:S04]  /*11fc0*/  FMUL.FTZ R22, R0.reuse, R158 ;  /* 0x0000009e00167220 */ /* 0x040fe80000410000 */
[C---:B------:R-:W-:Y:S02]  /*11fd0*/  FMUL.FTZ R23, R0.reuse, R159 ;  /* 0x0000009f00177220 */ /* 0x040fe40000410000 */
[C---:B------:R-:W-:Y:S01]  /*11fe0*/  FMUL.FTZ R39, R0.reuse, R39 ;  /* 0x0000002700277220 */ /* 0x040fe20000410000 */
[----:B------:R-:W-:Y:S01]  /*11ff0*/  LDSM.16.MT88.4 R156, [R213+0x2900] ;  /* 0x00290000d59c783b */ /* 0x000fe20000004200 */
[C---:B------:R-:W-:Y:S02]  /*12000*/  FMUL.FTZ R42, R0.reuse, R42 ;  /* 0x0000002a002a7220 */ /* 0x040fe40000410000 */
[C---:B------:R-:W-:Y:S01]  /*12010*/  FMUL.FTZ R43, R0.reuse, R43 ;  /* 0x0000002b002b7220 */ /* 0x040fe20000410000 */
[C---:B------:R-:W-:Y:S03]  /*12020*/  HMMA.16816.F32.BF16 R20, R136.reuse, R28, R20 ;  /* 0x0000001c8814723c */ /* 0x040fe60000041814 */
[C---:B------:R-:W-:Y:S02]  /*12030*/  FMUL.FTZ R46, R0.reuse, R46 ;  /* 0x0000002e002e7220 */ /* 0x040fe40000410000 */
[----:B------:R-:W-:Y:S02]  /*12040*/  FMUL.FTZ R47, R0, R47 ;  /* 0x0000002f002f7220 */ /* 0x000fe40000410000 */
[C---:B------:R-:W-:Y:S01]  /*12050*/  FMUL.FTZ R28, R2.reuse, R164 ;  /* 0x000000a4021c7220 */ /* 0x040fe20000410000 */
[C---:B------:R-:W-:Y:S04]  /*12060*/  HMMA.16816.F32.BF16 R24, R136.reuse, R30, R24 ;  /* 0x0000001e8818723c */ /* 0x040fe80000041818 */
[----:B------:R-:W-:Y:S02]  /*12070*/  FMUL.FTZ R29, R2, R165 ;  /* 0x000000a5021d7220 */ /* 0x000fe40000410000 */
[--C-:B--2---:R-:W-:Y:S02]  /*12080*/  FFMA.FTZ R134, R173, c[0x0][0x2d0], -R176.reuse ;  /* 0x0000b400ad867a23 */ /* 0x104fe400000108b0 */
[C---:B------:R-:W-:Y:S01]  /*12090*/  FMUL.FTZ R30, R0.reuse, R166 ;  /* 0x000000a6001e7220 */ /* 0x040fe20000410000 */
[----:B------:R-:W-:Y:S01]  /*120a0*/  LDSM.16.MT88.4 R172, [R214+0x4900] ;  /* 0x00490000d6ac783b */ /* 0x000fe20000004200 */
[----:B------:R2:W-:Y:S02]  /*120b0*/  MUFU.EX2 R208, R134 ;  /* 0x0000008600d07308 */ /* 0x0005e40000000800 */
[C---:B------:R-:W-:Y:S02]  /*120c0*/  FMUL.FTZ R31, R0.reuse, R167 ;  /* 0x000000a7001f7220 */ /* 0x040fe40000410000 */
[C---:B------:R-:W-:Y:S02]  /*120d0*/  FMUL.FTZ R50, R0.reuse, R50 ;  /* 0x0000003200327220 */ /* 0x040fe40000410000 */
[C---:B------:R-:W-:Y:S01]  /*120e0*/  FMUL.FTZ R51, R0.reuse, R51 ;  /* 0x0000003300337220 */ /* 0x040fe20000410000 */
[----:B------:R-:W-:Y:S01]  /*120f0*/  LDSM.16.MT88.4 R164, [R216+0x2900] ;  /* 0x00290000d8a4783b */ /* 0x000fe20000004200 */
        /* <DEDUP_REMOVED lines=11> */
[----:B------:R-:W-:Y:S02]  /*121b0*/  FMUL.FTZ R67, R0, R67 ;  /* 0x0000004300437220 */ /* 0x000fe40000410000 */
[C---:B------:R-:W-:Y:S01]  /*121c0*/  HMMA.16816.F32.BF16 R40, R136.reuse, R146, R40 ;  /* 0x000000928828723c */ /* 0x040fe20000041828 */
[----:B------:R-:W3:Y:S03]  /*121d0*/  LDSM.16.MT88.4 R144, [R215+0x2100] ;  /* 0x00210000d790783b */ /* 0x000ee60000004200 */
[C---:B------:R-:W-:Y:S02]  /*121e0*/  FMUL.FTZ R68, R2.reuse, R68 ;  /* 0x0000004402447220 */ /* 0x040fe40000410000 */
[----:B------:R-:W-:Y:S02]  /*121f0*/  FMUL.FTZ R69, R2, R69 ;  /* 0x0000004502457220 */ /* 0x000fe40000410000 */
[C---:B----4-:R-:W-:Y:S04]  /*12200*/  HMMA.16816.F32.BF16 R44, R136.reuse, R148, R44 ;  /* 0x00000094882c723c */ /* 0x050fe8000004182c */
[C---:B------:R-:W-:Y:S02]  /*12210*/  FMUL.FTZ R70, R0.reuse, R70 ;  /* 0x0000004600467220 */ /* 0x040fe40000410000 */
[----:B------:R-:W-:Y:S02]  /*12220*/  FMUL.FTZ R71, R0, R71 ;  /* 0x0000004700477220 */ /* 0x000fe40000410000 */
[C---:B------:R-:W-:Y:S01]  /*12230*/  HMMA.16816.F32.BF16 R48, R136.reuse, R150, R48 ;  /* 0x000000968830723c */ /* 0x040fe20000041830 */
[----:B------:R-:W4:Y:S03]  /*12240*/  LDSM.16.MT88.4 R148, [R213+0x4100] ;  /* 0x00410000d594783b */ /* 0x000f260000004200 */
[C---:B------:R-:W-:Y:S02]  /*12250*/  FMUL.FTZ R72, R2.reuse, R72 ;  /* 0x0000004802487220 */ /* 0x040fe40000410000 */
[----:B------:R-:W-:Y:S02]  /*12260*/  FMUL.FTZ R73, R2, R73 ;  /* 0x0000004902497220 */ /* 0x000fe40000410000 */
[C---:B------:R-:W-:Y:S01]  /*12270*/  FMUL.FTZ R74, R0.reuse, R74 ;  /* 0x0000004a004a7220 */ /* 0x040fe20000410000 */
[C---:B-1----:R-:W-:Y:S03]  /*12280*/  HMMA.16816.F32.BF16 R52, R136.reuse, R140, R52 ;  /* 0x0000008c8834723c */ /* 0x042fe60000041834 */
[----:B------:R-:W-:Y:S02]  /*12290*/  FMUL.FTZ R75, R0, R75 ;  /* 0x0000004b004b7220 */ /* 0x000fe40000410000 */
[C---:B------:R-:W-:Y:S02]  /*122a0*/  FMUL.FTZ R76, R2.reuse, R76 ;  /* 0x0000004c024c7220 */ /* 0x040fe40000410000 */
[----:B------:R-:W-:Y:S01]  /*122b0*/  FMUL.FTZ R77, R2, R77 ;  /* 0x0000004d024d7220 */ /* 0x000fe20000410000 */
[C---:B------:R-:W-:Y:S01]  /*122c0*/  HMMA.16816.F32.BF16 R56, R136.reuse, R142, R56 ;  /* 0x0000008e8838723c */ /* 0x040fe20000041838 */
[----:B------:R-:W1:Y:S03]  /*122d0*/  LDSM.16.MT88.4 R140, [R214+0x4100] ;  /* 0x00410000d68c783b */ /* 0x000e660000004200 */
[C---:B------:R-:W-:Y:S02]  /*122e0*/  FMUL.FTZ R78, R0.reuse, R78 ;  /* 0x0000004e004e7220 */ /* 0x040fe40000410000 */
[----:B------:R-:W-:Y:S02]  /*122f0*/  FMUL.FTZ R79, R0, R79 ;  /* 0x0000004f004f7220 */ /* 0x000fe40000410000 */
[C---:B---3--:R-:W-:Y:S04]  /*12300*/  HMMA.16816.F32.BF16 R60, R136.reuse, R144, R60 ;  /* 0x00000090883c723c */ /* 0x048fe8000004183c */
[--C-:B--2---:R-:W-:Y:S01]  /*12310*/  FFMA.FTZ R134, R178, c[0x0][0x2d0], -R176.reuse ;  /* 0x0000b400b2867a23 */ /* 0x104fe200000108b0 */
[----:B------:R-:W-:Y:S01]  /*12320*/  MOV R178, R192 ;  /* 0x000000c000b27202 */ /* 0x000fe20000000f00 */
[C---:B------:R-:W-:Y:S02]  /*12330*/  FMUL.FTZ R80, R2.reuse, R80 ;  /* 0x0000005002507220 */ /* 0x040fe40000410000 */
[C---:B------:R-:W-:Y:S01]  /*12340*/  HMMA.16816.F32.BF16 R64, R136.reuse, R146, R64 ;  /* 0x000000928840723c */ /* 0x040fe20000041840 */
[----:B------:R2:W3:Y:S01]  /*12350*/  MUFU.EX2 R207, R134 ;  /* 0x0000008600cf7308 */ /* 0x0004e20000000800 */
[----:B------:R-:W3:Y:S02]  /*12360*/  LDSM.16.MT88.4 R144, [R216+0x4100] ;  /* 0x00410000d890783b */ /* 0x000ee40000004200 */
[----:B------:R-:W-:Y:S02]  /*12370*/  FMUL.FTZ R81, R2, R81 ;  /* 0x0000005102517220 */ /* 0x000fe40000410000 */
[C---:B------:R-:W-:Y:S02]  /*12380*/  FMUL.FTZ R82, R0.reuse, R82 ;  /* 0x0000005200527220 */ /* 0x040fe40000410000 */
[C---:B----4-:R-:W-:Y:S04]  /*12390*/  HMMA.16816.F32.BF16 R68, R136.reuse, R148, R68 ;  /* 0x000000948844723c */ /* 0x050fe80000041844 */
[----:B------:R-:W-:Y:S02]  /*123a0*/  FMUL.FTZ R83, R0, R83 ;  /* 0x0000005300537220 */ /* 0x000fe40000410000 */
[C---:B------:R-:W-:Y:S02]  /*123b0*/  FMUL.FTZ R84, R2.reuse, R84 ;  /* 0x0000005402547220 */ /* 0x040fe40000410000 */
[C---:B------:R-:W-:Y:S01]  /*123c0*/  HMMA.16816.F32.BF16 R72, R136.reuse, R150, R72 ;  /* 0x000000968848723c */ /* 0x040fe20000041848 */
[----:B------:R-:W4:Y:S03]  /*123d0*/  LDSM.16.MT88.4 R148, [R215+0x4100] ;  /* 0x00410000d794783b */ /* 0x000f260000004200 */
[----:B------:R-:W-:Y:S02]  /*123e0*/  FMUL.FTZ R85, R2, R85 ;  /* 0x0000005502557220 */ /* 0x000fe40000410000 */
[C---:B------:R-:W-:Y:S02]  /*123f0*/  FMUL.FTZ R86, R0.reuse, R86 ;  /* 0x0000005600567220 */ /* 0x040fe40000410000 */
[----:B------:R-:W-:Y:S01]  /*12400*/  FMUL.FTZ R87, R0, R87 ;  /* 0x0000005700577220 */ /* 0x000fe20000410000 */
[C---:B-1----:R-:W-:Y:S03]  /*12410*/  HMMA.16816.F32.BF16 R76, R136.reuse, R140, R76 ;  /* 0x0000008c884c723c */ /* 0x042fe6000004184c */
[--C-:B--2---:R-:W-:Y:S01]  /*12420*/  FFMA.FTZ R134, R180, c[0x0][0x2d0], -R133.reuse ;  /* 0x0000b400b4867a23 */ /* 0x104fe20000010885 */
[----:B------:R-:W-:Y:S01]  /*12430*/  MOV R180, R191 ;  /* 0x000000bf00b47202 */ /* 0x000fe20000000f00 */
[C---:B------:R-:W-:Y:S02]  /*12440*/  FMUL.FTZ R88, R2.reuse, R88 ;  /* 0x0000005802587220 */ /* 0x040fe40000410000 */
[----:B------:R1:W-:Y:S01]  /*12450*/  MUFU.EX2 R193, R134 ;  /* 0x0000008600c17308 */ /* 0x0003e20000000800 */
[C---:B------:R-:W-:Y:S01]  /*12460*/  HMMA.16816.F32.BF16 R80, R136.reuse, R142, R80 ;  /* 0x0000008e8850723c */ /* 0x040fe20000041850 */
[----:B------:R-:W2:Y:S03]  /*12470*/  LDSM.16.MT88.4 R140, [R213+0x6100] ;  /* 0x00610000d58c783b */ /* 0x000ea60000004200 */
[----:B------:R-:W-:Y:S02]  /*12480*/  FMUL.FTZ R89, R2, R89 ;  /* 0x0000005902597220 */ /* 0x000fe40000410000 */
[C---:B------:R-:W-:Y:S02]  /*12490*/  FMUL.FTZ R90, R0.reuse, R90 ;  /* 0x0000005a005a7220 */ /* 0x040fe40000410000 */
[----:B------:R-:W-:Y:S01]  /*124a0*/  FMUL.FTZ R91, R0, R91 ;  /* 0x0000005b005b7220 */ /* 0x000fe20000410000 */
[C---:B---3--:R-:W-:Y:S03]  /*124b0*/  HMMA.16816.F32.BF16 R84, R136.reuse, R144, R84 ;  /* 0x000000908854723c */ /* 0x048fe60000041854 */
[C---:B------:R-:W-:Y:S02]  /*124c0*/  FMUL.FTZ R92, R2.reuse, R92 ;  /* 0x0000005c025c7220 */ /* 0x040fe40000410000 */
[----:B------:R-:W-:Y:S02]  /*124d0*/  FMUL.FTZ R93, R2, R93 ;  /* 0x0000005d025d7220 */ /* 0x000fe40000410000 */
[C---:B------:R-:W-:Y:S01]  /*124e0*/  FMUL.FTZ R94, R0.reuse, R94 ;  /* 0x0000005e005e7220 */ /* 0x040fe20000410000 */
[C---:B------:R-:W-:Y:S01]  /*124f0*/  HMMA.16816.F32.BF16 R88, R136.reuse, R146, R88 ;  /* 0x000000928858723c */ /* 0x040fe20000041858 */
[----:B------:R-:W3:Y:S03]  /*12500*/  LDSM.16.MT88.4 R144, [R214+0x6100] ;  /* 0x00610000d690783b */ /* 0x000ee60000004200 */
[----:B------:R-:W-:Y:S02]  /*12510*/  FMUL.FTZ R95, R0, R95 ;  /* 0x0000005f005f7220 */ /* 0x000fe40000410000 */
[--C-:B-1----:R-:W-:Y:S02]  /*12520*/  FFMA.FTZ R134, R179, c[0x0][0x2d0], -R133.reuse ;  /* 0x0000b400b3867a23 */ /* 0x102fe40000010885 */
[C---:B------:R-:W-:Y:S02]  /*12530*/  FMUL.FTZ R96, R2.reuse, R96 ;  /* 0x0000006002607220 */ /* 0x040fe40000410000 */
[----:B------:R1:W1:Y:S01]  /*12540*/  MUFU.EX2 R192, R134 ;  /* 0x0000008600c07308 */ /* 0x0002620000000800 */
[C---:B----4-:R-:W-:Y:S03]  /*12550*/  HMMA.16816.F32.BF16 R92, R136.reuse, R148, R92 ;  /* 0x00000094885c723c */ /* 0x050fe6000004185c */
[----:B------:R-:W-:Y:S02]  /*12560*/  FMUL.FTZ R97, R2, R97 ;  /* 0x0000006102617220 */ /* 0x000fe40000410000 */
[C---:B------:R-:W-:Y:S02]  /*12570*/  FMUL.FTZ R98, R0.reuse, R98 ;  /* 0x0000006200627220 */ /* 0x040fe40000410000 */
[----:B------:R-:W-:Y:S02]  /*12580*/  FMUL.FTZ R99, R0, R99 ;  /* 0x0000006300637220 */ /* 0x000fe40000410000 */
[C---:B------:R-:W-:Y:S03]  /*12590*/  FMUL.FTZ R100, R2.reuse, R100 ;  /* 0x0000006402647220 */ /* 0x040fe60000410000 */
[----:B------:R-:W-:Y:S02]  /*125a0*/  FMUL.FTZ R101, R2, R101 ;  /* 0x0000006502657220 */ /* 0x000fe40000410000 */
[C---:B------:R-:W-:Y:S01]  /*125b0*/  HMMA.16816.F32.BF16 R96, R136.reuse, R150, R96 ;  /* 0x000000968860723c */ /* 0x040fe20000041860 */
[----:B------:R-:W4:Y:S02]  /*125c0*/  LDSM.16.MT88.4 R148, [R216+0x6100] ;  /* 0x00610000d894783b */ /* 0x000f240000004200 */
[C---:B------:R-:W-:Y:S02]  /*125d0*/  FMUL.FTZ R102, R0.reuse, R102 ;  /* 0x0000006600667220 */ /* 0x040fe40000410000 */
[----:B------:R-:W-:Y:S02]  /*125e0*/  FMUL.FTZ R103, R0, R103 ;  /* 0x0000006700677220 */ /* 0x000fe40000410000 */
[C---:B------:R-:W-:Y:S02]  /*125f0*/  FMUL.FTZ R104, R2.reuse, R104 ;  /* 0x0000006802687220 */ /* 0x040fe40000410000 */
[----:B------:R-:W-:Y:S03]  /*12600*/  FMUL.FTZ R105, R2, R105 ;  /* 0x0000006902697220 */ /* 0x000fe60000410000 */
[C---:B--2---:R-:W-:Y:S03]  /*12610*/  HMMA.16816.F32.BF16 R100, R136.reuse, R140, R100 ;  /* 0x0000008c8864723c */ /* 0x044fe60000041864 */
[C---:B------:R-:W-:Y:S02]  /*12620*/  FMUL.FTZ R106, R0.reuse, R106 ;  /* 0x0000006a006a7220 */ /* 0x040fe40000410000 */
[----:B------:R-:W-:Y:S02]  /*12630*/  FMUL.FTZ R107, R0, R107 ;  /* 0x0000006b006b7220 */ /* 0x000fe40000410000 */
[--C-:B-1----:R-:W-:Y:S02]  /*12640*/  FFMA.FTZ R134, R177, c[0x0][0x2d0], -R133.reuse ;  /* 0x0000b400b1867a23 */ /* 0x102fe40000010885 */
[C---:B------:R-:W-:Y:S02]  /*12650*/  FMUL.FTZ R108, R2.reuse, R108 ;  /* 0x0000006c026c7220 */ /* 0x040fe40000410000 */
[----:B------:R1:W-:Y:S01]  /*12660*/  MUFU.EX2 R191, R134 ;  /* 0x0000008600bf7308 */ /* 0x0003e20000000800 */
[C---:B------:R-:W-:Y:S01]  /*12670*/  HMMA.16816.F32.BF16 R104, R136.reuse, R142, R104 ;  /* 0x0000008e8868723c */ /* 0x040fe20000041868 */
[----:B------:R-:W2:Y:S02]  /*12680*/  LDSM.16.MT88.4 R140, [R215+0x6100] ;  /* 0x00610000d78c783b */ /* 0x000ea40000004200 */
[----:B------:R-:W-:Y:S02]  /*12690*/  FMUL.FTZ R109, R2, R109 ;  /* 0x0000006d026d7220 */ /* 0x000fe40000410000 */
[C---:B------:R-:W-:Y:S02]  /*126a0*/  FMUL.FTZ R110, R0.reuse, R110 ;  /* 0x0000006e006e7220 */ /* 0x040fe40000410000 */
[----:B------:R-:W-:Y:S02]  /*126b0*/  FMUL.FTZ R111, R0, R111 ;  /* 0x0000006f006f7220 */ /* 0x000fe40000410000 */
[C---:B------:R-:W-:Y:S03]  /*126c0*/  FMUL.FTZ R112, R2.reuse, R112 ;  /* 0x0000007002707220 */ /* 0x040fe60000410000 */
[----:B------:R-:W-:Y:S02]  /*126d0*/  FMUL.FTZ R113, R2, R113 ;  /* 0x0000007102717220 */ /* 0x000fe40000410000 */
        /* <DEDUP_REMOVED lines=11> */
[C---:B----4-:R-:W-:Y:S03]  /*12790*/  HMMA.16816.F32.BF16 R116, R136.reuse, R148, R116 ;  /* 0x000000948874723c */ /* 0x050fe60000041874 */
[C---:B------:R-:W-:Y:S02]  /*127a0*/  FMUL.FTZ R122, R0.reuse, R122 ;  /* 0x0000007a007a7220 */ /* 0x040fe40000410000 */
[----:B------:R-:W-:Y:S02]  /*127b0*/  FMUL.FTZ R123, R0, R123 ;  /* 0x0000007b007b7220 */ /* 0x000fe40000410000 */
[--C-:B-1----:R-:W-:Y:S02]  /*127c0*/  FFMA.FTZ R134, R181, c[0x0][0x2d0], -R133.reuse ;  /* 0x0000b400b5867a23 */ /* 0x102fe40000010885 */
[C---:B------:R-:W-:Y:S02]  /*127d0*/  FMUL.FTZ R124, R2.reuse, R124 ;  /* 0x0000007c027c7220 */ /* 0x040fe40000410000 */
[----:B------:R1:W4:Y:S01]  /*127e0*/  MUFU.EX2 R187, R134 ;  /* 0x0000008600bb7308 */ /* 0x0003220000000800 */
[C---:B------:R-:W-:Y:S01]  /*127f0*/  HMMA.16816.F32.BF16 R120, R136.reuse, R150, R120 ;  /* 0x000000968878723c */ /* 0x040fe20000041878 */
[----:B------:R-:W3:Y:S02]  /*12800*/  LDSM.16.MT88.4 R148, [R214+0x900] ;  /* 0x00090000d694783b */ /* 0x000ee40000004200 */
        /* <DEDUP_REMOVED lines=8> */
[--C-:B-1----:R-:W-:Y:S05]  /*12890*/  FFMA.FTZ R134, R182, c[0x0][0x2d0], -R176.reuse ;  /* 0x0000b400b6867a23 */ /* 0x102fea00000108b0 */
[----:B------:R-:W-:Y:S01]  /*128a0*/  HMMA.16816.F32.BF16 R128, R136, R142, R128 ;  /* 0x0000008e8880723c */ /* 0x000fe20000041880 */
[----:B------:R-:W1:Y:S01]  /*128b0*/  LDSM.16.MT88.4 R140, [R215+0x900] ;  /* 0x00090000d78c783b */ /* 0x000e620000004200 */
[----:B------:R2:W-:Y:S05]  /*128c0*/  MUFU.EX2 R206, R134 ;  /* 0x0000008600ce7308 */ /* 0x0005ea0000000800 */
[----:B-----5:R-:W-:Y:S02]  /*128d0*/  F2FP.BF16.PACK_AB R136, R209, R210 ;  /* 0x000000d2d188723e */ /* 0x020fe400000010ff */
[----:B------:R-:W-:Y:S03]  /*128e0*/  F2FP.BF16.PACK_AB R138, R207, R208 ;  /* 0x000000d0cf8a723e */ /* 0x000fe600000010ff */
[----:B------:R-:W-:Y:S02]  /*128f0*/  F2FP.BF16.PACK_AB R137, R192, R193 ;  /* 0x000000c1c089723e */ /* 0x000fe400000010ff */
[----:B----4-:R-:W-:Y:S07]  /*12900*/  F2FP.BF16.PACK_AB R139, R187, R191 ;  /* 0x000000bfbb8b723e */ /* 0x010fee00000010ff */
[C---:B---3--:R-:W-:Y:S03]  /*12910*/  HMMA.16816.F32.BF16 R4, R136.reuse, R144, R4 ;  /* 0x000000908804723c */ /* 0x048fe60000041804 */
[--C-:B--2---:R-:W-:Y:S05]  /*12920*/  FFMA.FTZ R134, R188, c[0x0][0x2d0], -R176.reuse ;  /* 0x0000b400bc867a23 */ /* 0x104fea00000108b0 */
[C---:B------:R-:W-:Y:S01]  /*12930*/  HMMA.16816.F32.BF16 R8, R136.reuse, R146, R8 ;  /* 0x000000928808723c */ /* 0x040fe20000041808 */
[----:B------:R-:W2:Y:S01]  /*12940*/  LDSM.16.MT88.4 R144, [R215+0x2900] ;  /* 0x00290000d790783b */ /* 0x000ea20000004200 */
[----:B------:R3:W4:Y:S06]  /*12950*/  MUFU.EX2 R205, R134 ;  /* 0x0000008600cd7308 */ /* 0x00072c0000000800 */
[C---:B------:R-:W-:Y:S08]  /*12960*/  HMMA.16816.F32.BF16 R12, R136.reuse, R148, R12 ;  /* 0x00000094880c723c */ /* 0x040ff0000004180c */
[C---:B------:R-:W-:Y:S01]  /*12970*/  HMMA.16816.F32.BF16 R16, R136.reuse, R150, R16 ;  /* 0x000000968810723c */ /* 0x040fe20000041810 */
[----:B------:R-:W5:Y:S07]  /*12980*/  LDSM.16.MT88.4 R148, [R216+0x4900] ;  /* 0x00490000d894783b */ /* 0x000f6e0000004200 */
[C---:B------:R-:W-:Y:S04]  /*12990*/  HMMA.16816.F32.BF16 R20, R136.reuse, R152, R20 ;  /* 0x000000988814723c */ /* 0x040fe80000041814 */
[--C-:B---3--:R-:W-:Y:S04]  /*129a0*/  FFMA.FTZ R134, R189, c[0x0][0x2d0], -R176.reuse ;  /* 0x0000b400bd867a23 */ /* 0x108fe800000108b0 */
[C---:B------:R-:W-:Y:S01]  /*129b0*/  HMMA.16816.F32.BF16 R24, R136.reuse, R154, R24 ;  /* 0x0000009a8818723c */ /* 0x040fe20000041818 */
[----:B------:R-:W-:Y:S01]  /*129c0*/  LDSM.16.MT88.4 R152, [R214+0x6900] ;  /* 0x00690000d698783b */ /* 0x000fe20000004200 */
[----:B------:R3:W-:Y:S06]  /*129d0*/  MUFU.EX2 R189, R134 ;  /* 0x0000008600bd7308 */ /* 0x0007ec0000000800 */
[C---:B-1----:R-:W-:Y:S08]  /*129e0*/  HMMA.16816.F32.BF16 R28, R136.reuse, R140, R28 ;  /* 0x0000008c881c723c */ /* 0x042ff0000004181c */
[C---:B------:R-:W-:Y:S01]  /*129f0*/  HMMA.16816.F32.BF16 R32, R136.reuse, R142, R32 ;  /* 0x0000008e8820723c */ /* 0x040fe20000041820 */
[----:B------:R-:W1:Y:S07]  /*12a00*/  LDSM.16.MT88.4 R140, [R215+0x4900] ;  /* 0x00490000d78c783b */ /* 0x000e6e0000004200 */
[C---:B------:R-:W-:Y:S04]  /*12a10*/  HMMA.16816.F32.BF16 R36, R136.reuse, R156, R36 ;  /* 0x0000009c8824723c */ /* 0x040fe80000041824 */
[--C-:B---3--:R-:W-:Y:S01]  /*12a20*/  FFMA.FTZ R134, R190, c[0x0][0x2d0], -R176.reuse ;  /* 0x0000b400be867a23 */ /* 0x108fe200000108b0 */
[----:B------:R-:W-:Y:S02]  /*12a30*/  MOV R190, R180 ;  /* 0x000000b400be7202 */ /* 0x000fe40000000f00 */
[--C-:B------:R-:W-:Y:S01]  /*12a40*/  FFMA.FTZ R156, R183, c[0x0][0x2d0], -R133.reuse ;  /* 0x0000b400b79c7a23 */ /* 0x100fe20000010885 */
[C---:B------:R-:W-:Y:S01]  /*12a50*/  HMMA.16816.F32.BF16 R40, R136.reuse, R158, R40 ;  /* 0x0000009e8828723c */ /* 0x040fe20000041828 */
[----:B------:R3:W1:Y:S07]  /*12a60*/  MUFU.EX2 R188, R134 ;  /* 0x0000008600bc7308 */ /* 0x00066e0000000800 */
[C---:B------:R-:W-:Y:S03]  /*12a70*/  HMMA.16816.F32.BF16 R44, R136.reuse, R160, R44 ;  /* 0x000000a0882c723c */ /* 0x040fe6000004182c */
[----:B------:R1:W-:Y:S05]  /*12a80*/  MUFU.EX2 R181, R156 ;  /* 0x0000009c00b57308 */ /* 0x0003ea0000000800 */
[C---:B------:R-:W-:Y:S01]  /*12a90*/  HMMA.16816.F32.BF16 R48, R136.reuse, R162, R48 ;  /* 0x000000a28830723c */ /* 0x040fe20000041830 */
[----:B------:R-:W-:Y:S07]  /*12aa0*/  LDSM.16.MT88.4 R160, [R214+0x3100] ;  /* 0x00310000d6a0783b */ /* 0x000fee0000004200 */
[C---:B------:R-:W-:Y:S04]  /*12ab0*/  HMMA.16816.F32.BF16 R52, R136.reuse, R164, R52 ;  /* 0x000000a48834723c */ /* 0x040fe80000041834 */
[--C-:B---3--:R-:W-:Y:S04]  /*12ac0*/  FFMA.FTZ R134, R184, c[0x0][0x2d0], -R133.reuse ;  /* 0x0000b400b8867a23 */ /* 0x108fe80000010885 */
[C---:B------:R-:W-:Y:S01]  /*12ad0*/  HMMA.16816.F32.BF16 R56, R136.reuse, R166, R56 ;  /* 0x000000a68838723c */ /* 0x040fe20000041838 */
[----:B------:R-:W-:Y:S01]  /*12ae0*/  LDSM.16.MT88.4 R164, [R214+0x5100] ;  /* 0x00510000d6a4783b */ /* 0x000fe20000004200 */
[----:B------:R3:W3:Y:S06]  /*12af0*/  MUFU.EX2 R180, R134 ;  /* 0x0000008600b47308 */ /* 0x0006ec0000000800 */
[C---:B--2---:R-:W-:Y:S01]  /*12b00*/  HMMA.16816.F32.BF16 R60, R136.reuse, R144, R60 ;  /* 0x00000090883c723c */ /* 0x044fe2000004183c */
[----:B-1----:R-:W-:Y:S07]  /*12b10*/  LDSM.16.MT88.4 R156, [R213+0x3100] ;  /* 0x00310000d59c783b */ /* 0x002fee0000004200 */
[C---:B------:R-:W-:Y:S01]  /*12b20*/  HMMA.16816.F32.BF16 R64, R136.reuse, R146, R64 ;  /* 0x000000928840723c */ /* 0x040fe20000041840 */
[----:B------:R-:W1:Y:S07]  /*12b30*/  LDSM.16.MT88.4 R144, [R213+0x6900] ;  /* 0x00690000d590783b */ /* 0x000e6e0000004200 */
[C---:B------:R-:W-:Y:S04]  /*12b40*/  HMMA.16816.F32.BF16 R68, R136.reuse, R168, R68 ;  /* 0x000000a88844723c */ /* 0x040fe80000041844 */
[--C-:B---3--:R-:W-:Y:S04]  /*12b50*/  FFMA.FTZ R134, R185, c[0x0][0x2d0], -R133.reuse ;  /* 0x0000b400b9867a23 */ /* 0x108fe80000010885 */
[C---:B------:R-:W-:Y:S01]  /*12b60*/  HMMA.16816.F32.BF16 R72, R136.reuse, R170, R72 ;  /* 0x000000aa8848723c */ /* 0x040fe20000041848 */
[----:B------:R-:W-:Y:S01]  /*12b70*/  LDSM.16.MT88.4 R168, [R215+0x1900] ;  /* 0x00190000d7a8783b */ /* 0x000fe20000004200 */
[----:B------:R2:W-:Y:S06]  /*12b80*/  MUFU.EX2 R179, R134 ;  /* 0x0000008600b37308 */ /* 0x0005ec0000000800 */
[C---:B------:R-:W-:Y:S08]  /*12b90*/  HMMA.16816.F32.BF16 R76, R136.reuse, R172, R76 ;  /* 0x000000ac884c723c */ /* 0x040ff0000004184c */
[C---:B------:R-:W-:Y:S01]  /*12ba0*/  HMMA.16816.F32.BF16 R80, R136.reuse, R174, R80 ;  /* 0x000000ae8850723c */ /* 0x040fe20000041850 */
[----:B------:R-:W-:Y:S07]  /*12bb0*/  LDSM.16.MT88.4 R172, [R213+0x5900] ;  /* 0x00590000d5ac783b */ /* 0x000fee0000004200 */
[C---:B-----5:R-:W-:Y:S04]  /*12bc0*/  HMMA.16816.F32.BF16 R84, R136.reuse, R148, R84 ;  /* 0x000000948854723c */ /* 0x060fe80000041854 */
[--C-:B--2---:R-:W-:Y:S01]  /*12bd0*/  FFMA.FTZ R134, R186, c[0x0][0x2d0], -R133.reuse ;  /* 0x0000b400ba867a23 */ /* 0x104fe20000010885 */
[----:B------:R-:W-:Y:S03]  /*12be0*/  MOV R186, R178 ;  /* 0x000000b200ba7202 */ /* 0x000fe60000000f00 */
[C---:B------:R-:W-:Y:S01]  /*12bf0*/  HMMA.16816.F32.BF16 R88, R136.reuse, R150, R88 ;  /* 0x000000968858723c */ /* 0x040fe20000041858 */
[----:B------:R-:W2:Y:S01]  /*12c00*/  LDSM.16.MT88.4 R148, [R216+0x6900] ;  /* 0x00690000d894783b */ /* 0x000ea20000004200 */
[----:B------:R3:W5:Y:S06]  /*12c10*/  MUFU.EX2 R178, R134 ;  /* 0x0000008600b27308 */ /* 0x00076c0000000800 */
[C---:B------:R-:W-:Y:S08]  /*12c20*/  HMMA.16816.F32.BF16 R92, R136.reuse, R140, R92 ;  /* 0x0000008c885c723c */ /* 0x040ff0000004185c */
[C---:B------:R-:W-:Y:S01]  /*12c30*/  HMMA.16816.F32.BF16 R96, R136.reuse, R142, R96 ;  /* 0x0000008e8860723c */ /* 0x040fe20000041860 */
[----:B------:R-:W4:Y:S07]  /*12c40*/  LDSM.16.MT88.4 R140, [R215+0x6900] ;  /* 0x00690000d78c783b */ /* 0x000f2e0000004200 */
[C---:B-1----:R-:W-:Y:S04]  /*12c50*/  HMMA.16816.F32.BF16 R100, R136.reuse, R144, R100 ;  /* 0x000000908864723c */ /* 0x042fe80000041864 */
[--C-:B---3--:R-:W-:Y:S02]  /*12c60*/  FFMA.FTZ R134, R197, c[0x0][0x2d0], -R176.reuse ;  /* 0x0000b400c5867a23 */ /* 0x108fe400000108b0 */
[----:B------:R-:W3:Y:S02]  /*12c70*/  LDL.LU R197, [R1+0x4] ;  /* 0x0000040001c57983 */ /* 0x000ee40000300800 */
[C---:B------:R-:W-:Y:S01]  /*12c80*/  HMMA.16816.F32.BF16 R104, R136.reuse, R146, R104 ;  /* 0x000000928868723c */ /* 0x040fe20000041868 */
[----:B------:R1:W-:Y:S01]  /*12c90*/  MUFU.EX2 R185, R134 ;  /* 0x0000008600b97308 */ /* 0x0003e20000000800 */
[----:B------:R-:W5:Y:S06]  /*12ca0*/  LDSM.16.MT88.4 R144, [R213+0x1100] ;  /* 0x00110000d590783b */ /* 0x000f6c0000004200 */
[C---:B------:R-:W-:Y:S08]  /*12cb0*/  HMMA.16816.F32.BF16 R108, R136.reuse, R152, R108 ;  /* 0x00000098886c723c */ /* 0x040ff0000004186c */
[C---:B------:R-:W-:Y:S01]  /*12cc0*/  HMMA.16816.F32.BF16 R112, R136.reuse, R154, R112 ;  /* 0x0000009a8870723c */ /* 0x040fe20000041870 */
[----:B------:R-:W5:Y:S07]  /*12cd0*/  LDSM.16.MT88.4 R152, [R214+0x1100] ;  /* 0x00110000d698783b */ /* 0x000f6e0000004200 */
[C---:B--2---:R-:W-:Y:S04]  /*12ce0*/  HMMA.16816.F32.BF16 R116, R136.reuse, R148, R116 ;  /* 0x000000948874723c */ /* 0x044fe80000041874 */
[--C-:B-1----:R-:W-:Y:S02]  /*12cf0*/  FFMA.FTZ R134, R198, c[0x0][0x2d0], -R176.reuse ;  /* 0x0000b400c6867a23 */ /* 0x102fe400000108b0 */
[----:B------:R-:W2:Y:S02]  /*12d00*/  LDL.LU R198, [R1] ;  /* 0x0000000001c67983 */ /* 0x000ea40000300800 */
[C---:B------:R-:W-:Y:S01]  /*12d10*/  HMMA.16816.F32.BF16 R120, R136.reuse, R150, R120 ;  /* 0x000000968878723c */ /* 0x040fe20000041878 */
[----:B------:R1:W1:Y:S01]  /*12d20*/  MUFU.EX2 R184, R134 ;  /* 0x0000008600b87308 */ /* 0x0002620000000800 */
[----:B------:R-:W5:Y:S06]  /*12d30*/  LDSM.16.MT88.4 R148, [R216+0x1100] ;  /* 0x00110000d894783b */ /* 0x000f6c0000004200 */
[C---:B----4-:R-:W-:Y:S08]  /*12d40*/  HMMA.16816.F32.BF16 R124, R136.reuse, R140, R124 ;  /* 0x0000008c887c723c */ /* 0x050ff0000004187c */
[----:B------:R-:W-:Y:S01]  /*12d50*/  HMMA.16816.F32.BF16 R128, R136, R142, R128 ;  /* 0x0000008e8880723c */ /* 0x000fe20000041880 */
[----:B------:R-:W4:Y:S06]  /*12d60*/  LDSM.16.MT88.4 R140, [R215+0x1100] ;  /* 0x00110000d78c783b */ /* 0x000f2c0000004200 */
[----:B------:R-:W-:Y:S02]  /*12d70*/  F2FP.BF16.PACK_AB R136, R205, R206 ;  /* 0x000000cecd88723e */ /* 0x000fe400000010ff */
[----:B------:R-:W-:Y:S03]  /*12d80*/  F2FP.BF16.PACK_AB R138, R188, R189 ;  /* 0x000000bdbc8a723e */ /* 0x000fe600000010ff */
[----:B------:R-:W-:Y:S01]  /*12d90*/  F2FP.BF16.PACK_AB R137, R180, R181 ;  /* 0x000000b5b489723e */ /* 0x000fe200000010ff */
[--C-:B-1----:R-:W-:Y:S01]  /*12da0*/  FFMA.FTZ R134, R199, c[0x0][0x2d0], -R176.reuse ;  /* 0x0000b400c7867a23 */ /* 0x102fe200000108b0 */
[----:B-----5:R-:W-:Y:S01]  /*12db0*/  F2FP.BF16.PACK_AB R139, R178, R179 ;  /* 0x000000b3b28b723e */ /* 0x020fe200000010ff */
[----:B------:R-:W-:Y:S02]  /*12dc0*/  FFMA.FTZ R176, R200, c[0x0][0x2d0], -R176 ;  /* 0x0000b400c8b07a23 */ /* 0x000fe400000108b0 */
[----:B------:R1:W-:Y:S04]  /*12dd0*/  MUFU.EX2 R183, R134 ;  /* 0x0000008600b77308 */ /* 0x0003e80000000800 */
[C---:B------:R-:W-:Y:S06]  /*12de0*/  HMMA.16816.F32.BF16 R4, R136.reuse, R144, R4 ;  /* 0x000000908804723c */ /* 0x040fec0000041804 */
[----:B------:R-:W5:Y:S02]  /*12df0*/  MUFU.EX2 R182, R176 ;  /* 0x000000b000b67308 */ /* 0x000f640000000800 */
[C---:B------:R-:W-:Y:S01]  /*12e00*/  HMMA.16816.F32.BF16 R8, R136.reuse, R146, R8 ;  /* 0x000000928808723c */ /* 0x040fe20000041808 */
[----:B------:R-:W5:Y:S07]  /*12e10*/  LDSM.16.MT88.4 R144, [R216+0x3100] ;  /* 0x00310000d890783b */ /* 0x000f6e0000004200 */
[C---:B------:R-:W-:Y:S04]  /*12e20*/  HMMA.16816.F32.BF16 R12, R136.reuse, R152, R12 ;  /* 0x00000098880c723c */ /* 0x040fe8000004180c */
[--C-:B-1----:R-:W-:Y:S04]  /*12e30*/  FFMA.FTZ R134, R194, c[0x0][0x2d0], -R133.reuse ;  /* 0x0000b400c2867a23 */ /* 0x102fe80000010885 */
[C---:B------:R-:W-:Y:S01]  /*12e40*/  HMMA.16816.F32.BF16 R16, R136.reuse, R154, R16 ;  /* 0x0000009a8810723c */ /* 0x040fe20000041810 */
[----:B------:R-:W1:Y:S01]  /*12e50*/  LDSM.16.MT88.4 R152, [R215+0x3100] ;  /* 0x00310000d798783b */ /* 0x000e620000004200 */
[----:B------:R5:W-:Y:S06]  /*12e60*/  MUFU.EX2 R177, R134 ;  /* 0x0000008600b17308 */ /* 0x000bec0000000800 */
[C---:B------:R-:W-:Y:S08]  /*12e70*/  HMMA.16816.F32.BF16 R20, R136.reuse, R148, R20 ;  /* 0x000000948814723c */ /* 0x040ff00000041814 */
[C---:B------:R-:W-:Y:S01]  /*12e80*/  HMMA.16816.F32.BF16 R24, R136.reuse, R150, R24 ;  /* 0x000000968818723c */ /* 0x040fe20000041818 */
[----:B------:R-:W1:Y:S07]  /*12e90*/  LDSM.16.MT88.4 R148, [R213+0x5100] ;  /* 0x00510000d594783b */ /* 0x000e6e0000004200 */
[C---:B----4-:R-:W-:Y:S04]  /*12ea0*/  HMMA.16816.F32.BF16 R28, R136.reuse, R140, R28 ;  /* 0x0000008c881c723c */ /* 0x050fe8000004181c */
[--C-:B-----5:R-:W-:Y:S04]  /*12eb0*/  FFMA.FTZ R134, R195, c[0x0][0x2d0], -R133.reuse ;  /* 0x0000b400c3867a23 */ /* 0x120fe80000010885 */
[C---:B------:R-:W-:Y:S01]  /*12ec0*/  HMMA.16816.F32.BF16 R32, R136.reuse, R142, R32 ;  /* 0x0000008e8820723c */ /* 0x040fe20000041820 */
[----:B------:R-:W4:Y:S01]  /*12ed0*/  LDSM.16.MT88.4 R140, [R216+0x5100] ;  /* 0x00510000d88c783b */ /* 0x000f220000004200 */
[----:B------:R5:W1:Y:S06]  /*12ee0*/  MUFU.EX2 R176, R134 ;  /* 0x0000008600b07308 */ /* 0x000a6c0000000800 */
[C---:B------:R-:W-:Y:S08]  /*12ef0*/  HMMA.16816.F32.BF16 R36, R136.reuse, R156, R36 ;  /* 0x0000009c8824723c */ /* 0x040ff00000041824 */
[C---:B------:R-:W-:Y:S08]  /*12f00*/  HMMA.16816.F32.BF16 R40, R136.reuse, R158, R40 ;  /* 0x0000009e8828723c */ /* 0x040ff00000041828 */
[C---:B------:R-:W-:Y:S04]  /*12f10*/  HMMA.16816.F32.BF16 R44, R136.reuse, R160, R44 ;  /* 0x000000a0882c723c */ /* 0x040fe8000004182c */
[--C-:B-----5:R-:W-:Y:S02]  /*12f20*/  FFMA.FTZ R134, R196, c[0x0][0x2d0], -R133.reuse ;  /* 0x0000b400c4867a23 */ /* 0x120fe40000010885 */
[----:B------:R-:W-:Y:S02]  /*12f30*/  FFMA.FTZ R133, R135, c[0x0][0x2d0], -R133 ;  /* 0x0000b40087857a23 */ /* 0x000fe40000010885 */
[C---:B------:R-:W-:Y:S01]  /*12f40*/  HMMA.16816.F32.BF16 R48, R136.reuse, R162, R48 ;  /* 0x000000a28830723c */ /* 0x040fe20000041830 */
[----:B------:R-:W-:Y:S01]  /*12f50*/  LDSM.16.MT88.4 R160, [R216+0x1900] ;  /* 0x00190000d8a0783b */ /* 0x000fe20000004200 */
[----:B------:R-:W-:Y:S06]  /*12f60*/  MUFU.EX2 R134, R134 ;  /* 0x0000008600867308 */ /* 0x000fec0000000800 */
[C---:B------:R-:W-:Y:S04]  /*12f70*/  HMMA.16816.F32.BF16 R52, R136.reuse, R144, R52 ;  /* 0x000000908834723c */ /* 0x040fe80000041834 */
[----:B------:R-:W5:Y:S04]  /*12f80*/  MUFU.EX2 R133, R133 ;  /* 0x0000008500857308 */ /* 0x000f680000000800 */
[C---:B------:R-:W-:Y:S01]  /*12f90*/  HMMA.16816.F32.BF16 R56, R136.reuse, R146, R56 ;  /* 0x000000928838723c */ /* 0x040fe20000041838 */
[----:B------:R-:W4:Y:S07]  /*12fa0*/  LDSM.16.MT88.4 R144, [R215+0x5100] ;  /* 0x00510000d790783b */ /* 0x000f2e0000004200 */
[C---:B-1----:R-:W-:Y:S08]  /*12fb0*/  HMMA.16816.F32.BF16 R60, R136.reuse, R152, R60 ;  /* 0x00000098883c723c */ /* 0x042ff0000004183c */
[C---:B------:R-:W-:Y:S01]  /*12fc0*/  HMMA.16816.F32.BF16 R64, R136.reuse, R154, R64 ;  /* 0x0000009a8840723c */ /* 0x040fe20000041840 */
[----:B------:R-:W-:Y:S07]  /*12fd0*/  LDSM.16.MT88.4 R152, [R214+0x7100] ;  /* 0x00710000d698783b */ /* 0x000fee0000004200 */
[C---:B------:R-:W-:Y:S08]  /*12fe0*/  HMMA.16816.F32.BF16 R68, R136.reuse, R148, R68 ;  /* 0x000000948844723c */ /* 0x040ff00000041844 */
[C---:B------:R-:W-:Y:S01]  /*12ff0*/  HMMA.16816.F32.BF16 R72, R136.reuse, R150, R72 ;  /* 0x000000968848723c */ /* 0x040fe20000041848 */
[----:B------:R-:W1:Y:S07]  /*13000*/  LDSM.16.MT88.4 R148, [R213+0x7100] ;  /* 0x00710000d594783b */ /* 0x000e6e0000004200 */
[C---:B------:R-:W-:Y:S08]  /*13010*/  HMMA.16816.F32.BF16 R76, R136.reuse, R164, R76 ;  /* 0x000000a4884c723c */ /* 0x040ff0000004184c */
[C---:B------:R-:W-:Y:S08]  /*13020*/  HMMA.16816.F32.BF16 R80, R136.reuse, R166, R80 ;  /* 0x000000a68850723c */ /* 0x040ff00000041850 */
[C---:B----4-:R-:W-:Y:S08]  /*13030*/  HMMA.16816.F32.BF16 R84, R136.reuse, R140, R84 ;  /* 0x0000008c8854723c */ /* 0x050ff00000041854 */
[C---:B------:R-:W-:Y:S01]  /*13040*/  HMMA.16816.F32.BF16 R88, R136.reuse, R142, R88 ;  /* 0x0000008e8858723c */ /* 0x040fe20000041858 */
[----:B------:R-:W4:Y:S07]  /*13050*/  LDSM.16.MT88.4 R140, [R216+0x7100] ;  /* 0x00710000d88c783b */ /* 0x000f2e0000004200 */
[C---:B------:R-:W-:Y:S08]  /*13060*/  HMMA.16816.F32.BF16 R92, R136.reuse, R144, R92 ;  /* 0x00000090885c723c */ /* 0x040ff0000004185c */
[C---:B------:R-:W-:Y:S01]  /*13070*/  HMMA.16816.F32.BF16 R96, R136.reuse, R146, R96 ;  /* 0x000000928860723c */ /* 0x040fe20000041860 */
[----:B------:R-:W3:Y:S07]  /*13080*/  LDSM.16.MT88.4 R144, [R215+0x7100] ;  /* 0x00710000d790783b */ /* 0x000eee0000004200 */
[C---:B-1----:R-:W-:Y:S08]  /*13090*/  HMMA.16816.F32.BF16 R100, R136.reuse, R148, R100 ;  /* 0x000000948864723c */ /* 0x042ff00000041864 */
[C---:B------:R-:W-:Y:S01]  /*130a0*/  HMMA.16816.F32.BF16 R104, R136.reuse, R150, R104 ;  /* 0x000000968868723c */ /* 0x040fe20000041868 */
[----:B------:R-:W1:Y:S07]  /*130b0*/  LDSM.16.MT88.4 R148, [R213+0x1900] ;  /* 0x00190000d594783b */ /* 0x000e6e0000004200 */
[C---:B------:R-:W-:Y:S08]  /*130c0*/  HMMA.16816.F32.BF16 R108, R136.reuse, R152, R108 ;  /* 0x00000098886c723c */ /* 0x040ff0000004186c */
[C---:B------:R-:W-:Y:S01]  /*130d0*/  HMMA.16816.F32.BF16 R112, R136.reuse, R154, R112 ;  /* 0x0000009a8870723c */ /* 0x040fe20000041870 */
[----:B------:R-:W1:Y:S07]  /*130e0*/  LDSM.16.MT88.4 R152, [R214+0x1900] ;  /* 0x00190000d698783b */ /* 0x000e6e0000004200 */
[C---:B----4-:R-:W-:Y:S08]  /*130f0*/  HMMA.16816.F32.BF16 R116, R136.reuse, R140, R116 ;  /* 0x0000008c8874723c */ /* 0x050ff00000041874 */
[C---:B------:R-:W-:Y:S08]  /*13100*/  HMMA.16816.F32.BF16 R120, R136.reuse, R142, R120 ;  /* 0x0000008e8878723c */ /* 0x040ff00000041878 */
[C---:B---3--:R-:W-:Y:S08]  /*13110*/  HMMA.16816.F32.BF16 R124, R136.reuse, R144, R124 ;  /* 0x00000090887c723c */ /* 0x048ff0000004187c */
[----:B------:R-:W-:Y:S07]  /*13120*/  HMMA.16816.F32.BF16 R128, R136, R146, R128 ;  /* 0x000000928880723c */ /* 0x000fee0000041880 */
[----:B------:R-:W-:Y:S02]  /*13130*/  F2FP.BF16.PACK_AB R136, R184, R185 ;  /* 0x000000b9b888723e */ /* 0x000fe400000010ff */
[----:B------:R-:W-:Y:S03]  /*13140*/  F2FP.BF16.PACK_AB R138, R182, R183 ;  /* 0x000000b7b68a723e */ /* 0x000fe600000010ff */
[----:B------:R-:W-:Y:S02]  /*13150*/  F2FP.BF16.PACK_AB R137, R176, R177 ;  /* 0x000000b1b089723e */ /* 0x000fe400000010ff */
[----:B-----5:R-:W-:Y:S07]  /*13160*/  F2FP.BF16.PACK_AB R139, R133, R134 ;  /* 0x00000086858b723e */ /* 0x020fee00000010ff */
[C---:B-1----:R-:W-:Y:S01]  /*13170*/  HMMA.16816.F32.BF16 R140, R136.reuse, R148, R4 ;  /* 0x00000094888c723c */ /* 0x042fe20000041804 */
        /* <DEDUP_REMOVED lines=8> */
[----:B------:R-:W2:Y:S07]  /*13200*/  LDSM.16.MT88.4 R20, [R214+0x5900] ;  /* 0x00590000d614783b */ /* 0x000eae0000004200 */
[C---:B------:R-:W-:Y:S01]  /*13210*/  HMMA.16816.F32.BF16 R160, R136.reuse, R162, R24 ;  /* 0x000000a288a0723c */ /* 0x040fe20000041818 */
[----:B------:R-:W2:Y:S07]  /*13220*/  LDSM.16.MT88.4 R24, [R216+0x5900] ;  /* 0x00590000d818783b */ /* 0x000eae0000004200 */
[C---:B------:R-:W-:Y:S01]  /*13230*/  HMMA.16816.F32.BF16 R164, R136.reuse, R168, R28 ;  /* 0x000000a888a4723c */ /* 0x040fe2000004181c */
[----:B------:R-:W2:Y:S07]  /*13240*/  LDSM.16.MT88.4 R28, [R215+0x5900] ;  /* 0x00590000d71c783b */ /* 0x000eae0000004200 */
        /* <DEDUP_REMOVED lines=8> */
[C---:B----4-:R-:W-:Y:S08]  /*132d0*/  HMMA.16816.F32.BF16 R52, R136.reuse, R12, R52 ;  /* 0x0000000c8834723c */ /* 0x050ff00000041834 */
[C---:B------:R-:W-:Y:S01]  /*132e0*/  HMMA.16816.F32.BF16 R56, R136.reuse, R14, R56 ;  /* 0x0000000e8838723c */ /* 0x040fe20000041838 */
[----:B------:R-:W4:Y:S07]  /*132f0*/  LDSM.16.MT88.4 R12, [R215+0x7900] ;  /* 0x00790000d70c783b */ /* 0x000f2e0000004200 */
[C---:B-----5:R-:W-:Y:S07]  /*13300*/  HMMA.16816.F32.BF16 R60, R136.reuse, R16, R60 ;  /* 0x00000010883c723c */ /* 0x060fee000004183c */
[----:B--2---:R-:W-:Y:S01]  /*13310*/  FFMA.FTZ R16, R2, R198, R211 ;  /* 0x000000c602107223 */ /* 0x004fe200000100d3 */
[C---:B------:R-:W-:Y:S04]  /*13320*/  HMMA.16816.F32.BF16 R64, R136.reuse, R18, R64 ;  /* 0x000000128840723c */ /* 0x040fe80000041840 */
[----:B------:R-:W-:Y:S02]  /*13330*/  FFMA.FTZ R2, R0, R197, R204 ;  /* 0x000000c500027223 */ /* 0x000fe400000100cc */
        /* <DEDUP_REMOVED lines=31> */
[C---:B-1----:R-:W-:Y:S07]  /*13530*/  HMMA.16816.F32.BF16 R108, R136.reuse, R4, R108 ;  /* 0x00000004886c723c */ /* 0x042fee000004186c */
[----:B------:R-:W-:Y:S01]  /*13540*/  FADD.FTZ R4, R178, R2 ;  /* 0x00000002b2047221 */ /* 0x000fe20000010000 */
        /* <DEDUP_REMOVED lines=8> */
[----:B------:R-:W-:Y:S01]  /*135d0*/  FADD.FTZ R0, R134, R0 ;  /* 0x0000000086007221 */ /* 0x000fe20000010000 */
[----:B------:R-:W-:Y:S01]  /*135e0*/  MOV R134, R3 ;  /* 0x0000000300867202 */ /* 0x000fe20000000f00 */
[C---:B----4-:R-:W-:Y:S04]  /*135f0*/  HMMA.16816.F32.BF16 R124, R136.reuse, R12, R124 ;  /* 0x0000000c887c723c */ /* 0x050fe8000004187c */
[----:B------:R-:W-:Y:S02]  /*13600*/  FADD.FTZ R2, R182, R2 ;  /* 0x00000002b6027221 */ /* 0x000fe40000010000 */
[----:B------:R-:W-:Y:S01]  /*13610*/  FADD.FTZ R0, R133, R0 ;  /* 0x0000000085007221 */ /* 0x000fe20000010000 */
[----:B------:R-:W-:Y:S01]  /*13620*/  MOV R133, R132 ;  /* 0x0000008400857202 */ /* 0x000fe20000000f00 */
[----:B------:R-:W-:Y:S01]  /*13630*/  HMMA.16816.F32.BF16 R128, R136, R14, R128 ;  /* 0x0000000e8880723c */ /* 0x000fe20000041880 */
[----:B------:R1:W-:Y:S04]  /*13640*/  STL [R1], R2 ;  /* 0x0000000201007387 */ /* 0x0003e80000100800 */
[----:B------:R1:W-:Y:S03]  /*13650*/  STL [R1+0x4], R0 ;  /* 0x0000040001007387 */ /* 0x0003e60000100800 */
[----:B------:R-:W-:-:S05]  /*13660*/  @P0 BRA `(.L_x_1015) ;  /* 0xffffbc1000000947 */ /* 0x000fca000383ffff */
.L_x_1005:
[----:B------:R-:W2:Y:S04]  /*13670*/  LDL.LU R5, [R1] ;  /* 0x0000000001057983 */ /* 0x000ea80000300800 */
[----:B------:R-:W3:Y:S01]  /*13680*/  LDL.LU R4, [R1+0x4] ;  /* 0x0000040001047983 */ /* 0x000ee20000300800 */
[----:B------:R-:W-:-:S03]  /*13690*/  PLOP3.LUT P2, PT, PT, PT, PT, 0x8, 0x0 ;  /* 0x000000000000781c */ /* 0x000fc60003f4e170 */
[----:B-12---:R-:W1:Y:S04]  /*136a0*/  SHFL.BFLY PT, R0, R5, 0x2, 0x1f ;  /* 0x0c401f0005007f89 */ /* 0x006e6800000e0000 */
        /* <DEDUP_REMOVED lines=12> */
[----:B------:R-:W-:-:S05]  /*13770*/  @P1 MOV R4, 0x3f317218 ;  /* 0x3f31721800041802 */ /* 0x000fca0000000f00 */
[----:B------:R-:W-:Y:S02]  /*13780*/  @P1 FMUL.FTZ R5, R4, c[0x0][0x2d0] ;  /* 0x0000b40004051a20 */ /* 0x000fe40000410000 */
[----:B------:R-:W-:Y:S08]  /*13790*/  @P0 MUFU.RCP R2, R7 ;  /* 0x0000000700020308 */ /* 0x000ff00000001000 */
[----:B------:R-:W2:Y:S01]  /*137a0*/  @P1 MUFU.LG2 R6, R6 ;  /* 0x0000000600061308 */ /* 0x000ea20000000c00 */
[----:B-1----:R-:W-:-:S02]  /*137b0*/  FMUL.FTZ R10, R0, R40 ;  /* 0x00000028000a7220 */ /* 0x002fc40000410000 */
[C---:B------:R-:W-:Y:S02]  /*137c0*/  FMUL.FTZ R9, R0.reuse, R41 ;  /* 0x0000002900097220 */ /* 0x040fe40000410000 */
[C---:B------:R-:W-:Y:S02]  /*137d0*/  FMUL.FTZ R140, R0.reuse, R140 ;  /* 0x0000008c008c7220 */ /* 0x040fe40000410000 */
[C---:B------:R-:W-:Y:S01]  /*137e0*/  FMUL.FTZ R141, R0.reuse, R141 ;  /* 0x0000008d008d7220 */ /* 0x040fe20000410000 */
[----:B------:R-:W1:Y:S01]  /*137f0*/  @P0 MUFU.LG2 R7, R7 ;  /* 0x0000000700070308 */ /* 0x000e620000000c00 */
        /* <DEDUP_REMOVED lines=63> */
[----:B--2---:R-:W-:Y:S02]  /*13bf0*/  @P1 FMUL.FTZ R6, R6, 0.69314718246459960938 ;  /* 0x3f31721806061820 */ /* 0x004fe40000410000 */
[----:B-1----:R-:W-:Y:S02]  /*13c00*/  @P0 FMUL.FTZ R4, R7, 0.69314718246459960938 ;  /* 0x3f31721807040820 */ /* 0x002fe40000410000 */
[----:B------:R-:W-:Y:S02]  /*13c10*/  @P0 FMUL.FTZ R0, R0, c[0x0][0x2d0] ;  /* 0x0000b40000000a20 */ /* 0x000fe40000410000 */
        /* <DEDUP_REMOVED lines=63> */
[----:B------:R-:W-:Y:S02]  /*14010*/  FMUL.FTZ R131, R2, R131 ;  /* 0x0000008302837220 */ /* 0x000fe40000410000 */
[----:B------:R-:W-:Y:S02]  /*14020*/  @P1 FFMA.FTZ R36, R5, R132, R6 ;  /* 0x0000008405241223 */ /* 0x000fe40000010006 */
[----:B------:R-:W-:Y:S02]  /*14030*/  @P0 FFMA.FTZ R37, R0, R3, R4 ;  /* 0x0000000300250223 */ /* 0x000fe40000010004 */
.L_x_973:
[----:B------:R-:W-:Y:S01]  /*14040*/  USHF.R.S32.HI UR6, URZ, 0x1f, UR9 ;  /* 0x0000001f3f067899 */ /* 0x000fe20008011409 */
[----:B------:R-:W-:Y:S05]  /*14050*/  @P2 BRA `(.L_x_1016) ;  /* 0x000019a000002947 */ /* 0x000fea0003800000 */
[----:B------:R-:W3:Y:S01]  /*14060*/  S2R R13, SR_TID.X ;  /* 0x00000000000d7919 */ /* 0x000ee20000002100 */
[----:B------:R-:W-:Y:S01]  /*14070*/  ULDC.64 UR4, c[0x0][0x490] ;  /* 0x0001240000047ab9 */ /* 0x000fe20000000a00 */
[----:B------:R-:W-:Y:S01]  /*14080*/  F2FP.BF16.PACK_AB R45, R45, R8 ;  /* 0x000000082d2d723e */ /* 0x000fe200000010ff */
[----:B------:R-:W-:Y:S01]  /*14090*/  UIMAD UR7, UR6, UR4, URZ ;  /* 0x00000004060772a4 */ /* 0x000fe2000f8e023f */
[----:B------:R-:W4:Y:S01]  /*140a0*/  S2R R14, SR_CTAID.Z ;  /* 0x00000000000e7919 */ /* 0x000f220000002700 */
[----:B--2---:R-:W-:Y:S01]  /*140b0*/  UIMAD.WIDE.U32 UR10, UR9, UR4, URZ ;  /* 0x00000004090a72a5 */ /* 0x004fe2000f8e003f */
[----:B------:R-:W-:Y:S01]  /*140c0*/  F2FP.BF16.PACK_AB R65, R9, R10 ;  /* 0x0000000a0941723e */ /* 0x000fe200000010ff */
[----:B------:R-:W-:Y:S01]  /*140d0*/  UIMAD UR7, UR9, UR5, UR7 ;  /* 0x00000005090772a4 */ /* 0x000fe2000f8e0207 */
[----:B------:R-:W-:Y:S01]  /*140e0*/  F2FP.BF16.PACK_AB R82, R83, R82 ;  /* 0x000000525352723e */ /* 0x000fe200000010ff */
[----:B------:R-:W-:Y:S01]  /*140f0*/  BSSY B0, `(.L_x_1017) ;  /* 0x0000133000007945 */ /* 0x000fe20003800000 */
[----:B------:R-:W-:Y:S01]  /*14100*/  ULDC.64 UR4, c[0x0][0x3e8] ;  /* 0x0000fa0000047ab9 */ /* 0x000fe20000000a00 */
[----:B------:R-:W-:Y:S01]  /*14110*/  IMAD.U32 R3, RZ, RZ, UR11 ;  /* 0x0000000bff037e24 */ /* 0x000fe2000f8e00ff */
[----:B------:R-:W-:Y:S01]  /*14120*/  UIMAD.WIDE.U32 UR12, UR9, UR4, URZ ;  /* 0x00000004090c72a5 */ /* 0x000fe2000f8e003f */
[----:B-1----:R-:W-:Y:S01]  /*14130*/  IMAD.U32 R2, RZ, RZ, UR10 ;  /* 0x0000000aff027e24 */ /* 0x002fe2000f8e00ff */
[----:B------:R-:W-:Y:S01]  /*14140*/  UIMAD UR6, UR6, UR4, URZ ;  /* 0x00000004060672a4 */ /* 0x000fe2000f8e023f */
[----:B------:R-:W1:Y:S01]  /*14150*/  S2R R83, SR_CTAID.X ;  /* 0x0000000000537919 */ /* 0x000e620000002500 */
[----:B------:R-:W-:Y:S01]  /*14160*/  F2FP.BF16.PACK_AB R81, R11, R12 ;  /* 0x0000000c0b51723e */ /* 0x000fe200000010ff */
[----:B------:R-:W-:Y:S01]  /*14170*/  UIADD3 UR7, UR11, UR7, URZ ;  /* 0x000000070b077290 */ /* 0x000fe2000fffe03f */
[----:B------:R-:W-:Y:S01]  /*14180*/  IMAD.U32 R7, RZ, RZ, UR13 ;  /* 0x0000000dff077e24 */ /* 0x000fe2000f8e00ff */
[----:B------:R-:W-:Y:S01]  /*14190*/  UIMAD UR5, UR9, UR5, UR6 ;  /* 0x00000005090572a4 */ /* 0x000fe2000f8e0206 */
[----:B------:R-:W-:Y:S01]  /*141a0*/  IMAD.U32 R6, RZ, RZ, UR12 ;  /* 0x0000000cff067e24 */ /* 0x000fe2000f8e00ff */
[----:B------:R-:W-:Y:S01]  /*141b0*/  F2FP.BF16.PACK_AB R35, R35, R80 ;  /* 0x000000502323723e */ /* 0x000fe200000010ff */
[----:B------:R-:W-:Y:S01]  /*141c0*/  IMAD.MOV.U32 R80, RZ, RZ, c[0x0][0x4e8] ;  /* 0x00013a00ff507624 */ /* 0x000fe200078e00ff */
[----:B------:R-:W-:Y:S01]  /*141d0*/  UIADD3 UR5, UR13, UR5, URZ ;  /* 0x000000050d057290 */ /* 0x000fe2000fffe03f */
[----:B---3--:R-:W-:Y:S01]  /*141e0*/  SHF.R.S32.HI R21, RZ, 0x1f, R13 ;  /* 0x0000001fff157819 */ /* 0x008fe2000001140d */
[----:B------:R-:W-:Y:S01]  /*141f0*/  IMAD.U32 R5, RZ, RZ, UR7 ;  /* 0x00000007ff057e24 */ /* 0x000fe2000f8e00ff */
[----:B------:R-:W-:-:S02]  /*14200*/  F2FP.BF16.PACK_AB R44, R141, R140 ;  /* 0x0000008c8d2c723e */ /* 0x000fc400000010ff */
[CC--:B------:R-:W-:Y:S02]  /*14210*/  LEA.HI R0, R21.reuse, R13.reuse, RZ, 0x2 ;  /* 0x0000000d15007211 */ /* 0x0c0fe400078f10ff */
[----:B------:R-:W-:Y:S02]  /*14220*/  LEA.HI R8, R21, R13, RZ, 0x5 ;  /* 0x0000000d15087211 */ /* 0x000fe400078f28ff */
[--C-:B------:R-:W-:Y:S02]  /*14230*/  SHF.R.S32.HI R7, RZ, 0x2, R0.reuse ;  /* 0x00000002ff077819 */ /* 0x100fe40000011400 */
[----:B------:R-:W-:Y:S02]  /*14240*/  SHF.R.S32.HI R3, RZ, 0x1f, R0 ;  /* 0x0000001fff037819 */ /* 0x000fe40000011400 */
[----:B------:R-:W-:Y:S02]  /*14250*/  LOP3.LUT R0, R0, 0xfffffffc, RZ, 0xc0, !PT ;  /* 0xfffffffc00007812 */ /* 0x000fe400078ec0ff */
[----:B------:R-:W-:-:S02]  /*14260*/  LOP3.LUT R4, R8, 0xffffffe0, RZ, 0xc0, !PT ;  /* 0xffffffe008047812 */ /* 0x000fc400078ec0ff */
[----:B------:R-:W-:Y:S01]  /*14270*/  LEA.HI R9, R3, R7, RZ, 0x3 ;  /* 0x0000000703097211 */ /* 0x000fe200078f18ff */
[----:B------:R-:W-:Y:S01]  /*14280*/  IMAD.IADD R10, R13, 0x1, -R0 ;  /* 0x000000010d0a7824 */ /* 0x000fe200078e0a00 */
[----:B------:R-:W-:Y:S01]  /*14290*/  LEA.HI R12, R21, R13, RZ, 0x3 ;  /* 0x0000000d150c7211 */ /* 0x000fe200078f18ff */
[----:B------:R-:W-:Y:S01]  /*142a0*/  IMAD.IADD R0, R13, 0x1, -R4 ;  /* 0x000000010d007824 */ /* 0x000fe200078e0a04 */
[----:B------:R-:W-:Y:S01]  /*142b0*/  LOP3.LUT R9, R9, 0xfffffff8, RZ, 0xc0, !PT ;  /* 0xfffffff809097812 */ /* 0x000fe200078ec0ff */
[----:B------:R-:W-:Y:S01]  /*142c0*/  IMAD.MOV.U32 R4, RZ, RZ, R2 ;  /* 0x000000ffff047224 */ /* 0x000fe200078e0002 */
[----:B------:R-:W-:Y:S01]  /*142d0*/  SHF.R.S32.HI R20, RZ, 0x3, R12 ;  /* 0x00000003ff147819 */ /* 0x000fe2000001140c */
[----:B------:R-:W-:Y:S01]  /*142e0*/  IMAD.MOV.U32 R2, RZ, RZ, R6 ;  /* 0x000000ffff027224 */ /* 0x000fe200078e0006 */
[----:B------:R-:W-:Y:S01]  /*142f0*/  SHF.R.S32.HI R6, RZ, 0x1f, R0 ;  /* 0x0000001fff067819 */ /* 0x000fe20000011400 */
[----:B------:R-:W-:Y:S01]  /*14300*/  IMAD.IADD R9, R7, 0x1, -R9 ;  /* 0x0000000107097824 */ /* 0x000fe200078e0a09 */
[----:B------:R-:W-:Y:S01]  /*14310*/  LOP3.LUT P4, RZ, R0, 0x3, RZ, 0xc0, !PT ;  /* 0x0000000300ff7812 */ /* 0x000fe2000788c0ff */
[----:B------:R-:W-:Y:S01]  /*14320*/  IMAD.U32 R3, RZ, RZ, UR5 ;  /* 0x00000005ff037e24 */ /* 0x000fe2000f8e00ff */
[----:B------:R-:W-:Y:S01]  /*14330*/  LEA.HI R18, R6, R0, RZ, 0x2 ;  /* 0x0000000006127211 */ /* 0x000fe200078f10ff */
[----:B----4-:R-:W-:Y:S01]  /*14340*/  IMAD.WIDE.U32 R16, R14, c[0x0][0x498], R4 ;  /* 0x000126000e107a25 */ /* 0x010fe200078e0004 */
[----:B------:R-:W-:-:S02]  /*14350*/  SHF.R.S32.HI R7, RZ, 0x1f, R14 ;  /* 0x0000001fff077819 */ /* 0x000fc4000001140e */
[--C-:B------:R-:W-:Y:S01]  /*14360*/  SHF.R.S32.HI R6, RZ, 0x5, R8.reuse ;  /* 0x00000005ff067819 */ /* 0x100fe20000011408 */
[----:B------:R-:W-:Y:S01]  /*14370*/  IMAD.SHL.U32 R5, R9, 0x40, RZ ;  /* 0x0000004009057824 */ /* 0x000fe200078e00ff */
[----:B------:R-:W-:Y:S01]  /*14380*/  SHF.R.S32.HI R0, RZ, 0x1f, R8 ;  /* 0x0000001fff007819 */ /* 0x000fe20000011408 */
[C---:B------:R-:W-:Y:S01]  /*14390*/  IMAD R22, R7.reuse, c[0x0][0x498], RZ ;  /* 0x0001260007167a24 */ /* 0x040fe200078e02ff */
[----:B------:R-:W-:Y:S01]  /*143a0*/  LOP3.LUT R11, R12, 0xfffffff8, RZ, 0xc0, !PT ;  /* 0xfffffff80c0b7812 */ /* 0x000fe200078ec0ff */
[----:B------:R-:W-:Y:S01]  /*143b0*/  IMAD R19, R7, c[0x0][0x3f0], RZ ;  /* 0x0000fc0007137a24 */ /* 0x000fe200078e02ff */
[----:B------:R-:W-:Y:S01]  /*143c0*/  LEA.HI R0, R0, R6, RZ, 0x3 ;  /* 0x0000000600007211 */ /* 0x000fe200078f18ff */
[----:B------:R-:W-:Y:S01]  /*143d0*/  IMAD.SHL.U32 R7, R20, 0x40, RZ ;  /* 0x0000004014077824 */ /* 0x000fe200078e00ff */
[----:B------:R-:W-:Y:S01]  /*143e0*/  LEA.HI R21, R21, R13, RZ, 0x6 ;  /* 0x0000000d15157211 */ /* 0x000fe200078f30ff */
[----:B------:R-:W-:Y:S01]  /*143f0*/  IMAD.IADD R11, R13, 0x1, -R11 ;  /* 0x000000010d0b7824 */ /* 0x000fe200078e0a0b */
[----:B------:R-:W-:Y:S01]  /*14400*/  ISETP.NE.AND P0, PT, R80, 0x1, PT ;  /* 0x000000015000780c */ /* 0x000fe20003f05270 */
[----:B------:R-:W-:Y:S01]  /*14410*/  IMAD.WIDE.U32 R12, R14, c[0x0][0x3f0], R2 ;  /* 0x0000fc000e0c7a25 */ /* 0x000fe200078e0002 */
[----:B------:R-:W-:-:S02]  /*14420*/  LOP3.LUT R4, R0, 0xffffff8, RZ, 0xc0, !PT ;  /* 0x0ffffff800047812 */ /* 0x000fc400078ec0ff */
[----:B------:R-:W-:Y:S01]  /*14430*/  LEA.HI R3, R10, R10, RZ, 0x1 ;  /* 0x0000000a0a037211 */ /* 0x000fe200078f08ff */
[----:B------:R-:W-:Y:S01]  /*14440*/  IMAD.SHL.U32 R0, R11, 0x8, RZ ;  /* 0x000000080b007824 */ /* 0x000fe200078e00ff */
[----:B------:R-:W-:Y:S01]  /*14450*/  LOP3.LUT R2, R7, 0x1c0, RZ, 0xc0, !PT ;  /* 0x000001c007027812 */ /* 0x000fe200078ec0ff */
[----:B------:R-:W-:Y:S01]  /*14460*/  IMAD R7, R11, 0x20, R20 ;  /* 0x000000200b077824 */ /* 0x000fe200078e0214 */
[----:B------:R-:W-:Y:S01]  /*14470*/  R2P PR, R9, 0x6 ;  /* 0x0000000609007804 */ /* 0x000fe20000000000 */
[----:B------:R-:W-:Y:S01]  /*14480*/  IMAD.IADD R11, R6, 0x1, -R4 ;  /* 0x00000001060b7824 */ /* 0x000fe200078e0a04 */
[----:B------:R-:W-:Y:S01]  /*14490*/  LOP3.LUT R4, R3, 0x1ffffffe, RZ, 0xc0, !PT ;  /* 0x1ffffffe03047812 */ /* 0x000fe200078ec0ff */
[----:B-1----:R-:W-:Y:S01]  /*144a0*/  IMAD R7, R83, 0x80, R7 ;  /* 0x0000008053077824 */ /* 0x002fe200078e0207 */
[----:B------:R-:W-:Y:S01]  /*144b0*/  SHF.R.U32.HI R3, RZ, 0x3, R2 ;  /* 0x00000003ff037819 */ /* 0x000fe20000011602 */
[----:B------:R-:W-:Y:S01]  /*144c0*/  IMAD R22, R14, c[0x0][0x49c], R22 ;  /* 0x000127000e167a24 */ /* 0x000fe200078e0216 */
[----:B------:R-:W-:Y:S01]  /*144d0*/  LOP3.LUT R2, R2, 0x38, R0, 0xf8, !PT ;  /* 0x0000003802027812 */ /* 0x000fe200078ef800 */
[----:B------:R-:W-:Y:S01]  /*144e0*/  IMAD R19, R14, c[0x0][0x3f4], R19 ;  /* 0x0000fd000e137a24 */ /* 0x000fe200078e0213 */
[----:B------:R-:W-:Y:S01]  /*144f0*/  LOP3.LUT R8, R5, 0x1c0, RZ, 0xc0, !PT ;  /* 0x000001c005087812 */ /* 0x000fe200078ec0ff */
[----:B------:R-:W-:Y:S01]  /*14500*/  IMAD R15, R6, 0x200, R10 ;  /* 0x00000200060f7824 */ /* 0x000fe200078e020a */
[----:B------:R-:W-:Y:S01]  /*14510*/  F2FP.BF16.PACK_AB R142, R143, R142 ;  /* 0x0000008e8f8e723e */ /* 0x000fe200000010ff */
[----:B------:R-:W-:Y:S01]  /*14520*/  IMAD.IADD R14, R10, 0x1, -R4 ;  /* 0x000000010a0e7824 */ /* 0x000fe200078e0a04 */
[----:B------:R-:W-:Y:S01]  /*14530*/  LOP3.LUT R10, R2, R3, RZ, 0x3c, !PT ;  /* 0x00000003020a7212 */ /* 0x000fe200078e3cff */
[----:B------:R-:W-:Y:S01]  /*14540*/  @P0 IMAD.HI.U32 R3, R7, c[0x0][0x4ec], RZ ;  /* 0x00013b0007030a27 */ /* 0x000fe200078e00ff */
[----:B------:R-:W-:-:S02]  /*14550*/  LOP3.LUT R4, R9, 0x1, RZ, 0xc0, !PT ;  /* 0x0000000109047812 */ /* 0x000fc400078ec0ff */
[----:B------:R-:W-:Y:S01]  /*14560*/  LEA.HI R9, R8, R8, RZ, 0x1d ;  /* 0x0000000808097211 */ /* 0x000fe200078fe8ff */
[----:B------:R-:W-:Y:S01]  /*14570*/  IMAD.MOV.U32 R2, RZ, RZ, R7 ;  /* 0x000000ffff027224 */ /* 0x000fe200078e0007 */
[----:B------:R-:W-:Y:S01]  /*14580*/  ISETP.NE.U32.AND P3, PT, R4, 0x1, PT ;  /* 0x000000010400780c */ /* 0x000fe20003f65070 */
[----:B------:R-:W-:Y:S01]  /*14590*/  IMAD.SHL.U32 R6, R21, 0x8, RZ ;  /* 0x0000000815067824 */ /* 0x000fe200078e00ff */
[----:B------:R-:W-:Y:S01]  /*145a0*/  @P0 SHF.R.U32.HI R2, RZ, c[0x0][0x4f0], R3 ;  /* 0x00013c00ff020a19 */ /* 0x000fe20000011603 */
[----:B------:R-:W-:Y:S01]  /*145b0*/  IMAD.IADD R5, R13, 0x1, R19 ;  /* 0x000000010d057824 */ /* 0x000fe200078e0213 */
[----:B------:R-:W-:Y:S01]  /*145c0*/  SHF.R.S32.HI R4, RZ, 0x2, R18 ;  /* 0x00000002ff047819 */ /* 0x000fe20000011412 */
[----:B------:R-:W-:Y:S01]  /*145d0*/  IMAD R80, R80, c[0x0][0x388], RZ ;  /* 0x0000e20050507a24 */ /* 0x000fe200078e02ff */
[----:B------:R-:W-:Y:S01]  /*145e0*/  LOP3.LUT R18, R10, 0x7ffffe00, R6, 0xf8, !PT ;  /* 0x7ffffe000a127812 */ /* 0x000fe200078ef806 */
[--C-:B------:R-:W-:Y:S01]  /*145f0*/  IMAD.MOV R8, RZ, RZ, -R2.reuse ;  /* 0x000000ffff087224 */ /* 0x100fe200078e0a02 */
[----:B------:R-:W-:Y:S01]  /*14600*/  SHF.R.S32.HI R6, RZ, 0x1f, R2 ;  /* 0x0000001fff067819 */ /* 0x000fe20000011402 */
[----:B------:R-:W-:Y:S01]  /*14610*/  IMAD R3, R11, 0x10, R4 ;  /* 0x000000100b037824 */ /* 0x000fe200078e0204 */
[----:B------:R-:W-:Y:S01]  /*14620*/  F2FP.BF16.PACK_AB R85, R145, R144 ;  /* 0x000000909155723e */ /* 0x000fe200000010ff */
[----:B------:R-:W-:Y:S01]  /*14630*/  IMAD.MOV.U32 R4, RZ, RZ, R12 ;  /* 0x000000ffff047224 */ /* 0x000fe200078e000c */
[----:B------:R-:W-:Y:S01]  /*14640*/  F2FP.BF16.PACK_AB R146, R147, R146 ;  /* 0x000000929392723e */ /* 0x000fe200000010ff */
[----:B------:R-:W-:Y:S01]  /*14650*/  IMAD R12, R8, c[0x0][0x4e8], R7 ;  /* 0x00013a00080c7a24 */ /* 0x000fe200078e0207 */
[----:B------:R-:W-:Y:S01]  /*14660*/  F2FP.BF16.PACK_AB R148, R149, R148 ;  /* 0x000000949594723e */ /* 0x000fe200000010ff */
[----:B------:R-:W-:Y:S01]  /*14670*/  IMAD.U32 R10, R15, 0x2, R9 ;  /* 0x000000020f0a7824 */ /* 0x000fe200078e0009 */
[----:B------:R-:W-:Y:S01]  /*14680*/  F2FP.BF16.PACK_AB R150, R151, R150 ;  /* 0x000000969796723e */ /* 0x000fe200000010ff */
[--C-:B------:R-:W-:Y:S01]  /*14690*/  IMAD R8, R14, 0x8, R3.reuse ;  /* 0x000000080e087824 */ /* 0x100fe200078e0203 */
[----:B------:R-:W-:Y:S01]  /*146a0*/  F2FP.BF16.PACK_AB R152, R153, R152 ;  /* 0x000000989998723e */ /* 0x000fe200000010ff */
[----:B------:R-:W-:Y:S01]  /*146b0*/  IMAD R9, R6, c[0x0][0x3e0], RZ ;  /* 0x0000f80006097a24 */ /* 0x000fe200078e02ff */
[----:B------:R-:W-:Y:S01]  /*146c0*/  F2FP.BF16.PACK_AB R154, R155, R154 ;  /* 0x0000009a9b9a723e */ /* 0x000fe200000010ff */
[----:B------:R-:W-:Y:S01]  /*146d0*/  IMAD R3, R83, 0x80, R3 ;  /* 0x0000008053037824 */ /* 0x000fe200078e0203 */
[----:B------:R-:W-:Y:S01]  /*146e0*/  F2FP.BF16.PACK_AB R156, R157, R156 ;  /* 0x0000009c9d9c723e */ /* 0x000fe200000010ff */
[----:B------:R-:W-:Y:S01]  /*146f0*/  IMAD R8, R83, 0x80, R8 ;  /* 0x0000008053087824 */ /* 0x000fe200078e0208 */
[----:B------:R-:W-:Y:S01]  /*14700*/  F2FP.BF16.PACK_AB R158, R159, R158 ;  /* 0x0000009e9f9e723e */ /* 0x000fe200000010ff */
[----:B------:R-:W-:Y:S01]  /*14710*/  IMAD.WIDE.U32 R6, R2, c[0x0][0x3e0], R4 ;  /* 0x0000f80002067a25 */ /* 0x000fe200078e0004 */
[----:B------:R-:W-:-:S02]  /*14720*/  ISETP.GE.OR P5, PT, R3, R80, P4 ;  /* 0x000000500300720c */ /* 0x000fc400027a6670 */
[----:B------:R-:W-:Y:S01]  /*14730*/  IADD3 R3, R3, 0x8, RZ ;  /* 0x0000000803037810 */ /* 0x000fe20007ffe0ff */
[----:B------:R-:W-:Y:S01]  /*14740*/  IMAD R9, R2, c[0x0][0x3e4], R9 ;  /* 0x0000f90002097a24 */ /* 0x000fe200078e0209 */
[----:B------:R-:W-:Y:S01]  /*14750*/  F2FP.BF16.PACK_AB R160, R161, R160 ;  /* 0x000000a0a1a0723e */ /* 0x000fe200000010ff */
[----:B------:R-:W-:Y:S01]  /*14760*/  IMAD.SHL.U32 R2, R10, 0x2, RZ ;  /* 0x000000020a027824 */ /* 0x000fe200078e00ff */
[----:B------:R-:W-:Y:S01]  /*14770*/  ISETP.GE.OR P4, PT, R3, R80, P4 ;  /* 0x000000500300720c */ /* 0x000fe20002786670 */
[----:B------:R-:W-:Y:S01]  /*14780*/  @P0 IMAD.HI.U32 R5, R8, c[0x0][0x4ec], RZ ;  /* 0x00013b0008050a27 */ /* 0x000fe200078e00ff */
[----:B------:R-:W-:Y:S01]  /*14790*/  BAR.SYNC.DEFER_BLOCKING 0x1, 0x100 ;  /* 0x0044000000007b1d */ /* 0x000fe20000010000 */
[----:B------:R-:W-:Y:S02]  /*147a0*/  F2FP.BF16.PACK_AB R162, R163, R162 ;  /* 0x000000a2a3a2723e */ /* 0x000fe400000010ff */
[----:B------:R-:W-:Y:S01]  /*147b0*/  IMAD.IADD R7, R7, 0x1, R9 ;  /* 0x0000000107077824 */ /* 0x000fe200078e0209 */
[C---:B------:R-:W-:Y:S01]  /*147c0*/  IADD3 R9, R2.reuse, 0x80, RZ ;  /* 0x0000008002097810 */ /* 0x040fe20007ffe0ff */
[----:B------:R-:W-:Y:S01]  /*147d0*/  IMAD.MOV.U32 R4, RZ, RZ, R8 ;  /* 0x000000ffff047224 */ /* 0x000fe200078e0008 */
[----:B------:R-:W-:Y:S01]  /*147e0*/  @P0 SHF.R.U32.HI R4, RZ, c[0x0][0x4f0], R5 ;  /* 0x00013c00ff040a19 */ /* 0x000fe20000011605 */
[----:B------:R-:W-:Y:S01]  /*147f0*/  IMAD.MOV.U32 R14, RZ, RZ, 0x40 ;  /* 0x00000040ff0e7424 */ /* 0x000fe200078e00ff */
[----:B------:R-:W-:-:S02]  /*14800*/  IADD3 R3, R2, 0x70, RZ ;  /* 0x0000007002037810 */ /* 0x000fc40007ffe0ff */
[----:B------:R-:W-:Y:S02]  /*14810*/  @P3 IADD3 R3, R9, 0x10, RZ ;  /* 0x0000001009033810 */ /* 0x000fe40007ffe0ff */
[----:B------:R-:W-:Y:S02]  /*14820*/  SHF.R.S32.HI R9, RZ, 0x1f, R12 ;  /* 0x0000001fff097819 */ /* 0x000fe4000001140c */
[--C-:B------:R-:W-:Y:S02]  /*14830*/  SHF.R.S32.HI R5, RZ, 0x1f, R4.reuse ;  /* 0x0000001fff057819 */ /* 0x100fe40000011404 */
[----:B------:R-:W-:Y:S01]  /*14840*/  IADD3 R10, P0, R4, R16, RZ ;  /* 0x00000010040a7210 */ /* 0x000fe20007f1e0ff */
[----:B------:R-:W-:Y:S01]  /*14850*/  IMAD.MOV R4, RZ, RZ, -R4 ;  /* 0x000000ffff047224 */ /* 0x000fe200078e0a04 */
[----:B------:R-:W-:Y:S01]  /*14860*/  SEL R14, R14, 0xffffffc0, !P2 ;  /* 0xffffffc00e0e7807 */ /* 0x000fe20005000000 */
[----:B------:R-:W-:Y:S01]  /*14870*/  IMAD R9, R9, c[0x0][0x3d8], RZ ;  /* 0x0000f60009097a24 */ /* 0x000fe200078e02ff */
[----:B------:R-:W-:Y:S01]  /*14880*/  IADD3.X R11, R5, R17, R22, P0, !PT ;  /* 0x00000011050b7210 */ /* 0x000fe200007fe416 */
[----:B------:R-:W-:Y:S01]  /*14890*/  IMAD R8, R4, c[0x0][0x4e8], R8 ;  /* 0x00013a0004087a24 */ /* 0x000fe200078e0208 */
[----:B------:R-:W-:Y:S01]  /*148a0*/  F2FP.BF16.PACK_AB R164, R165, R164 ;  /* 0x000000a4a5a4723e */ /* 0x000fe200000010ff */
[C---:B------:R-:W-:Y:S01]  /*148b0*/  IMAD R17, R12.reuse, c[0x0][0x3dc], R9 ;  /* 0x0000f7000c117a24 */ /* 0x040fe200078e0209 */
[----:B------:R-:W-:Y:S01]  /*148c0*/  STS [R2+0x80], R44 ;  /* 0x0000802c02007388 */ /* 0x000fe20000000800 */
[----:B------:R-:W-:Y:S01]  /*148d0*/  IMAD.MOV.U32 R5, RZ, RZ, 0x20 ;  /* 0x00000020ff057424 */ /* 0x000fe200078e00ff */
[----:B------:R-:W-:Y:S01]  /*148e0*/  F2FP.BF16.PACK_AB R166, R167, R166 ;  /* 0x000000a6a7a6723e */ /* 0x000fe200000010ff */
[----:B------:R-:W-:Y:S01]  /*148f0*/  IMAD.WIDE.U32 R12, R12, c[0x0][0x3d8], R6 ;  /* 0x0000f6000c0c7a25 */ /* 0x000fe200078e0006 */
[----:B------:R-:W-:Y:S01]  /*14900*/  SHF.R.S32.HI R6, RZ, 0x1f, R8 ;  /* 0x0000001fff067819 */ /* 0x000fe20000011408 */
[----:B------:R-:W-:Y:S01]  /*14910*/  STS [R2+0x480], R142 ;  /* 0x0004808e02007388 */ /* 0x000fe20000000800 */
[----:B------:R-:W-:Y:S01]  /*14920*/  SEL R5, R5, 0xffffffe0, !P1 ;  /* 0xffffffe005057807 */ /* 0x000fe20004800000 */
[----:B------:R-:W-:Y:S01]  /*14930*/  IMAD.WIDE.U32 R10, R8, c[0x0][0x488], R10 ;  /* 0x00012200080a7a25 */ /* 0x000fe200078e000a */
[----:B------:R-:W-:Y:S01]  /*14940*/  F2FP.BF16.PACK_AB R168, R169, R168 ;  /* 0x000000a8a9a8723e */ /* 0x000fe200000010ff */
[----:B------:R-:W-:Y:S01]  /*14950*/  STS [R3], R85 ;  /* 0x0000005503007388 */ /* 0x000fe20000000800 */
[----:B------:R-:W-:Y:S01]  /*14960*/  F2FP.BF16.PACK_AB R170, R171, R170 ;  /* 0x000000aaabaa723e */ /* 0x000fe200000010ff */
[----:B------:R-:W-:Y:S01]  /*14970*/  IMAD R6, R6, c[0x0][0x488], RZ ;  /* 0x0001220006067a24 */ /* 0x000fe200078e02ff */
[----:B------:R-:W-:Y:S01]  /*14980*/  F2FP.BF16.PACK_AB R69, R39, R38 ;  /* 0x000000262745723e */ /* 0x000fe200000010ff */
[----:B------:R-:W-:Y:S01]  /*14990*/  IMAD.IADD R4, R2, 0x1, R5 ;  /* 0x0000000102047824 */ /* 0x000fe200078e0205 */
[----:B------:R-:W-:Y:S01]  /*149a0*/  STS [R3+0x400], R146 ;  /* 0x0004009203007388 */ /* 0x000fe20000000800 */
[----:B------:R-:W-:Y:S01]  /*149b0*/  IMAD R8, R8, c[0x0][0x48c], R6 ;  /* 0x0001230008087a24 */ /* 0x000fe200078e0206 */
[----:B------:R-:W-:Y:S01]  /*149c0*/  F2FP.BF16.PACK_AB R42, R43, R42 ;  /* 0x0000002a2b2a723e */ /* 0x000fe200000010ff */
[--C-:B------:R-:W-:Y:S01]  /*149d0*/  IMAD.IADD R5, R5, 0x1, R3.reuse ;  /* 0x0000000105057824 */ /* 0x100fe200078e0203 */
[----:B------:R-:W-:Y:S01]  /*149e0*/  STS [R4+0x80], R148 ;  /* 0x0000809404007388 */ /* 0x000fe20000000800 */
[----:B------:R-:W-:Y:S01]  /*149f0*/  IMAD.IADD R7, R2, 0x1, R14 ;  /* 0x0000000102077824 */ /* 0x000fe200078e020e */
[----:B------:R-:W-:Y:S01]  /*14a00*/  F2FP.BF16.PACK_AB R46, R47, R46 ;  /* 0x0000002e2f2e723e */ /* 0x000fe200000010ff */
[C---:B------:R-:W-:Y:S01]  /*14a10*/  IMAD.IADD R9, R14.reuse, 0x1, R3 ;  /* 0x000000010e097824 */ /* 0x040fe200078e0203 */
[----:B------:R-:W-:Y:S01]  /*14a20*/  STS [R4+0x480], R150 ;  /* 0x0004809604007388 */ /* 0x000fe20000000800 */
[----:B------:R-:W-:Y:S01]  /*14a30*/  IMAD.IADD R6, R14, 0x1, R4 ;  /* 0x000000010e067824 */ /* 0x000fe200078e0204 */
[----:B------:R-:W-:Y:S01]  /*14a40*/  F2FP.BF16.PACK_AB R48, R49, R48 ;  /* 0x000000303130723e */ /* 0x000fe200000010ff */
[----:B------:R-:W-:Y:S01]  /*14a50*/  IMAD.IADD R11, R11, 0x1, R8 ;  /* 0x000000010b0b7824 */ /* 0x000fe200078e0208 */
[----:B------:R-:W-:Y:S01]  /*14a60*/  STS [R5], R152 ;  /* 0x0000009805007388 */ /* 0x000fe20000000800 */
[----:B------:R-:W-:Y:S01]  /*14a70*/  IMAD.IADD R8, R5, 0x1, R14 ;  /* 0x0000000105087824 */ /* 0x000fe200078e020e */
        /* <DEDUP_REMOVED lines=50> */
[----:B------:R-:W-:Y:S02]  /*14da0*/  LEA R16, P0, R10, c[0x0][0x450], 0x2 ;  /* 0x000114000a107a11 */ /* 0x000fe400078010ff */
        /* <DEDUP_REMOVED lines=9> */
[----:B------:R-:W-:Y:S01]  /*14e40*/  LEA.HI.X R11, R10, c[0x0][0x454], R11, 0x2, P0 ;  /* 0x000115000a0b7a11 */ /* 0x000fe200000f140b */
        /* <DEDUP_REMOVED lines=23> */
[----:B------:R2:W-:Y:S04]  /*14fc0*/  STS [R3+0xc000], R29 ;  /* 0x00c0001d03007388 */ /* 0x0005e80000000800 */
[----:B------:R-:W-:Y:S04]  /*14fd0*/  STS [R3+0xc400], R106 ;  /* 0x00c4006a03007388 */ /* 0x000fe80000000800 */
[----:B------:R3:W-:Y:S04]  /*14fe0*/  STS [R4+0xc080], R28 ;  /* 0x00c0801c04007388 */ /* 0x0007e80000000800 */
[----:B------:R4:W-:Y:S04]  /*14ff0*/  STS [R4+0xc480], R110 ;  /* 0x00c4806e04007388 */ /* 0x0009e80000000800 */
[----:B------:R-:W-:Y:S04]  /*15000*/  STS [R5+0xc000], R27 ;  /* 0x00c0001b05007388 */ /* 0x000fe80000000800 */
[----:B------:R-:W-:Y:S01]  /*15010*/  STS [R5+0xc400], R114 ;  /* 0x00c4007205007388 */ /* 0x000fe20000000800 */
[----:B-1----:R-:W-:-:S03]  /*15020*/  IMAD.IADD R2, R13, 0x1, R17 ;  /* 0x000000010d027824 */ /* 0x002fc600078e0211 */
[----:B------:R-:W-:Y:S01]  /*15030*/  STS [R7+0xc080], R26 ;  /* 0x00c0801a07007388 */ /* 0x000fe20000000800 */
[----:B--2---:R-:W-:-:S03]  /*15040*/  LEA R29, P0, R12, c[0x0][0x380], 0x1 ;  /* 0x0000e0000c1d7a11 */ /* 0x004fc600078008ff */
[----:B------:R-:W-:Y:S04]  /*15050*/  STS [R7+0xc480], R118 ;  /* 0x00c4807607007388 */ /* 0x000fe80000000800 */
[----:B------:R-:W-:Y:S01]  /*15060*/  STS [R9+0xc000], R25 ;  /* 0x00c0001909007388 */ /* 0x000fe20000000800 */
[----:B---3--:R-:W-:-:S03]  /*15070*/  LEA.HI.X R28, R12, c[0x0][0x384], R2, 0x1, P0 ;  /* 0x0000e1000c1c7a11 */ /* 0x008fc600000f0c02 */
[----:B------:R-:W-:Y:S01]  /*15080*/  STS [R9+0xc400], R122 ;  /* 0x00c4007a09007388 */ /* 0x000fe20000000800 */
[----:B----4-:R-:W-:-:S03]  /*15090*/  IMAD.SHL.U32 R4, R18, 0x2, RZ ;  /* 0x0000000212047824 */ /* 0x010fc600078e00ff */
        /* <DEDUP_REMOVED lines=8> */
[----:B------:R-:W2:Y:S04]  /*15120*/  SHFL.IDX PT, R11, R11, 0x1, 0x1c1f ;  /* 0x003c1f000b0b7f89 */ /* 0x000ea800000e0000 */
[----:B------:R-:W3:Y:S04]  /*15130*/  SHFL.IDX PT, R2, R29, RZ, 0x181f ;  /* 0x00181fff1d027589 */ /* 0x000ee800000e0000 */
[----:B------:R-:W4:Y:S04]  /*15140*/  SHFL.IDX PT, R3, R28, RZ, 0x181f ;  /* 0x00181fff1c037589 */ /* 0x000f2800000e0000 */
[----:B-1----:R-:W-:Y:S04]  /*15150*/  @!P5 ST.E [R14.64], R36 ;  /* 0x000000240e00d985 */ /* 0x002fe8000c101910 */
[----:B--2---:R1:W-:Y:S04]  /*15160*/  @!P4 ST.E [R10.64], R37 ;  /* 0x000000250a00c985 */ /* 0x0043e8000c101910 */
[----:B------:R2:W2:Y:S04]  /*15170*/  LDS.128 R44, [R4+0x1080] ;  /* 0x00108000042c7984 */ /* 0x0004a80000000c00 */
[----:B------:R2:W2:Y:S04]  /*15180*/  LDS.128 R60, [R4+0x2080] ;  /* 0x00208000043c7984 */ /* 0x0004a80000000c00 */
[----:B------:R2:W2:Y:S04]  /*15190*/  LDS.128 R72, [R4+0x3080] ;  /* 0x0030800004487984 */ /* 0x0004a80000000c00 */
[----:B------:R2:W2:Y:S04]  /*151a0*/  LDS.128 R40, [R4+0x5080] ;  /* 0x0050800004287984 */ /* 0x0004a80000000c00 */
[----:B------:R2:W2:Y:S04]  /*151b0*/  LDS.128 R56, [R4+0x6080] ;  /* 0x0060800004387984 */ /* 0x0004a80000000c00 */
[----:B------:R2:W2:Y:S01]  /*151c0*/  LDS.128 R68, [R4+0x7080] ;  /* 0x0070800004447984 */ /* 0x0004a20000000c00 */
[----:B-1----:R-:W-:-:S03]  /*151d0*/  IMAD R11, R83, 0x80, R20 ;  /* 0x00000080530b7824 */ /* 0x002fc600078e0214 */
[----:B------:R1:W1:Y:S04]  /*151e0*/  LDS.128 R36, [R4+0x9080] ;  /* 0x0090800004247984 */ /* 0x0002680000000c00 */
[----:B------:R1:W1:Y:S01]  /*151f0*/  LDS.128 R52, [R4+0xa080] ;  /* 0x00a0800004347984 */ /* 0x0002620000000c00 */
[----:B------:R-:W-:-:S03]  /*15200*/  ISETP.GE.AND P0, PT, R11, R80, PT ;  /* 0x000000500b00720c */ /* 0x000fc60003f06270 */
[----:B------:R1:W1:Y:S04]  /*15210*/  LDS.128 R64, [R4+0xb080] ;  /* 0x00b0800004407984 */ /* 0x0002680000000c00 */
[----:B------:R1:W1:Y:S04]  /*15220*/  LDS.128 R32, [R4+0xd080] ;  /* 0x00d0800004207984 */ /* 0x0002680000000c00 */
[----:B------:R1:W1:Y:S04]  /*15230*/  LDS.128 R48, [R4+0xe080] ;  /* 0x00e0800004307984 */ /* 0x0002680000000c00 */
[----:B------:R1:W1:Y:S01]  /*15240*/  LDS.128 R76, [R4+0xf080] ;  /* 0x00f08000044c7984 */ /* 0x0002620000000c00 */
[----:B------:R-:W-:Y:S05]  /*15250*/  @P0 BRA `(.L_x_1018) ;  /* 0x000001c000000947 */ /* 0x000fea0003800000 */
[----:B---34-:R-:W3:Y:S01]  /*15260*/  LDS.128 R24, [R4+0x80] ;  /* 0x0000800004187984 */ /* 0x018ee20000000c00 */
[----:B------:R-:W-:-:S02]  /*15270*/  IADD3 R7, R0, 0x40, RZ ;  /* 0x0000004000077810 */ /* 0x000fc40007ffe0ff */
[C---:B------:R-:W-:Y:S01]  /*15280*/  IADD3 R8, R0.reuse, 0x80, RZ ;  /* 0x0000008000087810 */ /* 0x040fe20007ffe0ff */
[----:B------:R-:W4:Y:S01]  /*15290*/  LDS.128 R20, [R4+0x4080] ;  /* 0x0040800004147984 */ /* 0x000f220000000c00 */
        /* <DEDUP_REMOVED lines=9> */
[----:B------:R-:W-:Y:S02]  /*15330*/  @!P2 LEA.HI R7, R5, R7, RZ, 0x3 ;  /* 0x000000070507a211 */ /* 0x000fe400078f18ff */
[----:B-12---:R-:W-:-:S04]  /*15340*/  @!P1 SHF.R.S32.HI R4, RZ, 0x1f, R8 ;  /* 0x0000001fff049819 */ /* 0x006fc80000011408 */
[----:B------:R-:W-:Y:S02]  /*15350*/  @!P1 LEA.HI R5, R4, R8, RZ, 0x3 ;  /* 0x0000000804059211 */ /* 0x000fe400078f18ff */
[----:B------:R-:W-:Y:S01]  /*15360*/  @!P0 LEA.HI R4, R6, R9, RZ, 0x3 ;  /* 0x0000000906048211 */ /* 0x000fe200078f18ff */
[--C-:B------:R-:W-:Y:S01]  /*15370*/  @!P3 IMAD.WIDE R8, R0, 0x2, R2.reuse ;  /* 0x000000020008b825 */ /* 0x100fe200078e0202 */
        /* <DEDUP_REMOVED lines=8> */
[----:B------:R1:W-:Y:S04]  /*15400*/  @!P1 ST.E.128 [R4.64], R16 ;  /* 0x0000001004009985 */ /* 0x0003e8000c101d10 */
[----:B------:R1:W-:Y:S02]  /*15410*/  @!P0 ST.E.128 [R2.64], R12 ;  /* 0x0000000c02008985 */ /* 0x0003e4000c101d10 */
.L_x_1018:
[----:B---34-:R-:W-:Y:S05]  /*15420*/  BSYNC B0 ;  /* 0x0000000000007941 */ /* 0x018fea0003800000 */
.L_x_1017:
[----:B-12---:R-:W-:Y:S01]  /*15430*/  IADD3 R4, R11, 0x20, RZ ;  /* 0x000000200b047810 */ /* 0x006fe20007ffe0ff */
        /* <DEDUP_REMOVED lines=29> */
.L_x_1020:
[----:B------:R-:W-:Y:S05]  /*15610*/  BSYNC B0 ;  /* 0x0000000000007941 */ /* 0x000fea0003800000 */
.L_x_1019:
        /* <DEDUP_REMOVED lines=30> */
.L_x_1022:
[----:B------:R-:W-:Y:S05]  /*15800*/  BSYNC B0 ;  /* 0x0000000000007941 */ /* 0x000fea0003800000 */
.L_x_1021:
        /* <DEDUP_REMOVED lines=31> */
.L_x_1016:
[----:B------:R-:W3:Y:S01]  /*15a00*/  S2R R9, SR_TID.X ;  /* 0x0000000000097919 */ /* 0x000ee20000002100 */
[----:B------:R-:W-:Y:S03]  /*15a10*/  BSSY B0, `(.L_x_1023) ;  /* 0x0000028000007945 */ /* 0x000fe60003800000 */
[----:B------:R-:W4:Y:S01]  /*15a20*/  S2R R10, SR_CTAID.Z ;  /* 0x00000000000a7919 */ /* 0x000f220000002700 */
[----:B---3--:R-:W-:Y:S02]  /*15a30*/  ISETP.GT.AND P0, PT, R9, 0x7f, PT ;  /* 0x0000007f0900780c */ /* 0x008fe40003f04270 */
[----:B----4-:R-:W-:-:S11]  /*15a40*/  SHF.R.S32.HI R11, RZ, 0x1f, R10 ;  /* 0x0000001fff0b7819 */ /* 0x010fd6000001140a */
[----:B------:R-:W-:Y:S05]  /*15a50*/  @P0 BRA `(.L_x_1024) ;  /* 0x0000023000000947 */ /* 0x000fea0003800000 */
[----:B------:R-:W3:Y:S01]  /*15a60*/  S2R R5, SR_CTAID.X ;  /* 0x0000000000057919 */ /* 0x000ee20000002500 */
[----:B-1----:R-:W-:-:S05]  /*15a70*/  MOV R2, c[0x0][0x4e8] ;  /* 0x00013a0000027a02 */ /* 0x002fca0000000f00 */
[----:B------:R-:W-:Y:S01]  /*15a80*/  IMAD R0, R2, c[0x0][0x388], RZ ;  /* 0x0000e20002007a24 */ /* 0x000fe200078e02ff */
[----:B---3--:R-:W-:-:S04]  /*15a90*/  LEA R5, R5, R9, 0x7 ;  /* 0x0000000905057211 */ /* 0x008fc800078e38ff */
[----:B------:R-:W-:-:S13]  /*15aa0*/  ISETP.GE.AND P0, PT, R5, R0, PT ;  /* 0x000000000500720c */ /* 0x000fda0003f06270 */
[----:B------:R-:W-:Y:S05]  /*15ab0*/  @P0 BRA `(.L_x_1024) ;  /* 0x000001d000000947 */ /* 0x000fea0003800000 */
[----:B------:R-:W-:Y:S01]  /*15ac0*/  ISETP.NE.AND P0, PT, R2, 0x1, PT ;  /* 0x000000010200780c */ /* 0x000fe20003f05270 */
[----:B------:R-:W-:Y:S01]  /*15ad0*/  ULDC.64 UR4, c[0x0][0x490] ;  /* 0x0001240000047ab9 */ /* 0x000fe20000000a00 */
[----:B------:R-:W-:Y:S01]  /*15ae0*/  MOV R0, R5 ;  /* 0x0000000500007202 */ /* 0x000fe20000000f00 */
[----:B------:R-:W-:Y:S01]  /*15af0*/  UIMAD UR7, UR6, UR4, URZ ;  /* 0x00000004060772a4 */ /* 0x000fe2000f8e023f */
[----:B------:R-:W-:Y:S01]  /*15b00*/  IMAD R6, R11, c[0x0][0x498], RZ ;  /* 0x000126000b067a24 */ /* 0x000fe200078e02ff */
[----:B--2---:R-:W-:Y:S02]  /*15b10*/  UIMAD.WIDE.U32 UR10, UR9, UR4, URZ ;  /* 0x00000004090a72a5 */ /* 0x004fe4000f8e003f */
[----:B------:R-:W-:Y:S01]  /*15b20*/  UIMAD UR4, UR9, UR5, UR7 ;  /* 0x00000005090472a4 */ /* 0x000fe2000f8e0207 */
[----:B------:R-:W-:-:S03]  /*15b30*/  IMAD R6, R10, c[0x0][0x49c], R6 ;  /* 0x000127000a067a24 */ /* 0x000fc600078e0206 */
[----:B------:R-:W-:Y:S01]  /*15b40*/  UIADD3 UR4, UR11, UR4, URZ ;  /* 0x000000040b047290 */ /* 0x000fe2000fffe03f */
[----:B------:R-:W-:Y:S01]  /*15b50*/  MOV R3, UR11 ;  /* 0x0000000b00037c02 */ /* 0x000fe20008000f00 */
[----:B------:R-:W-:-:S04]  /*15b60*/  @P0 IMAD.HI.U32 R2, R5, c[0x0][0x4ec], RZ ;  /* 0x00013b0005020a27 */ /* 0x000fc800078e00ff */
[----:B------:R-:W-:Y:S01]  /*15b70*/  IMAD.U32 R3, RZ, RZ, UR4 ;  /* 0x00000004ff037e24 */ /* 0x000fe2000f8e00ff */
[----:B------:R-:W-:Y:S01]  /*15b80*/  @P0 SHF.R.U32.HI R0, RZ, c[0x0][0x4f0], R2 ;  /* 0x00013c00ff000a19 */ /* 0x000fe20000011602 */
[----:B------:R-:W-:-:S03]  /*15b90*/  IMAD.U32 R2, RZ, RZ, UR10 ;  /* 0x0000000aff027e24 */ /* 0x000fc6000f8e00ff */
[----:B------:R-:W-:Y:S01]  /*15ba0*/  IADD3 R4, -R0, RZ, RZ ;  /* 0x000000ff00047210 */ /* 0x000fe20007ffe1ff */
[----:B------:R-:W-:Y:S01]  /*15bb0*/  IMAD.WIDE.U32 R2, R10, c[0x0][0x498], R2 ;  /* 0x000126000a027a25 */ /* 0x000fe200078e0002 */
[----:B------:R-:W-:-:S03]  /*15bc0*/  SHF.R.S32.HI R7, RZ, 0x1f, R0 ;  /* 0x0000001fff077819 */ /* 0x000fc60000011400 */
[----:B------:R-:W-:Y:S01]  /*15bd0*/  IMAD R4, R4, c[0x0][0x4e8], R5 ;  /* 0x00013a0004047a24 */ /* 0x000fe200078e0205 */
[----:B------:R-:W-:-:S04]  /*15be0*/  IADD3 R2, P0, R0, R2, RZ ;  /* 0x0000000200027210 */ /* 0x000fc80007f1e0ff */
[----:B------:R-:W-:Y:S02]  /*15bf0*/  SHF.R.S32.HI R5, RZ, 0x1f, R4 ;  /* 0x0000001fff057819 */ /* 0x000fe40000011404 */
[----:B------:R-:W-:-:S03]  /*15c00*/  IADD3.X R3, R7, R3, R6, P0, !PT ;  /* 0x0000000307037210 */ /* 0x000fc600007fe406 */
        /* <DEDUP_REMOVED lines=8> */
.L_x_1024:
[----:B------:R-:W-:Y:S05]  /*15c90*/  BSYNC B0 ;  /* 0x0000000000007941 */ /* 0x000fea0003800000 */
.L_x_1023:
[----:B------:R-:W3:Y:S01]  /*15ca0*/  S2R R14, SR_CTAID.X ;  /* 0x00000000000e7919 */ /* 0x000ee20000002500 */
[----:B-1----:R-:W-:Y:S01]  /*15cb0*/  SHF.R.S32.HI R0, RZ, 0x1f, R9 ;  /* 0x0000001fff007819 */ /* 0x002fe20000011409 */
[----:B------:R-:W-:Y:S01]  /*15cc0*/  IMAD.MOV.U32 R17, RZ, RZ, c[0x0][0x4e8] ;  /* 0x00013a00ff117624 */ /* 0x000fe200078e00ff */
[----:B------:R-:W-:Y:S01]  /*15cd0*/  ULDC.64 UR4, c[0x0][0x3e8] ;  /* 0x0000fa0000047ab9 */ /* 0x000fe20000000a00 */
[----:B------:R-:W-:Y:S01]  /*15ce0*/  IMAD R7, R11, c[0x0][0x3f0], RZ ;  /* 0x0000fc000b077a24 */ /* 0x000fe200078e02ff */
[----:B------:R-:W-:Y:S01]  /*15cf0*/  LEA.HI R0, R0, R9, RZ, 0x3 ;  /* 0x0000000900007211 */ /* 0x000fe200078f18ff */
[----:B------:R-:W-:Y:S01]  /*15d00*/  UIMAD UR6, UR6, UR4, URZ ;  /* 0x00000004060672a4 */ /* 0x000fe2000f8e023f */
[----:B------:R-:W-:Y:S01]  /*15d10*/  ISETP.NE.AND P0, PT, R17, 0x1, PT ;  /* 0x000000011100780c */ /* 0x000fe20003f05270 */
[----:B--2---:R-:W-:Y:S01]  /*15d20*/  UIMAD.WIDE.U32 UR10, UR9, UR4, URZ ;  /* 0x00000004090a72a5 */ /* 0x004fe2000f8e003f */
        /* <DEDUP_REMOVED lines=10> */
[----:B------:R-:W-:-:S02]  /*15dd0*/  LEA R0, R9, R8, 0x5 ;  /* 0x0000000809007211 */ /* 0x000fc400078e28ff */
[----:B------:R-:W-:-:S03]  /*15de0*/  MOV R3, UR4 ;  /* 0x0000000400037c02 */ /* 0x000fc60008000f00 */
[C---:B---3--:R-:W-:Y:S01]  /*15df0*/  IMAD R4, R14.reuse, 0x80, R0 ;  /* 0x000000800e047824 */ /* 0x048fe200078e0200 */
        /* <DEDUP_REMOVED lines=10> */
[----:B------:R-:W-:Y:S02]  /*15ea0*/  IMAD R5, R5, c[0x0][0x4e8], R4 ;  /* 0x00013a0005057a24 */ /* 0x000fe400078e0204 */
[----:B------:R-:W-:-:S03]  /*15eb0*/  IMAD R0, R0, c[0x0][0x3e4], R6 ;  /* 0x0000f90000007a24 */ /* 0x000fc600078e0206 */
[----:B------:R-:W-:Y:S02]  /*15ec0*/  SHF.R.S32.HI R4, RZ, 0x1f, R5 ;  /* 0x0000001fff047819 */ /* 0x000fe40000011405 */
[----:B------:R-:W-:-:S03]  /*15ed0*/  IADD3 R3, R3, R0, RZ ;  /* 0x0000000003037210 */ /* 0x000fc60007ffe0ff */
[----:B------:R-:W-:Y:S02]  /*15ee0*/  IMAD R0, R4, c[0x0][0x3d8], RZ ;  /* 0x0000f60004007a24 */ /* 0x000fe400078e02ff */
[----:B------:R-:W-:-:S04]  /*15ef0*/  IMAD.WIDE.U32 R2, R5, c[0x0][0x3d8], R2 ;  /* 0x0000f60005027a25 */ /* 0x000fc800078e0002 */
[----:B------:R-:W-:Y:S01]  /*15f00*/  IMAD R0, R5, c[0x0][0x3dc], R0 ;  /* 0x0000f70005007a24 */ /* 0x000fe200078e0200 */
[----:B------:R-:W-:-:S03]  /*15f10*/  LEA R16, P0, R2, c[0x0][0x380], 0x1 ;  /* 0x0000e00002107a11 */ /* 0x000fc600078008ff */
[----:B------:R-:W-:-:S05]  /*15f20*/  IMAD.IADD R0, R3, 0x1, R0 ;  /* 0x0000000103007824 */ /* 0x000fca00078e0200 */
[----:B------:R-:W-:Y:S01]  /*15f30*/  LEA.HI.X R15, R2, c[0x0][0x384], R0, 0x1, P0 ;  /* 0x0000e100020f7a11 */ /* 0x000fe200000f0c00 */
[----:B------:R-:W-:Y:S01]  /*15f40*/  IMAD.SHL.U32 R0, R9, 0x8, RZ ;  /* 0x0000000809007824 */ /* 0x000fe200078e00ff */
[----:B------:R-:W-:Y:S01]  /*15f50*/  ISETP.GE.AND P0, PT, R14, R17, PT ;  /* 0x000000110e00720c */ /* 0x000fe20003f06270 */
[----:B------:R1:W2:Y:S03]  /*15f60*/  SHFL.IDX PT, R2, R16, RZ, 0x181f ;  /* 0x00181fff10027589 */ /* 0x0002a600000e0000 */
[C---:B------:R-:W-:Y:S01]  /*15f70*/  IADD3 R11, R0.reuse, 0x40, RZ ;  /* 0x00000040000b7810 */ /* 0x040fe20007ffe0ff */
[----:B------:R1:W3:Y:S01]  /*15f80*/  SHFL.IDX PT, R3, R15, RZ, 0x181f ;  /* 0x00181fff0f037589 */ /* 0x0002e200000e0000 */
[C---:B------:R-:W-:Y:S02]  /*15f90*/  IADD3 R12, R0.reuse, 0x80, RZ ;  /* 0x00000080000c7810 */ /* 0x040fe40007ffe0ff */
[----:B------:R-:W-:-:S05]  /*15fa0*/  IADD3 R13, R0, 0xc0, RZ ;  /* 0x000000c0000d7810 */ /* 0x000fca0007ffe0ff */
        /* <DEDUP_REMOVED lines=22> */
.L_x_1026:
[----:B------:R-:W-:Y:S05]  /*16110*/  BSYNC B0 ;  /* 0x0000000000007941 */ /* 0x000fea0003800000 */
.L_x_1025:
        /* <DEDUP_REMOVED lines=27> */
.L_x_1028:
[----:B------:R-:W-:Y:S05]  /*162d0*/  BSYNC B0 ;  /* 0x0000000000007941 */ /* 0x000fea0003800000 */
.L_x_1027:
        /* <DEDUP_REMOVED lines=27> */
.L_x_1030:
[----:B------:R-:W-:Y:S05]  /*16490*/  BSYNC B0 ;  /* 0x0000000000007941 */ /* 0x000fea0003800000 */
.L_x_1029:
        /* <DEDUP_REMOVED lines=28> */
.L_x_1031:
        /* <DEDUP_REMOVED lines=10> */
.L_x_1783:


//--------------------- .text._ZN7cutlass13device_kernelIN5flash19enable_sm80_to_sm89INS1_16FlashAttnFwdSm80INS1_25CollectiveMainloopFwdSm80ILi8ELi1ELb0EN4cute5tupleIJNS5_1CILi128EEENS7_ILi64EEENS7_ILi256EEEEEELi256ENS_10bfloat16_tEfNS_4arch4Sm80ELb0ELb1ELb1ELb1ELb1ELb0ELb1ELb0EEENS1_21CollectiveEpilogueFwdINS6_IJS8_SA_S9_EEENS6_IJNS7_ILi1EEESI_SI_EEESC_SE_Li256ELb1ELb1ELb0ELb0EEENS1_19SingleTileSchedulerILb1ELb0ELb1ELi128EEEEEEEEEvNT_6ParamsE --------------------------
	.section	.text._ZN7cutlass13device_kernelIN5flash19enable_sm80_to_sm89INS1_16FlashAttnFwdSm80INS1_25CollectiveMainloopFwdSm80ILi8ELi1ELb0EN4cute5tupleIJNS5_1CILi128EEENS7_ILi64EEENS7_ILi256EEEEEELi256ENS_10bfloat16_tEfNS_4arch4Sm80ELb0ELb1ELb1ELb1ELb1ELb0ELb1ELb0EEENS1_21CollectiveEpilogueFwdINS6_IJS8_SA_S9_EEENS6_IJNS7_ILi1EEESI_SI_EEESC_SE_Li256ELb1ELb1ELb0ELb0EEENS1_19SingleTileSchedulerILb1ELb0ELb1ELi128EEEEEEEEEvNT_6ParamsE,"ax",@progbits
	.sectioninfo	@"SHI_REGISTERS=255"
	.align	128
.text._ZN7cutlass13device_kernelIN5flash19enable_sm80_to_sm89INS1_16FlashAttnFwdSm80INS1_25CollectiveMainloopFwdSm80ILi8ELi1ELb0EN4cute5tupleIJNS5_1CILi128EEENS7_ILi64EEENS7_ILi256EEEEEELi256ENS_10bfloat16_tEfNS_4arch4Sm80ELb0ELb1ELb1ELb1ELb1ELb0ELb1ELb0EEENS1_21CollectiveEpilogueFwdINS6_IJS8_SA_S9_EEENS6_IJNS7_ILi1EEESI_SI_EEESC_SE_Li256ELb1ELb1ELb0ELb0EEENS1_19SingleTileSchedulerILb1ELb0ELb1ELi128EEEEEEEEEvNT_6ParamsE:
        .type           _ZN7cutlass13device_kernelIN5flash19enable_sm80_to_sm89INS1_16FlashAttnFwdSm80INS1_25CollectiveMainloopFwdSm80ILi8ELi1ELb0EN4cute5tupleIJNS5_1CILi128EEENS7_ILi64EEENS7_ILi256EEEEEELi256ENS_10bfloat16_tEfNS_4arch4Sm80ELb0ELb1ELb1ELb1ELb1ELb0ELb1ELb0EEENS1_21CollectiveEpilogueFwdINS6_IJS8_SA_S9_EEENS6_IJNS7_ILi1EEESI_SI_EEESC_SE_Li256ELb1ELb1ELb0ELb0EEENS1_19SingleTileSchedulerILb1ELb0ELb1ELi128EEEEEEEEEvNT_6ParamsE,@function
        .size           _ZN7cutlass13device_kernelIN5flash19enable_sm80_to_sm89INS1_16FlashAttnFwdSm80INS1_25CollectiveMainloopFwdSm80ILi8ELi1ELb0EN4cute5tupleIJNS5_1CILi128EEENS7_ILi64EEENS7_ILi256EEEEEELi256ENS_10bfloat16_tEfNS_4arch4Sm80ELb0ELb1ELb1ELb1ELb1ELb0ELb1ELb0EEENS1_21CollectiveEpilogueFwdINS6_IJS8_SA_S9_EEENS6_IJNS7_ILi1EEESI_SI_EEESC_SE_Li256ELb1ELb1ELb0ELb0EEENS1_19SingleTileSchedulerILb1ELb0ELb1ELi128EEEEEEEEEvNT_6ParamsE,(.L_x_1784 - _ZN7cutlass13device_kernelIN5flash19enable_sm80_to_sm89INS1_16FlashAttnFwdSm80INS1_25CollectiveMainloopFwdSm80ILi8ELi1ELb0EN4cute5tupleIJNS5_1CILi128EEENS7_ILi64EEENS7_ILi256EEEEEELi256ENS_10bfloat16_tEfNS_4arch4Sm80ELb0ELb1ELb1ELb1ELb1ELb0ELb1ELb0EEENS1_21CollectiveEpilogueFwdINS6_IJS8_SA_S9_EEENS6_IJNS7_ILi1EEESI_SI_EEESC_SE_Li256ELb1ELb1ELb0ELb0EEENS1_19SingleTileSchedulerILb1ELb0ELb1ELi128EEEEEEEEEvNT_6ParamsE)
        .other          _ZN7cutlass13device_kernelIN5flash19enable_sm80_to_sm89INS1_16FlashAttnFwdSm80INS1_25CollectiveMainloopFwdSm80ILi8ELi1ELb0EN4cute5tupleIJNS5_1CILi128EEENS7_ILi64EEENS7_ILi256EEEEEELi256ENS_10bfloat16_tEfNS_4arch4Sm80ELb0ELb1ELb1ELb1ELb1ELb0ELb1ELb0EEENS1_21CollectiveEpilogueFwdINS6_IJS8_SA_S9_EEENS6_IJNS7_ILi1EEESI_SI_EEESC_SE_Li256ELb1ELb1ELb0ELb0EEENS1_19SingleTileSchedulerILb1ELb0ELb1ELi128EEEEEEEEEvNT_6ParamsE,@"STO_CUDA_ENTRY STV_DEFAULT"
_ZN7cutlass13device_kernelIN5flash19enable_sm80_to_sm89INS1_16FlashAttnFwdSm80INS1_25CollectiveMainloopFwdSm80ILi8ELi1ELb0EN4cute5tupleIJNS5_1CILi128EEENS7_ILi64EEENS7_ILi256EEEEEELi256ENS_10bfloat16_tEfNS_4arch4Sm80ELb0ELb1ELb1ELb1ELb1ELb0ELb1ELb0EEENS1_21CollectiveEpilogueFwdINS6_IJS8_SA_S9_EEENS6_IJNS7_ILi1EEESI_SI_EEESC_SE_Li256ELb1ELb1ELb0ELb0EEENS1_19SingleTileSchedulerILb1ELb0ELb1ELi128EEEEEEEEEvNT_6ParamsE:
        /* <DEDUP_REMOVED lines=21> */
.L_x_1033:
        /* <DEDUP_REMOVED lines=13> */
.L_x_1035:
[----:B------:R-:W-:Y:S02]  /*0220*/  ULDC UR5, c[0x0][0x54c] ;  /* 0x0001530000057ab9 */ /* 0x000fe40000000800 */
.L_x_1034:
[----:B------:R-:W-:Y:S02]  /*0230*/  ULDC UR4, c[0x0][0x548] ;  /* 0x0001520000047ab9 */ /* 0x000fe40000000800 */
[----:B------:R-:W-:-:S02]  /*0240*/  USHF.L.U32 UR26, UR27, 0x7, URZ ;  /* 0x000000071b1a7899 */ /* 0x000fc4000800063f */
[----:B------:R-:W-:-:S04]  /*0250*/  UIMAD UR4, UR5, UR4, URZ ;  /* 0x00000004050472a4 */ /* 0x000fc8000f8e023f */
[----:B------:R-:W-:-:S04]  /*0260*/  UISETP.GE.AND UP0, UPT, UR26, UR4, UPT ;  /* 0x000000041a00728c */ /* 0x000fc8000bf06270 */
[----:B------:R-:W-:Y:S01]  /*0270*/  USEL UR13, UR13, 0xffffffff, !UP0 ;  /* 0xffffffff0d0d7887 */ /* 0x000fe2000c000000 */
[----:B------:R-:W-:Y:S05]  /*0280*/  BRA `(.L_x_1036) ;  /* 0x000001b000007947 */ /* 0x000fea0003800000 */
.L_x_1032:
        /* <DEDUP_REMOVED lines=8> */
.L_x_1037:
        /* <DEDUP_REMOVED lines=13> */
.L_x_1039:
[----:B------:R-:W-:Y:S02]  /*03e0*/  ULDC UR5, c[0x0][0x54c] ;  /* 0x0001530000057ab9 */ /* 0x000fe40000000800 */
.L_x_1038:
[----:B------:R-:W-:Y:S02]  /*03f0*/  ULDC UR4, c[0x0][0x548] ;  /* 0x0001520000047ab9 */ /* 0x000fe40000000800 */
[----:B------:R-:W-:-:S02]  /*0400*/  USHF.L.U32 UR26, UR27, 0x7, URZ ;  /* 0x000000071b1a7899 */ /* 0x000fc4000800063f */
[----:B------:R-:W-:-:S04]  /*0410*/  UIMAD UR4, UR5, UR4, URZ ;  /* 0x00000004050472a4 */ /* 0x000fc8000f8e023f */
[----:B------:R-:W-:-:S04]  /*0420*/  UISETP.GE.AND UP0, UPT, UR26, UR4, UPT ;  /* 0x000000041a00728c */ /* 0x000fc8000bf06270 */
[----:B------:R-:W-:-:S06]  /*0430*/  USEL UR13, UR13, 0xffffffff, !UP0 ;  /* 0xffffffff0d0d7887 */ /* 0x000fcc000c000000 */
.L_x_1036:
        /* <DEDUP_REMOVED lines=42> */
[----:B------:R-:W2:Y:S04]  /*06e0*/  LDG.E R2, [R6.64] ;  /* 0x0000001206027981 */ /* 0x000ea8000c1e1900 */
[----:B------:R-:W4:Y:S01]  /*06f0*/  LDG.E R0, [R6.64+0x4] ;  /* 0x0000041206007981 */ /* 0x000f22000c1e1900 */
[----:B--23--:R-:W1:Y:S08]  /*0700*/  R2UR UR12, R2 ;  /* 0x00000000020c73c2 */ /* 0x00ce7000000e0000 */
[----:B----4-:R-:W1:Y:S02]  /*0710*/  R2UR UR4, R0 ;  /* 0x00000000000473c2 */ /* 0x010e6400000e0000 */
[----:B-1----:R-:W-:-:S06]  /*0720*/  UIADD3 UR12, -UR12, UR4, URZ ;  /* 0x000000040c0c7290 */ /* 0x002fcc000fffe13f */
.L_x_1040:
        /* <DEDUP_REMOVED lines=10> */
.L_x_1041:
        /* <DEDUP_REMOVED lines=12> */
.L_x_1042:
[----:B------:R-:W-:Y:S02]  /*0890*/  ULDC UR4, c[0x0][0x2c4] ;  /* 0x0000b10000047ab9 */ /* 0x000fe40000000800 */
[----:B------:R-:W-:-:S02]  /*08a0*/  UISETP.NE.AND UP2, UPT, UR4, 0x1, UPT ;  /* 0x000000010400788c */ /* 0x000fc4000bf45270 */
[----:B------:R-:W-:Y:S02]  /*08b0*/  ULDC.64 UR6, c[0x0][0x2c8] ;  /* 0x0000b20000067ab9 */ /* 0x000fe40000000a00 */
[----:B------:R-:W-:Y:S02]  /*08c0*/  ULDC.64 UR4, c[0x0][0x328] ;  /* 0x0000ca0000047ab9 */ /* 0x000fe40000000a00 */
[----:B------:R-:W-:Y:S02]  /*08d0*/  UISETP.GE.AND UP1, UPT, UR5, 0x1, UPT ;  /* 0x000000010500788c */ /* 0x000fe4000bf26270 */
[----:B------:R-:W-:Y:S02]  /*08e0*/  UIADD3 UR8, -UR11, UR8, URZ ;  /* 0x000000080b087290 */ /* 0x000fe4000fffe13f */
[----:B------:R-:W-:Y:S02]  /*08f0*/  UIADD3 UR15, UR26, 0x7f, URZ ;  /* 0x0000007f1a0f7890 */ /* 0x000fe4000fffe03f */
[----:B------:R-:W-:Y:S01]  /*0900*/  @UP2 UIADD3 UR16, UR26, 0x7f, URZ ;  /* 0x0000007f1a102890 */ /* 0x000fe2000fffe03f */
[----:B------:R-:W-:-:S03]  /*0910*/  PLOP3.LUT P0, PT, PT, PT, UP1, 0x40, 0x0 ;  /* 0x000000000000781c */ /* 0x000fc60003f0e818 */
[----:B------:R-:W-:Y:S02]  /*0920*/  UIMAD.WIDE.U32 UR16, UR16, UR6, URZ ;  /* 0x00000006101072a5 */ /* 0x000fe4000f8e003f */
[----:B---3--:R-:W-:Y:S02]  /*0930*/  UIADD3 UR6, UR8, 0x1, -UR12 ;  /* 0x0000000108067890 */ /* 0x008fe4000fffe80c */
[----:B------:R-:W-:-:S04]  /*0940*/  @UP2 USHF.R.U32.HI UR15, URZ, UR7, UR17 ;  /* 0x000000073f0f2299 */ /* 0x000fc80008011611 */
[----:B------:R-:W-:-:S04]  /*0950*/  UIADD3 UR6, UR6, UR15, URZ ;  /* 0x0000000f06067290 */ /* 0x000fc8000fffe03f */
[----:B------:R-:W-:Y:S01]  /*0960*/  UIADD3 UR4, UR6, UR4, URZ ;  /* 0x0000000406047290 */ /* 0x000fe2000fffe03f */
        /* <DEDUP_REMOVED lines=11> */
.L_x_1044:
[----:B------:R-:W-:Y:S02]  /*0a20*/  UISETP.NE.AND UP0, UPT, UR5, 0x1, UPT ;  /* 0x000000010500788c */ /* 0x000fe4000bf05270 */
[----:B------:R-:W-:Y:S02]  /*0a30*/  ULDC.64 UR6, c[0x0][0x330] ;  /* 0x0000cc0000067ab9 */ /* 0x000fe40000000a00 */
[----:B------:R-:W-:-:S07]  /*0a40*/  UIMAD.WIDE.U32 UR16, UR15, UR6, URZ ;  /* 0x000000060f1072a5 */ /* 0x000fce000f8e003f */
[----:B------:R-:W-:Y:S02]  /*0a50*/  @UP0 USHF.R.U32.HI UR15, URZ, UR7, UR17 ;  /* 0x000000073f0f0299 */ /* 0x000fe40008011611 */
.L_x_1045:
[----:B------:R-:W-:Y:S02]  /*0a60*/  ULDC UR6, c[0x0][0x32c] ;  /* 0x0000cb0000067ab9 */ /* 0x000fe40000000800 */
[----:B------:R-:W-:-:S04]  /*0a70*/  UIMAD UR6, UR15, UR5, UR6 ;  /* 0x000000050f0672a4 */ /* 0x000fc8000f8e0206 */
[----:B------:R-:W-:-:S04]  /*0a80*/  UISETP.LT.AND UP0, UPT, UR4, UR6, UPT ;  /* 0x000000060400728c */ /* 0x000fc8000bf01270 */
[----:B------:R-:W-:Y:S02]  /*0a90*/  USEL UR4, UR4, UR6, UP0 ;  /* 0x0000000604047287 */ /* 0x000fe40008000000 */
.L_x_1043:
[----:B------:R-:W-:Y:S01]  /*0aa0*/  UIADD3 UR17, UR8, 0x3f, URZ ;  /* 0x0000003f08117890 */ /* 0x000fe2000fffe03f */
[----:B------:R-:W-:Y:S01]  /*0ab0*/  PLOP3.LUT P0, PT, PT, PT, UP1, 0x40, 0x0 ;  /* 0x000000000000781c */ /* 0x000fe20003f0e818 */
[----:B------:R-:W-:Y:S02]  /*0ac0*/  UIADD3 UR15, UR4, 0x3f, URZ ;  /* 0x0000003f040f7890 */ /* 0x000fe4000fffe03f */
[----:B------:R-:W-:Y:S02]  /*0ad0*/  ULDC.64 UR6, c[0x0][0x2c8] ;  /* 0x0000b20000067ab9 */ /* 0x000fe40000000a00 */
[----:B------:R-:W-:Y:S02]  /*0ae0*/  UIMAD.WIDE.U32 UR22, UR26, UR6, URZ ;  /* 0x000000061a1672a5 */ /* 0x000fe4000f8e003f */
[----:B------:R-:W-:Y:S02]  /*0af0*/  USHF.R.S32.HI UR16, URZ, 0x1f, UR17 ;  /* 0x0000001f3f107899 */ /* 0x000fe40008011411 */
[----:B------:R-:W-:-:S02]  /*0b00*/  USHF.R.S32.HI UR6, URZ, 0x1f, UR15 ;  /* 0x0000001f3f067899 */ /* 0x000fc4000801140f */
[----:B------:R-:W-:Y:S02]  /*0b10*/  ULEA.HI UR16, UR16, UR17, URZ, 0x6 ;  /* 0x0000001110107291 */ /* 0x000fe4000f8f303f */
[----:B------:R-:W-:Y:S02]  /*0b20*/  ULEA.HI UR6, UR6, UR15, URZ, 0x6 ;  /* 0x0000000f06067291 */ /* 0x000fe4000f8f303f */
[----:B------:R-:W-:Y:S02]  /*0b30*/  UMOV UR4, UR26 ;  /* 0x0000001a00047c82 */ /* 0x000fe40008000000 */
[----:B------:R-:W-:Y:S02]  /*0b40*/  @UP2 USHF.R.U32.HI UR4, URZ, UR7, UR23 ;  /* 0x000000073f042299 */ /* 0x000fe40008011617 */
[----:B------:R-:W-:Y:S02]  /*0b50*/  USHF.R.S32.HI UR16, URZ, 0x6, UR16 ;  /* 0x000000063f107899 */ /* 0x000fe40008011410 */
[----:B------:R-:W-:-:S02]  /*0b60*/  USHF.R.S32.HI UR22, URZ, 0x6, UR6 ;  /* 0x000000063f167899 */ /* 0x000fc40008011406 */
[----:B------:R-:W-:Y:S02]  /*0b70*/  UIADD3 UR23, UR8, -UR12, URZ ;  /* 0x8000000c08177290 */ /* 0x000fe4000fffe03f */
[----:B------:R-:W-:Y:S02]  /*0b80*/  UISETP.LT.AND UP0, UPT, UR16, UR22, UPT ;  /* 0x000000161000728c */ /* 0x000fe4000bf01270 */
[----:B------:R-:W-:Y:S02]  /*0b90*/  UIADD3 UR7, UR23, UR4, URZ ;  /* 0x0000000417077290 */ /* 0x000fe4000fffe03f */
[----:B------:R-:W-:Y:S02]  /*0ba0*/  ULDC UR6, c[0x0][0x324] ;  /* 0x0000c90000067ab9 */ /* 0x000fe40000000800 */
[----:B------:R-:W-:Y:S02]  /*0bb0*/  USEL UR22, UR16, UR22, UP0 ;  /* 0x0000001610167287 */ /* 0x000fe40008000000 */
[----:B------:R-:W-:Y:S01]  /*0bc0*/  UIADD3 UR6, UR7, -UR6, URZ ;  /* 0x8000000607067290 */ /* 0x000fe2000fffe03f */
        /* <DEDUP_REMOVED lines=12> */
.L_x_1047:
[----:B------:R-:W-:-:S03]  /*0c90*/  UISETP.NE.AND UP0, UPT, UR5, 0x1, UPT ;  /* 0x000000010500788c */ /* 0x000fc6000bf05270 */
[----:B------:R-:W-:Y:S02]  /*0ca0*/  ULDC.64 UR4, c[0x0][0x330] ;  /* 0x0000cc0000047ab9 */ /* 0x000fe40000000a00 */
[----:B------:R-:W-:-:S07]  /*0cb0*/  UIMAD.WIDE.U32 UR16, UR7, UR4, URZ ;  /* 0x00000004071072a5 */ /* 0x000fce000f8e003f */
[----:B------:R-:W-:Y:S02]  /*0cc0*/  @UP0 UMOV UR15, UR17 ;  /* 0x00000011000f0c82 */ /* 0x000fe40008000000 */
[----:B------:R-:W-:Y:S02]  /*0cd0*/  @UP0 USHF.R.U32.HI UR7, URZ, UR5, UR15 ;  /* 0x000000053f070299 */ /* 0x000fe4000801160f */
.L_x_1048:
[----:B------:R-:W-:Y:S02]  /*0ce0*/  ULDC UR4, c[0x0][0x32c] ;  /* 0x0000cb0000047ab9 */ /* 0x000fe40000000800 */
[----:B------:R-:W-:-:S04]  /*0cf0*/  UIMAD UR4, UR7, UR4, URZ ;  /* 0x00000004070472a4 */ /* 0x000fc8000f8e023f */
[----:B------:R-:W-:-:S04]  /*0d00*/  UISETP.LT.AND UP0, UPT, UR6, UR4, UPT ;  /* 0x000000040600728c */ /* 0x000fc8000bf01270 */
[----:B------:R-:W-:-:S04]  /*0d10*/  USEL UR6, UR6, UR4, !UP0 ;  /* 0x0000000406067287 */ /* 0x000fc8000c000000 */
.L_x_1046:
[----:B------:R-:W-:Y:S01]  /*0d20*/  USHF.R.S32.HI UR4, URZ, 0x1f, UR6 ;  /* 0x0000001f3f047899 */ /* 0x000fe20008011406 */
[----:B------:R-:W-:Y:S01]  /*0d30*/  PLOP3.LUT P2, PT, PT, PT, PT, 0x80, 0x0 ;  /* 0x000000000000781c */ /* 0x000fe20003f4f070 */
[----:B------:R-:W-:Y:S01]  /*0d40*/  CS2R R10, SRZ ;  /* 0x00000000000a7805 */ /* 0x000fe2000001ff00 */
[----:B------:R-:W-:Y:S01]  /*0d50*/  IMAD.MOV.U32 R130, RZ, RZ, RZ ;  /* 0x000000ffff827224 */ /* 0x000fe200078e00ff */
[----:B------:R-:W-:Y:S01]  /*0d60*/  ULEA.HI UR4, UR4, UR6, URZ, 0x6 ;  /* 0x0000000604047291 */ /* 0x000fe2000f8f303f */
[----:B------:R-:W-:Y:S01]  /*0d70*/  CS2R R128, SRZ ;  /* 0x0000000000807805 */ /* 0x000fe2000001ff00 */
[----:B------:R-:W-:Y:S01]  /*0d80*/  CS2R R14, SRZ ;  /* 0x00000000000e7805 */ /* 0x000fe2000001ff00 */
[----:B------:R-:W-:Y:S01]  /*0d90*/  IMAD.MOV.U32 R126, RZ, RZ, RZ ;  /* 0x000000ffff7e7224 */ /* 0x000fe200078e00ff */
[----:B------:R-:W-:Y:S01]  /*0da0*/  USHF.R.S32.HI UR7, URZ, 0x6, UR4 ;  /* 0x000000063f077899 */ /* 0x000fe20008011404 */
[----:B------:R-:W-:Y:S01]  /*0db0*/  CS2R R124, SRZ ;  /* 0x00000000007c7805 */ /* 0x000fe2000001ff00 */
[----:B------:R-:W-:Y:S01]  /*0dc0*/  MOV R122, RZ ;  /* 0x000000ff007a7202 */ /* 0x000fe20000000f00 */
[----:B------:R-:W-:Y:S01]  /*0dd0*/  CS2R R120, SRZ ;  /* 0x0000000000787805 */ /* 0x000fe2000001ff00 */
[----:B------:R-:W-:Y:S01]  /*0de0*/  UISETP.LT.AND UP0, UPT, URZ, UR7, UPT ;  /* 0x000000073f00728c */ /* 0x000fe2000bf01270 */
[----:B------:R-:W-:Y:S01]  /*0df0*/  CS2R R12, SRZ ;  /* 0x00000000000c7805 */ /* 0x000fe2000001ff00 */
[----:B------:R-:W-:Y:S01]  /*0e00*/  IMAD.MOV.U32 R118, RZ, RZ, RZ ;  /* 0x000000ffff767224 */ /* 0x000fe200078e00ff */
[----:B------:R-:W-:Y:S01]  /*0e10*/  CS2R R116, SRZ ;  /* 0x0000000000747805 */ /* 0x000fe2000001ff00 */
[----:B------:R-:W-:Y:S01]  /*0e20*/  USEL UR7, URZ, UR7, !UP0 ;  /* 0x000000073f077287 */ /* 0x000fe2000c000000 */
[----:B------:R-:W-:Y:S01]  /*0e30*/  CS2R R16, SRZ ;  /* 0x0000000000107805 */ /* 0x000fe2000001ff00 */
[----:B------:R-:W-:Y:S01]  /*0e40*/  MOV R114, RZ ;  /* 0x000000ff00727202 */ /* 0x000fe20000000f00 */
[----:B------:R-:W-:Y:S01]  /*0e50*/  CS2R R112, SRZ ;  /* 0x0000000000707805 */ /* 0x000fe2000001ff00 */
[----:B------:R-:W-:Y:S01]  /*0e60*/  UISETP.GT.AND UP0, UPT, UR22, UR7, UPT ;  /* 0x000000071600728c */ /* 0x000fe2000bf04270 */
[----:B------:R-:W-:Y:S01]  /*0e70*/  CS2R R18, SRZ ;  /* 0x0000000000127805 */ /* 0x000fe2000001ff00 */
[----:B------:R-:W-:Y:S01]  /*0e80*/  IMAD.MOV.U32 R110, RZ, RZ, RZ ;  /* 0x000000ffff6e7224 */ /* 0x000fe200078e00ff */
[----:B------:R-:W-:Y:S01]  /*0e90*/  CS2R R108, SRZ ;  /* 0x00000000006c7805 */ /* 0x000fe2000001ff00 */
[----:B------:R-:W-:Y:S01]  /*0ea0*/  CS2R R106, SRZ ;  /* 0x00000000006a7805 */ /* 0x000fe2000001ff00 */
[----:B------:R-:W-:Y:S01]  /*0eb0*/  CS2R R20, SRZ ;  /* 0x0000000000147805 */ /* 0x000fe2000001ff00 */
[----:B------:R-:W-:Y:S01]  /*0ec0*/  PLOP3.LUT P0, PT, PT, PT, UP0, 0x80, 0x0 ;  /* 0x000000000000781c */ /* 0x000fe20003f0f008 */
[----:B------:R-:W-:Y:S01]  /*0ed0*/  CS2R R102, SRZ ;  /* 0x0000000000667805 */ /* 0x000fe2000001ff00 */
[----:B------:R-:W-:Y:S01]  /*0ee0*/  MOV R104, RZ ;  /* 0x000000ff00687202 */ /* 0x000fe20000000f00 */
[----:B------:R-:W-:Y:S01]  /*0ef0*/  IMAD.MOV.U32 R23, RZ, RZ, RZ ;  /* 0x000000ffff177224 */ /* 0x000fe200078e00ff */
        /* <DEDUP_REMOVED lines=67> */
[----:B------:R-:W-:Y:S01]  /*1330*/  UIMAD UR6, UR6, UR4, URZ ;  /* 0x00000004060672a4 */ /* 0x000fe2000f8e023f */
[----:B------:R-:W-:Y:S01]  /*1340*/  PLOP3.LUT P1, PT, PT, PT, UP2, 0x80, 0x0 ;  /* 0x000000000000781c */ /* 0x000fe20003f2f028 */
[----:B------:R-:W-:Y:S01]  /*1350*/  UIMAD.WIDE.U32 UR14, UR9, UR4, URZ ;  /* 0x00000004090e72a5 */ /* 0x000fe2000f8e003f */
[----:B------:R-:W-:Y:S01]  /*1360*/  PLOP3.LUT P0, PT, PT, PT, UP2, 0x80, 0x0 ;  /* 0x000000000000781c */ /* 0x000fe20003f0f028 */
[----:B------:R-:W-:Y:S01]  /*1370*/  UIMAD UR6, UR9, UR5, UR6 ;  /* 0x00000005090672a4 */ /* 0x000fe2000f8e0206 */
[----:B------:R-:W-:Y:S01]  /*1380*/  LEA.HI R19, R117, R119, RZ, 0x4 ;  /* 0x0000007775137211 */ /* 0x000fe200078f20ff */
[----:B------:R-:W-:Y:S01]  /*1390*/  USHF.R.S32.HI UR9, URZ, 0x1f, UR13 ;  /* 0x0000001f3f097899 */ /* 0x000fe2000801140d */
[----:B------:R-:W-:Y:S01]  /*13a0*/  BSSY B0, `(.L_x_1050) ;  /* 0x000005f000007945 */ /* 0x000fe20003800000 */
[----:B------:R-:W-:-:S02]  /*13b0*/  ULDC.64 UR4, c[0x0][0x1b8] ;  /* 0x00006e0000047ab9 */ /* 0x000fc40000000a00 */
[----:B------:R-:W-:Y:S02]  /*13c0*/  UIADD3 UR15, UR15, UR6, URZ ;  /* 0x000000060f0f7290 */ /* 0x000fe4000fffe03f */
[----:B------:R-:W-:Y:S02]  /*13d0*/  UIMAD UR6, UR20, UR4, URZ ;  /* 0x00000004140672a4 */ /* 0x000fe4000f8e023f */
[----:B------:R-:W-:Y:S02]  /*13e0*/  USEL UR9, UR9, URZ, !UP3 ;  /* 0x0000003f09097287 */ /* 0x000fe4000d800000 */
[----:B------:R-:W-:Y:S02]  /*13f0*/  UIMAD UR6, UR10, UR5, UR6 ;  /* 0x000000050a0672a4 */ /* 0x000fe4000f8e0206 */
[----:B------:R-:W-:Y:S02]  /*1400*/  UIMAD.WIDE.U32 UR16, UR10, UR4, UR14 ;  /* 0x000000040a1072a5 */ /* 0x000fe4000f8e000e */
[----:B------:R-:W-:-:S02]  /*1410*/  USEL UR14, UR13, URZ, !UP3 ;  /* 0x0000003f0d0e7287 */ /* 0x000fc4000d800000 */
[----:B------:R-:W-:Y:S01]  /*1420*/  ULDC.64 UR4, c[0x0][0x1c0] ;  /* 0x0000700000047ab9 */ /* 0x000fe20000000a00 */
[----:B-1----:R-:W-:Y:S01]  /*1430*/  LEA.HI R2, R117, R119, RZ, 0x3 ;  /* 0x0000007775027211 */ /* 0x002fe200078f18ff */
[----:B------:R-:W-:Y:S02]  /*1440*/  UIMAD UR9, UR9, UR4, URZ ;  /* 0x00000004090972a4 */ /* 0x000fe4000f8e023f */
[----:B------:R-:W-:Y:S01]  /*1450*/  UIADD3 UR17, UR17, UR6, URZ ;  /* 0x0000000611117290 */ /* 0x000fe2000fffe03f */
[----:B------:R-:W-:Y:S01]  /*1460*/  LOP3.LUT R0, R2, 0xfffffff8, RZ, 0xc0, !PT ;  /* 0xfffffff802007812 */ /* 0x000fe200078ec0ff */
[----:B------:R-:W-:Y:S01]  /*1470*/  UIMAD UR5, UR14, UR5, UR9 ;  /* 0x000000050e0572a4 */ /* 0x000fe2000f8e0209 */
[----:B------:R-:W-:Y:S01]  /*1480*/  SHF.R.S32.HI R26, RZ, 0x3, R2 ;  /* 0x00000003ff1a7819 */ /* 0x000fe20000011402 */
[----:B------:R-:W-:Y:S02]  /*1490*/  UIMAD.WIDE.U32 UR14, UR14, UR4, UR16 ;  /* 0x000000040e0e72a5 */ /* 0x000fe4000f8e0010 */
[----:B------:R-:W-:Y:S01]  /*14a0*/  IMAD.IADD R27, R119, 0x1, -R0 ;  /* 0x00000001771b7824 */ /* 0x000fe200078e0a00 */
[----:B------:R-:W-:Y:S01]  /*14b0*/  ULDC UR4, c[0x0][0x2c4] ;  /* 0x0000b10000047ab9 */ /* 0x000fe20000000800 */
[----:B------:R-:W-:Y:S01]  /*14c0*/  IADD3 R15, R26, UR26, RZ ;  /* 0x0000001a1a0f7c10 */ /* 0x000fe2000fffe0ff */
[----:B------:R-:W-:Y:S01]  /*14d0*/  UIADD3 UR5, UR15, UR5, URZ ;  /* 0x000000050f057290 */ /* 0x000fe2000fffe03f */
[----:B------:R-:W-:Y:S01]  /*14e0*/  IMAD R252, R27, 0x20, R26 ;  /* 0x000000201bfc7824 */ /* 0x000fe200078e021a */
[----:B------:R-:W-:Y:S01]  /*14f0*/  UIMAD UR4, UR12, UR4, URZ ;  /* 0x000000040c0472a4 */ /* 0x000fe2000f8e023f */
[----:B------:R-:W-:-:S02]  /*1500*/  IMAD.U32 R3, RZ, RZ, UR15 ;  /* 0x0000000fff037e24 */ /* 0x000fc4000f8e00ff */
[----:B------:R-:W-:Y:S01]  /*1510*/  IMAD.SHL.U32 R249, R27, 0x8, RZ ;  /* 0x000000081bf97824 */ /* 0x000fe200078e00ff */
[----:B------:R-:W-:Y:S01]  /*1520*/  IADD3 R4, R252, UR26, RZ ;  /* 0x0000001afc047c10 */ /* 0x000fe2000fffe0ff */
[----:B------:R-:W-:-:S03]  /*1530*/  IMAD.U32 R3, RZ, RZ, UR5 ;  /* 0x00000005ff037e24 */ /* 0x000fc6000f8e00ff */
[C---:B------:R-:W-:Y:S01]  /*1540*/  IADD3 R49, R249.reuse, 0x40, RZ ;  /* 0x00000040f9317810 */ /* 0x040fe20007ffe0ff */
[----:B------:R-:W-:Y:S01]  /*1550*/  @P1 IMAD.HI.U32 R2, R4, c[0x0][0x2c8], RZ ;  /* 0x0000b20004021a27 */ /* 0x000fe200078e00ff */
[C---:B------:R-:W-:Y:S02]  /*1560*/  IADD3 R52, R249.reuse, 0x80, RZ ;  /* 0x00000080f9347810 */ /* 0x040fe40007ffe0ff */
[C---:B------:R-:W-:Y:S01]  /*1570*/  IADD3 R48, R249.reuse, 0xc0, RZ ;  /* 0x000000c0f9307810 */ /* 0x040fe20007ffe0ff */
[----:B------:R-:W-:Y:S01]  /*1580*/  IMAD.MOV.U32 R0, RZ, RZ, R4 ;  /* 0x000000ffff007224 */ /* 0x000fe200078e0004 */
[----:B------:R-:W-:Y:S01]  /*1590*/  @P0 SHF.R.U32.HI R0, RZ, c[0x0][0x2cc], R2 ;  /* 0x0000b300ff000a19 */ /* 0x000fe20000011602 */
[----:B------:R-:W-:Y:S01]  /*15a0*/  IMAD.U32 R2, RZ, RZ, UR14 ;  /* 0x0000000eff027e24 */ /* 0x000fe2000f8e00ff */
[----:B------:R-:W-:Y:S02]  /*15b0*/  ISETP.GE.AND P4, PT, R249, c[0x0][0x198], PT ;  /* 0x00006600f9007a0c */ /* 0x000fe40003f86270 */
[--C-:B------:R-:W-:Y:S01]  /*15c0*/  SHF.R.S32.HI R6, RZ, 0x1f, R0.reuse ;  /* 0x0000001fff067819 */ /* 0x100fe20000011400 */
[----:B------:R-:W-:Y:S01]  /*15d0*/  IMAD.MOV R5, RZ, RZ, -R0 ;  /* 0x000000ffff057224 */ /* 0x000fe200078e0a00 */
[----:B------:R-:W-:Y:S01]  /*15e0*/  ISETP.GE.AND P3, PT, R49, c[0x0][0x198], PT ;  /* 0x0000660031007a0c */ /* 0x000fe20003f66270 */
[----:B------:R-:W-:Y:S01]  /*15f0*/  IMAD.WIDE.U32 R2, R0, c[0x0][0x1b0], R2 ;  /* 0x00006c0000027a25 */ /* 0x000fe200078e0002 */
[----:B------:R-:W-:-:S02]  /*1600*/  ISETP.GE.AND P6, PT, R52, c[0x0][0x198], PT ;  /* 0x0000660034007a0c */ /* 0x000fc40003fc6270 */
[----:B------:R-:W-:Y:S01]  /*1610*/  ISETP.GE.AND P5, PT, R48, c[0x0][0x198], PT ;  /* 0x0000660030007a0c */ /* 0x000fe20003fa6270 */
[----:B------:R-:W-:Y:S02]  /*1620*/  IMAD R4, R5, c[0x0][0x2c4], R4 ;  /* 0x0000b10005047a24 */ /* 0x000fe400078e0204 */
[----:B------:R-:W-:-:S04]  /*1630*/  IMAD R5, R6, c[0x0][0x1b0], RZ ;  /* 0x00006c0006057a24 */ /* 0x000fc800078e02ff */
[----:B------:R-:W-:Y:S01]  /*1640*/  IMAD R6, R0, c[0x0][0x1b4], R5 ;  /* 0x00006d0000067a24 */ /* 0x000fe200078e0205 */
[----:B------:R-:W-:-:S03]  /*1650*/  SHF.R.S32.HI R5, RZ, 0x1f, R4 ;  /* 0x0000001fff057819 */ /* 0x000fc60000011404 */
[----:B------:R-:W-:Y:S02]  /*1660*/  IMAD.IADD R3, R3, 0x1, R6 ;  /* 0x0000000103037824 */ /* 0x000fe400078e0206 */
[----:B------:R-:W-:Y:S02]  /*1670*/  IMAD R0, R5, c[0x0][0x1a8], RZ ;  /* 0x00006a0005007a24 */ /* 0x000fe400078e02ff */
[----:B------:R-:W-:-:S04]  /*1680*/  IMAD.WIDE.U32 R2, R4, c[0x0][0x1a8], R2 ;  /* 0x00006a0004027a25 */ /* 0x000fc800078e0002 */
[----:B------:R-:W-:Y:S01]  /*1690*/  IMAD R5, R4, c[0x0][0x1ac], R0 ;  /* 0x00006b0004057a24 */ /* 0x000fe200078e0200 */
[----:B------:R-:W-:Y:S02]  /*16a0*/  LOP3.LUT R0, R19, 0xfffffff0, RZ, 0xc0, !PT ;  /* 0xfffffff013007812 */ /* 0x000fe400078ec0ff */
[----:B------:R-:W-:Y:S01]  /*16b0*/  LEA R17, P0, R2, c[0x0][0x160], 0x1 ;  /* 0x0000580002117a11 */ /* 0x000fe200078008ff */
[----:B------:R-:W-:Y:S01]  /*16c0*/  IMAD.IADD R4, R3, 0x1, R5 ;  /* 0x0000000103047824 */ /* 0x000fe200078e0205 */
[----:B------:R-:W-:Y:S01]  /*16d0*/  LEA.HI R5, R117, R119, RZ, 0x6 ;  /* 0x0000007775057211 */ /* 0x000fe200078f30ff */
[----:B------:R-:W-:Y:S02]  /*16e0*/  IMAD.IADD R3, R119, 0x1, -R0 ;  /* 0x0000000177037824 */ /* 0x000fe400078e0a00 */
[----:B------:R-:W-:Y:S01]  /*16f0*/  IMAD.SHL.U32 R0, R26, 0x40, RZ ;  /* 0x000000401a007824 */ /* 0x000fe200078e00ff */
[----:B------:R-:W-:Y:S01]  /*1700*/  LEA.HI.X R16, R2, c[0x0][0x164], R4, 0x1, P0 ;  /* 0x0000590002107a11 */ /* 0x000fe200000f0c04 */
[----:B------:R1:W3:Y:S01]  /*1710*/  SHFL.IDX PT, R6, R17, RZ, 0x181f ;  /* 0x00181fff11067589 */ /* 0x0002e200000e0000 */
[----:B------:R-:W-:-:S02]  /*1720*/  SHF.R.S32.HI R2, RZ, 0x1f, R3 ;  /* 0x0000001fff027819 */ /* 0x000fc40000011403 */
[----:B------:R-:W-:Y:S02]  /*1730*/  LOP3.LUT R0, R0, 0x1c0, RZ, 0xc0, !PT ;  /* 0x000001c000007812 */ /* 0x000fe400078ec0ff */
[----:B------:R-:W-:Y:S02]  /*1740*/  LEA.HI R20, R2, R3, RZ, 0x3 ;  /* 0x0000000302147211 */ /* 0x000fe400078f18ff */
[----:B------:R-:W-:Y:S02]  /*1750*/  ISETP.GE.AND P0, PT, R15, UR4, PT ;  /* 0x000000040f007c0c */ /* 0x000fe4000bf06270 */
[----:B------:R-:W-:Y:S02]  /*1760*/  LOP3.LUT R4, R20, 0xfffffff8, RZ, 0xc0, !PT ;  /* 0xfffffff814047812 */ /* 0x000fe400078ec0ff */
[----:B------:R-:W-:Y:S02]  /*1770*/  SHF.R.U32.HI R2, RZ, 0x3, R0 ;  /* 0x00000003ff027819 */ /* 0x000fe40000011600 */
[----:B------:R-:W-:Y:S01]  /*1780*/  LOP3.LUT R0, R0, 0x38, R249, 0xf8, !PT ;  /* 0x0000003800007812 */ /* 0x000fe200078ef8f9 */
[----:B------:R-:W-:-:S02]  /*1790*/  IMAD.IADD R18, R3, 0x1, -R4 ;  /* 0x0000000103127824 */ /* 0x000fc400078e0a04 */
[----:B------:R-:W-:Y:S01]  /*17a0*/  IMAD.MOV.U32 R4, RZ, RZ, 0x10 ;  /* 0x00000010ff047424 */ /* 0x000fe200078e00ff */
[----:B------:R-:W-:Y:S01]  /*17b0*/  LOP3.LUT R2, R0, R2, RZ, 0x3c, !PT ;  /* 0x0000000200027212 */ /* 0x000fe200078e3cff */
[----:B------:R-:W-:Y:S02]  /*17c0*/  IMAD.SHL.U32 R0, R5, 0x8, RZ ;  /* 0x0000000805007824 */ /* 0x000fe400078e00ff */
[----:B------:R-:W-:-:S03]  /*17d0*/  IMAD.MOV.U32 R3, RZ, RZ, 0x20 ;  /* 0x00000020ff037424 */ /* 0x000fc600078e00ff */
[----:B------:R-:W-:Y:S01]  /*17e0*/  LOP3.LUT R239, R2, 0xfffffe00, R0, 0xf8, !PT ;  /* 0xfffffe0002ef7812 */ /* 0x000fe200078ef800 */
[----:B--2---:R2:W4:Y:S01]  /*17f0*/  @P2 R2UR UR9, R7 ;  /* 0x00000000070923c2 */ /* 0x00452200000e0000 */
[----:B------:R-:W-:Y:S01]  /*1800*/  R2P PR, R18, 0x6 ;  /* 0x0000000612007804 */ /* 0x000fe20000000000 */
[----:B----4-:R-:W-:-:S04]  /*1810*/  @!UP0 UMOV UR9, UR13 ;  /* 0x0000000d00098c82 */ /* 0x010fc80008000000 */
[----:B------:R-:W-:Y:S02]  /*1820*/  SEL R4, R4, 0xfffffff0, !P1 ;  /* 0xfffffff004047807 */ /* 0x000fe40004800000 */
[----:B------:R-:W-:Y:S01]  /*1830*/  SEL R2, R3, 0xffffffe0, !P2 ;  /* 0xffffffe003027807 */ /* 0x000fe20005000000 */
[----:B--2---:R1:W2:Y:S01]  /*1840*/  SHFL.IDX PT, R7, R16, RZ, 0x181f ;  /* 0x00181fff10077589 */ /* 0x0042a200000e0000 */
[----:B------:R-:W-:Y:S05]  /*1850*/  @P0 BRA `(.L_x_1051) ;  /* 0x0000013000000947 */ /* 0x000fea0003800000 */
[----:B---3--:R-:W-:Y:S01]  /*1860*/  SHF.R.S32.HI R5, RZ, 0x1f, R49 ;  /* 0x0000001fff057819 */ /* 0x008fe20000011431 */
[----:B--2---:R-:W-:Y:S01]  /*1870*/  IMAD.WIDE R12, R249, 0x2, R6 ;  /* 0x00000002f90c7825 */ /* 0x004fe200078e0206 */
[----:B------:R-:W-:Y:S02]  /*1880*/  SHF.R.S32.HI R3, RZ, 0x1f, R52 ;  /* 0x0000001fff037819 */ /* 0x000fe40000011434 */
[----:B------:R-:W-:Y:S02]  /*1890*/  SHF.R.S32.HI R0, RZ, 0x1f, R48 ;  /* 0x0000001fff007819 */ /* 0x000fe40000011430 */
[----:B------:R-:W-:-:S02]  /*18a0*/  LEA.HI R5, R5, R49, RZ, 0x3 ;  /* 0x0000003105057211 */ /* 0x000fc400078f18ff */
[----:B------:R-:W-:Y:S02]  /*18b0*/  LEA.HI R3, R3, R52, RZ, 0x3 ;  /* 0x0000003403037211 */ /* 0x000fe400078f18ff */
[----:B------:R-:W-:Y:S02]  /*18c0*/  LEA.HI R0, R0, R48, RZ, 0x3 ;  /* 0x0000003000007211 */ /* 0x000fe400078f18ff */
[----:B------:R-:W-:Y:S02]  /*18d0*/  LOP3.LUT R5, R5, 0xfffffff8, RZ, 0xc0, !PT ;  /* 0xfffffff805057812 */ /* 0x000fe400078ec0ff */
[----:B------:R-:W-:Y:S02]  /*18e0*/  LOP3.LUT R3, R3, 0xfffffff8, RZ, 0xc0, !PT ;  /* 0xfffffff803037812 */ /* 0x000fe400078ec0ff */
[----:B------:R-:W-:Y:S01]  /*18f0*/  LOP3.LUT R14, R0, 0xfffffff8, RZ, 0xc0, !PT ;  /* 0xfffffff8000e7812 */ /* 0x000fe200078ec0ff */
[----:B------:R-:W-:Y:S02]  /*1900*/  IMAD.SHL.U32 R0, R239, 0x2, RZ ;  /* 0x00000002ef007824 */ /* 0x000fe400078e00ff */
[----:B------:R-:W-:-:S03]  /*1910*/  IMAD.WIDE R10, R5, 0x2, R6 ;  /* 0x00000002050a7825 */ /* 0x000fc600078e0206 */
[----:B------:R-:W-:Y:S01]  /*1920*/  @!PT LDS RZ, [RZ] ;  /* 0x00000000fffff984 */ /* 0x000fe20000000800 */
[----:B------:R2:W-:Y:S01]  /*1930*/  LDGSTS.E.BYPASS.LTC128B.128 [R0+0x10100], [R12.64], !P4 ;  /* 0x101000000c007fae */ /* 0x0005e2000e101d52 */
[----:B------:R-:W-:-:S03]  /*1940*/  IMAD.WIDE R8, R3, 0x2, R6 ;  /* 0x0000000203087825 */ /* 0x000fc600078e0206 */
[----:B------:R2:W-:Y:S01]  /*1950*/  LDGSTS.E.BYPASS.LTC128B.128 [R0+0x14100], [R10.64], !P3 ;  /* 0x141000000a007fae */ /* 0x0005e2000d901d52 */
[----:B------:R-:W-:-:S03]  /*1960*/  IMAD.WIDE R6, R14, 0x2, R6 ;  /* 0x000000020e067825 */ /* 0x000fc600078e0206 */
[----:B------:R2:W-:Y:S04]  /*1970*/  LDGSTS.E.BYPASS.LTC128B.128 [R0+0x18100], [R8.64], !P6 ;  /* 0x1810000008007fae */ /* 0x0005e8000f101d52 */
[----:B------:R2:W-:Y:S02]  /*1980*/  LDGSTS.E.BYPASS.LTC128B.128 [R0+0x1c100], [R6.64], !P5 ;  /* 0x1c10000006007fae */ /* 0x0005e4000e901d52 */
.L_x_1051:
[----:B---3--:R-:W-:Y:S05]  /*1990*/  BSYNC B0 ;  /* 0x0000000000007941 */ /* 0x008fea0003800000 */
.L_x_1050:
[----:B--2---:R-:W-:Y:S01]  /*19a0*/  IADD3 R0, R15, 0x20, RZ ;  /* 0x000000200f007810 */ /* 0x004fe20007ffe0ff */
[----:B------:R2:W3:Y:S01]  /*19b0*/  SHFL.IDX PT, R7, R16, 0x1, 0x181f ;  /* 0x00381f0010077f89 */ /* 0x0004e200000e0000 */
[----:B------:R-:W-:Y:S02]  /*19c0*/  BSSY B0, `(.L_x_1052) ;  /* 0x0000017000007945 */ /* 0x000fe40003800000 */
[----:B------:R-:W-:Y:S01]  /*19d0*/  ISETP.GE.AND P0, PT, R0, UR4, PT ;  /* 0x0000000400007c0c */ /* 0x000fe2000bf06270 */
[----:B------:R2:W4:-:S12]  /*19e0*/  SHFL.IDX PT, R6, R17, 0x1, 0x181f ;  /* 0x00381f0011067f89 */ /* 0x00051800000e0000 */
[----:B------:R-:W-:Y:S05]  /*19f0*/  @P0 BRA `(.L_x_1053) ;  /* 0x0000013000000947 */ /* 0x000fea0003800000 */
[----:B------:R-:W-:Y:S01]  /*1a00*/  SHF.R.S32.HI R5, RZ, 0x1f, R49 ;  /* 0x0000001fff057819 */ /* 0x000fe20000011431 */
[----:B---34-:R-:W-:Y:S01]  /*1a10*/  IMAD.WIDE R12, R249, 0x2, R6 ;  /* 0x00000002f90c7825 */ /* 0x018fe200078e0206 */
[----:B------:R-:W-:Y:S02]  /*1a20*/  SHF.R.S32.HI R3, RZ, 0x1f, R52 ;  /* 0x0000001fff037819 */ /* 0x000fe40000011434 */
[----:B------:R-:W-:Y:S02]  /*1a30*/  SHF.R.S32.HI R0, RZ, 0x1f, R48 ;  /* 0x0000001fff007819 */ /* 0x000fe40000011430 */
[----:B------:R-:W-:Y:S02]  /*1a40*/  LEA.HI R5, R5, R49, RZ, 0x3 ;  /* 0x0000003105057211 */ /* 0x000fe400078f18ff */
[----:B------:R-:W-:Y:S02]  /*1a50*/  LEA.HI R3, R3, R52, RZ, 0x3 ;  /* 0x0000003403037211 */ /* 0x000fe400078f18ff */
[----:B------:R-:W-:-:S02]  /*1a60*/  LEA.HI R0, R0, R48, RZ, 0x3 ;  /* 0x0000003000007211 */ /* 0x000fc400078f18ff */
        /* <DEDUP_REMOVED lines=12> */
.L_x_1053:
[----:B------:R-:W-:Y:S05]  /*1b30*/  BSYNC B0 ;  /* 0x0000000000007941 */ /* 0x000fea0003800000 */
.L_x_1052:
[----:B---3--:R-:W-:Y:S01]  /*1b40*/  IADD3 R0, R15, 0x40, RZ ;  /* 0x000000400f007810 */ /* 0x008fe20007ffe0ff */
[----:B------:R3:W1:Y:S01]  /*1b50*/  SHFL.IDX PT, R7, R16, 0x2, 0x181f ;  /* 0x00581f0010077f89 */ /* 0x00066200000e0000 */
[----:B------:R-:W-:Y:S02]  /*1b60*/  BSSY B0, `(.L_x_1054) ;  /* 0x0000017000007945 */ /* 0x000fe40003800000 */
[----:B------:R-:W-:Y:S01]  /*1b70*/  ISETP.GE.AND P0, PT, R0, UR4, PT ;  /* 0x0000000400007c0c */ /* 0x000fe2000bf06270 */
[----:B----4-:R3:W4:-:S12]  /*1b80*/  SHFL.IDX PT, R6, R17, 0x2, 0x181f ;  /* 0x00581f0011067f89 */ /* 0x01071800000e0000 */
[----:B------:R-:W-:Y:S05]  /*1b90*/  @P0 BRA `(.L_x_1055) ;  /* 0x0000013000000947 */ /* 0x000fea0003800000 */
[----:B------:R-:W-:Y:S01]  /*1ba0*/  SHF.R.S32.HI R5, RZ, 0x1f, R49 ;  /* 0x0000001fff057819 */ /* 0x000fe20000011431 */
[----:B-1--4-:R-:W-:Y:S01]  /*1bb0*/  IMAD.WIDE R12, R249, 0x2, R6 ;  /* 0x00000002f90c7825 */ /* 0x012fe200078e0206 */
        /* <DEDUP_REMOVED lines=17> */
.L_x_1055:
[----:B------:R-:W-:Y:S05]  /*1cd0*/  BSYNC B0 ;  /* 0x0000000000007941 */ /* 0x000fea0003800000 */
.L_x_1054:
[----:B------:R-:W-:Y:S01]  /*1ce0*/  UIADD3 UR28, UR22, -0x1, URZ ;  /* 0xffffffff161c7890 */ /* 0x000fe2000fffe03f */
[----:B------:R-:W-:Y:S01]  /*1cf0*/  IMAD.MOV.U32 R126, RZ, RZ, c[0x0][0x2b8] ;  /* 0x0000ae00ff7e7624 */ /* 0x000fe200078e00ff */
[----:B-1--4-:R-:W-:Y:S01]  /*1d00*/  SHFL.IDX PT, R6, R17, 0x3, 0x181f ;  /* 0x00781f0011067f89 */ /* 0x012fe200000e0000 */
[----:B------:R-:W-:Y:S01]  /*1d10*/  IADD3 R3, R15, 0x60, RZ ;  /* 0x000000600f037810 */ /* 0x000fe20007ffe0ff */
[----:B------:R-:W-:Y:S01]  /*1d20*/  USHF.L.U32 UR21, UR28, 0x6, URZ ;  /* 0x000000061c157899 */ /* 0x000fe2000800063f */
[----:B------:R-:W-:Y:S01]  /*1d30*/  SHF.R.S32.HI R13, RZ, 0x1f, R48 ;  /* 0x0000001fff0d7819 */ /* 0x000fe20000011430 */
[----:B------:R-:W1:Y:S01]  /*1d40*/  SHFL.IDX PT, R7, R16, 0x3, 0x181f ;  /* 0x00781f0010077f89 */ /* 0x000e6200000e0000 */
[----:B------:R-:W-:Y:S01]  /*1d50*/  ISETP.NE.AND P2, PT, R126, 0x1, PT ;  /* 0x000000017e00780c */ /* 0x000fe20003f45270 */
[----:B------:R-:W-:Y:S01]  /*1d60*/  IMAD.SHL.U32 R239, R239, 0x2, RZ ;  /* 0x00000002efef7824 */ /* 0x000fe200078e00ff */
[----:B------:R-:W-:Y:S01]  /*1d70*/  ISETP.GE.AND P0, PT, R3, UR4, PT ;  /* 0x0000000403007c0c */ /* 0x000fe2000bf06270 */
[----:B------:R-:W-:Y:S01]  /*1d80*/  USHF.R.S32.HI UR6, URZ, 0x1f, UR9 ;  /* 0x0000001f3f067899 */ /* 0x000fe20008011409 */
[----:B------:R-:W-:Y:S01]  /*1d90*/  IADD3 R0, R252, UR21, RZ ;  /* 0x00000015fc007c10 */ /* 0x000fe2000fffe0ff */
[----:B------:R-:W-:Y:S01]  /*1da0*/  ULDC.64 UR4, c[0x0][0x2b0] ;  /* 0x0000ac0000047ab9 */ /* 0x000fe20000000a00 */
[----:B------:R-:W-:Y:S01]  /*1db0*/  LEA.HI R13, R13, R48, RZ, 0x3 ;  /* 0x000000300d0d7211 */ /* 0x000fe200078f18ff */
[----:B------:R-:W-:Y:S01]  /*1dc0*/  UIMAD UR6, UR6, UR4, URZ ;  /* 0x00000004060672a4 */ /* 0x000fe2000f8e023f */
[C---:B------:R-:W-:Y:S01]  /*1dd0*/  IADD3 R12, R0.reuse, UR11, RZ ;  /* 0x0000000b000c7c10 */ /* 0x040fe2000fffe0ff */
[----:B------:R-:W-:Y:S01]  /*1de0*/  UIMAD.WIDE.U32 UR14, UR9, UR4, URZ ;  /* 0x00000004090e72a5 */ /* 0x000fe2000f8e003f */
[----:B------:R-:W-:Y:S01]  /*1df0*/  ISETP.GE.AND P1, PT, R0, UR8, PT ;  /* 0x0000000800007c0c */ /* 0x000fe2000bf26270 */
[----:B------:R-:W-:Y:S01]  /*1e00*/  UIMAD UR6, UR9, UR5, UR6 ;  /* 0x00000005090672a4 */ /* 0x000fe2000f8e0206 */
[----:B------:R-:W-:Y:S01]  /*1e10*/  SHF.R.S32.HI R0, RZ, 0x1f, R49 ;  /* 0x0000001fff007819 */ /* 0x000fe20000011431 */
[----:B------:R-:W-:Y:S01]  /*1e20*/  @P2 IMAD.HI.U32 R3, R12, c[0x0][0x2bc], RZ ;  /* 0x0000af000c032a27 */ /* 0x000fe200078e00ff */
[----:B------:R-:W-:Y:S01]  /*1e30*/  LOP3.LUT R251, R13, 0xfffffff8, RZ, 0xc0, !PT ;  /* 0xfffffff80dfb7812 */ /* 0x000fe200078ec0ff */
[----:B------:R-:W-:Y:S01]  /*1e40*/  UIADD3 UR6, UR15, UR6, URZ ;  /* 0x000000060f067290 */ /* 0x000fe2000fffe03f */
[----:B------:R-:W-:Y:S01]  /*1e50*/  LEA.HI R0, R0, R49, RZ, 0x3 ;  /* 0x0000003100007211 */ /* 0x000fe200078f18ff */
[----:B------:R-:W-:Y:S01]  /*1e60*/  IMAD.MOV.U32 R5, RZ, RZ, R12 ;  /* 0x000000ffff057224 */ /* 0x000fe200078e000c */
[----:B------:R-:W-:Y:S01]  /*1e70*/  @P2 SHF.R.U32.HI R5, RZ, c[0x0][0x2c0], R3 ;  /* 0x0000b000ff052a19 */ /* 0x000fe20000011603 */
[----:B------:R-:W-:Y:S01]  /*1e80*/  IMAD.MOV.U32 R240, RZ, RZ, RZ ;  /* 0x000000fffff07224 */ /* 0x000fe200078e00ff */
[----:B------:R-:W-:Y:S01]  /*1e90*/  SHF.R.S32.HI R3, RZ, 0x1f, R52 ;  /* 0x0000001fff037819 */ /* 0x000fe20000011434 */
[----:B------:R-:W-:Y:S01]  /*1ea0*/  ULDC.64 UR4, c[0x0][0x1e8] ;  /* 0x00007a0000047ab9 */ /* 0x000fe20000000a00 */
[----:B------:R-:W-:Y:S01]  /*1eb0*/  LOP3.LUT R123, R0, 0xfffffff8, RZ, 0xc0, !PT ;  /* 0xfffffff8007b7812 */ /* 0x000fe200078ec0ff */
[----:B-1----:R-:W-:Y:S01]  /*1ec0*/  @!P0 IMAD.WIDE R10, R249, 0x2, R6 ;  /* 0x00000002f90a8825 */ /* 0x002fe200078e0206 */
[----:B------:R-:W-:-:S02]  /*1ed0*/  LEA.HI R3, R3, R52, RZ, 0x3 ;  /* 0x0000003403037211 */ /* 0x000fc400078f18ff */
[----:B------:R-:W-:Y:S01]  /*1ee0*/  ISETP.GT.OR P1, PT, R252, 0x3f, P1 ;  /* 0x0000003ffc00780c */ /* 0x000fe20000f24670 */
[--C-:B------:R-:W-:Y:S01]  /*1ef0*/  @!P0 IMAD.WIDE R8, R123, 0x2, R6.reuse ;  /* 0x000000027b088825 */ /* 0x100fe200078e0206 */
[----:B------:R-:W-:Y:S01]  /*1f00*/  LOP3.LUT R121, R3, 0xfffffff8, RZ, 0xc0, !PT ;  /* 0xfffffff803797812 */ /* 0x000fe200078ec0ff */
[----:B------:R-:W-:Y:S01]  /*1f10*/  @!PT LDS RZ, [RZ] ;  /* 0x00000000fffff984 */ /* 0x000fe20000000800 */
[----:B------:R1:W-:Y:S04]  /*1f20*/  @!P0 LDGSTS.E.BYPASS.LTC128B.128 [R239+0x13100], [R10.64], !P4 ;  /* 0x131000000aef8fae */ /* 0x0003e8000e101d52 */
[----:B------:R4:W-:Y:S01]  /*1f30*/  @!P0 LDGSTS.E.BYPASS.LTC128B.128 [R239+0x17100], [R8.64], !P3 ;  /* 0x1710000008ef8fae */ /* 0x0009e2000d901d52 */
[----:B------:R-:W-:Y:S01]  /*1f40*/  UIMAD.WIDE.U32 UR16, UR10, UR4, URZ ;  /* 0x000000040a1072a5 */ /* 0x000fe2000f8e003f */
[----:B------:R-:W-:Y:S01]  /*1f50*/  IMAD.U32 R112, RZ, RZ, UR21 ;  /* 0x00000015ff707e24 */ /* 0x000fe2000f8e00ff */
[----:B------:R-:W-:Y:S01]  /*1f60*/  LEA.HI R116, R117, R119, RZ, 0x5 ;  /* 0x0000007775747211 */ /* 0x000fe200078f28ff */
[----:B------:R-:W-:Y:S02]  /*1f70*/  STL [R1+0x18], R123 ;  /* 0x0000187b01007387 */ /* 0x000fe40000100800 */
[----:B------:R-:W-:Y:S01]  /*1f80*/  @!P1 IADD3 R0, P2, R5, UR14, RZ ;  /* 0x0000000e05009c10 */ /* 0x000fe2000ff5e0ff */
[----:B-1----:R-:W-:-:S03]  /*1f90*/  @!P0 IMAD.WIDE R10, R121, 0x2, R6 ;  /* 0x00000002790a8825 */ /* 0x002fc600078e0206 */
[----:B------:R-:W-:Y:S01]  /*1fa0*/  @!P1 LEA.HI.X.SX32 R3, R5, UR6, 0x1, P2 ;  /* 0x0000000605039c11 */ /* 0x000fe200090f0eff */
[----:B------:R-:W-:Y:S01]  /*1fb0*/  UIMAD UR4, UR20, UR4, URZ ;  /* 0x00000004140472a4 */ /* 0x000fe2000f8e023f */
[----:B------:R-:W-:Y:S01]  /*1fc0*/  ISETP.GE.AND P3, PT, R249, c[0x0][0x1d4], PT ;  /* 0x00007500f9007a0c */ /* 0x000fe20003f66270 */
[----:B------:R-:W-:Y:S01]  /*1fd0*/  @!P0 IMAD.WIDE R6, R251, 0x2, R6 ;  /* 0x00000002fb068825 */ /* 0x000fe200078e0206 */
[----:B------:R1:W-:Y:S01]  /*1fe0*/  @!P0 LDGSTS.E.BYPASS.LTC128B.128 [R239+0x1b100], [R10.64], !P6 ;  /* 0x1b1000000aef8fae */ /* 0x0003e2000f101d52 */
[----:B----4-:R-:W-:-:S03]  /*1ff0*/  @!P1 LEA R8, P2, R0, c[0x0][0x2a0], 0x2 ;  /* 0x0000a80000089a11 */ /* 0x010fc600078410ff */
[----:B------:R4:W-:Y:S01]  /*2000*/  @!P0 LDGSTS.E.BYPASS.LTC128B.128 [R239+0x1f100], [R6.64], !P5 ;  /* 0x1f10000006ef8fae */ /* 0x0009e2000e901d52 */
[----:B------:R-:W-:-:S03]  /*2010*/  @!P1 LEA.HI.X R9, R0, c[0x0][0x2a4], R3, 0x2, P2 ;  /* 0x0000a90000099a11 */ /* 0x000fc600010f1403 */
[----:B------:R-:W0:Y:S04]  /*2020*/  LDGDEPBAR ;  /* 0x00000000000079af */ /* 0x000e280000000000 */
[----:B------:R-:W-:Y:S01]  /*2030*/  BAR.SYNC.DEFER_BLOCKING 0x0 ;  /* 0x0000000000007b1d */ /* 0x000fe20000010000 */
[----:B------:R-:W-:Y:S02]  /*2040*/  ISETP.GE.AND P4, PT, R52, c[0x0][0x1d4], PT ;  /* 0x0000750034007a0c */ /* 0x000fe40003f86270 */
[----:B------:R-:W-:Y:S02]  /*2050*/  SHF.R.S32.HI R115, RZ, 0x5, R116 ;  /* 0x00000005ff737819 */ /* 0x000fe40000011474 */
[----:B------:R-:W-:Y:S01]  /*2060*/  SHF.R.S32.HI R124, RZ, 0x1f, R123 ;  /* 0x0000001fff7c7819 */ /* 0x000fe2000001147b */
[----:B------:R-:W-:Y:S04]  /*2070*/  STL [R1+0x14], R121 ;  /* 0x0000147901007387 */ /* 0x000fe80000100800 */
[----:B------:R-:W-:Y:S04]  /*2080*/  STL [R1+0x1c], R124 ;  /* 0x00001c7c01007387 */ /* 0x000fe80000100800 */
[----:B------:R-:W5:Y:S01]  /*2090*/  @!P1 LDG.E R240, [R8.64] ;  /* 0x0000001208f09981 */ /* 0x000f62000c1e1900 */
[----:B------:R-:W-:Y:S01]  /*20a0*/  IMAD.MOV R0, RZ, RZ, -R5 ;  /* 0x000000ffff007224 */ /* 0x000fe200078e0a05 */
[----:B------:R-:W-:Y:S01]  /*20b0*/  UIMAD UR4, UR10, UR5, UR4 ;  /* 0x000000050a0472a4 */ /* 0x000fe2000f8e0204 */
[----:B------:R-:W-:Y:S01]  /*20c0*/  ISETP.GE.AND P5, PT, R49, c[0x0][0x1d4], PT ;  /* 0x0000750031007a0c */ /* 0x000fe20003fa6270 */
[----:B------:R-:W-:Y:S01]  /*20d0*/  UISETP.GT.AND UP0, UPT, UR28, UR7, UPT ;  /* 0x000000071c00728c */ /* 0x000fe2000bf04270 */
[----:B------:R-:W-:Y:S01]  /*20e0*/  IMAD R242, R0, c[0x0][0x2b8], R12 ;  /* 0x0000ae0000f27a24 */ /* 0x000fe200078e020c */
[----:B------:R-:W-:Y:S01]  /*20f0*/  SHF.R.S32.HI R12, RZ, 0x4, R19 ;  /* 0x00000004ff0c7819 */ /* 0x000fe20000011413 */
[----:B------:R-:W-:Y:S01]  /*2100*/  UIADD3 UR9, UR17, UR4, URZ ;  /* 0x0000000411097290 */ /* 0x000fe2000fffe03f */
[----:B------:R-:W-:Y:S01]  /*2110*/  ISETP.GE.AND P6, PT, R48, c[0x0][0x1d4], PT ;  /* 0x0000750030007a0c */ /* 0x000fe20003fc6270 */
[----:B----4-:R-:W-:Y:S01]  /*2120*/  IMAD.WIDE.U32 R6, R242, c[0x0][0x1e0], RZ ;  /* 0x00007800f2067a25 */ /* 0x010fe200078e00ff */
[----:B------:R-:W-:Y:S01]  /*2130*/  SHF.R.S32.HI R0, RZ, 0x1f, R242 ;  /* 0x0000001fff007819 */ /* 0x000fe200000114f2 */
[----:B------:R-:W-:Y:S01]  /*2140*/  ULDC.64 UR4, c[0x0][0x210] ;  /* 0x0000840000047ab9 */ /* 0x000fe20000000a00 */
[----:B-1----:R-:W-:Y:S01]  /*2150*/  LEA.HI R11, R19, R12, RZ, 0x1 ;  /* 0x0000000c130b7211 */ /* 0x002fe200078f08ff */
[----:B------:R-:W-:Y:S01]  /*2160*/  UIMAD UR20, UR20, UR4, URZ ;  /* 0x00000004141472a4 */ /* 0x000fe2000f8e023f */
[----:B------:R-:W-:Y:S01]  /*2170*/  ISETP.GE.AND P2, PT, R249, c[0x0][0x1d4], PT ;  /* 0x00007500f9007a0c */ /* 0x000fe20003f46270 */
[----:B------:R-:W-:Y:S01]  /*2180*/  IMAD R3, R0, c[0x0][0x1e0], RZ ;  /* 0x0000780000037a24 */ /* 0x000fe200078e02ff */
[----:B------:R-:W-:Y:S01]  /*2190*/  LOP3.LUT R11, R11, 0xfffffffe, RZ, 0xc0, !PT ;  /* 0xfffffffe0b0b7812 */ /* 0x000fe200078ec0ff */
[----:B------:R-:W-:Y:S01]  /*21a0*/  UIMAD.WIDE.U32 UR24, UR10, UR4, URZ ;  /* 0x000000040a1872a5 */ /* 0x000fe2000f8e003f */
[----:B------:R-:W-:Y:S01]  /*21b0*/  SHF.R.S32.HI R122, RZ, 0x1f, R121 ;  /* 0x0000001fff7a7819 */ /* 0x000fe20000011479 */
[----:B------:R-:W-:Y:S01]  /*21c0*/  IMAD R3, R242, c[0x0][0x1e4], R3 ;  /* 0x00007900f2037a24 */ /* 0x000fe200078e0203 */
[----:B------:R-:W-:Y:S01]  /*21d0*/  UIMAD UR20, UR10, UR5, UR20 ;  /* 0x000000050a1472a4 */ /* 0x000fe2000f8e0214 */
[----:B--23--:R-:W-:Y:S01]  /*21e0*/  IMAD.IADD R16, R12, 0x1, -R11 ;  /* 0x000000010c107824 */ /* 0x00cfe200078e0a0b */
[----:B------:R-:W-:Y:S01]  /*21f0*/  SHF.R.S32.HI R125, RZ, 0x1f, R249 ;  /* 0x0000001fff7d7819 */ /* 0x000fe200000114f9 */
[----:B------:R-:W-:Y:S01]  /*2200*/  IMAD.IADD R7, R7, 0x1, R3 ;  /* 0x0000000107077824 */ /* 0x000fe200078e0203 */
[----:B------:R-:W-:Y:S01]  /*2210*/  UIADD3 UR20, UR25, UR20, URZ ;  /* 0x0000001419147290 */ /* 0x000fe2000fffe03f */
[----:B------:R-:W-:Y:S01]  /*2220*/  IMAD R3, R0, c[0x0][0x208], RZ ;  /* 0x0000820000037a24 */ /* 0x000fe200078e02ff */
[----:B------:R-:W-:Y:S01]  /*2230*/  STL [R1+0x20], R122 ;  /* 0x0000207a01007387 */ /* 0x000fe20000100800 */
[----:B------:R-:W-:-:S02]  /*2240*/  SEL R118, RZ, 0x10, P6 ;  /* 0x00000010ff767807 */ /* 0x000fc40003000000 */
[----:B------:R-:W-:Y:S01]  /*2250*/  IMAD R3, R242, c[0x0][0x20c], R3 ;  /* 0x00008300f2037a24 */ /* 0x000fe200078e0203 */
[----:B------:R-:W-:Y:S02]  /*2260*/  IADD3 R241, R239, 0x100, RZ ;  /* 0x00000100eff17810 */ /* 0x000fe40007ffe0ff */
[----:B------:R-:W-:Y:S02]  /*2270*/  SHF.R.S32.HI R120, RZ, 0x1f, R251 ;  /* 0x0000001fff787819 */ /* 0x000fe400000114fb */
[----:B-----5:R-:W-:Y:S01]  /*2280*/  SHF.R.S32.HI R10, RZ, 0x1f, R240 ;  /* 0x0000001fff0a7819 */ /* 0x020fe200000114f0 */
[----:B------:R-:W-:-:S04]  /*2290*/  IMAD.WIDE.U32 R8, R240, c[0x0][0x1f0], R6 ;  /* 0x00007c00f0087a25 */ /* 0x000fc800078e0006 */
[----:B------:R-:W-:Y:S01]  /*22a0*/  IMAD R5, R10, c[0x0][0x1f0], RZ ;  /* 0x00007c000a057a24 */ /* 0x000fe200078e02ff */
[----:B------:R-:W-:Y:S01]  /*22b0*/  IADD3 R0, P0, R8, UR16, RZ ;  /* 0x0000001008007c10 */ /* 0x000fe2000ff1e0ff */
[----:B------:R-:W-:-:S04]  /*22c0*/  IMAD.WIDE.U32 R6, R242, c[0x0][0x208], RZ ;  /* 0x00008200f2067a25 */ /* 0x000fc800078e00ff */
[----:B------:R-:W-:Y:S02]  /*22d0*/  IMAD R5, R240, c[0x0][0x1f4], R5 ;  /* 0x00007d00f0057a24 */ /* 0x000fe400078e0205 */
[----:B------:R-:W-:Y:S02]  /*22e0*/  IMAD.IADD R7, R7, 0x1, R3 ;  /* 0x0000000107077824 */ /* 0x000fe400078e0203 */
[----:B------:R-:W-:Y:S01]  /*22f0*/  IMAD R3, R10, c[0x0][0x218], RZ ;  /* 0x000086000a037a24 */ /* 0x000fe200078e02ff */
[----:B------:R-:W-:Y:S01]  /*2300*/  IADD3.X R8, R9, UR9, R5, P0, !PT ;  /* 0x0000000909087c10 */ /* 0x000fe200087fe405 */
[----:B------:R-:W-:Y:S01]  /*2310*/  IMAD.WIDE.U32 R6, R240, c[0x0][0x218], R6 ;  /* 0x00008600f0067a25 */ /* 0x000fe200078e0006 */
[----:B------:R-:W-:-:S03]  /*2320*/  LEA R12, P0, R0, c[0x0][0x1c8], 0x1 ;  /* 0x00007200000c7a11 */ /* 0x000fc600078008ff */
[----:B------:R-:W-:Y:S01]  /*2330*/  IMAD.SHL.U32 R10, R26, 0x8, RZ ;  /* 0x000000081a0a7824 */ /* 0x000fe200078e00ff */
[----:B------:R-:W-:Y:S01]  /*2340*/  LEA.HI.X R11, R0, c[0x0][0x1cc], R8, 0x1, P0 ;  /* 0x00007300000b7a11 */ /* 0x000fe200000f0c08 */
[----:B------:R-:W-:Y:S01]  /*2350*/  IMAD.SHL.U32 R0, R27, 0x40, RZ ;  /* 0x000000401b007824 */ /* 0x000fe200078e00ff */
[----:B------:R-:W-:Y:S01]  /*2360*/  SHFL.IDX PT, R8, R12, RZ, 0x181f ;  /* 0x00181fff0c087589 */ /* 0x000fe200000e0000 */
[----:B------:R-:W-:Y:S01]  /*2370*/  IMAD R5, R240, c[0x0][0x21c], R3 ;  /* 0x00008700f0057a24 */ /* 0x000fe200078e0203 */
[----:B------:R-:W-:Y:S02]  /*2380*/  IADD3 R3, P0, R6, UR24, RZ ;  /* 0x0000001806037c10 */ /* 0x000fe4000ff1e0ff */
[----:B------:R-:W-:Y:S01]  /*2390*/  LOP3.LUT R0, R0, 0x1c0, RZ, 0xc0, !PT ;  /* 0x000001c000007812 */ /* 0x000fe200078ec0ff */
[----:B------:R-:W1:Y:S01]  /*23a0*/  SHFL.IDX PT, R9, R11, RZ, 0x181f ;  /* 0x00181fff0b097589 */ /* 0x000e6200000e0000 */
[----:B------:R-:W-:Y:S02]  /*23b0*/  IADD3.X R6, R7, UR20, R5, P0, !PT ;  /* 0x0000001407067c10 */ /* 0x000fe400087fe405 */
[----:B------:R-:W-:Y:S01]  /*23c0*/  LOP3.LUT R10, R0, 0x8, R10, 0xf8, !PT ;  /* 0x00000008000a7812 */ /* 0x000fe200078ef80a */
[----:B------:R1:W-:Y:S01]  /*23d0*/  SHFL.IDX PT, R7, R11, 0x1, 0x181f ;  /* 0x00381f000b077f89 */ /* 0x0003e200000e0000 */
[----:B------:R-:W-:-:S02]  /*23e0*/  SHF.R.U32.HI R0, RZ, 0x3, R0 ;  /* 0x00000003ff007819 */ /* 0x000fc40000011600 */
[C---:B------:R-:W-:Y:S02]  /*23f0*/  LEA R5, P0, R3.reuse, c[0x0][0x1f8], 0x1 ;  /* 0x00007e0003057a11 */ /* 0x040fe400078008ff */
[----:B------:R-:W-:Y:S02]  /*2400*/  LOP3.LUT R0, R10, R0, RZ, 0x3c, !PT ;  /* 0x000000000a007212 */ /* 0x000fe400078e3cff */
[----:B------:R-:W-:Y:S01]  /*2410*/  IADD3 R26, -R26, UR8, -R112 ;  /* 0x000000081a1a7c10 */ /* 0x000fe2000fffe970 */
[----:B------:R-:W-:Y:S01]  /*2420*/  SHFL.IDX PT, R14, R5, RZ, 0x181f ;  /* 0x00181fff050e7589 */ /* 0x000fe200000e0000 */
[----:B------:R-:W-:Y:S01]  /*2430*/  LEA.HI.X R3, R3, c[0x0][0x1fc], R6, 0x1, P0 ;  /* 0x00007f0003037a11 */ /* 0x000fe200000f0c06 */
[----:B------:R-:W-:Y:S01]  /*2440*/  IMAD R0, R16, 0x200, R0 ;  /* 0x0000020010007824 */ /* 0x000fe200078e0200 */
[----:B------:R-:W-:Y:S01]  /*2450*/  LOP3.LUT P0, RZ, R27, 0x2, RZ, 0xc0, !PT ;  /* 0x000000021bff7812 */ /* 0x000fe2000780c0ff */
[----:B------:R2:W3:Y:S01]  /*2460*/  SHFL.IDX PT, R6, R12, 0x1, 0x181f ;  /* 0x00381f000c067f89 */ /* 0x0004e200000e0000 */
[----:B------:R-:W-:Y:S01]  /*2470*/  ISETP.GE.AND P1, PT, R26, 0x1, PT ;  /* 0x000000011a00780c */ /* 0x000fe20003f26270 */
[----:B------:R-:W-:-:S02]  /*2480*/  IMAD.SHL.U32 R212, R0, 0x2, RZ ;  /* 0x0000000200d47824 */ /* 0x000fc400078e00ff */
[----:B------:R-:W4:Y:S03]  /*2490*/  SHFL.IDX PT, R21, R3, RZ, 0x181f ;  /* 0x00181fff03157589 */ /* 0x000f2600000e0000 */
[C---:B------:R-:W-:Y:S01]  /*24a0*/  IADD3 R0, R212.reuse, 0x8100, RZ ;  /* 0x00008100d4007810 */ /* 0x040fe20007ffe0ff */
[----:B------:R-:W5:Y:S01]  /*24b0*/  SHFL.IDX PT, R5, R5, 0x1, 0x181f ;  /* 0x00381f0005057f89 */ /* 0x000f6200000e0000 */
[----:B------:R-:W-:-:S03]  /*24c0*/  IADD3 R223, R212, 0x8120, RZ ;  /* 0x00008120d4df7810 */ /* 0x000fc60007ffe0ff */
[----:B------:R-:W-:Y:S01]  /*24d0*/  @P0 IADD3 R223, R0, -0x20, RZ ;  /* 0xffffffe000df0810 */ /* 0x000fe20007ffe0ff */
[----:B------:R3:W4:Y:S01]  /*24e0*/  SHFL.IDX PT, R15, R3, 0x1, 0x181f ;  /* 0x00381f00030f7f89 */ /* 0x00072200000e0000 */
[----:B------:R-:W-:Y:S01]  /*24f0*/  ISETP.GT.AND P0, PT, R26, 0x20, PT ;  /* 0x000000201a00780c */ /* 0x000fe20003f04270 */
[----:B-1----:R-:W-:Y:S01]  /*2500*/  @P1 IMAD.WIDE R10, R123, 0x2, R8 ;  /* 0x000000027b0a1825 */ /* 0x002fe200078e0208 */
[C---:B------:R-:W-:Y:S02]  /*2510*/  IADD3 R238, R223.reuse, 0x800, RZ ;  /* 0x00000800dfee7810 */ /* 0x040fe40007ffe0ff */
[C---:B------:R-:W-:Y:S01]  /*2520*/  IADD3 R237, R223.reuse, 0x1000, RZ ;  /* 0x00001000dfed7810 */ /* 0x040fe20007ffe0ff */
[----:B------:R-:W-:Y:S01]  /*2530*/  IMAD.SHL.U32 R0, R18, 0x40, RZ ;  /* 0x0000004012007824 */ /* 0x000fe200078e00ff */
[----:B------:R-:W-:Y:S01]  /*2540*/  IADD3 R236, R223, 0x1800, RZ ;  /* 0x00001800dfec7810 */ /* 0x000fe20007ffe0ff */
[----:B------:R-:W-:Y:S01]  /*2550*/  IMAD.WIDE R18, R249, 0x2, RZ ;  /* 0x00000002f9127825 */ /* 0x000fe200078e02ff */
[----:B------:R-:W-:-:S02]  /*2560*/  IADD3 R235, R223, 0x2000, RZ ;  /* 0x00002000dfeb7810 */ /* 0x000fc40007ffe0ff */
[----:B------:R-:W-:Y:S01]  /*2570*/  LOP3.LUT R0, R0, 0x1c0, RZ, 0xc0, !PT ;  /* 0x000001c000007812 */ /* 0x000fe200078ec0ff */
[----:B--2---:R-:W-:Y:S01]  /*2580*/  @P1 IMAD.WIDE R12, R249, 0x2, R8 ;  /* 0x00000002f90c1825 */ /* 0x004fe200078e0208 */
[C---:B------:R-:W-:Y:S02]  /*2590*/  IADD3 R234, R223.reuse, 0x2800, RZ ;  /* 0x00002800dfea7810 */ /* 0x040fe40007ffe0ff */
[C---:B------:R-:W-:Y:S02]  /*25a0*/  IADD3 R233, R223.reuse, 0x3000, RZ ;  /* 0x00003000dfe97810 */ /* 0x040fe40007ffe0ff */
[----:B------:R1:W-:Y:S01]  /*25b0*/  @P1 LDGSTS.E.BYPASS.LTC128B.128 [R239+0x8100], [R12.64], !P3 ;  /* 0x081000000cef1fae */ /* 0x0003e2000d901d52 */
[C---:B------:R-:W-:Y:S02]  /*25c0*/  IADD3 R232, R223.reuse, 0x3800, RZ ;  /* 0x00003800dfe87810 */ /* 0x040fe40007ffe0ff */
[C---:B------:R-:W-:Y:S01]  /*25d0*/  IADD3 R231, R223.reuse, 0x4000, RZ ;  /* 0x00004000dfe77810 */ /* 0x040fe20007ffe0ff */
[----:B------:R2:W-:Y:S01]  /*25e0*/  @P1 LDGSTS.E.BYPASS.LTC128B.128 [R239+0xa100], [R10.64], !P5 ;  /* 0x0a1000000aef1fae */ /* 0x0005e2000e901d52 */
[C---:B------:R-:W-:Y:S01]  /*25f0*/  IADD3 R230, R223.reuse, 0x4800, RZ ;  /* 0x00004800dfe67810 */ /* 0x040fe20007ffe0ff */
[----:B---3--:R-:W-:Y:S01]  /*2600*/  IMAD.SHL.U32 R3, R16, 0x8, RZ ;  /* 0x0000000810037824 */ /* 0x008fe200078e00ff */
[----:B------:R-:W-:-:S02]  /*2610*/  IADD3 R229, R223, 0x5000, RZ ;  /* 0x00005000dfe57810 */ /* 0x000fc40007ffe0ff */
[C---:B------:R-:W-:Y:S02]  /*2620*/  IADD3 R228, R223.reuse, 0x5800, RZ ;  /* 0x00005800dfe47810 */ /* 0x040fe40007ffe0ff */
[----:B------:R-:W-:Y:S02]  /*2630*/  LOP3.LUT R3, R0, 0x8, R3, 0xf8, !PT ;  /* 0x0000000800037812 */ /* 0x000fe400078ef803 */
[----:B------:R-:W-:Y:S02]  /*2640*/  SHF.R.U32.HI R0, RZ, 0x3, R0 ;  /* 0x00000003ff007819 */ /* 0x000fe40000011600 */
[----:B------:R-:W-:Y:S02]  /*2650*/  IADD3 R227, R223, 0x6000, RZ ;  /* 0x00006000dfe37810 */ /* 0x000fe40007ffe0ff */
[----:B------:R-:W-:Y:S01]  /*2660*/  LOP3.LUT R114, R3, R0, RZ, 0x3c, !PT ;  /* 0x0000000003727212 */ /* 0x000fe200078e3cff */
[----:B------:R-:W-:Y:S01]  /*2670*/  IMAD.SHL.U32 R0, R20, 0x40, RZ ;  /* 0x0000004014007824 */ /* 0x000fe200078e00ff */
[----:B------:R-:W-:-:S02]  /*2680*/  IADD3 R226, R223, 0x6800, RZ ;  /* 0x00006800dfe27810 */ /* 0x000fc40007ffe0ff */
[C---:B------:R-:W-:Y:S02]  /*2690*/  IADD3 R225, R223.reuse, 0x7000, RZ ;  /* 0x00007000dfe17810 */ /* 0x040fe40007ffe0ff */
[----:B------:R-:W-:Y:S02]  /*26a0*/  LOP3.LUT R113, R0, 0xfffffe00, RZ, 0xc0, !PT ;  /* 0xfffffe0000717812 */ /* 0x000fe400078ec0ff */
[----:B------:R-:W-:Y:S01]  /*26b0*/  IADD3 R224, R223, 0x7800, RZ ;  /* 0x00007800dfe07810 */ /* 0x000fe20007ffe0ff */
[----:B-1----:R-:W-:-:S04]  /*26c0*/  @P0 IMAD.WIDE R12, R121, 0x2, R6 ;  /* 0x00000002790c0825 */ /* 0x002fc800078e0206 */
[----:B--2---:R-:W-:-:S04]  /*26d0*/  @P1 IMAD.WIDE R10, R121, 0x2, R8 ;  /* 0x00000002790a1825 */ /* 0x004fc800078e0208 */
[----:B------:R-:W-:Y:S01]  /*26e0*/  @P1 IMAD.WIDE R8, R251, 0x2, R8 ;  /* 0x00000002fb081825 */ /* 0x000fe200078e0208 */
[----:B------:R1:W-:Y:S03]  /*26f0*/  @P1 LDGSTS.E.BYPASS.LTC128B.128 [R239+0xc100], [R10.64], !P4 ;  /* 0x0c1000000aef1fae */ /* 0x0003e6000e101d52 */
[----:B------:R-:W-:Y:S01]  /*2700*/  IMAD R0, R115, 0x400, R113 ;  /* 0x0000040073007824 */ /* 0x000fe200078e0271 */
[----:B------:R2:W-:Y:S01]  /*2710*/  @P1 LDGSTS.E.BYPASS.LTC128B.128 [R239+0xe100], [R8.64], !P6 ;  /* 0x0e10000008ef1fae */ /* 0x0005e2000f101d52 */
[----:B------:R-:W-:Y:S02]  /*2720*/  IADD3 R30, P1, R14, R18, RZ ;  /* 0x000000120e1e7210 */ /* 0x000fe40007f3e0ff */
[----:B------:R-:W-:-:S03]  /*2730*/  IMAD.IADD R0, R114, 0x1, R0 ;  /* 0x0000000172007824 */ /* 0x000fc600078e0200 */
[----:B----4-:R-:W-:Y:S01]  /*2740*/  IMAD.X R31, R21, 0x1, R19, P1 ;  /* 0x00000001151f7824 */ /* 0x010fe200008e0613 */
[----:B-----5:R-:W-:Y:S01]  /*2750*/  IADD3 R28, P1, R18, R5, RZ ;  /* 0x00000005121c7210 */ /* 0x020fe20007f3e0ff */
[----:B------:R-:W-:Y:S02]  /*2760*/  IMAD.SHL.U32 R219, R0, 0x2, RZ ;  /* 0x0000000200db7824 */ /* 0x000fe400078e00ff */
[----:B------:R-:W-:Y:S02]  /*2770*/  IMAD.MOV.U32 R0, RZ, RZ, 0x40 ;  /* 0x00000040ff007424 */ /* 0x000fe400078e00ff */
[----:B------:R-:W-:Y:S02]  /*2780*/  IMAD.X R29, R19, 0x1, R15, P1 ;  /* 0x00000001131d7824 */ /* 0x000fe400008e060f */
[--C-:B------:R-:W-:Y:S02]  /*2790*/  IMAD R220, R4, 0x2, R219.reuse ;  /* 0x0000000204dc7824 */ /* 0x100fe400078e02db */
[----:B------:R-:W-:-:S02]  /*27a0*/  IMAD R222, R2, 0x2, R219 ;  /* 0x0000000202de7824 */ /* 0x000fc400078e02db */
[----:B------:R-:W-:Y:S02]  /*27b0*/  IMAD R221, R2, 0x2, R220 ;  /* 0x0000000202dd7824 */ /* 0x000fe400078e02dc */
[----:B-1----:R-:W-:-:S04]  /*27c0*/  @P0 IMAD.WIDE R10, R249, 0x2, R6 ;  /* 0x00000002f90a0825 */ /* 0x002fc800078e0206 */
[--C-:B--2---:R-:W-:Y:S01]  /*27d0*/  @P0 IMAD.WIDE R8, R123, 0x2, R6.reuse ;  /* 0x000000027b080825 */ /* 0x104fe200078e0206 */
[----:B------:R1:W-:Y:S03]  /*27e0*/  @P0 LDGSTS.E.BYPASS.LTC128B.128 [R239+0x9100], [R10.64], !P3 ;  /* 0x091000000aef0fae */ /* 0x0003e6000d901d52 */
[C---:B------:R-:W-:Y:S01]  /*27f0*/  @P0 IMAD.WIDE R6, R251.reuse, 0x2, R6 ;  /* 0x00000002fb060825 */ /* 0x040fe200078e0206 */
[----:B------:R2:W-:Y:S04]  /*2800*/  @P0 LDGSTS.E.BYPASS.LTC128B.128 [R239+0xb100], [R8.64], !P5 ;  /* 0x0b10000008ef0fae */ /* 0x0005e8000e901d52 */
[----:B------:R3:W-:Y:S04]  /*2810*/  @P0 LDGSTS.E.BYPASS.LTC128B.128 [R239+0xd100], [R12.64], !P4 ;  /* 0x0d1000000cef0fae */ /* 0x0007e8000e101d52 */
[----:B------:R4:W-:Y:S04]  /*2820*/  @P0 LDGSTS.E.BYPASS.LTC128B.128 [R239+0xf100], [R6.64], !P6 ;  /* 0x0f10000006ef0fae */ /* 0x0009e8000f101d52 */
[----:B------:R-:W0:Y:S01]  /*2830*/  LDGDEPBAR ;  /* 0x00000000000079af */ /* 0x000e220000000000 */
[----:B-1----:R-:W-:-:S04]  /*2840*/  IMAD.WIDE R10, R251, 0x2, RZ ;  /* 0x00000002fb0a7825 */ /* 0x002fc800078e02ff */
[----:B--2---:R-:W-:-:S05]  /*2850*/  IMAD.WIDE R8, R123, 0x2, RZ ;  /* 0x000000027b087825 */ /* 0x004fca00078e02ff */
[----:B------:R-:W-:Y:S02]  /*2860*/  IADD3 R22, P1, R14, R8, RZ ;  /* 0x000000080e167210 */ /* 0x000fe40007f3e0ff */
[----:B------:R-:W-:Y:S01]  /*2870*/  IADD3 R16, P0, R8, R5, RZ ;  /* 0x0000000508107210 */ /* 0x000fe20007f1e0ff */
[----:B----4-:R-:W-:Y:S01]  /*2880*/  IMAD.WIDE R6, R121, 0x2, RZ ;  /* 0x0000000279067825 */ /* 0x010fe200078e02ff */
[----:B------:R-:W-:-:S04]  /*2890*/  DEPBAR.LE SB0, 0x1 ;  /* 0x000080400000791a */ /* 0x000fc80000000000 */
[----:B------:R-:W-:Y:S01]  /*28a0*/  IMAD.X R23, R21, 0x1, R9, P1 ;  /* 0x0000000115177824 */ /* 0x000fe200008e0609 */
[----:B------:R-:W-:Y:S01]  /*28b0*/  IADD3 R18, P1, R14, R6, RZ ;  /* 0x000000060e127210 */ /* 0x000fe20007f3e0ff */
[----:B------:R-:W-:Y:S01]  /*28c0*/  IMAD.X R17, R9, 0x1, R15, P0 ;  /* 0x0000000109117824 */ /* 0x000fe200000e060f */
[----:B------:R-:W-:-:S04]  /*28d0*/  DEPBAR.LE SB0, 0x0 ;  /* 0x000080000000791a */ /* 0x000fc80000000000 */
[----:B------:R-:W-:Y:S01]  /*28e0*/  BAR.SYNC.DEFER_BLOCKING 0x0 ;  /* 0x0000000000007b1d */ /* 0x000fe20000010000 */
[----:B------:R-:W-:Y:S01]  /*28f0*/  IADD3 R24, P0, R6, R5, RZ ;  /* 0x0000000506187210 */ /* 0x000fe20007f1e0ff */
[----:B------:R-:W-:Y:S01]  /*2900*/  IMAD.X R19, R21, 0x1, R7, P1 ;  /* 0x0000000115137824 */ /* 0x000fe200008e0607 */
[----:B------:R-:W-:-:S03]  /*2910*/  IADD3 R6, P1, R14, R10, RZ ;  /* 0x0000000a0e067210 */ /* 0x000fc60007f3e0ff */
[----:B------:R-:W-:Y:S01]  /*2920*/  IMAD.X R25, R7, 0x1, R15, P0 ;  /* 0x0000000107197824 */ /* 0x000fe200000e060f */
[----:B------:R-:W-:Y:S01]  /*2930*/  IADD3 R20, P0, R10, R5, RZ ;  /* 0x000000050a147210 */ /* 0x000fe20007f1e0ff */
[----:B------:R-:W-:Y:S01]  /*2940*/  IMAD.X R7, R21, 0x1, R11, P1 ;  /* 0x0000000115077824 */ /* 0x000fe200008e060b */
[----:B------:R-:W-:-:S03]  /*2950*/  ISETP.GE.AND P1, PT, R49, c[0x0][0x1d4], PT ;  /* 0x0000750031007a0c */ /* 0x000fc60003f26270 */
[----:B------:R-:W-:Y:S01]  /*2960*/  IMAD.X R21, R11, 0x1, R15, P0 ;  /* 0x000000010b157824 */ /* 0x000fe200000e060f */
[----:B------:R-:W-:Y:S02]  /*2970*/  ISETP.LT.OR P0, PT, R26, 0x1, P2 ;  /* 0x000000011a00780c */ /* 0x000fe40001701670 */
[----:B------:R-:W-:Y:S01]  /*2980*/  ISETP.GE.AND P2, PT, R52, c[0x0][0x1d4], PT ;  /* 0x0000750034007a0c */ /* 0x000fe20003f46270 */
[----:B------:R-:W-:Y:S04]  /*2990*/  LDSM.16.M88.4 R8, [R219+0x10100] ;  /* 0x01010000db08783b */ /* 0x000fe80000000200 */
[----:B---3--:R-:W-:Y:S04]  /*29a0*/  LDSM.16.M88.4 R12, [R220+0x10100] ;  /* 0x01010000dc0c783b */ /* 0x008fe80000000200 */
[----:B------:R-:W-:Y:S04]  /*29b0*/  LDSM.16.M88.4 R40, [R212+0x8100] ;  /* 0x00810000d428783b */ /* 0x000fe80000000200 */
[----:B------:R-:W1:Y:S04]  /*29c0*/  LDSM.16.M88.4 R36, [R212+0x8900] ;  /* 0x00890000d424783b */ /* 0x000e680000000200 */
[----:B------:R-:W2:Y:S04]  /*29d0*/  LDSM.16.M88.4 R32, [R212+0x9100] ;  /* 0x00910000d420783b */ /* 0x000ea80000000200 */
[----:B------:R-:W-:Y:S04]  /*29e0*/  LDSM.16.M88.4 R44, [R212+0x9900] ;  /* 0x00990000d42c783b */ /* 0x000fe80000000200 */
[----:B------:R-:W-:Y:S04]  /*29f0*/  LDSM.16.M88.4 R64, [R223] ;  /* 0x00000000df40783b */ /* 0x000fe80000000200 */
[----:B------:R-:W3:Y:S04]  /*2a00*/  LDSM.16.M88.4 R72, [R223+0x800] ;  /* 0x00080000df48783b */ /* 0x000ee80000000200 */
[----:B------:R-:W-:Y:S04]  /*2a10*/  LDSM.16.M88.4 R76, [R223+0x1000] ;  /* 0x00100000df4c783b */ /* 0x000fe80000000200 */
[----:B------:R-:W4:Y:S04]  /*2a20*/  LDSM.16.M88.4 R80, [R223+0x1800] ;  /* 0x00180000df50783b */ /* 0x000f280000000200 */
[----:B------:R-:W-:Y:S01]  /*2a30*/  @!PT LDS RZ, [RZ] ;  /* 0x00000000fffff984 */ /* 0x000fe20000000800 */
[----:B------:R-:W-:Y:S01]  /*2a40*/  @!PT LDS RZ, [RZ] ;  /* 0x00000000fffff984 */ /* 0x000fe20000000800 */
[----:B------:R-:W-:Y:S01]  /*2a50*/  @!PT LDS RZ, [RZ] ;  /* 0x00000000fffff984 */ /* 0x000fe20000000800 */
[----:B------:R5:W-:Y:S01]  /*2a60*/  LDGSTS.E.BYPASS.LTC128B.128 [R239+0x100], [R30.64], !P0 ;  /* 0x001000001eef7fae */ /* 0x000be2000c101d52 */
[C---:B------:R-:W-:Y:S01]  /*2a70*/  ISETP.LT.OR P0, PT, R26.reuse, 0x1, P1 ;  /* 0x000000011a00780c */ /* 0x040fe20000f01670 */
[C---:B-1----:R-:W-:Y:S11]  /*2a80*/  HMMA.16816.F32.BF16 R56, R8.reuse, R36, RZ ;  /* 0x000000240838723c */ /* 0x042ff600000418ff */
[----:B------:R-:W-:Y:S01]  /*2a90*/  @!UPT UIADD3 URZ, URZ, URZ, URZ ;  /* 0x0000003f3f3ff290 */ /* 0x000fe2000fffe03f */
[----:B------:R1:W-:Y:S01]  /*2aa0*/  LDGSTS.E.BYPASS.LTC128B.128 [R239+0x2100], [R22.64], !P0 ;  /* 0x0210000016ef7fae */ /* 0x0003e2000c101d52 */
[----:B------:R-:W-:Y:S02]  /*2ab0*/  ISETP.LT.OR P0, PT, R26, 0x1, P2 ;  /* 0x000000011a00780c */ /* 0x000fe40001701670 */
[----:B------:R-:W-:Y:S02]  /*2ac0*/  ISETP.GE.AND P2, PT, R48, c[0x0][0x1d4], PT ;  /* 0x0000750030007a0c */ /* 0x000fe40003f46270 */
[C---:B------:R-:W-:Y:S09]  /*2ad0*/  HMMA.16816.F32.BF16 R48, R8.reuse, R40, RZ ;  /* 0x000000280830723c */ /* 0x040ff200000418ff */
[----:B------:R1:W-:Y:S01]  /*2ae0*/  LDGSTS.E.BYPASS.LTC128B.128 [R239+0x4100], [R18.64], !P0 ;  /* 0x0410000012ef7fae */ /* 0x0003e2000c101d52 */
[----:B------:R-:W-:Y:S01]  /*2af0*/  ISETP.LT.OR P0, PT, R26, 0x1, P2 ;  /* 0x000000011a00780c */ /* 0x000fe20001701670 */
[C---:B------:R-:W-:Y:S08]  /*2b00*/  HMMA.16816.F32.BF16 R40, R8.reuse, R42, RZ ;  /* 0x0000002a0828723c */ /* 0x040ff000000418ff */
[----:B------:R-:W-:Y:S04]  /*2b10*/  HMMA.16816.F32.BF16 R60, R8, R38, RZ ;  /* 0x00000026083c723c */ /* 0x000fe800000418ff */
[----:B------:R1:W-:Y:S01]  /*2b20*/  LDGSTS.E.BYPASS.LTC128B.128 [R239+0x6100], [R6.64], !P0 ;  /* 0x0610000006ef7fae */ /* 0x0003e2000c101d52 */
[----:B------:R-:W-:-:S03]  /*2b30*/  ISETP.GE.AND P0, PT, R249, c[0x0][0x1d4], PT ;  /* 0x00007500f9007a0c */ /* 0x000fc60003f06270 */
[----:B--2---:R-:W-:Y:S01]  /*2b40*/  HMMA.16816.F32.BF16 R36, R8, R34, RZ ;  /* 0x000000220824723c */ /* 0x004fe200000418ff */
[C---:B------:R-:W-:Y:S11]  /*2b50*/  ISETP.LT.OR P0, PT, R26.reuse, 0x21, P0 ;  /* 0x000000211a00780c */ /* 0x040ff60000701670 */
[----:B------:R-:W-:Y:S02]  /*2b60*/  @!UPT UIADD3 URZ, URZ, URZ, URZ ;  /* 0x0000003f3f3ff290 */ /* 0x000fe4000fffe03f */
[----:B------:R5:W-:Y:S01]  /*2b70*/  LDGSTS.E.BYPASS.LTC128B.128 [R239+0x1100], [R28.64], !P0 ;  /* 0x011000001cef7fae */ /* 0x000be2000c101d52 */
[----:B------:R-:W-:Y:S01]  /*2b80*/  ISETP.LT.OR P0, PT, R26, 0x21, P1 ;  /* 0x000000211a00780c */ /* 0x000fe20000f01670 */
[----:B---3--:R-:W-:Y:S01]  /*2b90*/  HMMA.16816.F32.BF16 R60, R12, R74, R60 ;  /* 0x0000004a0c3c723c */ /* 0x008fe2000004183c */
[----:B------:R-:W-:-:S04]  /*2ba0*/  ISETP.GE.AND P1, PT, R52, c[0x0][0x1d4], PT ;  /* 0x0000750034007a0c */ /* 0x000fc80003f26270 */
[----:B------:R-:W-:-:S03]  /*2bb0*/  ISETP.LT.OR P1, PT, R26, 0x21, P1 ;  /* 0x000000211a00780c */ /* 0x000fc60000f21670 */
[----:B------:R-:W-:Y:S04]  /*2bc0*/  HMMA.16816.F32.BF16 R52, R8, R32, RZ ;  /* 0x000000200834723c */ /* 0x000fe800000418ff */
[----:B------:R1:W-:Y:S01]  /*2bd0*/  LDGSTS.E.BYPASS.LTC128B.128 [R239+0x3100], [R16.64], !P0 ;  /* 0x0310000010ef7fae */ /* 0x0003e2000c101d52 */
[----:B------:R-:W-:-:S03]  /*2be0*/  LOP3.LUT P0, RZ, R27, 0x4, RZ, 0xc0, !PT ;  /* 0x000000041bff7812 */ /* 0x000fc6000780c0ff */
[C---:B------:R-:W-:Y:S01]  /*2bf0*/  HMMA.16816.F32.BF16 R32, R8.reuse, R44, RZ ;  /* 0x0000002c0820723c */ /* 0x040fe200000418ff */
[----:B------:R-:W-:Y:S01]  /*2c00*/  SEL R0, R0, 0xffffffc0, !P0 ;  /* 0xffffffc000007807 */ /* 0x000fe20004000000 */
[----:B------:R2:W-:Y:S01]  /*2c10*/  LDGSTS.E.BYPASS.LTC128B.128 [R239+0x5100], [R24.64], !P1 ;  /* 0x0510000018ef7fae */ /* 0x0005e2000c901d52 */
[----:B------:R-:W-:Y:S02]  /*2c20*/  ISETP.LT.OR P0, PT, R26, 0x21, P2 ;  /* 0x000000211a00780c */ /* 0x000fe40001701670 */
[----:B------:R-:W-:Y:S01]  /*2c30*/  ISETP.GT.AND P2, PT, R252, 0x3f, PT ;  /* 0x0000003ffc00780c */ /* 0x000fe20003f44270 */
[----:B------:R-:W-:Y:S02]  /*2c40*/  IMAD.IADD R218, R212, 0x1, R0 ;  /* 0x00000001d4da7824 */ /* 0x000fe400078e0200 */
[----:B------:R-:W-:Y:S01]  /*2c50*/  IMAD.IADD R217, R0, 0x1, R223 ;  /* 0x0000000100d97824 */ /* 0x000fe200078e02df */
[----:B-----5:R-:W-:Y:S07]  /*2c60*/  HMMA.16816.F32.BF16 R28, R8, R46, RZ ;  /* 0x0000002e081c723c */ /* 0x020fee00000418ff */
[----:B------:R3:W-:Y:S01]  /*2c70*/  LDGSTS.E.BYPASS.LTC128B.128 [R239+0x7100], [R20.64], !P0 ;  /* 0x0710000014ef7fae */ /* 0x0007e2000c101d52 */
[----:B------:R-:W-:Y:S01]  /*2c80*/  HMMA.16816.F32.BF16 R8, R12, R66, R40 ;  /* 0x000000420c08723c */ /* 0x000fe20000041828 */
[----:B------:R-:W-:-:S02]  /*2c90*/  PLOP3.LUT P0, PT, PT, PT, UP0, 0x40, 0x0 ;  /* 0x000000000000781c */ /* 0x000fc40003f0e808 */
[----:B------:R-:W-:Y:S04]  /*2ca0*/  LDSM.16.M88.4 R68, [R218+0x8900] ;  /* 0x00890000da44783b */ /* 0x000fe80000000200 */
[----:B-1----:R-:W-:Y:S01]  /*2cb0*/  LDSM.16.M88.4 R16, [R222+0x10100] ;  /* 0x01010000de10783b */ /* 0x002fe20000000200 */
[C---:B------:R-:W-:Y:S03]  /*2cc0*/  HMMA.16816.F32.BF16 R40, R12.reuse, R72, R56 ;  /* 0x000000480c28723c */ /* 0x040fe60000041838 */
[----:B------:R-:W-:Y:S04]  /*2cd0*/  LDSM.16.M88.4 R56, [R218+0x9900] ;  /* 0x00990000da38783b */ /* 0x000fe80000000200 */
[----:B--2---:R-:W1:Y:S01]  /*2ce0*/  LDSM.16.M88.4 R24, [R218+0x8100] ;  /* 0x00810000da18783b */ /* 0x004e620000000200 */
[C---:B----4-:R-:W-:Y:S03]  /*2cf0*/  HMMA.16816.F32.BF16 R44, R12.reuse, R80, R32 ;  /* 0x000000500c2c723c */ /* 0x050fe60000041820 */
[----:B------:R-:W-:Y:S04]  /*2d00*/  LDSM.16.M88.4 R72, [R217+0x1800] ;  /* 0x00180000d948783b */ /* 0x000fe80000000200 */
[----:B------:R-:W-:Y:S01]  /*2d10*/  LDSM.16.M88.4 R88, [R212+0xd100] ;  /* 0x00d10000d458783b */ /* 0x000fe20000000200 */
[C---:B---3--:R-:W-:Y:S03]  /*2d20*/  HMMA.16816.F32.BF16 R20, R12.reuse, R64, R48 ;  /* 0x000000400c14723c */ /* 0x048fe60000041830 */
[----:B------:R-:W2:Y:S04]  /*2d30*/  LDSM.16.M88.4 R64, [R218+0x9100] ;  /* 0x00910000da40783b */ /* 0x000ea80000000200 */
[----:B------:R-:W-:Y:S01]  /*2d40*/  LDSM.16.M88.4 R92, [R223+0x4000] ;  /* 0x00400000df5c783b */ /* 0x000fe20000000200 */
[C---:B------:R-:W-:Y:S03]  /*2d50*/  HMMA.16816.F32.BF16 R48, R12.reuse, R76, R52 ;  /* 0x0000004c0c30723c */ /* 0x040fe60000041834 */
[----:B------:R-:W-:Y:S04]  /*2d60*/  LDSM.16.M88.4 R100, [R223+0x4800] ;  /* 0x00480000df64783b */ /* 0x000fe80000000200 */
[----:B------:R-:W-:Y:S01]  /*2d70*/  LDSM.16.M88.4 R96, [R218+0xc900] ;  /* 0x00c90000da60783b */ /* 0x000fe20000000200 */
[C---:B------:R-:W-:Y:S03]  /*2d80*/  HMMA.16816.F32.BF16 R52, R12.reuse, R78, R36 ;  /* 0x0000004e0c34723c */ /* 0x040fe60000041824 */
[----:B------:R-:W-:Y:S04]  /*2d90*/  LDSM.16.M88.4 R76, [R223+0x2000] ;  /* 0x00200000df4c783b */ /* 0x000fe80000000200 */
[----:B------:R-:W-:Y:S01]  /*2da0*/  LDSM.16.M88.4 R108, [R223+0x7800] ;  /* 0x00780000df6c783b */ /* 0x000fe20000000200 */
[----:B------:R-:W-:Y:S03]  /*2db0*/  HMMA.16816.F32.BF16 R12, R12, R82, R28 ;  /* 0x000000520c0c723c */ /* 0x000fe6000004181c */
[----:B------:R-:W-:Y:S04]  /*2dc0*/  LDSM.16.M88.4 R28, [R217] ;  /* 0x00000000d91c783b */ /* 0x000fe80000000200 */
[----:B------:R-:W-:Y:S01]  /*2dd0*/  LDSM.16.M88.4 R80, [R212+0xa100] ;  /* 0x00a10000d450783b */ /* 0x000fe20000000200 */
[C---:B-1----:R-:W-:Y:S03]  /*2de0*/  HMMA.16816.F32.BF16 R32, R16.reuse, R26, R8 ;  /* 0x0000001a1020723c */ /* 0x042fe60000041808 */
[----:B------:R-:W1:Y:S04]  /*2df0*/  LDSM.16.M88.4 R8, [R221+0x10100] ;  /* 0x01010000dd08783b */ /* 0x000e680000000200 */
[----:B------:R-:W-:Y:S01]  /*2e00*/  LDSM.16.M88.4 R104, [R218+0xf900] ;  /* 0x00f90000da68783b */ /* 0x000fe20000000200 */
[C---:B------:R-:W-:Y:S03]  /*2e10*/  HMMA.16816.F32.BF16 R36, R16.reuse, R24, R20 ;  /* 0x000000181024723c */ /* 0x040fe60000041814 */
[----:B------:R-:W3:Y:S04]  /*2e20*/  LDSM.16.M88.4 R24, [R217+0x800] ;  /* 0x00080000d918783b */ /* 0x000ee80000000200 */
[----:B------:R-:W0:Y:S01]  /*2e30*/  LDGDEPBAR ;  /* 0x00000000000079af */ /* 0x000e220000000000 */
[C---:B------:R-:W-:Y:S08]  /*2e40*/  HMMA.16816.F32.BF16 R20, R16.reuse, R68, R40 ;  /* 0x000000441014723c */ /* 0x040ff00000041828 */
[C---:B------:R-:W-:Y:S01]  /*2e50*/  HMMA.16816.F32.BF16 R40, R16.reuse, R70, R60 ;  /* 0x000000461028723c */ /* 0x040fe2000004183c */
[----:B------:R-:W4:Y:S07]  /*2e60*/  LDSM.16.M88.4 R68, [R217+0x1000] ;  /* 0x00100000d944783b */ /* 0x000f2e0000000200 */
[C---:B--2---:R-:W-:Y:S08]  /*2e70*/  HMMA.16816.F32.BF16 R48, R16.reuse, R64, R48 ;  /* 0x000000401030723c */ /* 0x044ff00000041830 */
[C---:B------:R-:W-:Y:S08]  /*2e80*/  HMMA.16816.F32.BF16 R64, R16.reuse, R66, R52 ;  /* 0x000000421040723c */ /* 0x040ff00000041834 */
[C---:B------:R-:W-:Y:S08]  /*2e90*/  HMMA.16816.F32.BF16 R52, R16.reuse, R56, R44 ;  /* 0x000000381034723c */ /* 0x040ff0000004182c */
[----:B------:R-:W-:Y:S01]  /*2ea0*/  HMMA.16816.F32.BF16 R60, R16, R58, R12 ;  /* 0x0000003a103c723c */ /* 0x000fe2000004180c */
[----:B------:R-:W2:Y:S07]  /*2eb0*/  LDSM.16.M88.4 R12, [R219+0x14100] ;  /* 0x01410000db0c783b */ /* 0x000eae0000000200 */
[C---:B-1----:R-:W-:Y:S01]  /*2ec0*/  HMMA.16816.F32.BF16 R56, R8.reuse, R28, R36 ;  /* 0x0000001c0838723c */ /* 0x042fe20000041824 */
[----:B------:R-:W1:Y:S07]  /*2ed0*/  LDSM.16.M88.4 R36, [R212+0xa900] ;  /* 0x00a90000d424783b */ /* 0x000e6e0000000200 */
[C---:B------:R-:W-:Y:S01]  /*2ee0*/  HMMA.16816.F32.BF16 R44, R8.reuse, R30, R32 ;  /* 0x0000001e082c723c */ /* 0x040fe20000041820 */
[----:B------:R-:W5:Y:S07]  /*2ef0*/  LDSM.16.M88.4 R28, [R212+0xb100] ;  /* 0x00b10000d41c783b */ /* 0x000f6e0000000200 */
[C---:B---3--:R-:W-:Y:S08]  /*2f00*/  HMMA.16816.F32.BF16 R32, R8.reuse, R24, R20 ;  /* 0x000000180820723c */ /* 0x048ff00000041814 */
[C---:B----4-:R-:W-:Y:S08]  /*2f10*/  HMMA.16816.F32.BF16 R20, R8.reuse, R68, R48 ;  /* 0x000000440814723c */ /* 0x050ff00000041830 */
[C---:B------:R-:W-:Y:S01]  /*2f20*/  HMMA.16816.F32.BF16 R16, R8.reuse, R70, R64 ;  /* 0x000000460810723c */ /* 0x040fe20000041840 */
[----:B------:R-:W3:Y:S04]  /*2f30*/  LDSM.16.M88.4 R68, [R212+0xb900] ;  /* 0x00b90000d444783b */ /* 0x000ee80000000200 */
[----:B------:R-:W-:Y:S03]  /*2f40*/  LDSM.16.M88.4 R64, [R223+0x2800] ;  /* 0x00280000df40783b */ /* 0x000fe60000000200 */
[C---:B------:R-:W-:Y:S08]  /*2f50*/  HMMA.16816.F32.BF16 R24, R8.reuse, R26, R40 ;  /* 0x0000001a0818723c */ /* 0x040ff00000041828 */
[C---:B------:R-:W-:Y:S08]  /*2f60*/  HMMA.16816.F32.BF16 R52, R8.reuse, R72, R52 ;  /* 0x000000480834723c */ /* 0x040ff00000041834 */
[----:B------:R-:W-:Y:S01]  /*2f70*/  HMMA.16816.F32.BF16 R48, R8, R74, R60 ;  /* 0x0000004a0830723c */ /* 0x000fe2000004183c */
[----:B------:R-:W4:Y:S07]  /*2f80*/  LDSM.16.M88.4 R8, [R220+0x14100] ;  /* 0x01410000dc08783b */ /* 0x000f2e0000000200 */
[C---:B--2---:R-:W-:Y:S08]  /*2f90*/  HMMA.16816.F32.BF16 R84, R12.reuse, R80, R56 ;  /* 0x000000500c54723c */ /* 0x044ff00000041838 */
[C---:B------:R-:W-:Y:S01]  /*2fa0*/  HMMA.16816.F32.BF16 R80, R12.reuse, R82, R44 ;  /* 0x000000520c50723c */ /* 0x040fe2000004182c */
[----:B------:R-:W2:Y:S07]  /*2fb0*/  LDSM.16.M88.4 R44, [R223+0x3000] ;  /* 0x00300000df2c783b */ /* 0x000eae0000000200 */
[C---:B-1----:R-:W-:Y:S01]  /*2fc0*/  HMMA.16816.F32.BF16 R72, R12.reuse, R36, R32 ;  /* 0x000000240c48723c */ /* 0x042fe20000041820 */
[----:B------:R-:W1:Y:S07]  /*2fd0*/  LDSM.16.M88.4 R32, [R223+0x3800] ;  /* 0x00380000df20783b */ /* 0x000e6e0000000200 */
[C---:B------:R-:W-:Y:S01]  /*2fe0*/  HMMA.16816.F32.BF16 R60, R12.reuse, R38, R24 ;  /* 0x000000260c3c723c */ /* 0x040fe20000041818 */
[----:B------:R-:W-:Y:S07]  /*2ff0*/  LDSM.16.M88.4 R24, [R218+0xa100] ;  /* 0x00a10000da18783b */ /* 0x000fee0000000200 */
[C---:B-----5:R-:W-:Y:S08]  /*3000*/  HMMA.16816.F32.BF16 R56, R12.reuse, R28, R20 ;  /* 0x0000001c0c38723c */ /* 0x060ff00000041814 */
[C---:B------:R-:W-:Y:S08]  /*3010*/  HMMA.16816.F32.BF16 R40, R12.reuse, R30, R16 ;  /* 0x0000001e0c28723c */ /* 0x040ff00000041810 */
[C---:B---3--:R-:W-:Y:S08]  /*3020*/  HMMA.16816.F32.BF16 R36, R12.reuse, R68, R52 ;  /* 0x000000440c24723c */ /* 0x048ff00000041834 */
[----:B------:R-:W-:Y:S01]  /*3030*/  HMMA.16816.F32.BF16 R28, R12, R70, R48 ;  /* 0x000000460c1c723c */ /* 0x000fe20000041830 */
[----:B------:R-:W3:Y:S07]  /*3040*/  LDSM.16.M88.4 R12, [R222+0x14100] ;  /* 0x01410000de0c783b */ /* 0x000eee0000000200 */
[C---:B----4-:R-:W-:Y:S01]  /*3050*/  HMMA.16816.F32.BF16 R20, R8.reuse, R76, R84 ;  /* 0x0000004c0814723c */ /* 0x050fe20000041854 */
[----:B------:R-:W-:Y:S07]  /*3060*/  LDSM.16.M88.4 R84, [R218+0xc100] ;  /* 0x00c10000da54783b */ /* 0x000fee0000000200 */
[C---:B------:R-:W-:Y:S01]  /*3070*/  HMMA.16816.F32.BF16 R16, R8.reuse, R78, R80 ;  /* 0x0000004e0810723c */ /* 0x040fe20000041850 */
[----:B------:R-:W4:Y:S04]  /*3080*/  LDSM.16.M88.4 R76, [R218+0xa900] ;  /* 0x00a90000da4c783b */ /* 0x000f280000000200 */
[----:B------:R-:W-:Y:S03]  /*3090*/  LDSM.16.M88.4 R80, [R218+0xb900] ;  /* 0x00b90000da50783b */ /* 0x000fe60000000200 */
[C---:B------:R-:W-:Y:S01]  /*30a0*/  HMMA.16816.F32.BF16 R68, R8.reuse, R64, R72 ;  /* 0x000000400844723c */ /* 0x040fe20000041848 */
[----:B------:R-:W-:Y:S07]  /*30b0*/  LDSM.16.M88.4 R72, [R212+0xc100] ;  /* 0x00c10000d448783b */ /* 0x000fee0000000200 */
[C---:B------:R-:W-:Y:S01]  /*30c0*/  HMMA.16816.F32.BF16 R60, R8.reuse, R66, R60 ;  /* 0x00000042083c723c */ /* 0x040fe2000004183c */
[----:B------:R-:W5:Y:S07]  /*30d0*/  LDSM.16.M88.4 R64, [R218+0xb100] ;  /* 0x00b10000da40783b */ /* 0x000f6e0000000200 */
[C---:B--2---:R-:W-:Y:S08]  /*30e0*/  HMMA.16816.F32.BF16 R56, R8.reuse, R44, R56 ;  /* 0x0000002c0838723c */ /* 0x044ff00000041838 */
[C---:B------:R-:W-:Y:S08]  /*30f0*/  HMMA.16816.F32.BF16 R52, R8.reuse, R46, R40 ;  /* 0x0000002e0834723c */ /* 0x040ff00000041828 */
[C---:B-1----:R-:W-:Y:S01]  /*3100*/  HMMA.16816.F32.BF16 R48, R8.reuse, R32, R36 ;  /* 0x000000200830723c */ /* 0x042fe20000041824 */
[----:B------:R-:W-:Y:S07]  /*3110*/  LDSM.16.M88.4 R36, [R217+0x2800] ;  /* 0x00280000d924783b */ /* 0x000fee0000000200 */
[----:B------:R-:W-:Y:S01]  /*3120*/  HMMA.16816.F32.BF16 R44, R8, R34, R28 ;  /* 0x00000022082c723c */ /* 0x000fe2000004181c */
[----:B------:R-:W-:Y:S07]  /*3130*/  LDSM.16.M88.4 R8, [R221+0x14100] ;  /* 0x01410000dd08783b */ /* 0x000fee0000000200 */
[C---:B---3--:R-:W-:Y:S08]  /*3140*/  HMMA.16816.F32.BF16 R32, R12.reuse, R24, R20 ;  /* 0x000000180c20723c */ /* 0x048ff00000041814 */
[C---:B------:R-:W-:Y:S01]  /*3150*/  HMMA.16816.F32.BF16 R20, R12.reuse, R26, R16 ;  /* 0x0000001a0c14723c */ /* 0x040fe20000041810 */
[----:B------:R-:W1:Y:S04]  /*3160*/  LDSM.16.M88.4 R24, [R217+0x2000] ;  /* 0x00200000d918783b */ /* 0x000e680000000200 */
[----:B------:R-:W-:Y:S03]  /*3170*/  LDSM.16.M88.4 R16, [R219+0x18100] ;  /* 0x01810000db10783b */ /* 0x000fe60000000200 */
[C---:B----4-:R-:W-:Y:S01]  /*3180*/  HMMA.16816.F32.BF16 R28, R12.reuse, R76, R68 ;  /* 0x0000004c0c1c723c */ /* 0x050fe20000041844 */
[----:B------:R-:W2:Y:S07]  /*3190*/  LDSM.16.M88.4 R68, [R217+0x3000] ;  /* 0x00300000d944783b */ /* 0x000eae0000000200 */
[C---:B------:R-:W-:Y:S01]  /*31a0*/  HMMA.16816.F32.BF16 R40, R12.reuse, R78, R60 ;  /* 0x0000004e0c28723c */ /* 0x040fe2000004183c */
[----:B------:R-:W-:Y:S07]  /*31b0*/  LDSM.16.M88.4 R76, [R212+0xc900] ;  /* 0x00c90000d44c783b */ /* 0x000fee0000000200 */
[C---:B-----5:R-:W-:Y:S08]  /*31c0*/  HMMA.16816.F32.BF16 R56, R12.reuse, R64, R56 ;  /* 0x000000400c38723c */ /* 0x060ff00000041838 */
[C---:B------:R-:W-:Y:S01]  /*31d0*/  HMMA.16816.F32.BF16 R52, R12.reuse, R66, R52 ;  /* 0x000000420c34723c */ /* 0x040fe20000041834 */
[----:B------:R-:W3:Y:S07]  /*31e0*/  LDSM.16.M88.4 R64, [R217+0x3800] ;  /* 0x00380000d940783b */ /* 0x000eee0000000200 */
[C---:B------:R-:W-:Y:S08]  /*31f0*/  HMMA.16816.F32.BF16 R60, R12.reuse, R80, R48 ;  /* 0x000000500c3c723c */ /* 0x040ff00000041830 */
[----:B------:R-:W-:Y:S01]  /*3200*/  HMMA.16816.F32.BF16 R48, R12, R82, R44 ;  /* 0x000000520c30723c */ /* 0x000fe2000004182c */
[----:B------:R-:W4:Y:S04]  /*3210*/  LDSM.16.M88.4 R80, [R212+0xd900] ;  /* 0x00d90000d450783b */ /* 0x000f280000000200 */
[----:B------:R-:W5:Y:S03]  /*3220*/  LDSM.16.M88.4 R12, [R220+0x18100] ;  /* 0x01810000dc0c783b */ /* 0x000f660000000200 */
[C---:B-1----:R-:W-:Y:S08]  /*3230*/  HMMA.16816.F32.BF16 R32, R8.reuse, R24, R32 ;  /* 0x000000180820723c */ /* 0x042ff00000041820 */
[C---:B------:R-:W-:Y:S08]  /*3240*/  HMMA.16816.F32.BF16 R24, R8.reuse, R26, R20 ;  /* 0x0000001a0818723c */ /* 0x040ff00000041814 */
[C---:B------:R-:W-:Y:S08]  /*3250*/  HMMA.16816.F32.BF16 R20, R8.reuse, R36, R28 ;  /* 0x000000240814723c */ /* 0x040ff0000004181c */
[C---:B------:R-:W-:Y:S08]  /*3260*/  HMMA.16816.F32.BF16 R28, R8.reuse, R38, R40 ;  /* 0x00000026081c723c */ /* 0x040ff00000041828 */
[C---:B--2---:R-:W-:Y:S08]  /*3270*/  HMMA.16816.F32.BF16 R44, R8.reuse, R68, R56 ;  /* 0x00000044082c723c */ /* 0x044ff00000041838 */
[C---:B------:R-:W-:Y:S01]  /*3280*/  HMMA.16816.F32.BF16 R56, R8.reuse, R70, R52 ;  /* 0x000000460838723c */ /* 0x040fe20000041834 */
[----:B------:R-:W-:Y:S07]  /*3290*/  LDSM.16.M88.4 R68, [R218+0xd100] ;  /* 0x00d10000da44783b */ /* 0x000fee0000000200 */
[C---:B---3--:R-:W-:Y:S08]  /*32a0*/  HMMA.16816.F32.BF16 R60, R8.reuse, R64, R60 ;  /* 0x00000040083c723c */ /* 0x048ff0000004183c */
[----:B------:R-:W-:Y:S01]  /*32b0*/  HMMA.16816.F32.BF16 R40, R8, R66, R48 ;  /* 0x000000420828723c */ /* 0x000fe20000041830 */
[----:B------:R-:W1:Y:S04]  /*32c0*/  LDSM.16.M88.4 R64, [R223+0x5000] ;  /* 0x00500000df40783b */ /* 0x000e680000000200 */
[----:B------:R-:W-:Y:S03]  /*32d0*/  LDSM.16.M88.4 R8, [R222+0x18100] ;  /* 0x01810000de08783b */ /* 0x000fe60000000200 */
[C---:B------:R-:W-:Y:S08]  /*32e0*/  HMMA.16816.F32.BF16 R36, R16.reuse, R72, R32 ;  /* 0x000000481024723c */ /* 0x040ff00000041820 */
[C---:B------:R-:W-:Y:S01]  /*32f0*/  HMMA.16816.F32.BF16 R32, R16.reuse, R74, R24 ;  /* 0x0000004a1020723c */ /* 0x040fe20000041818 */
[----:B------:R-:W-:Y:S07]  /*3300*/  LDSM.16.M88.4 R72, [R218+0xd900] ;  /* 0x00d90000da48783b */ /* 0x000fee0000000200 */
[C---:B------:R-:W-:Y:S08]  /*3310*/  HMMA.16816.F32.BF16 R24, R16.reuse, R76, R20 ;  /* 0x0000004c1018723c */ /* 0x040ff00000041814 */
[C---:B------:R-:W-:Y:S01]  /*3320*/  HMMA.16816.F32.BF16 R20, R16.reuse, R78, R28 ;  /* 0x0000004e1014723c */ /* 0x040fe2000004181c */
[----:B------:R-:W2:Y:S07]  /*3330*/  LDSM.16.M88.4 R76, [R223+0x5800] ;  /* 0x00580000df4c783b */ /* 0x000eae0000000200 */
[C---:B------:R-:W-:Y:S08]  /*3340*/  HMMA.16816.F32.BF16 R28, R16.reuse, R88, R44 ;  /* 0x00000058101c723c */ /* 0x040ff0000004182c */
[C---:B------:R-:W-:Y:S01]  /*3350*/  HMMA.16816.F32.BF16 R56, R16.reuse, R90, R56 ;  /* 0x0000005a1038723c */ /* 0x040fe20000041838 */
[----:B------:R-:W-:Y:S07]  /*3360*/  LDSM.16.M88.4 R88, [R217+0x4800] ;  /* 0x00480000d958783b */ /* 0x000fee0000000200 */
[C---:B----4-:R-:W-:Y:S08]  /*3370*/  HMMA.16816.F32.BF16 R60, R16.reuse, R80, R60 ;  /* 0x00000050103c723c */ /* 0x050ff0000004183c */
[----:B------:R-:W-:Y:S01]  /*3380*/  HMMA.16816.F32.BF16 R52, R16, R82, R40 ;  /* 0x000000521034723c */ /* 0x000fe20000041828 */
[----:B------:R-:W-:Y:S07]  /*3390*/  LDSM.16.M88.4 R80, [R217+0x4000] ;  /* 0x00400000d950783b */ /* 0x000fee0000000200 */
[C---:B-----5:R-:W-:Y:S08]  /*33a0*/  HMMA.16816.F32.BF16 R16, R12.reuse, R92, R36 ;  /* 0x0000005c0c10723c */ /* 0x060ff00000041824 */
[C---:B------:R-:W-:Y:S01]  /*33b0*/  HMMA.16816.F32.BF16 R44, R12.reuse, R94, R32 ;  /* 0x0000005e0c2c723c */ /* 0x040fe20000041820 */
[----:B------:R-:W-:Y:S07]  /*33c0*/  LDSM.16.M88.4 R92, [R217+0x6800] ;  /* 0x00680000d95c783b */ /* 0x000fee0000000200 */
[C---:B------:R-:W-:Y:S08]  /*33d0*/  HMMA.16816.F32.BF16 R48, R12.reuse, R100, R24 ;  /* 0x000000640c30723c */ /* 0x040ff00000041818 */
[C---:B-1----:R-:W-:Y:S08]  /*33e0*/  HMMA.16816.F32.BF16 R36, R12.reuse, R64, R28 ;  /* 0x000000400c24723c */ /* 0x042ff0000004181c */
[C---:B------:R-:W-:Y:S01]  /*33f0*/  HMMA.16816.F32.BF16 R40, R12.reuse, R102, R20 ;  /* 0x000000660c28723c */ /* 0x040fe20000041814 */
[----:B------:R-:W1:Y:S04]  /*3400*/  LDSM.16.M88.4 R20, [R221+0x18100] ;  /* 0x01810000dd14783b */ /* 0x000e680000000200 */
[----:B------:R-:W-:Y:S03]  /*3410*/  LDSM.16.M88.4 R100, [R218+0xf100] ;  /* 0x00f10000da64783b */ /* 0x000fe60000000200 */
[C---:B------:R-:W-:Y:S08]  /*3420*/  HMMA.16816.F32.BF16 R32, R12.reuse, R66, R56 ;  /* 0x000000420c20723c */ /* 0x040ff00000041838 */
[C---:B--2---:R-:W-:Y:S08]  /*3430*/  HMMA.16816.F32.BF16 R28, R12.reuse, R76, R60 ;  /* 0x0000004c0c1c723c */ /* 0x044ff0000004183c */
[----:B------:R-:W-:Y:S01]  /*3440*/  HMMA.16816.F32.BF16 R24, R12, R78, R52 ;  /* 0x0000004e0c18723c */ /* 0x000fe20000041834 */
[----:B------:R-:W2:Y:S07]  /*3450*/  LDSM.16.M88.4 R76, [R217+0x5000] ;  /* 0x00500000d94c783b */ /* 0x000eae0000000200 */
[C---:B------:R-:W-:Y:S08]  /*3460*/  HMMA.16816.F32.BF16 R16, R8.reuse, R84, R16 ;  /* 0x000000540810723c */ /* 0x040ff00000041810 */
[C---:B------:R-:W-:Y:S01]  /*3470*/  HMMA.16816.F32.BF16 R12, R8.reuse, R86, R44 ;  /* 0x00000056080c723c */ /* 0x040fe2000004182c */
[----:B------:R-:W3:Y:S07]  /*3480*/  LDSM.16.M88.4 R84, [R217+0x5800] ;  /* 0x00580000d954783b */ /* 0x000eee0000000200 */
[C---:B------:R-:W-:Y:S08]  /*3490*/  HMMA.16816.F32.BF16 R48, R8.reuse, R96, R48 ;  /* 0x000000600830723c */ /* 0x040ff00000041830 */
[C---:B------:R-:W-:Y:S01]  /*34a0*/  HMMA.16816.F32.BF16 R60, R8.reuse, R98, R40 ;  /* 0x00000062083c723c */ /* 0x040fe20000041828 */
[----:B------:R-:W-:Y:S07]  /*34b0*/  LDSM.16.M88.4 R96, [R218+0xe900] ;  /* 0x00e90000da60783b */ /* 0x000fee0000000200 */
[C---:B------:R-:W-:Y:S01]  /*34c0*/  HMMA.16816.F32.BF16 R64, R8.reuse, R68, R36 ;  /* 0x000000440840723c */ /* 0x040fe20000041824 */
[----:B------:R-:W-:Y:S07]  /*34d0*/  LDSM.16.M88.4 R36, [R212+0xe100] ;  /* 0x00e10000d424783b */ /* 0x000fee0000000200 */
[C---:B------:R-:W-:Y:S01]  /*34e0*/  HMMA.16816.F32.BF16 R56, R8.reuse, R70, R32 ;  /* 0x000000460838723c */ /* 0x040fe20000041820 */
[----:B------:R-:W-:Y:S04]  /*34f0*/  LDSM.16.M88.4 R32, [R212+0xe900] ;  /* 0x00e90000d420783b */ /* 0x000fe80000000200 */
[----:B------:R-:W-:Y:S03]  /*3500*/  LDSM.16.M88.4 R68, [R212+0xf100] ;  /* 0x00f10000d444783b */ /* 0x000fe60000000200 */
[C---:B------:R-:W-:Y:S08]  /*3510*/  HMMA.16816.F32.BF16 R52, R8.reuse, R72, R28 ;  /* 0x000000480834723c */ /* 0x040ff0000004181c */
[----:B------:R-:W-:Y:S01]  /*3520*/  HMMA.16816.F32.BF16 R44, R8, R74, R24 ;  /* 0x0000004a082c723c */ /* 0x000fe20000041818 */
[----:B------:R-:W4:Y:S04]  /*3530*/  LDSM.16.M88.4 R8, [R219+0x1c100] ;  /* 0x01c10000db08783b */ /* 0x000f280000000200 */
[----:B------:R-:W-:Y:S03]  /*3540*/  LDSM.16.M88.4 R72, [R223+0x6000] ;  /* 0x00600000df48783b */ /* 0x000fe60000000200 */
[C---:B-1----:R-:W-:Y:S01]  /*3550*/  HMMA.16816.F32.BF16 R40, R20.reuse, R80, R16 ;  /* 0x000000501428723c */ /* 0x042fe20000041810 */
[----:B------:R-:W1:Y:S07]  /*3560*/  LDSM.16.M88.4 R16, [R220+0x1c100] ;  /* 0x01c10000dc10783b */ /* 0x000e6e0000000200 */
[C---:B------:R-:W-:Y:S01]  /*3570*/  HMMA.16816.F32.BF16 R28, R20.reuse, R82, R12 ;  /* 0x00000052141c723c */ /* 0x040fe2000004180c */
[----:B------:R-:W-:Y:S07]  /*3580*/  LDSM.16.M88.4 R80, [R218+0xe100] ;  /* 0x00e10000da50783b */ /* 0x000fee0000000200 */
[C---:B------:R-:W-:Y:S08]  /*3590*/  HMMA.16816.F32.BF16 R24, R20.reuse, R88, R48 ;  /* 0x000000581418723c */ /* 0x040ff00000041830 */
[C---:B------:R-:W-:Y:S01]  /*35a0*/  HMMA.16816.F32.BF16 R12, R20.reuse, R90, R60 ;  /* 0x0000005a140c723c */ /* 0x040fe2000004183c */
[----:B------:R-:W-:Y:S07]  /*35b0*/  LDSM.16.M88.4 R88, [R223+0x7000] ;  /* 0x00700000df58783b */ /* 0x000fee0000000200 */
[C---:B--2---:R-:W-:Y:S01]  /*35c0*/  HMMA.16816.F32.BF16 R60, R20.reuse, R76, R64 ;  /* 0x0000004c143c723c */ /* 0x044fe20000041840 */
[----:B------:R-:W2:Y:S07]  /*35d0*/  LDSM.16.M88.4 R64, [R212+0xf900] ;  /* 0x00f90000d440783b */ /* 0x000eae0000000200 */
[C---:B------:R-:W-:Y:S08]  /*35e0*/  HMMA.16816.F32.BF16 R56, R20.reuse, R78, R56 ;  /* 0x0000004e1438723c */ /* 0x040ff00000041838 */
[C---:B---3--:R-:W-:Y:S08]  /*35f0*/  HMMA.16816.F32.BF16 R52, R20.reuse, R84, R52 ;  /* 0x000000541434723c */ /* 0x048ff00000041834 */
[----:B------:R-:W-:Y:S01]  /*3600*/  HMMA.16816.F32.BF16 R20, R20, R86, R44 ;  /* 0x000000561414723c */ /* 0x000fe2000004182c */
[----:B------:R-:W3:Y:S07]  /*3610*/  LDSM.16.M88.4 R84, [R223+0x6800] ;  /* 0x00680000df54783b */ /* 0x000eee0000000200 */
[C---:B----4-:R-:W-:Y:S08]  /*3620*/  HMMA.16816.F32.BF16 R48, R8.reuse, R36, R40 ;  /* 0x000000240830723c */ /* 0x050ff00000041828 */
[C---:B------:R-:W-:Y:S08]  /*3630*/  HMMA.16816.F32.BF16 R44, R8.reuse, R38, R28 ;  /* 0x00000026082c723c */ /* 0x040ff0000004181c */
[C---:B------:R-:W-:Y:S08]  /*3640*/  HMMA.16816.F32.BF16 R40, R8.reuse, R32, R24 ;  /* 0x000000200828723c */ /* 0x040ff00000041818 */
[----:B------:R-:W-:Y:S01]  /*3650*/  HMMA.16816.F32.BF16 R36, R8, R34, R12 ;  /* 0x000000220824723c */ /* 0x000fe2000004180c */
[----:B------:R-:W4:Y:S07]  /*3660*/  LDSM.16.M88.4 R12, [R222+0x1c100] ;  /* 0x01c10000de0c783b */ /* 0x000f2e0000000200 */
[----:B-1----:R-:W-:Y:S01]  /*3670*/  HMMA.16816.F32.BF16 R76, R16, R72, R48 ;  /* 0x00000048104c723c */ /* 0x002fe20000041830 */
[----:B------:R-:W-:Y:S07]  /*3680*/  LDSM.16.M88.4 R48, [R217+0x7800] ;  /* 0x00780000d930783b */ /* 0x000fee0000000200 */
[C---:B------:R-:W-:Y:S08]  /*3690*/  HMMA.16816.F32.BF16 R32, R8.reuse, R68, R60 ;  /* 0x000000440820723c */ /* 0x040ff0000004183c */
[C---:B------:R-:W-:Y:S08]  /*36a0*/  HMMA.16816.F32.BF16 R28, R8.reuse, R70, R56 ;  /* 0x00000046081c723c */ /* 0x040ff00000041838 */
[C---:B--2---:R-:W-:Y:S08]  /*36b0*/  HMMA.16816.F32.BF16 R24, R8.reuse, R64, R52 ;  /* 0x000000400818723c */ /* 0x044ff00000041834 */
[----:B------:R-:W-:Y:S01]  /*36c0*/  HMMA.16816.F32.BF16 R20, R8, R66, R20 ;  /* 0x000000420814723c */ /* 0x000fe20000041814 */
[----:B------:R-:W-:Y:S07]  /*36d0*/  LDSM.16.M88.4 R8, [R221+0x1c100] ;  /* 0x01c10000dd08783b */ /* 0x000fee0000000200 */
[C---:B---3--:R-:W-:Y:S08]  /*36e0*/  HMMA.16816.F32.BF16 R68, R16.reuse, R84, R40 ;  /* 0x000000541044723c */ /* 0x048ff00000041828 */
[C---:B------:R-:W-:Y:S01]  /*36f0*/  HMMA.16816.F32.BF16 R64, R16.reuse, R86, R36 ;  /* 0x000000561040723c */ /* 0x040fe20000041824 */
[----:B------:R-:W1:Y:S07]  /*3700*/  LDSM.16.M88.4 R84, [R217+0x6000] ;  /* 0x00600000d954783b */ /* 0x000e6e0000000200 */
[----:B------:R-:W-:Y:S08]  /*3710*/  HMMA.16816.F32.BF16 R72, R16, R74, R44 ;  /* 0x0000004a1048723c */ /* 0x000ff0000004182c */
[----:B----4-:R-:W-:Y:S08]  /*3720*/  HMMA.16816.F32.BF16 R44, R12, R80, R76 ;  /* 0x000000500c2c723c */ /* 0x010ff0000004184c */
[C---:B------:R-:W-:Y:S08]  /*3730*/  HMMA.16816.F32.BF16 R60, R16.reuse, R88, R32 ;  /* 0x00000058103c723c */ /* 0x040ff00000041820 */
[----:B------:R-:W-:Y:S01]  /*3740*/  HMMA.16816.F32.BF16 R56, R16, R90, R28 ;  /* 0x0000005a1038723c */ /* 0x000fe2000004181c */
[----:B------:R-:W2:Y:S01]  /*3750*/  LDSM.16.M88.4 R88, [R217+0x7000] ;  /* 0x00700000d958783b */ /* 0x000ea20000000200 */
[----:B------:R-:W-:-:S06]  /*3760*/  DEPBAR.LE SB0, 0x0 ;  /* 0x000080000000791a */ /* 0x000fcc0000000000 */
[C---:B------:R-:W-:Y:S08]  /*3770*/  HMMA.16816.F32.BF16 R52, R16.reuse, R108, R24 ;  /* 0x0000006c1034723c */ /* 0x040ff00000041818 */
[----:B------:R-:W-:Y:S08]  /*3780*/  HMMA.16816.F32.BF16 R16, R16, R110, R20 ;  /* 0x0000006e1010723c */ /* 0x000ff00000041814 */
[----:B-1----:R-:W-:Y:S08]  /*3790*/  HMMA.16816.F32.BF16 R44, R8, R84, R44 ;  /* 0x00000054082c723c */ /* 0x002ff0000004182c */
[C---:B------:R-:W-:Y:S08]  /*37a0*/  HMMA.16816.F32.BF16 R40, R12.reuse, R82, R72 ;  /* 0x000000520c28723c */ /* 0x040ff00000041848 */
[C---:B------:R-:W-:Y:S08]  /*37b0*/  HMMA.16816.F32.BF16 R28, R12.reuse, R100, R60 ;  /* 0x000000640c1c723c */ /* 0x040ff0000004183c */
[----:B------:R-:W-:Y:S01]  /*37c0*/  HMMA.16816.F32.BF16 R36, R12, R96, R68 ;  /* 0x000000600c24723c */ /* 0x000fe20000041844 */
[----:B------:R-:W-:-:S07]  /*37d0*/  FMUL.FTZ R0, R44, c[0x0][0x320] ;  /* 0x0000c8002c007a20 */ /* 0x000fce0000410000 */
[C---:B------:R-:W-:Y:S08]  /*37e0*/  HMMA.16816.F32.BF16 R32, R12.reuse, R98, R64 ;  /* 0x000000620c20723c */ /* 0x040ff00000041840 */
[C---:B------:R-:W-:Y:S08]  /*37f0*/  HMMA.16816.F32.BF16 R24, R12.reuse, R102, R56 ;  /* 0x000000660c18723c */ /* 0x040ff00000041838 */
[C---:B------:R-:W-:Y:S08]  /*3800*/  HMMA.16816.F32.BF16 R20, R12.reuse, R104, R52 ;  /* 0x000000680c14723c */ /* 0x040ff00000041834 */
[----:B------:R-:W-:Y:S08]  /*3810*/  HMMA.16816.F32.BF16 R12, R12, R106, R16 ;  /* 0x0000006a0c0c723c */ /* 0x000ff00000041810 */
[C---:B------:R-:W-:Y:S08]  /*3820*/  HMMA.16816.F32.BF16 R84, R8.reuse, R86, R40 ;  /* 0x000000560854723c */ /* 0x040ff00000041828 */
[C---:B--2---:R-:W-:Y:S01]  /*3830*/  HMMA.16816.F32.BF16 R40, R8.reuse, R88, R28 ;  /* 0x000000580828723c */ /* 0x044fe2000004181c */
[----:B------:R1:W2:Y:S07]  /*3840*/  MUFU.TANH R29, R0 ;  /* 0x00000000001d7308 */ /* 0x0002ae0000002400 */
[C---:B------:R-:W-:Y:S08]  /*3850*/  HMMA.16816.F32.BF16 R36, R8.reuse, R92, R36 ;  /* 0x0000005c0824723c */ /* 0x040ff00000041824 */
[----:B------:R-:W-:Y:S01]  /*3860*/  HMMA.16816.F32.BF16 R92, R8, R94, R32 ;  /* 0x0000005e085c723c */ /* 0x000fe20000041820 */
[----:B-1----:R-:W-:-:S04]  /*3870*/  FMUL.FTZ R0, R45, c[0x0][0x320] ;  /* 0x0000c8002d007a20 */ /* 0x002fc80000410000 */
[----:B------:R1:W3:Y:S03]  /*3880*/  MUFU.TANH R28, R0 ;  /* 0x00000000001c7308 */ /* 0x0002e60000002400 */
[C---:B------:R-:W-:Y:S08]  /*3890*/  HMMA.16816.F32.BF16 R32, R8.reuse, R48, R20 ;  /* 0x000000300820723c */ /* 0x040ff00000041814 */
[----:B------:R-:W-:Y:S01]  /*38a0*/  HMMA.16816.F32.BF16 R88, R8, R90, R24 ;  /* 0x0000005a0858723c */ /* 0x000fe20000041818 */
[----:B-1----:R-:W-:-:S07]  /*38b0*/  FMUL.FTZ R0, R46, c[0x0][0x320] ;  /* 0x0000c8002e007a20 */ /* 0x002fce0000410000 */
[----:B------:R-:W-:Y:S01]  /*38c0*/  HMMA.16816.F32.BF16 R48, R8, R50, R12 ;  /* 0x000000320830723c */ /* 0x000fe2000004180c */
[----:B------:R1:W4:Y:S01]  /*38d0*/  MUFU.TANH R31, R0 ;  /* 0x00000000001f7308 */ /* 0x0003220000002400 */
[----:B------:R-:W-:Y:S06]  /*38e0*/  BAR.SYNC.DEFER_BLOCKING 0x0 ;  /* 0x0000000000007b1d */ /* 0x000fec0000010000 */
[----:B------:R-:W-:Y:S05]  /*38f0*/  @P0 BRA `(.L_x_1056) ;  /* 0x000004e000000947 */ /* 0x000fea0003800000 */
[----:B--23--:R-:W-:Y:S01]  /*3900*/  ISETP.NE.AND P1, PT, R126, 0x1, PT ;  /* 0x000000017e00780c */ /* 0x00cfe20003f25270 */
[----:B------:R-:W-:Y:S01]  /*3910*/  IMAD.MOV.U32 R240, RZ, RZ, RZ ;  /* 0x000000fffff07224 */ /* 0x000fe200078e00ff */
[----:B------:R-:W-:-:S04]  /*3920*/  IADD3 R3, R252, UR11, R112 ;  /* 0x0000000bfc037c10 */ /* 0x000fc8000fffe070 */
[----:B------:R-:W-:-:S05]  /*3930*/  IADD3 R3, R3, -0x40, RZ ;  /* 0xffffffc003037810 */ /* 0x000fca0007ffe0ff */
[----:B-1----:R-:W-:Y:S02]  /*3940*/  IMAD.MOV.U32 R0, RZ, RZ, R3 ;  /* 0x000000ffff007224 */ /* 0x002fe400078e0003 */
[----:B------:R-:W-:-:S05]  /*3950*/  @P1 IMAD.HI.U32 R5, R3, c[0x0][0x2bc], RZ ;  /* 0x0000af0003051a27 */ /* 0x000fca00078e00ff */
        /* <DEDUP_REMOVED lines=11> */
[----:B------:R-:W-:Y:S01]  /*3a10*/  SEL R25, RZ, 0x10, P4 ;  /* 0x00000010ff197807 */ /* 0x000fe20002000000 */
[----:B------:R-:W-:Y:S01]  /*3a20*/  IMAD.SHL.U32 R22, R251, 0x2, RZ ;  /* 0x00000002fb167824 */ /* 0x000fe200078e00ff */
[----:B------:R-:W-:Y:S02]  /*3a30*/  IADD3 R9, -R26, 0x10, RZ ;  /* 0x000000101a097810 */ /* 0x000fe40007ffe1ff */
[----:B------:R-:W-:-:S02]  /*3a40*/  SHF.R.S32.HI R0, RZ, 0x1f, R242 ;  /* 0x0000001fff007819 */ /* 0x000fc400000114f2 */
[----:B------:R-:W-:Y:S02]  /*3a50*/  SHF.L.U64.HI R8, R249, 0x1, R125 ;  /* 0x00000001f9087819 */ /* 0x000fe4000001027d */
[----:B------:R-:W-:Y:S01]  /*3a60*/  LOP3.LUT R9, R9, 0xf, RZ, 0xc0, !PT ;  /* 0x0000000f09097812 */ /* 0x000fe200078ec0ff */
[----:B------:R-:W-:Y:S01]  /*3a70*/  IMAD R0, R0, c[0x0][0x1e0], RZ ;  /* 0x0000780000007a24 */ /* 0x000fe200078e02ff */
[----:B------:R-:W-:Y:S02]  /*3a80*/  IADD3 R10, -R25, 0x10, RZ ;  /* 0x00000010190a7810 */ /* 0x000fe40007ffe1ff */
[----:B------:R-:W-:Y:S01]  /*3a90*/  SHF.L.U64.HI R11, R123, 0x1, R124 ;  /* 0x000000017b0b7819 */ /* 0x000fe2000001027c */
[----:B------:R-:W-:Y:S01]  /*3aa0*/  IMAD R0, R242, c[0x0][0x1e4], R0 ;  /* 0x00007900f2007a24 */ /* 0x000fe200078e0200 */
[----:B------:R-:W-:Y:S02]  /*3ab0*/  LOP3.LUT R10, R10, 0xf, RZ, 0xc0, !PT ;  /* 0x0000000f0a0a7812 */ /* 0x000fe400078ec0ff */
[----:B------:R-:W-:-:S02]  /*3ac0*/  SHF.L.U64.HI R23, R121, 0x1, R122 ;  /* 0x0000000179177819 */ /* 0x000fc4000001027a */
[----:B------:R-:W-:Y:S01]  /*3ad0*/  SHF.L.U64.HI R24, R251, 0x1, R120 ;  /* 0x00000001fb187819 */ /* 0x000fe20000010278 */
[----:B-1----:R-:W-:-:S04]  /*3ae0*/  IMAD.WIDE.U32 R6, R242, c[0x0][0x1e0], RZ ;  /* 0x00007800f2067a25 */ /* 0x002fc800078e00ff */
[----:B------:R-:W-:Y:S01]  /*3af0*/  IMAD.IADD R7, R7, 0x1, R0 ;  /* 0x0000000107077824 */ /* 0x000fe200078e0200 */
[----:B--2---:R-:W-:-:S03]  /*3b00*/  SHF.R.S32.HI R0, RZ, 0x1f, R240 ;  /* 0x0000001fff007819 */ /* 0x004fc600000114f0 */
[----:B------:R-:W-:-:S04]  /*3b10*/  IMAD.WIDE.U32 R6, R240, c[0x0][0x1f0], R6 ;  /* 0x00007c00f0067a25 */ /* 0x000fc800078e0006 */
[----:B------:R-:W-:-:S04]  /*3b20*/  IMAD R0, R0, c[0x0][0x1f0], RZ ;  /* 0x00007c0000007a24 */ /* 0x000fc800078e02ff */
[----:B------:R-:W-:Y:S01]  /*3b30*/  IMAD R3, R240, c[0x0][0x1f4], R0 ;  /* 0x00007d00f0037a24 */ /* 0x000fe200078e0200 */
[----:B------:R-:W-:-:S04]  /*3b40*/  IADD3 R0, P0, R6, UR16, RZ ;  /* 0x0000001006007c10 */ /* 0x000fc8000ff1e0ff */
[----:B------:R-:W-:Y:S02]  /*3b50*/  IADD3.X R3, R7, UR9, R3, P0, !PT ;  /* 0x0000000907037c10 */ /* 0x000fe400087fe403 */
[C---:B------:R-:W-:Y:S02]  /*3b60*/  LEA R6, P0, R0.reuse, c[0x0][0x1c8], 0x1 ;  /* 0x0000720000067a11 */ /* 0x040fe400078008ff */
[----:B------:R-:W-:Y:S02]  /*3b70*/  IADD3 R7, -R27, 0x10, RZ ;  /* 0x000000101b077810 */ /* 0x000fe40007ffe1ff */
[----:B------:R-:W-:Y:S02]  /*3b80*/  LEA.HI.X R5, R0, c[0x0][0x1cc], R3, 0x1, P0 ;  /* 0x0000730000057a11 */ /* 0x000fe400000f0c03 */
[----:B------:R-:W1:Y:S01]  /*3b90*/  SHFL.IDX PT, R0, R6, 0x1, 0x181f ;  /* 0x00381f0006007f89 */ /* 0x000e6200000e0000 */
[----:B------:R-:W-:-:S03]  /*3ba0*/  LOP3.LUT R7, R7, 0xf, RZ, 0xc0, !PT ;  /* 0x0000000f07077812 */ /* 0x000fc600078ec0ff */
[----:B------:R-:W2:Y:S01]  /*3bb0*/  SHFL.IDX PT, R3, R5, 0x1, 0x181f ;  /* 0x00381f0005037f89 */ /* 0x000ea200000e0000 */
[----:B-1----:R-:W-:Y:S01]  /*3bc0*/  IADD3 R20, P1, P0, R7, R0, R12 ;  /* 0x0000000007147210 */ /* 0x002fe2000783e00c */
[----:B------:R-:W-:-:S03]  /*3bd0*/  IMAD.SHL.U32 R7, R123, 0x2, RZ ;  /* 0x000000027b077824 */ /* 0x000fc600078e00ff */
[----:B--2---:R-:W-:Y:S02]  /*3be0*/  IADD3.X R21, RZ, R3, R8, P1, P0 ;  /* 0x00000003ff157210 */ /* 0x004fe40000fe0408 */
[----:B------:R-:W-:Y:S01]  /*3bf0*/  IADD3 R18, P1, P0, R9, R0, R7 ;  /* 0x0000000009127210 */ /* 0x000fe2000783e007 */
[----:B------:R-:W-:-:S03]  /*3c00*/  IMAD.SHL.U32 R9, R121, 0x2, RZ ;  /* 0x0000000279097824 */ /* 0x000fc600078e00ff */
[-C--:B------:R-:W-:Y:S02]  /*3c10*/  IADD3.X R19, RZ, R3.reuse, R11, P1, P0 ;  /* 0x00000003ff137210 */ /* 0x080fe40000fe040b */
        /* <DEDUP_REMOVED lines=28> */
.L_x_1056:
[----:B-123--:R-:W-:Y:S01]  /*3de0*/  FMUL.FTZ R0, R84, c[0x0][0x320] ;  /* 0x0000c80054007a20 */ /* 0x00efe20000410000 */
[----:B------:R-:W-:Y:S01]  /*3df0*/  LEA.HI R7, R117, R119, RZ, 0x2 ;  /* 0x0000007775077211 */ /* 0x000fe200078f10ff */
[----:B------:R-:W-:Y:S01]  /*3e00*/  FMUL.FTZ R3, R92, c[0x0][0x320] ;  /* 0x0000c8005c037a20 */ /* 0x000fe20000410000 */
[----:B------:R-:W-:Y:S01]  /*3e10*/  LOP3.LUT R6, R116, 0xffffffe0, RZ, 0xc0, !PT ;  /* 0xffffffe074067812 */ /* 0x000fe200078ec0ff */
[----:B------:R1:W2:Y:S01]  /*3e20*/  MUFU.TANH R25, R0 ;  /* 0x0000000000197308 */ /* 0x0002a20000002400 */
[----:B------:R-:W-:Y:S01]  /*3e30*/  PLOP3.LUT P0, PT, PT, PT, UP2, 0x80, 0x0 ;  /* 0x000000000000781c */ /* 0x000fe20003f0f028 */
[----:B------:R-:W-:Y:S01]  /*3e40*/  UIADD3 UR21, UR8, 0x1, -UR21 ;  /* 0x0000000108157890 */ /* 0x000fe2000fffe815 */
[----:B------:R-:W0:Y:S05]  /*3e50*/  LDGDEPBAR ;  /* 0x00000000000079af */ /* 0x000e2a0000000000 */
[----:B------:R3:W4:Y:S01]  /*3e60*/  MUFU.TANH R21, R3 ;  /* 0x0000000300157308 */ /* 0x0007220000002400 */
[----:B-1----:R-:W-:-:S07]  /*3e70*/  FMUL.FTZ R0, R85, c[0x0][0x320] ;  /* 0x0000c80055007a20 */ /* 0x002fce0000410000 */
[----:B------:R1:W1:Y:S01]  /*3e80*/  MUFU.TANH R24, R0 ;  /* 0x0000000000187308 */ /* 0x0002620000002400 */
[----:B---3--:R-:W-:-:S05]  /*3e90*/  LOP3.LUT R3, R7, 0xfffffffc, RZ, 0xc0, !PT ;  /* 0xfffffffc07037812 */ /* 0x008fca00078ec0ff */
[----:B------:R-:W-:Y:S02]  /*3ea0*/  IMAD.IADD R3, R119, 0x1, -R3 ;  /* 0x0000000177037824 */ /* 0x000fe400078e0a03 */
[----:B-1----:R-:W-:-:S04]  /*3eb0*/  FMUL.FTZ R0, R36, c[0x0][0x320] ;  /* 0x0000c80024007a20 */ /* 0x002fc80000410000 */
[----:B------:R1:W3:Y:S02]  /*3ec0*/  MUFU.TANH R23, R0 ;  /* 0x0000000000177308 */ /* 0x0002e40000002400 */
[----:B-1----:R-:W-:-:S06]  /*3ed0*/  FMUL.FTZ R0, R37, c[0x0][0x320] ;  /* 0x0000c80025007a20 */ /* 0x002fcc0000410000 */
[----:B------:R1:W1:Y:S02]  /*3ee0*/  MUFU.TANH R22, R0 ;  /* 0x0000000000167308 */ /* 0x0002640000002400 */
[----:B-1----:R-:W-:-:S04]  /*3ef0*/  SHF.R.S32.HI R0, RZ, 0x1f, R115 ;  /* 0x0000001fff007819 */ /* 0x002fc80000011473 */
[-C--:B------:R-:W-:Y:S01]  /*3f00*/  LEA.HI R5, R0, R115.reuse, RZ, 0x3 ;  /* 0x0000007300057211 */ /* 0x080fe200078f18ff */
[----:B------:R-:W-:Y:S02]  /*3f10*/  IMAD.IADD R0, R119, 0x1, -R6 ;  /* 0x0000000177007824 */ /* 0x000fe400078e0a06 */
[----:B------:R-:W-:Y:S01]  /*3f20*/  FMUL.FTZ R6, R93, c[0x0][0x320] ;  /* 0x0000c8005d067a20 */ /* 0x000fe20000410000 */
[----:B------:R-:W-:Y:S02]  /*3f30*/  LOP3.LUT R5, R5, 0xffffff8, RZ, 0xc0, !PT ;  /* 0x0ffffff805057812 */ /* 0x000fe400078ec0ff */
[----:B------:R-:W-:Y:S01]  /*3f40*/  SHF.R.S32.HI R7, RZ, 0x1f, R0 ;  /* 0x0000001fff077819 */ /* 0x000fe20000011400 */
[----:B------:R1:W1:Y:S01]  /*3f50*/  MUFU.TANH R20, R6 ;  /* 0x0000000600147308 */ /* 0x0002620000002400 */
[----:B------:R-:W-:Y:S02]  /*3f60*/  IADD3 R9, -R5, R115, RZ ;  /* 0x0000007305097210 */ /* 0x000fe40007ffe1ff */
[----:B------:R-:W-:Y:S01]  /*3f70*/  LEA.HI R5, R7, R0, RZ, 0x2 ;  /* 0x0000000007057211 */ /* 0x000fe200078f10ff */
[----:B------:R-:W-:-:S03]  /*3f80*/  FMUL.FTZ R7, R88, c[0x0][0x320] ;  /* 0x0000c80058077a20 */ /* 0x000fc60000410000 */
[----:B------:R-:W-:Y:S01]  /*3f90*/  LEA.HI.SX32 R8, R5, UR26, 0x1e ;  /* 0x0000001a05087c11 */ /* 0x000fe2000f8ff2ff */
[----:B------:R5:W2:Y:S04]  /*3fa0*/  MUFU.TANH R19, R7 ;  /* 0x0000000700137308 */ /* 0x000aa80000002400 */
[----:B------:R-:W-:Y:S01]  /*3fb0*/  IMAD R8, R9, 0x10, R8 ;  /* 0x0000001009087824 */ /* 0x000fe200078e0208 */
[----:B-1----:R-:W-:-:S04]  /*3fc0*/  LEA.HI R6, R3, R3, RZ, 0x1 ;  /* 0x0000000303067211 */ /* 0x002fc800078f08ff */
[----:B------:R-:W-:-:S05]  /*3fd0*/  LOP3.LUT R6, R6, 0x1ffffffe, RZ, 0xc0, !PT ;  /* 0x1ffffffe06067812 */ /* 0x000fca00078ec0ff */
[----:B------:R-:W-:Y:S02]  /*3fe0*/  IMAD.IADD R6, R3, 0x1, -R6 ;  /* 0x0000000103067824 */ /* 0x000fe400078e0a06 */
[----:B------:R-:W-:-:S03]  /*3ff0*/  FMUL.FTZ R3, R89, c[0x0][0x320] ;  /* 0x0000c80059037a20 */ /* 0x000fc60000410000 */
[----:B------:R-:W-:Y:S01]  /*4000*/  LEA R10, R6, R8, 0x3 ;  /* 0x00000008060a7211 */ /* 0x000fe200078e18ff */
[----:B------:R1:W1:Y:S04]  /*4010*/  MUFU.TANH R18, R3 ;  /* 0x0000000300127308 */ /* 0x0002680000002400 */
[----:B------:R-:W-:Y:S01]  /*4020*/  @P0 IMAD.HI.U32 R6, R10, c[0x0][0x2c8], RZ ;  /* 0x0000b2000a060a27 */ /* 0x000fe200078e00ff */
[----:B------:R-:W-:Y:S01]  /*4030*/  PLOP3.LUT P0, PT, PT, PT, UP2, 0x80, 0x0 ;  /* 0x000000000000781c */ /* 0x000fe20003f0f028 */
[----:B------:R2:W-:Y:S02]  /*4040*/  STL [R1+0xc], R10 ;  /* 0x00000c0a01007387 */ /* 0x0005e40000100800 */
[----:B-----5:R-:W-:Y:S02]  /*4050*/  IMAD.MOV.U32 R7, RZ, RZ, R10 ;  /* 0x000000ffff077224 */ /* 0x020fe400078e000a */
[----:B-1----:R-:W-:-:S08]  /*4060*/  FMUL.FTZ R3, R32, c[0x0][0x320] ;  /* 0x0000c80020037a20 */ /* 0x002fd00000410000 */
[----:B------:R-:W-:Y:S01]  /*4070*/  @P0 SHF.R.U32.HI R7, RZ, c[0x0][0x2cc], R6 ;  /* 0x0000b300ff070a19 */ /* 0x000fe20000011606 */
[----:B------:R1:W1:Y:S01]  /*4080*/  MUFU.TANH R17, R3 ;  /* 0x0000000300117308 */ /* 0x0002620000002400 */
[----:B------:R-:W-:-:S03]  /*4090*/  PLOP3.LUT P0, PT, PT, PT, UP1, 0x40, 0x0 ;  /* 0x000000000000781c */ /* 0x000fc60003f0e818 */
[----:B------:R-:W5:Y:S01]  /*40a0*/  SHFL.IDX PT, R6, R7, RZ, 0x1c1f ;  /* 0x001c1fff07067589 */ /* 0x000f6200000e0000 */
[----:B-1----:R-:W-:-:S04]  /*40b0*/  FMUL.FTZ R3, R33, c[0x0][0x320] ;  /* 0x0000c80021037a20 */ /* 0x002fc80000410000 */
[----:B------:R1:W1:Y:S02]  /*40c0*/  MUFU.TANH R16, R3 ;  /* 0x0000000300107308 */ /* 0x0002640000002400 */
[----:B-1----:R-:W-:-:S06]  /*40d0*/  FMUL.FTZ R3, R48, c[0x0][0x320] ;  /* 0x0000c80030037a20 */ /* 0x002fcc0000410000 */
[----:B------:R1:W1:Y:S02]  /*40e0*/  MUFU.TANH R15, R3 ;  /* 0x00000003000f7308 */ /* 0x0002640000002400 */
[----:B-1----:R-:W-:-:S06]  /*40f0*/  FMUL.FTZ R3, R49, c[0x0][0x320] ;  /* 0x0000c80031037a20 */ /* 0x002fcc0000410000 */
[----:B------:R1:W1:Y:S02]  /*4100*/  MUFU.TANH R14, R3 ;  /* 0x00000003000e7308 */ /* 0x0002640000002400 */
[----:B-1----:R-:W-:Y:S01]  /*4110*/  LOP3.LUT R3, R5, 0x7ffffffc, RZ, 0xc0, !PT ;  /* 0x7ffffffc05037812 */ /* 0x002fe200078ec0ff */
[----:B------:R-:W-:-:S04]  /*4120*/  FMUL.FTZ R5, R41, c[0x0][0x320] ;  /* 0x0000c80029057a20 */ /* 0x000fc80000410000 */
[----:B------:R-:W-:Y:S01]  /*4130*/  IMAD.IADD R0, R0, 0x1, -R3 ;  /* 0x0000000100007824 */ /* 0x000fe200078e0a03 */
[----:B------:R1:W1:Y:S01]  /*4140*/  MUFU.TANH R13, R5 ;  /* 0x00000005000d7308 */ /* 0x0002620000002400 */
[----:B------:R-:W-:Y:S02]  /*4150*/  FMUL.FTZ R3, R40, c[0x0][0x320] ;  /* 0x0000c80028037a20 */ /* 0x000fe40000410000 */
[----:B------:R-:W-:-:S05]  /*4160*/  IMAD.SHL.U32 R32, R0, 0x2, RZ ;  /* 0x0000000200207824 */ /* 0x000fca00078e00ff */
[----:B------:R3:W-:Y:S01]  /*4170*/  STL [R1+0x8], R32 ;  /* 0x0000082001007387 */ /* 0x0007e20000100800 */
[----:B--2---:R-:W-:Y:S01]  /*4180*/  IADD3 R10, -R32, UR8, -R112 ;  /* 0x00000008200a7c10 */ /* 0x004fe2000fffe970 */
[----:B------:R2:W2:Y:S01]  /*4190*/  MUFU.TANH R12, R3 ;  /* 0x00000003000c7308 */ /* 0x0004a20000002400 */
[----:B-1----:R-:W-:Y:S01]  /*41a0*/  MOV R5, UR21 ;  /* 0x0000001500057c02 */ /* 0x002fe20008000f00 */
[----:B------:R-:W-:Y:S02]  /*41b0*/  ULDC UR21, c[0x0][0x324] ;  /* 0x0000c90000157ab9 */ /* 0x000fe40000000800 */
[----:B------:R-:W-:Y:S01]  /*41c0*/  ULOP3.LUT UR21, URZ, UR21, URZ, 0x33, !UPT ;  /* 0x000000153f157292 */ /* 0x000fe2000f8e333f */
[----:B------:R-:W-:-:S04]  /*41d0*/  IADD3 R0, R5, -UR12, -R32 ;  /* 0x8000000c05007c10 */ /* 0x000fc8000fffe820 */
[C---:B------:R-:W-:Y:S02]  /*41e0*/  IADD3 R9, R0.reuse, c[0x0][0x328], RZ ;  /* 0x0000ca0000097a10 */ /* 0x040fe40007ffe0ff */
[----:B------:R-:W-:Y:S01]  /*41f0*/  IADD3 R11, R0, UR21, RZ ;  /* 0x00000015000b7c10 */ /* 0x000fe2000fffe0ff */
[----:B------:R-:W-:Y:S01]  /*4200*/  IMAD.IADD R0, R113, 0x1, R114 ;  /* 0x0000000171007824 */ /* 0x000fe200078e0272 */
[-C--:B-----5:R-:W-:Y:S02]  /*4210*/  IADD3 R5, R9, R6.reuse, RZ ;  /* 0x0000000609057210 */ /* 0x0a0fe40007ffe0ff */
[----:B--2---:R-:W-:Y:S02]  /*4220*/  IADD3 R3, R11, R6, RZ ;  /* 0x000000060b037210 */ /* 0x004fe40007ffe0ff */
[----:B------:R-:W-:Y:S01]  /*4230*/  IMNMX R5, R5, R10, PT ;  /* 0x0000000a05057217 */ /* 0x000fe20003800200 */
        /* <DEDUP_REMOVED lines=13> */
.L_x_1059:
[----:B------:R-:W-:-:S04]  /*4310*/  MOV R8, 0x1 ;  /* 0x0000000100087802 */ /* 0x000fc80000000f00 */
[----:B------:R-:W-:-:S13]  /*4320*/  ISETP.NE.AND P0, PT, R8, c[0x0][0x32c], PT ;  /* 0x0000cb0008007a0c */ /* 0x000fda0003f05270 */
[----:B------:R-:W-:-:S05]  /*4330*/  @P0 IMAD.HI.U32 R8, R6, c[0x0][0x330], RZ ;  /* 0x0000cc0006080a27 */ /* 0x000fca00078e00ff */
[----:B------:R-:W-:Y:S02]  /*4340*/  @P0 SHF.R.U32.HI R6, RZ, c[0x0][0x334], R8 ;  /* 0x0000cd00ff060a19 */ /* 0x000fe40000011608 */
.L_x_1060:
[----:B------:R-:W-:Y:S05]  /*4350*/  BSYNC B0 ;  /* 0x0000000000007941 */ /* 0x000fea0003800000 */
.L_x_1058:
[----:B------:R-:W-:-:S04]  /*4360*/  IMAD R6, R6, c[0x0][0x32c], -R112 ;  /* 0x0000cb0006067a24 */ /* 0x000fc800078e0a70 */
[----:B------:R-:W-:-:S05]  /*4370*/  IMAD.IADD R6, R6, 0x1, -R32 ;  /* 0x0000000106067824 */ /* 0x000fca00078e0a20 */
[----:B------:R-:W-:Y:S02]  /*4380*/  IADD3 R8, R6, c[0x0][0x32c], RZ ;  /* 0x0000cb0006087a10 */ /* 0x000fe40007ffe0ff */
[----:B------:R-:W-:Y:S02]  /*4390*/  IMNMX R3, R3, R6, !PT ;  /* 0x0000000603037217 */ /* 0x000fe40007800200 */
[----:B------:R-:W-:Y:S02]  /*43a0*/  IMNMX R5, R5, R8, PT ;  /* 0x0000000805057217 */ /* 0x000fe40003800200 */
.L_x_1057:
[----:B---34-:R-:W-:Y:S01]  /*43b0*/  ISETP.LT.AND P1, PT, RZ, UR22, PT ;  /* 0x00000016ff007c0c */ /* 0x018fe2000bf21270 */
[----:B------:R-:W1:Y:S03]  /*43c0*/  SHFL.IDX PT, R6, R7, 0x1, 0x1c1f ;  /* 0x003c1f0007067f89 */ /* 0x000e6600000e0000 */
        /* <DEDUP_REMOVED lines=46> */
[----:B------:R-:W-:-:S03]  /*46b0*/  FMUL.FTZ R3, R95, c[0x0][0x320] ;  /* 0x0000c8005f037a20 */ /* 0x000fc60000410000 */
[----:B------:R-:W-:Y:S01]  /*46c0*/  ISETP.LT.OR P0, PT, R5, 0x3a, P0 ;  /* 0x0000003a0500780c */ /* 0x000fe20000701670 */
[----:B------:R2:W3:Y:S03]  /*46d0*/  MUFU.TANH R25, R3 ;  /* 0x0000000300197308 */ /* 0x0004e60000002400 */
[----:B------:R-:W-:Y:S02]  /*46e0*/  FSEL R5, R14, -INF , !P0 ;  /* 0xff8000000e057808 */ /* 0x000fe40004000000 */
[----:B------:R-:W-:-:S03]  /*46f0*/  PLOP3.LUT P0, PT, PT, PT, UP1, 0x40, 0x0 ;  /* 0x000000000000781c */ /* 0x000fc60003f0e818 */
[----:B------:R1:W-:Y:S01]  /*4700*/  STL [R1+0x10], R5 ;  /* 0x0000100501007387 */ /* 0x0003e20000100800 */
[----:B--2---:R-:W-:-:S04]  /*4710*/  FMUL.FTZ R3, R42, c[0x0][0x320] ;  /* 0x0000c8002a037a20 */ /* 0x004fc80000410000 */
[----:B------:R2:W4:Y:S01]  /*4720*/  MUFU.TANH R23, R3 ;  /* 0x0000000300177308 */ /* 0x0005220000002400 */
[----:B-1----:R-:W-:Y:S02]  /*4730*/  IMAD.IADD R5, R9, 0x1, R6 ;  /* 0x0000000109057824 */ /* 0x002fe400078e0206 */
[----:B--2---:R-:W-:-:S03]  /*4740*/  FMUL.FTZ R3, R43, c[0x0][0x320] ;  /* 0x0000c8002b037a20 */ /* 0x004fc60000410000 */
        /* <DEDUP_REMOVED lines=40> */
.L_x_1063:
[----:B------:R-:W-:-:S04]  /*49d0*/  MOV R7, 0x1 ;  /* 0x0000000100077802 */ /* 0x000fc80000000f00 */
[----:B------:R-:W-:-:S13]  /*49e0*/  ISETP.NE.AND P0, PT, R7, c[0x0][0x32c], PT ;  /* 0x0000cb0007007a0c */ /* 0x000fda0003f05270 */
[----:B------:R-:W-:-:S05]  /*49f0*/  @P0 IMAD.HI.U32 R7, R6, c[0x0][0x330], RZ ;  /* 0x0000cc0006070a27 */ /* 0x000fca00078e00ff */
[----:B------:R-:W-:Y:S02]  /*4a00*/  @P0 SHF.R.U32.HI R6, RZ, c[0x0][0x334], R7 ;  /* 0x0000cd00ff060a19 */ /* 0x000fe40000011607 */
.L_x_1064:
[----:B------:R-:W-:Y:S05]  /*4a10*/  BSYNC B0 ;  /* 0x0000000000007941 */ /* 0x000fea0003800000 */
.L_x_1062:
[----:B------:R-:W-:-:S04]  /*4a20*/  IMAD R6, R6, c[0x0][0x32c], -R112 ;  /* 0x0000cb0006067a24 */ /* 0x000fc800078e0a70 */
[----:B------:R-:W-:-:S05]  /*4a30*/  IMAD.IADD R6, R6, 0x1, -R32 ;  /* 0x0000000106067824 */ /* 0x000fca00078e0a20 */
[----:B------:R-:W-:Y:S02]  /*4a40*/  IADD3 R7, R6, c[0x0][0x32c], RZ ;  /* 0x0000cb0006077a10 */ /* 0x000fe40007ffe0ff */
[----:B------:R-:W-:Y:S02]  /*4a50*/  IMNMX R3, R3, R6, !PT ;  /* 0x0000000603037217 */ /* 0x000fe40007800200 */
[----:B------:R-:W-:Y:S02]  /*4a60*/  IMNMX R5, R5, R7, PT ;  /* 0x0000000705057217 */ /* 0x000fe40003800200 */
.L_x_1061:
[----:B--234-:R-:W-:Y:S01]  /*4a70*/  STL [R1+0x30], R219 ;  /* 0x000030db01007387 */ /* 0x01cfe20000100800 */
[----:B------:R-:W-:Y:S02]  /*4a80*/  ISETP.GT.AND P0, PT, R3, 0x1, P1 ;  /* 0x000000010300780c */ /* 0x000fe40000f04270 */
[----:B------:R-:W-:Y:S01]  /*4a90*/  FMNMX.FTZ R132, R26, R27, !PT ;  /* 0x0000001b1a847209 */ /* 0x000fe20007810000 */
[----:B------:R1:W-:Y:S01]  /*4aa0*/  STL [R1+0x2c], R218 ;  /* 0x00002cda01007387 */ /* 0x0003e20000100800 */
[----:B------:R-:W-:Y:S01]  /*4ab0*/  IMAD.SHL.U32 R213, R0, 0x2, RZ ;  /* 0x0000000200d57824 */ /* 0x000fe200078e00ff */
[----:B------:R-:W-:-:S02]  /*4ac0*/  @UP2 USHF.L.U32 UR27, UR27, 0x7, URZ ;  /* 0x000000071b1b2899 */ /* 0x000fc4000800063f */
[----:B------:R-:W-:Y:S01]  /*4ad0*/  ULDC.64 UR4, c[0x0][0x2c8] ;  /* 0x0000b20000047ab9 */ /* 0x000fe20000000a00 */
        /* <DEDUP_REMOVED lines=9> */
[----:B------:R-:W-:-:S02]  /*4b70*/  FMNMX.FTZ R132, R29, R132, !PT ;  /* 0x000000841d847209 */ /* 0x000fc40007810000 */
[----:B------:R-:W-:Y:S01]  /*4b80*/  ISETP.LT.OR P0, PT, R5, 0x9, P0 ;  /* 0x000000090500780c */ /* 0x000fe20000701670 */
[----:B------:R-:W-:Y:S01]  /*4b90*/  LDSM.16.MT88.4 R40, [R213+0x100] ;  /* 0x00010000d528783b */ /* 0x000fe20000004200 */
[----:B------:R-:W-:Y:S02]  /*4ba0*/  FMNMX.FTZ R132, R72, R132, !PT ;  /* 0x0000008448847209 */ /* 0x000fe40007810000 */
[----:B------:R-:W-:Y:S01]  /*4bb0*/  FSEL R15, R15, -INF , !P0 ;  /* 0xff8000000f0f7808 */ /* 0x000fe20004000000 */
[----:B------:R-:W-:Y:S01]  /*4bc0*/  LDSM.16.MT88.4 R36, [R215+0x2100] ;  /* 0x00210000d724783b */ /* 0x000fe20000004200 */
[----:B------:R-:W-:Y:S02]  /*4bd0*/  ISETP.GT.AND P0, PT, R3, 0x9, P1 ;  /* 0x000000090300780c */ /* 0x000fe40000f04270 */
[----:B------:R-:W-:Y:S01]  /*4be0*/  FMNMX.FTZ R132, R74, R132, !PT ;  /* 0x000000844a847209 */ /* 0x000fe20007810000 */
[----:B------:R-:W-:Y:S01]  /*4bf0*/  LDSM.16.MT88.4 R52, [R213+0x4100] ;  /* 0x00410000d534783b */ /* 0x000fe20000004200 */
[----:B------:R-:W-:-:S02]  /*4c00*/  ISETP.LT.OR P0, PT, R5, 0xa, P0 ;  /* 0x0000000a0500780c */ /* 0x000fc40000701670 */
[----:B------:R-:W-:Y:S01]  /*4c10*/  FMNMX.FTZ R132, R73, R132, !PT ;  /* 0x0000008449847209 */ /* 0x000fe20007810000 */
[----:B------:R-:W-:Y:S01]  /*4c20*/  LDSM.16.MT88.4 R48, [R214+0x4100] ;  /* 0x00410000d630783b */ /* 0x000fe20000004200 */
[----:B------:R-:W-:Y:S02]  /*4c30*/  FSEL R24, R14, -INF , !P0 ;  /* 0xff8000000e187808 */ /* 0x000fe40004000000 */
[----:B------:R-:W-:Y:S02]  /*4c40*/  ISETP.GT.AND P0, PT, R3, 0x10, P1 ;  /* 0x000000100300780c */ /* 0x000fe40000f04270 */
[----:B------:R-:W-:Y:S02]  /*4c50*/  FMNMX.FTZ R132, R75, R132, !PT ;  /* 0x000000844b847209 */ /* 0x000fe40007810000 */
[----:B------:R-:W-:Y:S02]  /*4c60*/  ISETP.LT.OR P0, PT, R5, 0x11, P0 ;  /* 0x000000110500780c */ /* 0x000fe40000701670 */
[----:B------:R-:W-:-:S02]  /*4c70*/  FMNMX.FTZ R132, R165, R132, !PT ;  /* 0x00000084a5847209 */ /* 0x000fc40007810000 */
[----:B------:R-:W-:Y:S02]  /*4c80*/  FSEL R57, R18, -INF , !P0 ;  /* 0xff80000012397808 */ /* 0x000fe40004000000 */
[----:B------:R-:W-:Y:S02]  /*4c90*/  ISETP.GT.AND P0, PT, R3, 0x11, P1 ;  /* 0x000000110300780c */ /* 0x000fe40000f04270 */
[----:B------:R-:W-:Y:S02]  /*4ca0*/  FMNMX.FTZ R132, R166, R132, !PT ;  /* 0x00000084a6847209 */ /* 0x000fe40007810000 */
[----:B------:R-:W-:Y:S02]  /*4cb0*/  ISETP.LT.OR P0, PT, R5, 0x12, P0 ;  /* 0x000000120500780c */ /* 0x000fe40000701670 */
[----:B------:R-:W-:Y:S02]  /*4cc0*/  FMNMX.FTZ R132, R167, R132, !PT ;  /* 0x00000084a7847209 */ /* 0x000fe40007810000 */
        /* <DEDUP_REMOVED lines=12> */
[----:B------:R-:W-:-:S02]  /*4d90*/  LEA R216, R2, R213, 0x1 ;  /* 0x000000d502d87211 */ /* 0x000fc400078e08ff */
        /* <DEDUP_REMOVED lines=56> */
[----:B------:R2:W3:Y:S01]  /*5120*/  MUFU.EX2 R32, R5 ;  /* 0x0000000500207308 */ /* 0x0004e20000000800 */
[----:B-1----:R-:W-:-:S04]  /*5130*/  FMNMX.FTZ R3, R6, R3, !PT ;  /* 0x0000000306037209 */ /* 0x002fc80007810000 */
[C---:B------:R-:W-:Y:S01]  /*5140*/  FSETP.NEU.FTZ.AND P0, PT, R3.reuse, -INF , PT ;  /* 0xff8000000300780b */ /* 0x040fe20003f1d000 */
[----:B------:R-:W-:Y:S02]  /*5150*/  FMUL.FTZ R8, R3, c[0x0][0x2d0] ;  /* 0x0000b40003087a20 */ /* 0x000fe40000410000 */
[----:B--2---:R-:W-:-:S03]  /*5160*/  FFMA.FTZ R5, R27, c[0x0][0x2d0], -R9 ;  /* 0x0000b4001b057a23 */ /* 0x004fc60000010809 */
[----:B------:R-:W-:Y:S01]  /*5170*/  FSEL R8, R8, RZ, P0 ;  /* 0x000000ff08087208 */ /* 0x000fe20000000000 */
[----:B---3--:R-:W-:Y:S01]  /*5180*/  IMAD.MOV.U32 R2, RZ, RZ, R32 ;  /* 0x000000ffff027224 */ /* 0x008fe200078e0020 */
[----:B------:R1:W2:Y:S01]  /*5190*/  MUFU.EX2 R171, R5 ;  /* 0x0000000500ab7308 */ /* 0x0002a20000000800 */
[----:B------:R-:W-:Y:S02]  /*51a0*/  LDSM.16.MT88.4 R32, [R213+0x2100] ;  /* 0x00210000d520783b */ /* 0x000fe40000004200 */
[----:B------:R-:W-:Y:S02]  /*51b0*/  FFMA.FTZ R0, R11, c[0x0][0x2d0], -R8 ;  /* 0x0000b4000b007a23 */ /* 0x000fe40000010808 */
[----:B-1----:R-:W-:Y:S01]  /*51c0*/  FFMA.FTZ R5, R28, c[0x0][0x2d0], -R9 ;  /* 0x0000b4001c057a23 */ /* 0x002fe20000010809 */
[----:B--2---:R-:W-:-:S03]  /*51d0*/  F2FP.BF16.PACK_AB R4, R171, R2 ;  /* 0x00000002ab04723e */ /* 0x004fc600000010ff */
[----:B------:R1:W-:Y:S02]  /*51e0*/  MUFU.EX2 R212, R5 ;  /* 0x0000000500d47308 */ /* 0x0003e40000000800 */
[----:B-1----:R-:W-:Y:S02]  /*51f0*/  FFMA.FTZ R5, R29, c[0x0][0x2d0], -R9 ;  /* 0x0000b4001d057a23 */ /* 0x002fe40000010809 */
[----:B------:R-:W-:Y:S04]  /*5200*/  LDSM.16.MT88.4 R28, [R214+0x2100] ;  /* 0x00210000d61c783b */ /* 0x000fe80000004200 */
[----:B------:R1:W2:Y:S02]  /*5210*/  MUFU.EX2 R219, R5 ;  /* 0x0000000500db7308 */ /* 0x0002a40000000800 */
[----:B-1----:R-:W-:Y:S01]  /*5220*/  FFMA.FTZ R5, R10, c[0x0][0x2d0], -R8 ;  /* 0x0000b4000a057a23 */ /* 0x002fe20000010808 */
[----:B--2---:R-:W-:-:S05]  /*5230*/  F2FP.BF16.PACK_AB R6, R219, R212 ;  /* 0x000000d4db06723e */ /* 0x004fca00000010ff */
[----:B------:R1:W-:Y:S08]  /*5240*/  MUFU.EX2 R10, R0 ;  /* 0x00000000000a7308 */ /* 0x0003f00000000800 */
[----:B------:R-:W2:Y:S01]  /*5250*/  MUFU.EX2 R191, R5 ;  /* 0x0000000500bf7308 */ /* 0x000ea20000000800 */
[--C-:B-1----:R-:W-:Y:S02]  /*5260*/  FFMA.FTZ R0, R15, c[0x0][0x2d0], -R8.reuse ;  /* 0x0000b4000f007a23 */ /* 0x102fe40000010808 */
[----:B------:R-:W1:Y:S05]  /*5270*/  LDSM.16.MT88.4 R12, [R215+0x100] ;  /* 0x00010000d70c783b */ /* 0x000e6a0000004200 */
[----:B------:R3:W-:Y:S01]  /*5280*/  MUFU.EX2 R183, R0 ;  /* 0x0000000000b77308 */ /* 0x0007e20000000800 */
[----:B--2---:R-:W-:Y:S01]  /*5290*/  F2FP.BF16.PACK_AB R5, R10, R191 ;  /* 0x000000bf0a05723e */ /* 0x004fe200000010ff */
[----:B---3--:R-:W-:-:S02]  /*52a0*/  FFMA.FTZ R0, R24, c[0x0][0x2d0], -R8 ;  /* 0x0000b40018007a23 */ /* 0x008fc40000010808 */
[----:B------:R-:W2:Y:S04]  /*52b0*/  LDSM.16.MT88.4 R24, [R216+0x2100] ;  /* 0x00210000d818783b */ /* 0x000ea80000004200 */
[----:B------:R-:W3:Y:S02]  /*52c0*/  MUFU.EX2 R179, R0 ;  /* 0x0000000000b37308 */ /* 0x000ee40000000800 */
[----:B---3--:R-:W-:Y:S01]  /*52d0*/  F2FP.BF16.PACK_AB R7, R179, R183 ;  /* 0x000000b7b307723e */ /* 0x008fe200000010ff */
[----:B------:R-:W-:-:S05]  /*52e0*/  FFMA.FTZ R0, R72, c[0x0][0x2d0], -R9 ;  /* 0x0000b40048007a23 */ /* 0x000fca0000010809 */
[----:B------:R3:W-:Y:S01]  /*52f0*/  MUFU.EX2 R217, R0 ;  /* 0x0000000000d97308 */ /* 0x0007e20000000800 */
[C---:B-1----:R-:W-:Y:S08]  /*5300*/  HMMA.16816.F32.BF16 R100, R4.reuse, R12, RZ ;  /* 0x0000000c0464723c */ /* 0x042ff000000418ff */
[----:B------:R-:W-:Y:S01]  /*5310*/  HMMA.16816.F32.BF16 R80, R4, R14, RZ ;  /* 0x0000000e0450723c */ /* 0x000fe200000418ff */
[----:B------:R-:W1:Y:S01]  /*5320*/  LDSM.16.MT88.4 R12, [R215+0x4100] ;  /* 0x00410000d70c783b */ /* 0x000e620000004200 */
[----:B---3--:R-:W-:-:S06]  /*5330*/  FFMA.FTZ R0, R74, c[0x0][0x2d0], -R9 ;  /* 0x0000b4004a007a23 */ /* 0x008fcc0000010809 */
[C---:B------:R-:W-:Y:S01]  /*5340*/  HMMA.16816.F32.BF16 R108, R4.reuse, R20, RZ ;  /* 0x00000014046c723c */ /* 0x040fe200000418ff */
[----:B------:R3:W4:Y:S07]  /*5350*/  MUFU.EX2 R168, R0 ;  /* 0x0000000000a87308 */ /* 0x00072e0000000800 */
[C---:B------:R-:W-:Y:S01]  /*5360*/  HMMA.16816.F32.BF16 R84, R4.reuse, R22, RZ ;  /* 0x000000160454723c */ /* 0x040fe200000418ff */
[----:B------:R-:W-:Y:S07]  /*5370*/  LDSM.16.MT88.4 R20, [R216+0x6100] ;  /* 0x00610000d814783b */ /* 0x000fee0000004200 */
[----:B------:R-:W-:Y:S01]  /*5380*/  HMMA.16816.F32.BF16 R104, R4, R16, RZ ;  /* 0x000000100468723c */ /* 0x000fe200000418ff */
[----:B---3--:R-:W-:-:S04]  /*5390*/  FFMA.FTZ R0, R73, c[0x0][0x2d0], -R9 ;  /* 0x0000b40049007a23 */ /* 0x008fc80000010809 */
[----:B------:R3:W-:Y:S03]  /*53a0*/  MUFU.EX2 R170, R0 ;  /* 0x0000000000aa7308 */ /* 0x0007e60000000800 */
[C---:B------:R-:W-:Y:S01]  /*53b0*/  HMMA.16816.F32.BF16 R120, R4.reuse, R18, RZ ;  /* 0x000000120478723c */ /* 0x040fe200000418ff */
[----:B------:R-:W4:Y:S07]  /*53c0*/  LDSM.16.MT88.4 R16, [R213+0x6100] ;  /* 0x00610000d510783b */ /* 0x000f2e0000004200 */
[----:B--2---:R-:W-:Y:S01]  /*53d0*/  HMMA.16816.F32.BF16 R96, R4, R24, RZ ;  /* 0x000000180460723c */ /* 0x004fe200000418ff */
[----:B---3--:R-:W-:-:S07]  /*53e0*/  FFMA.FTZ R0, R75, c[0x0][0x2d0], -R9 ;  /* 0x0000b4004b007a23 */ /* 0x008fce0000010809 */
[C---:B------:R-:W-:Y:S01]  /*53f0*/  HMMA.16816.F32.BF16 R64, R4.reuse, R26, RZ ;  /* 0x0000001a0440723c */ /* 0x040fe200000418ff */
[----:B------:R-:W2:Y:S01]  /*5400*/  LDSM.16.MT88.4 R24, [R214+0x6100] ;  /* 0x00610000d618783b */ /* 0x000ea20000004200 */
[----:B------:R3:W2:Y:S06]  /*5410*/  MUFU.EX2 R181, R0 ;  /* 0x0000000000b57308 */ /* 0x0006ac0000000800 */
[C---:B-1----:R-:W-:Y:S08]  /*5420*/  HMMA.16816.F32.BF16 R140, R4.reuse, R12, RZ ;  /* 0x0000000c048c723c */ /* 0x042ff000000418ff */
[----:B------:R-:W-:Y:S01]  /*5430*/  HMMA.16816.F32.BF16 R136, R4, R14, RZ ;  /* 0x0000000e0488723c */ /* 0x000fe200000418ff */
[----:B------:R-:W1:Y:S01]  /*5440*/  LDSM.16.MT88.4 R12, [R215+0x6100] ;  /* 0x00610000d70c783b */ /* 0x000e620000004200 */
[----:B---3--:R-:W-:-:S04]  /*5450*/  FFMA.FTZ R0, R57, c[0x0][0x2d0], -R8 ;  /* 0x0000b40039007a23 */ /* 0x008fc80000010808 */
[----:B------:R3:W-:Y:S02]  /*5460*/  MUFU.EX2 R11, R0 ;  /* 0x00000000000b7308 */ /* 0x0007e40000000800 */
[C---:B------:R-:W-:Y:S08]  /*5470*/  HMMA.16816.F32.BF16 R60, R4.reuse, R32, RZ ;  /* 0x00000020043c723c */ /* 0x040ff000000418ff */
[----:B------:R-:W-:Y:S01]  /*5480*/  HMMA.16816.F32.BF16 R76, R4, R34, RZ ;  /* 0x00000022044c723c */ /* 0x000fe200000418ff */
[----:B------:R-:W1:Y:S01]  /*5490*/  LDSM.16.MT88.4 R32, [R213+0x900] ;  /* 0x00090000d520783b */ /* 0x000e620000004200 */
[----:B---3--:R-:W-:-:S06]  /*54a0*/  FFMA.FTZ R0, R56, c[0x0][0x2d0], -R8 ;  /* 0x0000b40038007a23 */ /* 0x008fcc0000010808 */
[C---:B------:R-:W-:Y:S01]  /*54b0*/  HMMA.16816.F32.BF16 R112, R4.reuse, R40, RZ ;  /* 0x000000280470723c */ /* 0x040fe200000418ff */
[----:B------:R3:W1:Y:S07]  /*54c0*/  MUFU.EX2 R180, R0 ;  /* 0x0000000000b47308 */ /* 0x00066e0000000800 */
[C---:B------:R-:W-:Y:S08]  /*54d0*/  HMMA.16816.F32.BF16 R92, R4.reuse, R36, RZ ;  /* 0x00000024045c723c */ /* 0x040ff000000418ff */
[----:B------:R-:W-:Y:S01]  /*54e0*/  HMMA.16816.F32.BF16 R116, R4, R38, RZ ;  /* 0x000000260474723c */ /* 0x000fe200000418ff */
[----:B---3--:R-:W-:-:S04]  /*54f0*/  FFMA.FTZ R0, R58, c[0x0][0x2d0], -R8 ;  /* 0x0000b4003a007a23 */ /* 0x008fc80000010808 */
[----:B------:R3:W-:Y:S03]  /*5500*/  MUFU.EX2 R182, R0 ;  /* 0x0000000000b67308 */ /* 0x0007e60000000800 */
[C---:B------:R-:W-:Y:S08]  /*5510*/  HMMA.16816.F32.BF16 R124, R4.reuse, R42, RZ ;  /* 0x0000002a047c723c */ /* 0x040ff000000418ff */
[----:B------:R-:W-:Y:S01]  /*5520*/  HMMA.16816.F32.BF16 R88, R4, R52, RZ ;  /* 0x000000340458723c */ /* 0x000fe200000418ff */
[----:B---3--:R-:W-:-:S07]  /*5530*/  FFMA.FTZ R0, R59, c[0x0][0x2d0], -R8 ;  /* 0x0000b4003b007a23 */ /* 0x008fce0000010808 */
[C---:B------:R-:W-:Y:S01]  /*5540*/  HMMA.16816.F32.BF16 R36, R4.reuse, R48, RZ ;  /* 0x000000300424723c */ /* 0x040fe200000418ff */
[----:B------:R-:W3:Y:S07]  /*5550*/  MUFU.EX2 R176, R0 ;  /* 0x0000000000b07308 */ /* 0x000eee0000000800 */
        /* <DEDUP_REMOVED lines=10> */
[C---:B--2---:R-:W-:Y:S08]  /*5600*/  HMMA.16816.F32.BF16 R152, R4.reuse, R24, RZ ;  /* 0x000000180498723c */ /* 0x044ff000000418ff */
[C---:B------:R-:W-:Y:S08]  /*5610*/  HMMA.16816.F32.BF16 R156, R4.reuse, R26, RZ ;  /* 0x0000001a049c723c */ /* 0x040ff000000418ff */
[C---:B------:R-:W-:Y:S08]  /*5620*/  HMMA.16816.F32.BF16 R160, R4.reuse, R20, RZ ;  /* 0x0000001404a0723c */ /* 0x040ff000000418ff */
[C---:B------:R-:W-:Y:S01]  /*5630*/  HMMA.16816.F32.BF16 R56, R4.reuse, R22, RZ ;  /* 0x000000160438723c */ /* 0x040fe200000418ff */
[----:B------:R-:W2:Y:S07]  /*5640*/  LDSM.16.MT88.4 R20, [R216+0x900] ;  /* 0x00090000d814783b */ /* 0x000eae0000004200 */
[C---:B-1----:R-:W-:Y:S08]  /*5650*/  HMMA.16816.F32.BF16 R184, R4.reuse, R12, RZ ;  /* 0x0000000c04b8723c */ /* 0x042ff000000418ff */
[----:B------:R-:W-:Y:S01]  /*5660*/  HMMA.16816.F32.BF16 R192, R4, R14, RZ ;  /* 0x0000000e04c0723c */ /* 0x000fe200000418ff */
[----:B------:R-:W1:Y:S06]  /*5670*/  LDSM.16.MT88.4 R12, [R213+0x2900] ;  /* 0x00290000d50c783b */ /* 0x000e6c0000004200 */
[----:B------:R-:W-:-:S02]  /*5680*/  F2FP.BF16.PACK_AB R4, R168, R217 ;  /* 0x000000d9a804723e */ /* 0x000fc400000010ff */
[----:B------:R-:W-:Y:S02]  /*5690*/  F2FP.BF16.PACK_AB R6, R181, R170 ;  /* 0x000000aab506723e */ /* 0x000fe400000010ff */
[----:B------:R-:W-:Y:S02]  /*56a0*/  F2FP.BF16.PACK_AB R5, R180, R11 ;  /* 0x0000000bb405723e */ /* 0x000fe400000010ff */
[----:B---3--:R-:W-:-:S07]  /*56b0*/  F2FP.BF16.PACK_AB R7, R176, R182 ;  /* 0x000000b6b007723e */ /* 0x008fce00000010ff */
        /* <DEDUP_REMOVED lines=14> */
[----:B------:R-:W3:Y:S01]  /*57a0*/  LDSM.16.MT88.4 R24, [R214+0x2900] ;  /* 0x00290000d618783b */ /* 0x000ee20000004200 */
        /* <DEDUP_REMOVED lines=9> */
[----:B--2---:R-:W-:Y:S01]  /*5840*/  HMMA.16816.F32.BF16 R104, R4, R20, R104 ;  /* 0x000000140468723c */ /* 0x004fe20000041868 */
[----:B------:R-:W-:-:S02]  /*5850*/  IMAD.MOV.U32 R83, RZ, RZ, R113 ;  /* 0x000000ffff537224 */ /* 0x000fc400078e0071 */
[----:B------:R-:W-:Y:S02]  /*5860*/  IMAD.MOV.U32 R82, RZ, RZ, R112 ;  /* 0x000000ffff527224 */ /* 0x000fe400078e0070 */
[----:B------:R-:W-:Y:S02]  /*5870*/  IMAD.MOV.U32 R85, RZ, RZ, R181 ;  /* 0x000000ffff557224 */ /* 0x000fe400078e00b5 */
[----:B------:R-:W-:Y:S01]  /*5880*/  IMAD.MOV.U32 R80, RZ, RZ, R177 ;  /* 0x000000ffff507224 */ /* 0x000fe200078e00b1 */
[C---:B------:R-:W-:Y:S01]  /*5890*/  HMMA.16816.F32.BF16 R244, R4.reuse, R22, R120 ;  /* 0x0000001604f4723c */ /* 0x040fe20000041878 */
[----:B------:R-:W2:Y:S07]  /*58a0*/  LDSM.16.MT88.4 R20, [R213+0x4900] ;  /* 0x00490000d514783b */ /* 0x000eae0000004200 */
[C---:B------:R-:W-:Y:S01]  /*58b0*/  HMMA.16816.F32.BF16 R196, R4.reuse, R16, R100 ;  /* 0x0000001004c4723c */ /* 0x040fe20000041864 */
[----:B------:R-:W2:Y:S06]  /*58c0*/  LDSM.16.MT88.4 R16, [R214+0x4900] ;  /* 0x00490000d610783b */ /* 0x000eac0000004200 */
[----:B------:R-:W-:Y:S01]  /*58d0*/  IMAD.MOV.U32 R100, RZ, RZ, R175 ;  /* 0x000000ffff647224 */ /* 0x000fe200078e00af */
[----:B-1----:R-:W-:Y:S01]  /*58e0*/  HMMA.16816.F32.BF16 R112, R4, R12, R60 ;  /* 0x0000000c0470723c */ /* 0x002fe2000004183c */
[----:B------:R-:W-:Y:S01]  /*58f0*/  MOV R102, R179 ;  /* 0x000000b300667202 */ /* 0x000fe20000000f00 */
[----:B------:R-:W-:Y:S01]  /*5900*/  IMAD.MOV.U32 R101, RZ, RZ, R178 ;  /* 0x000000ffff657224 */ /* 0x000fe200078e00b2 */
[----:B------:R-:W-:-:S04]  /*5910*/  MOV R103, R168 ;  /* 0x000000a800677202 */ /* 0x000fc80000000f00 */
[----:B------:R-:W-:Y:S01]  /*5920*/  IMAD.MOV.U32 R61, RZ, RZ, R174 ;  /* 0x000000ffff3d7224 */ /* 0x000fe200078e00ae */
[----:B------:R-:W-:Y:S01]  /*5930*/  HMMA.16816.F32.BF16 R124, R4, R14, R76 ;  /* 0x0000000e047c723c */ /* 0x000fe2000004184c */
[----:B------:R-:W1:Y:S01]  /*5940*/  LDSM.16.MT88.4 R12, [R216+0x4900] ;  /* 0x00490000d80c783b */ /* 0x000e620000004200 */
[----:B------:R-:W-:Y:S01]  /*5950*/  MOV R62, R173 ;  /* 0x000000ad003e7202 */ /* 0x000fe20000000f00 */
[----:B------:R-:W-:-:S05]  /*5960*/  IMAD.MOV.U32 R63, RZ, RZ, R172 ;  /* 0x000000ffff3f7224 */ /* 0x000fca00078e00ac */
[C---:B---3--:R-:W-:Y:S08]  /*5970*/  HMMA.16816.F32.BF16 R120, R4.reuse, R24, R40 ;  /* 0x000000180478723c */ /* 0x048ff00000041828 */
[C---:B------:R-:W-:Y:S01]  /*5980*/  HMMA.16816.F32.BF16 R208, R4.reuse, R26, R68 ;  /* 0x0000001a04d0723c */ /* 0x040fe20000041844 */
[----:B------:R-:W3:Y:S07]  /*5990*/  LDSM.16.MT88.4 R24, [R215+0x4900] ;  /* 0x00490000d718783b */ /* 0x000eee0000004200 */
[C---:B------:R-:W-:Y:S08]  /*59a0*/  HMMA.16816.F32.BF16 R96, R4.reuse, R28, R96 ;  /* 0x0000001c0460723c */ /* 0x040ff00000041860 */
[C---:B----4-:R-:W-:Y:S08]  /*59b0*/  HMMA.16816.F32.BF16 R180, R4.reuse, R32, R92 ;  /* 0x0000002004b4723c */ /* 0x050ff0000004185c */
[C---:B--2---:R-:W-:Y:S08]  /*59c0*/  HMMA.16816.F32.BF16 R172, R4.reuse, R20, R88 ;  /* 0x0000001404ac723c */ /* 0x044ff00000041858 */
[----:B------:R-:W-:Y:S01]  /*59d0*/  HMMA.16816.F32.BF16 R92, R4, R18, R48 ;  /* 0x00000012045c723c */ /* 0x000fe20000041830 */
[----:B------:R-:W-:Y:S01]  /*59e0*/  IMAD.MOV.U32 R43, RZ, RZ, R96 ;  /* 0x000000ffff2b7224 */ /* 0x000fe200078e0060 */
[----:B------:R-:W-:Y:S01]  /*59f0*/  MOV R42, R97 ;  /* 0x00000061002a7202 */ /* 0x000fe20000000f00 */
[----:B------:R-:W-:-:S02]  /*5a00*/  IMAD.MOV.U32 R41, RZ, RZ, R98 ;  /* 0x000000ffff297224 */ /* 0x000fc400078e0062 */
[----:B------:R-:W-:Y:S02]  /*5a10*/  IMAD.MOV.U32 R40, RZ, RZ, R99 ;  /* 0x000000ffff287224 */ /* 0x000fe400078e0063 */
[----:B------:R-:W-:Y:S01]  /*5a20*/  MOV R19, R75 ;  /* 0x0000004b00137202 */ /* 0x000fe20000000f00 */
[----:B-1----:R-:W-:Y:S01]  /*5a30*/  HMMA.16816.F32.BF16 R88, R4, R12, R128 ;  /* 0x0000000c0458723c */ /* 0x002fe20000041880 */
[----:B------:R-:W-:-:S06]  /*5a40*/  IMAD.MOV.U32 R18, RZ, RZ, R248 ;  /* 0x000000ffff127224 */ /* 0x000fcc00078e00f8 */
[----:B------:R-:W-:Y:S01]  /*5a50*/  IMAD.MOV.U32 R128, RZ, RZ, R74 ;  /* 0x000000ffff807224 */ /* 0x000fe200078e004a */
[----:B------:R-:W-:Y:S01]  /*5a60*/  MOV R130, R72 ;  /* 0x0000004800827202 */ /* 0x000fe20000000f00 */
[----:B------:R-:W-:Y:S01]  /*5a70*/  IMAD.MOV.U32 R129, RZ, RZ, R73 ;  /* 0x000000ffff817224 */ /* 0x000fe200078e0049 */
[C---:B------:R-:W-:Y:S01]  /*5a80*/  HMMA.16816.F32.BF16 R204, R4.reuse, R30, R64 ;  /* 0x0000001e04cc723c */ /* 0x040fe20000041840 */
[----:B------:R-:W1:Y:S07]  /*5a90*/  LDSM.16.MT88.4 R28, [R213+0x6900] ;  /* 0x00690000d51c783b */ /* 0x000e6e0000004200 */
[C---:B------:R-:W-:Y:S01]  /*5aa0*/  HMMA.16816.F32.BF16 R72, R4.reuse, R14, R44 ;  /* 0x0000000e0448723c */ /* 0x040fe2000004182c */
[----:B------:R-:W2:Y:S06]  /*5ab0*/  LDSM.16.MT88.4 R12, [R216+0x6900] ;  /* 0x00690000d80c783b */ /* 0x000eac0000004200 */
        /* <DEDUP_REMOVED lines=13> */
[----:B------:R-:W2:Y:S01]  /*5b90*/  LDSM.16.MT88.4 R20, [R214+0x6900] ;  /* 0x00690000d614783b */ /* 0x000ea20000004200 */
[----:B------:R-:W-:Y:S01]  /*5ba0*/  MOV R16, R82 ;  /* 0x0000005200107202 */ /* 0x000fe20000000f00 */
[----:B------:R-:W-:Y:S01]  /*5bb0*/  IMAD.MOV.U32 R17, RZ, RZ, R83 ;  /* 0x000000ffff117224 */ /* 0x000fe200078e0053 */
[----:B------:R-:W-:Y:S01]  /*5bc0*/  MOV R39, R63 ;  /* 0x0000003f00277202 */ /* 0x000fe20000000f00 */
[----:B----4-:R-:W-:Y:S02]  /*5bd0*/  FFMA.FTZ R0, R166, c[0x0][0x2d0], -R9 ;  /* 0x0000b400a6007a23 */ /* 0x010fe40000010809 */
[----:B------:R-:W-:Y:S01]  /*5be0*/  IMAD.MOV.U32 R38, RZ, RZ, R62 ;  /* 0x000000ffff267224 */ /* 0x000fe200078e003e */
[----:B---3--:R-:W-:Y:S01]  /*5bf0*/  HMMA.16816.F32.BF16 R52, R4, R24, R140 ;  /* 0x000000180434723c */ /* 0x008fe2000004188c */
[----:B------:R3:W4:Y:S01]  /*5c00*/  MUFU.EX2 R46, R0 ;  /* 0x00000000002e7308 */ /* 0x0007220000000800 */
[----:B------:R-:W-:-:S05]  /*5c10*/  IMAD.MOV.U32 R37, RZ, RZ, R61 ;  /* 0x000000ffff257224 */ /* 0x000fca00078e003d */
[----:B------:R-:W-:Y:S01]  /*5c20*/  MOV R140, R18 ;  /* 0x00000012008c7202 */ /* 0x000fe20000000f00 */
[C---:B------:R-:W-:Y:S01]  /*5c30*/  HMMA.16816.F32.BF16 R80, R4.reuse, R26, R136 ;  /* 0x0000001a0450723c */ /* 0x040fe20000041888 */
[----:B------:R-:W2:Y:S01]  /*5c40*/  LDSM.16.MT88.4 R24, [R213+0x1100] ;  /* 0x00110000d518783b */ /* 0x000ea20000004200 */
[----:B------:R-:W-:Y:S01]  /*5c50*/  IMAD.MOV.U32 R141, RZ, RZ, R19 ;  /* 0x000000ffff8d7224 */ /* 0x000fe200078e0013 */
[----:B------:R-:W-:Y:S01]  /*5c60*/  MOV R143, R17 ;  /* 0x00000011008f7202 */ /* 0x000fe20000000f00 */
[----:B------:R-:W-:Y:S02]  /*5c70*/  IMAD.MOV.U32 R142, RZ, RZ, R16 ;  /* 0x000000ffff8e7224 */ /* 0x000fe400078e0010 */
[----:B------:R-:W-:Y:S01]  /*5c80*/  LDSM.16.MT88.4 R16, [R215+0x1100] ;  /* 0x00110000d710783b */ /* 0x000fe20000004200 */
[----:B------:R-:W-:Y:S01]  /*5c90*/  IMAD.MOV.U32 R136, RZ, RZ, R118 ;  /* 0x000000ffff887224 */ /* 0x000fe200078e0076 */
[----:B-1----:R-:W-:Y:S01]  /*5ca0*/  HMMA.16816.F32.BF16 R76, R4, R30, R148 ;  /* 0x0000001e044c723c */ /* 0x002fe20000041894 */
[----:B---3--:R-:W-:Y:S01]  /*5cb0*/  FFMA.FTZ R0, R167, c[0x0][0x2d0], -R9 ;  /* 0x0000b400a7007a23 */ /* 0x008fe20000010809 */
[----:B------:R-:W-:Y:S01]  /*5cc0*/  MOV R138, R42 ;  /* 0x0000002a008a7202 */ /* 0x000fe20000000f00 */
[----:B------:R-:W-:-:S02]  /*5cd0*/  IMAD.MOV.U32 R137, RZ, RZ, R43 ;  /* 0x000000ffff897224 */ /* 0x000fc400078e002b */
[----:B------:R1:W3:Y:S01]  /*5ce0*/  MUFU.EX2 R44, R0 ;  /* 0x00000000002c7308 */ /* 0x0002e20000000800 */
[----:B------:R-:W-:Y:S01]  /*5cf0*/  IMAD.MOV.U32 R118, RZ, RZ, R243 ;  /* 0x000000ffff767224 */ /* 0x000fe200078e00f3 */
[----:B------:R-:W-:Y:S01]  /*5d00*/  MOV R149, R128 ;  /* 0x0000008000957202 */ /* 0x000fe20000000f00 */
[C---:B--2---:R-:W-:Y:S01]  /*5d10*/  HMMA.16816.F32.BF16 R60, R4.reuse, R12, R160 ;  /* 0x0000000c043c723c */ /* 0x044fe200000418a0 */
        /* <DEDUP_REMOVED lines=12> */
[----:B---3--:R-:W-:Y:S01]  /*5de0*/  IMAD.MOV.U32 R161, RZ, RZ, R44 ;  /* 0x000000ffffa17224 */ /* 0x008fe200078e002c */
        /* <DEDUP_REMOVED lines=56> */
[----:B------:R-:W-:-:S05]  /*6170*/  UIADD3 UR22, UR22, -0x2, URZ ;  /* 0xfffffffe16167890 */ /* 0x000fca000fffe03f */
[----:B------:R-:W-:Y:S02]  /*6180*/  @UP2 UMOV UR27, UR29 ;  /* 0x0000001d001b2c82 */ /* 0x000fe40008000000 */
[----:B------:R-:W-:Y:S01]  /*6190*/  @UP2 USHF.R.U32.HI UR26, URZ, UR5, UR27 ;  /* 0x000000053f1a2299 */ /* 0x000fe2000801161b */
[----:B--2---:R-:W-:Y:S01]  /*61a0*/  F2FP.BF16.PACK_AB R7, R133, R134 ;  /* 0x000000868507723e */ /* 0x004fe200000010ff */
[----:B------:R-:W-:Y:S02]  /*61b0*/  IMAD.MOV.U32 R0, RZ, RZ, R118 ;  /* 0x000000ffff007224 */ /* 0x000fe400078e0076 */
[----:B------:R-:W-:Y:S02]  /*61c0*/  UIADD3 UR4, UR23, UR26, URZ ;  /* 0x0000001a17047290 */ /* 0x000fe4000fffe03f */
[----:B------:R-:W-:Y:S01]  /*61d0*/  FFMA.FTZ R0, R0, c[0x0][0x2d0], -R9 ;  /* 0x0000b40000007a23 */ /* 0x000fe20000010809 */
[----:B------:R-:W-:Y:S01]  /*61e0*/  ULDC UR23, c[0x0][0x328] ;  /* 0x0000ca0000177ab9 */ /* 0x000fe20000000800 */
[----:B------:R-:W-:Y:S01]  /*61f0*/  HMMA.16816.F32.BF16 R28, R4, R26, R148 ;  /* 0x0000001a041c723c */ /* 0x000fe20000041894 */
[----:B------:R-:W-:-:S07]  /*6200*/  UIADD3 UR23, UR4, UR23, URZ ;  /* 0x0000001704177290 */ /* 0x000fce000fffe03f */
        /* <DEDUP_REMOVED lines=282> */
[----:B------:R-:W-:-:S12]  /*73b0*/  UIADD3 UR26, UR4, -0x1, URZ ;  /* 0xffffffff041a7890 */ /* 0x000fd8000fffe03f */
[----:B------:R-:W-:Y:S05]  /*73c0*/  @P0 BRA `(.L_x_1066) ;  /* 0x000000a000000947 */ /* 0x000fea0003800000 */
[----:B------:R-:W-:Y:S02]  /*73d0*/  UMOV UR26, 0x1 ;  /* 0x00000001001a7882 */ /* 0x000fe40000000000 */
        /* <DEDUP_REMOVED lines=9> */
.L_x_1066:
[----:B------:R-:W-:Y:S02]  /*7470*/  UMOV UR5, 0x1 ;  /* 0x0000000100057882 */ /* 0x000fe40000000000 */
[----:B------:R-:W-:Y:S02]  /*7480*/  ULDC UR4, c[0x0][0x32c] ;  /* 0x0000cb0000047ab9 */ /* 0x000fe40000000800 */
[----:B------:R-:W-:-:S03]  /*7490*/  UISETP.NE.AND UP0, UPT, UR5, UR4, UPT ;  /* 0x000000040500728c */ /* 0x000fc6000bf05270 */
[----:B------:R-:W-:Y:S02]  /*74a0*/  ULDC.64 UR4, c[0x0][0x330] ;  /* 0x0000cc0000047ab9 */ /* 0x000fe40000000a00 */
[----:B------:R-:W-:-:S07]  /*74b0*/  UIMAD.WIDE.U32 UR28, UR26, UR4, URZ ;  /* 0x000000041a1c72a5 */ /* 0x000fce000f8e003f */
[----:B------:R-:W-:Y:S02]  /*74c0*/  @UP0 UMOV UR27, UR29 ;  /* 0x0000001d001b0c82 */ /* 0x000fe40008000000 */
[----:B------:R-:W-:Y:S02]  /*74d0*/  @UP0 USHF.R.U32.HI UR26, URZ, UR5, UR27 ;  /* 0x000000053f1a0299 */ /* 0x000fe4000801161b */
.L_x_1067:
[----:B------:R-:W-:Y:S02]  /*74e0*/  ULDC UR4, c[0x0][0x32c] ;  /* 0x0000cb0000047ab9 */ /* 0x000fe40000000800 */
[----:B------:R-:W-:-:S04]  /*74f0*/  UIMAD UR4, UR26, UR4, UR4 ;  /* 0x000000041a0472a4 */ /* 0x000fc8000f8e0204 */
[----:B------:R-:W-:-:S04]  /*7500*/  UISETP.LT.AND UP0, UPT, UR23, UR4, UPT ;  /* 0x000000041700728c */ /* 0x000fc8000bf01270 */
[----:B------:R-:W-:-:S04]  /*7510*/  USEL UR23, UR23, UR4, UP0 ;  /* 0x0000000417177287 */ /* 0x000fc80008000000 */
.L_x_1065:
        /* <DEDUP_REMOVED lines=22> */
[----:B------:R-:W-:Y:S02]  /*7680*/  IMAD.SHL.U32 R208, R5, 0x2, RZ ;  /* 0x0000000205d07824 */ /* 0x000fe400078e00ff */
        /* <DEDUP_REMOVED lines=10> */
.L_x_1079:
        /* <DEDUP_REMOVED lines=51> */
[C---:B---3--:R-:W-:Y:S05]  /*7a60*/  IADD3 R20, P0, R3.reuse, R5, RZ ;  /* 0x0000000503147210 */ /* 0x048fea0007f1e0ff */
        /* <DEDUP_REMOVED lines=22> */
.L_x_1069:
        /* <DEDUP_REMOVED lines=270> */
[----:B------:R-:W-:Y:S01]  /*8cb0*/  IMAD.MOV.U32 R0, RZ, RZ, c[0x0][0x2b8] ;  /* 0x0000ae00ff007624 */ /* 0x000fe200078e00ff */
[----:B------:R-:W-:Y:S01]  /*8cc0*/  IADD3 R16, -R205, 0x10, RZ ;  /* 0x00000010cd107810 */ /* 0x000fe20007ffe1ff */
[----:B------:R-:W-:Y:S01]  /*8cd0*/  ULEA UR5, UR22, UR11, 0x6 ;  /* 0x0000000b16057291 */ /* 0x000fe2000f8e303f */
[----:B------:R-:W-:Y:S01]  /*8ce0*/  LOP3.LUT R18, R18, 0xf, RZ, 0xc0, !PT ;  /* 0x0000000f12127812 */ /* 0x000fe200078ec0ff */
[----:B------:R-:W-:Y:S01]  /*8cf0*/  IMAD.MOV.U32 R240, RZ, RZ, RZ ;  /* 0x000000fffff07224 */ /* 0x000fe200078e00ff */
[----:B------:R-:W-:Y:S02]  /*8d00*/  ISETP.NE.AND P1, PT, R0, 0x1, PT ;  /* 0x000000010000780c */ /* 0x000fe40003f25270 */
        /* <DEDUP_REMOVED lines=40> */
[C---:B----4-:R-:W-:Y:S05]  /*8f90*/  IADD3 R12, P0, R3.reuse, R5, RZ ;  /* 0x00000005030c7210 */ /* 0x050fea0007f1e0ff */
        /* <DEDUP_REMOVED lines=22> */
.L_x_1070:
[----:B--234-:R-:W-:Y:S01]  /*9100*/  PLOP3.LUT P0, PT, PT, PT, UP2, 0x80, 0x0 ;  /* 0x000000000000781c */ /* 0x01cfe20003f0f028 */
[----:B------:R-:W2:Y:S01]  /*9110*/  LDL R2, [R1+0xc] ;  /* 0x00000c0001027983 */ /* 0x000ea20000100800 */
[----:B------:R-:W-:Y:S03]  /*9120*/  USHF.L.U32 UR5, UR22, 0x6, URZ ;  /* 0x0000000616057899 */ /* 0x000fe6000800063f */
[----:B-1----:R-:W3:Y:S03]  /*9130*/  LDL R12, [R1+0x8] ;  /* 0x00000800010c7983 */ /* 0x002ee60000100800 */
[----:B------:R-:W-:Y:S01]  /*9140*/  IMAD.U32 R5, RZ, RZ, UR5 ;  /* 0x00000005ff057e24 */ /* 0x000fe2000f8e00ff */
[----:B------:R-:W0:Y:S04]  /*9150*/  LDGDEPBAR ;  /* 0x00000000000079af */ /* 0x000e280000000000 */
[----:B--2---:R-:W-:Y:S01]  /*9160*/  @P0 IMAD.HI.U32 R0, R2, c[0x0][0x2c8], RZ ;  /* 0x0000b20002000a27 */ /* 0x004fe200078e00ff */
[----:B------:R-:W-:Y:S03]  /*9170*/  PLOP3.LUT P0, PT, PT, PT, UP2, 0x80, 0x0 ;  /* 0x000000000000781c */ /* 0x000fe60003f0f028 */
[----:B------:R-:W-:Y:S01]  /*9180*/  IMAD.MOV.U32 R4, RZ, RZ, R2 ;  /* 0x000000ffff047224 */ /* 0x000fe200078e0002 */
[----:B---3--:R-:W-:Y:S09]  /*9190*/  IADD3 R2, -R12, 0x1, -R5 ;  /* 0x000000010c027810 */ /* 0x008ff20007ffe905 */
[----:B------:R-:W-:Y:S01]  /*91a0*/  @P0 SHF.R.U32.HI R4, RZ, c[0x0][0x2cc], R0 ;  /* 0x0000b300ff040a19 */ /* 0x000fe20000011600 */
[----:B------:R-:W-:Y:S01]  /*91b0*/  IMAD.U32 R0, RZ, RZ, UR12 ;  /* 0x0000000cff007e24 */ /* 0x000fe2000f8e00ff */
[----:B------:R-:W-:Y:S03]  /*91c0*/  PLOP3.LUT P0, PT, PT, PT, UP1, 0x40, 0x0 ;  /* 0x000000000000781c */ /* 0x000fe60003f0e818 */
[----:B------:R-:W1:Y:S01]  /*91d0*/  SHFL.IDX PT, R3, R4, RZ, 0x1c1f ;  /* 0x001c1fff04037589 */ /* 0x000e6200000e0000 */
[----:B------:R-:W-:Y:S04]  /*91e0*/  IADD3 R0, -R0, UR8, R2 ;  /* 0x0000000800007c10 */ /* 0x000fe8000fffe102 */
        /* <DEDUP_REMOVED lines=19> */
.L_x_1073:
[----:B------:R-:W-:Y:S04]  /*9320*/  MOV R8, 0x1 ;  /* 0x0000000100087802 */ /* 0x000fe80000000f00 */
[----:B------:R-:W-:Y:S11]  /*9330*/  ISETP.NE.AND P0, PT, R8, c[0x0][0x32c], PT ;  /* 0x0000cb0008007a0c */ /* 0x000ff60003f05270 */
[----:B------:R-:W-:Y:S02]  /*9340*/  @!UPT UIADD3 URZ, URZ, URZ, URZ ;  /* 0x0000003f3f3ff290 */ /* 0x000fe4000fffe03f */
[----:B------:R-:W-:Y:S05]  /*9350*/  @P0 IMAD.HI.U32 R8, R3, c[0x0][0x330], RZ ;  /* 0x0000cc0003080a27 */ /* 0x000fea00078e00ff */
[----:B------:R-:W-:Y:S02]  /*9360*/  @P0 SHF.R.U32.HI R3, RZ, c[0x0][0x334], R8 ;  /* 0x0000cd00ff030a19 */ /* 0x000fe40000011608 */
.L_x_1074:
[----:B------:R-:W-:Y:S05]  /*9370*/  BSYNC B0 ;  /* 0x0000000000007941 */ /* 0x000fea0003800000 */
.L_x_1072:
[----:B------:R-:W-:Y:S04]  /*9380*/  IMAD R3, R3, c[0x0][0x32c], -R5 ;  /* 0x0000cb0003037a24 */ /* 0x000fe800078e0a05 */
[----:B------:R-:W-:Y:S05]  /*9390*/  IMAD.IADD R3, R3, 0x1, -R12 ;  /* 0x0000000103037824 */ /* 0x000fea00078e0a0c */
[----:B------:R-:W-:Y:S02]  /*93a0*/  IADD3 R8, R3, c[0x0][0x32c], RZ ;  /* 0x0000cb0003087a10 */ /* 0x000fe40007ffe0ff */
[----:B------:R-:W-:Y:S02]  /*93b0*/  IMNMX R0, R0, R3, !PT ;  /* 0x0000000300007217 */ /* 0x000fe40007800200 */
[----:B------:R-:W-:Y:S02]  /*93c0*/  IMNMX R2, R2, R8, PT ;  /* 0x0000000802027217 */ /* 0x000fe40003800200 */
.L_x_1071:
        /* <DEDUP_REMOVED lines=85> */
.L_x_1077:
[----:B------:R-:W-:Y:S04]  /*9920*/  MOV R4, 0x1 ;  /* 0x0000000100047802 */ /* 0x000fe80000000f00 */
[----:B------:R-:W-:Y:S11]  /*9930*/  ISETP.NE.AND P0, PT, R4, c[0x0][0x32c], PT ;  /* 0x0000cb0004007a0c */ /* 0x000ff60003f05270 */
[----:B------:R-:W-:Y:S02]  /*9940*/  @!UPT UIADD3 URZ, URZ, URZ, URZ ;  /* 0x0000003f3f3ff290 */ /* 0x000fe4000fffe03f */
[----:B------:R-:W-:Y:S05]  /*9950*/  @P0 IMAD.HI.U32 R4, R3, c[0x0][0x330], RZ ;  /* 0x0000cc0003040a27 */ /* 0x000fea00078e00ff */
[----:B------:R-:W-:Y:S02]  /*9960*/  @P0 SHF.R.U32.HI R3, RZ, c[0x0][0x334], R4 ;  /* 0x0000cd00ff030a19 */ /* 0x000fe40000011604 */
.L_x_1078:
[----:B------:R-:W-:Y:S05]  /*9970*/  BSYNC B0 ;  /* 0x0000000000007941 */ /* 0x000fea0003800000 */
.L_x_1076:
[----:B------:R-:W-:Y:S04]  /*9980*/  IMAD R5, R3, c[0x0][0x32c], -R5 ;  /* 0x0000cb0003057a24 */ /* 0x000fe800078e0a05 */
[----:B------:R-:W-:Y:S05]  /*9990*/  IMAD.IADD R5, R5, 0x1, -R12 ;  /* 0x0000000105057824 */ /* 0x000fea00078e0a0c */
[----:B------:R-:W-:Y:S02]  /*99a0*/  IADD3 R3, R5, c[0x0][0x32c], RZ ;  /* 0x0000cb0005037a10 */ /* 0x000fe40007ffe0ff */
[----:B------:R-:W-:Y:S02]  /*99b0*/  IMNMX R0, R0, R5, !PT ;  /* 0x0000000500007217 */ /* 0x000fe40007800200 */
[----:B------:R-:W-:Y:S02]  /*99c0*/  IMNMX R2, R2, R3, PT ;  /* 0x0000000302027217 */ /* 0x000fe40003800200 */
.L_x_1075:
        /* <DEDUP_REMOVED lines=566> */
.L_x_1068:
[----:B------:R-:W2:Y:S01]  /*bd30*/  S2UR UR23, SR_CTAID.X ;  /* 0x00000000001779c3 */ /* 0x000ea20000002500 */
[----:B------:R-:W-:Y:S01]  /*bd40*/  ULDC.64 UR4, c[0x0][0x2c8] ;  /* 0x0000b20000047ab9 */ /* 0x000fe20000000a00 */
[----:B------:R-:W-:Y:S01]  /*bd50*/  PLOP3.LUT P0, PT, PT, PT, UP1, 0x40, 0x0 ;  /* 0x000000000000781c */ /* 0x000fe20003f0e818 */
[----:B--2---:R-:W-:-:S04]  /*bd60*/  ULEA UR23, UR23, 0x7f, 0x7 ;  /* 0x0000007f17177891 */ /* 0x004fc8000f8e383f */
        /* <DEDUP_REMOVED lines=22> */
.L_x_1081:
[----:B------:R-:W-:Y:S02]  /*bed0*/  UMOV UR5, 0x1 ;  /* 0x0000000100057882 */ /* 0x000fe40000000000 */
[----:B------:R-:W-:Y:S02]  /*bee0*/  ULDC UR4, c[0x0][0x32c] ;  /* 0x0000cb0000047ab9 */ /* 0x000fe40000000800 */
[----:B------:R-:W-:-:S03]  /*bef0*/  UISETP.NE.AND UP0, UPT, UR5, UR4, UPT ;  /* 0x000000040500728c */ /* 0x000fc6000bf05270 */
[----:B------:R-:W-:Y:S02]  /*bf00*/  ULDC.64 UR4, c[0x0][0x330] ;  /* 0x0000cc0000047ab9 */ /* 0x000fe40000000a00 */
[----:B------:R-:W-:-:S07]  /*bf10*/  UIMAD.WIDE.U32 UR28, UR26, UR4, URZ ;  /* 0x000000041a1c72a5 */ /* 0x000fce000f8e003f */
[----:B------:R-:W-:Y:S02]  /*bf20*/  @UP0 UMOV UR27, UR29 ;  /* 0x0000001d001b0c82 */ /* 0x000fe40008000000 */
[----:B------:R-:W-:Y:S02]  /*bf30*/  @UP0 USHF.R.U32.HI UR26, URZ, UR5, UR27 ;  /* 0x000000053f1a0299 */ /* 0x000fe4000801161b */
.L_x_1082:
[----:B------:R-:W-:Y:S02]  /*bf40*/  ULDC UR4, c[0x0][0x32c] ;  /* 0x0000cb0000047ab9 */ /* 0x000fe40000000800 */
[----:B------:R-:W-:-:S04]  /*bf50*/  UIMAD UR4, UR26, UR4, URZ ;  /* 0x000000041a0472a4 */ /* 0x000fc8000f8e023f */
[----:B------:R-:W-:-:S04]  /*bf60*/  UISETP.LT.AND UP0, UPT, UR23, UR4, UPT ;  /* 0x000000041700728c */ /* 0x000fc8000bf01270 */
[----:B------:R-:W-:-:S04]  /*bf70*/  USEL UR23, UR23, UR4, !UP0 ;  /* 0x0000000417177287 */ /* 0x000fc8000c000000 */
.L_x_1080:
        /* <DEDUP_REMOVED lines=24> */
[C---:B------:R-:W-:Y:S01]  /*c100*/  IMAD.SHL.U32 R204, R0.reuse, 0x2, RZ ;  /* 0x0000000200cc7824 */ /* 0x040fe200078e00ff */
[C---:B------:R-:W-:Y:S01]  /*c110*/  SHF.L.U64.HI R208, R249.reuse, 0x1, R208 ;  /* 0x00000001f9d07819 */ /* 0x040fe200000102d0 */
[----:B------:R-:W-:Y:S02]  /*c120*/  IMAD.MOV.U32 R133, RZ, RZ, R132 ;  /* 0x000000ffff857224 */ /* 0x000fe400078e0084 */
[----:B------:R-:W-:Y:S02]  /*c130*/  IMAD.SHL.U32 R3, R249, 0x2, RZ ;  /* 0x00000002f9037824 */ /* 0x000fe400078e00ff */
[----:B------:R-:W-:Y:S01]  /*c140*/  IMAD.SHL.U32 R206, R5, 0x2, RZ ;  /* 0x0000000205ce7824 */ /* 0x000fe200078e00ff */
[----:B--2---:R-:W-:-:S02]  /*c150*/  SHF.L.U64.HI R205, R0, 0x1, R4 ;  /* 0x0000000100cd7819 */ /* 0x004fc40000010204 */
[----:B------:R-:W-:Y:S02]  /*c160*/  SEL R0, RZ, 0x10, P4 ;  /* 0x00000010ff007807 */ /* 0x000fe40002000000 */
[----:B---3--:R-:W-:Y:S02]  /*c170*/  SHF.L.U64.HI R207, R5, 0x1, R7 ;  /* 0x0000000105cf7819 */ /* 0x008fe40000010207 */
.L_x_1086:
        /* <DEDUP_REMOVED lines=74> */
.L_x_1084:
        /* <DEDUP_REMOVED lines=316> */
[C---:B-1--4-:R-:W-:Y:S05]  /*d9e0*/  IADD3 R12, P0, R3.reuse, R5, RZ ;  /* 0x00000005030c7210 */ /* 0x052fea0007f1e0ff */
        /* <DEDUP_REMOVED lines=22> */
.L_x_1085:
        /* <DEDUP_REMOVED lines=500> */
.L_x_1083:
[----:B------:R-:W-:-:S06]  /*fa90*/  UISETP.GE.AND UP0, UPT, UR22, UR7, UPT ;  /* 0x000000071600728c */ /* 0x000fcc000bf06270 */
[----:B------:R-:W-:-:S13]  /*faa0*/  PLOP3.LUT P0, PT, PT, PT, UP0, 0x40, 0x0 ;  /* 0x000000000000781c */ /* 0x000fda0003f0e808 */
[----:B------:R-:W-:Y:S05]  /*fab0*/  @P0 BRA `(.L_x_1087) ;  /* 0x000044d000000947 */ /* 0x000fea0003800000 */
[----:B-1----:R-:W2:Y:S01]  /*fac0*/  LDL.LU R0, [R1+0x1c] ;  /* 0x00001c0001007983 */ /* 0x002ea20000300800 */
[----:B------:R-:W-:Y:S01]  /*fad0*/  SHF.R.S32.HI R250, RZ, 0x1f, R249 ;  /* 0x0000001ffffa7819 */ /* 0x000fe200000114f9 */
[----:B------:R-:W-:Y:S02]  /*fae0*/  IMAD.MOV.U32 R134, RZ, RZ, R3 ;  /* 0x000000ffff867224 */ /* 0x000fe400078e0003 */
[----:B------:R-:W2:Y:S01]  /*faf0*/  LDL.LU R5, [R1+0x18] ;  /* 0x0000180001057983 */ /* 0x000ea20000300800 */
[C---:B------:R-:W-:Y:S01]  /*fb00*/  SHF.L.U64.HI R250, R249.reuse, 0x1, R250 ;  /* 0x00000001f9fa7819 */ /* 0x040fe200000102fa */
[----:B------:R-:W-:Y:S02]  /*fb10*/  IMAD.MOV.U32 R133, RZ, RZ, R132 ;  /* 0x000000ffff857224 */ /* 0x000fe400078e0084 */
[----:B------:R-:W3:Y:S01]  /*fb20*/  LDL.LU R4, [R1+0x20] ;  /* 0x0000200001047983 */ /* 0x000ee20000300800 */
[----:B------:R-:W-:-:S03]  /*fb30*/  IMAD.SHL.U32 R249, R249, 0x2, RZ ;  /* 0x00000002f9f97824 */ /* 0x000fc600078e00ff */
[----:B------:R-:W3:Y:S01]  /*fb40*/  LDL.LU R2, [R1+0x14] ;  /* 0x0000140001027983 */ /* 0x000ee20000300800 */
[----:B------:R-:W-:Y:S01]  /*fb50*/  IMAD.SHL.U32 R243, R251, 0x2, RZ ;  /* 0x00000002fbf37824 */ /* 0x000fe200078e00ff */
[C---:B--2---:R-:W-:Y:S02]  /*fb60*/  SHF.L.U64.HI R248, R5.reuse, 0x1, R0 ;  /* 0x0000000105f87819 */ /* 0x044fe40000010200 */
[----:B------:R-:W-:Y:S01]  /*fb70*/  SHF.R.S32.HI R0, RZ, 0x1f, R251 ;  /* 0x0000001fff007819 */ /* 0x000fe200000114fb */
[----:B------:R-:W-:-:S03]  /*fb80*/  IMAD.SHL.U32 R247, R5, 0x2, RZ ;  /* 0x0000000205f77824 */ /* 0x000fc600078e00ff */
[----:B------:R-:W-:Y:S02]  /*fb90*/  SHF.L.U64.HI R244, R251, 0x1, R0 ;  /* 0x00000001fbf47819 */ /* 0x000fe40000010200 */
[C---:B---3--:R-:W-:Y:S01]  /*fba0*/  SHF.L.U64.HI R246, R2.reuse, 0x1, R4 ;  /* 0x0000000102f67819 */ /* 0x048fe20000010204 */
[----:B------:R-:W-:Y:S02]  /*fbb0*/  IMAD.SHL.U32 R245, R2, 0x2, RZ ;  /* 0x0000000202f57824 */ /* 0x000fe400078e00ff */
.L_x_1097:
[----:B-1----:R-:W-:Y:S01]  /*fbc0*/  SHF.R.S32.HI R0, RZ, 0x1f, R242 ;  /* 0x0000001fff007819 */ /* 0x002fe200000114f2 */
[----:B------:R-:W-:Y:S01]  /*fbd0*/  IMAD.WIDE.U32 R2, R242, c[0x0][0x208], RZ ;  /* 0x00008200f2027a25 */ /* 0x000fe200078e00ff */
[----:B------:R-:W-:Y:S01]  /*fbe0*/  SHF.R.S32.HI R4, RZ, 0x1f, R240 ;  /* 0x0000001fff047819 */ /* 0x000fe200000114f0 */
[----:B------:R-:W-:Y:S04]  /*fbf0*/  DEPBAR.LE SB0, 0x0 ;  /* 0x000080000000791a */ /* 0x000fe80000000000 */
[----:B------:R-:W-:Y:S01]  /*fc00*/  IMAD R0, R0, c[0x0][0x208], RZ ;  /* 0x0000820000007a24 */ /* 0x000fe200078e02ff */
[----:B------:R-:W-:Y:S01]  /*fc10*/  BAR.SYNC.DEFER_BLOCKING 0x0 ;  /* 0x0000000000007b1d */ /* 0x000fe20000010000 */
[----:B------:R-:W-:Y:S01]  /*fc20*/  IMAD R4, R4, c[0x0][0x218], RZ ;  /* 0x0000860004047a24 */ /* 0x000fe200078e02ff */
[----:B------:R-:W-:Y:S01]  /*fc30*/  UISETP.GT.AND UP0, UPT, UR22, UR7, UPT ;  /* 0x000000071600728c */ /* 0x000fe2000bf04270 */
[----:B------:R-:W-:Y:S02]  /*fc40*/  IMAD R0, R242, c[0x0][0x20c], R0 ;  /* 0x00008300f2007a24 */ /* 0x000fe400078e0200 */
[C---:B------:R-:W-:Y:S03]  /*fc50*/  IMAD R4, R240.reuse, c[0x0][0x21c], R4 ;  /* 0x00008700f0047a24 */ /* 0x040fe600078e0204 */
        /* <DEDUP_REMOVED lines=313> */
[----:B--234-:R-:W-:Y:S01]  /*10ff0*/  IMAD.MOV.U32 R251, RZ, RZ, c[0x0][0x2b8] ;  /* 0x0000ae00fffb7624 */ /* 0x01cfe200078e00ff */
[----:B------:R-:W-:Y:S01]  /*11000*/  ULEA UR4, UR22, UR11, 0x6 ;  /* 0x0000000b16047291 */ /* 0x000fe2000f8e303f */
[----:B------:R-:W-:Y:S03]  /*11010*/  IMAD.MOV.U32 R240, RZ, RZ, RZ ;  /* 0x000000fffff07224 */ /* 0x000fe600078e00ff */
[----:B------:R-:W-:Y:S02]  /*11020*/  ISETP.NE.AND P1, PT, R251, 0x1, PT ;  /* 0x00000001fb00780c */ /* 0x000fe40003f25270 */
[----:B------:R-:W-:Y:S05]  /*11030*/  IMAD.U32 R2, RZ, RZ, UR4 ;  /* 0x00000004ff027e24 */ /* 0x000fea000f8e00ff */
[----:B------:R-:W-:Y:S05]  /*11040*/  IADD3 R2, R2, -0x40, R252 ;  /* 0xffffffc002027810 */ /* 0x000fea0007ffe0fc */
[----:B------:R-:W-:Y:S02]  /*11050*/  IMAD.MOV.U32 R0, RZ, RZ, R2 ;  /* 0x000000ffff007224 */ /* 0x000fe400078e0002 */
[----:B------:R-:W-:Y:S05]  /*11060*/  @P1 IMAD.HI.U32 R3, R2, c[0x0][0x2bc], RZ ;  /* 0x0000af0002031a27 */ /* 0x000fea00078e00ff */
        /* <DEDUP_REMOVED lines=26> */
[C---:B---3--:R-:W-:Y:S01]  /*11210*/  IMAD.X R17, R4.reuse, 0x1, R250, P0 ;  /* 0x0000000104117824 */ /* 0x048fe200000e06fa */
[C---:B------:R-:W-:Y:S04]  /*11220*/  IADD3 R14, P0, R3.reuse, R247, RZ ;  /* 0x000000f7030e7210 */ /* 0x040fe80007f1e0ff */
[----:B------:R2:W-:Y:S01]  /*11230*/  LDGSTS.E.BYPASS.LTC128B.128 [R239+0x8100], [R16.64], !P3 ;  /* 0x0810000010ef7fae */ /* 0x0005e2000d901d52 */
[CC--:B------:R-:W-:Y:S02]  /*11240*/  IADD3.X R15, R4.reuse, R248.reuse, RZ, P0, !PT ;  /* 0x000000f8040f7210 */ /* 0x0c0fe400007fe4ff */
        /* <DEDUP_REMOVED lines=19> */
.L_x_1088:
        /* <DEDUP_REMOVED lines=34> */
.L_x_1091:
[----:B------:R-:W-:Y:S04]  /*115a0*/  MOV R8, 0x1 ;  /* 0x0000000100087802 */ /* 0x000fe80000000f00 */
[----:B------:R-:W-:Y:S11]  /*115b0*/  ISETP.NE.AND P0, PT, R8, c[0x0][0x32c], PT ;  /* 0x0000cb0008007a0c */ /* 0x000ff60003f05270 */
[----:B------:R-:W-:Y:S02]  /*115c0*/  @!UPT UIADD3 URZ, URZ, URZ, URZ ;  /* 0x0000003f3f3ff290 */ /* 0x000fe4000fffe03f */
[----:B------:R-:W-:Y:S05]  /*115d0*/  @P0 IMAD.HI.U32 R8, R3, c[0x0][0x330], RZ ;  /* 0x0000cc0003080a27 */ /* 0x000fea00078e00ff */
[----:B------:R-:W-:Y:S02]  /*115e0*/  @P0 SHF.R.U32.HI R3, RZ, c[0x0][0x334], R8 ;  /* 0x0000cd00ff030a19 */ /* 0x000fe40000011608 */
.L_x_1092:
[----:B------:R-:W-:Y:S05]  /*115f0*/  BSYNC B0 ;  /* 0x0000000000007941 */ /* 0x000fea0003800000 */
.L_x_1090:
[----:B------:R-:W-:Y:S04]  /*11600*/  IMAD R3, R3, c[0x0][0x32c], -R5 ;  /* 0x0000cb0003037a24 */ /* 0x000fe800078e0a05 */
[----:B------:R-:W-:Y:S05]  /*11610*/  IMAD.IADD R3, R3, 0x1, -R12 ;  /* 0x0000000103037824 */ /* 0x000fea00078e0a0c */
[----:B------:R-:W-:Y:S02]  /*11620*/  IADD3 R8, R3, c[0x0][0x32c], RZ ;  /* 0x0000cb0003087a10 */ /* 0x000fe40007ffe0ff */
[----:B------:R-:W-:Y:S02]  /*11630*/  IMNMX R0, R0, R3, !PT ;  /* 0x0000000300007217 */ /* 0x000fe40007800200 */
[----:B------:R-:W-:Y:S02]  /*11640*/  IMNMX R2, R2, R8, PT ;  /* 0x0000000802027217 */ /* 0x000fe40003800200 */
.L_x_1089:
        /* <DEDUP_REMOVED lines=85> */
.L_x_1095:
[----:B------:R-:W-:Y:S04]  /*11ba0*/  MOV R4, 0x1 ;  /* 0x0000000100047802 */ /* 0x000fe80000000f00 */
[----:B------:R-:W-:Y:S11]  /*11bb0*/  ISETP.NE.AND P0, PT, R4, c[0x0][0x32c], PT ;  /* 0x0000cb0004007a0c */ /* 0x000ff60003f05270 */
[----:B------:R-:W-:Y:S02]  /*11bc0*/  @!UPT UIADD3 URZ, URZ, URZ, URZ ;  /* 0x0000003f3f3ff290 */ /* 0x000fe4000fffe03f */
[----:B------:R-:W-:Y:S05]  /*11bd0*/  @P0 IMAD.HI.U32 R4, R3, c[0x0][0x330], RZ ;  /* 0x0000cc0003040a27 */ /* 0x000fea00078e00ff */
[----:B------:R-:W-:Y:S02]  /*11be0*/  @P0 SHF.R.U32.HI R3, RZ, c[0x0][0x334], R4 ;  /* 0x0000cd00ff030a19 */ /* 0x000fe40000011604 */
.L_x_1096:
[----:B------:R-:W-:Y:S05]  /*11bf0*/  BSYNC B0 ;  /* 0x0000000000007941 */ /* 0x000fea0003800000 */
.L_x_1094:
[----:B------:R-:W-:Y:S04]  /*11c00*/  IMAD R5, R3, c[0x0][0x32c], -R5 ;  /* 0x0000cb0003057a24 */ /* 0x000fe800078e0a05 */
[----:B------:R-:W-:Y:S05]  /*11c10*/  IMAD.IADD R5, R5, 0x1, -R12 ;  /* 0x0000000105057824 */ /* 0x000fea00078e0a0c */
[----:B------:R-:W-:Y:S02]  /*11c20*/  IADD3 R3, R5, c[0x0][0x32c], RZ ;  /* 0x0000cb0005037a10 */ /* 0x000fe40007ffe0ff */
[----:B------:R-:W-:Y:S02]  /*11c30*/  IMNMX R0, R0, R5, !PT ;  /* 0x0000000500007217 */ /* 0x000fe40007800200 */
[----:B------:R-:W-:Y:S02]  /*11c40*/  IMNMX R2, R2, R3, PT ;  /* 0x0000000302027217 */ /* 0x000fe40003800200 */
.L_x_1093:
        /* <DEDUP_REMOVED lines=564> */
.L_x_1087:
[----:B------:R-:W2:Y:S04]  /*13f90*/  LDL.LU R5, [R1] ;  /* 0x0000000001057983 */ /* 0x000ea80000300800 */
[----:B-1----:R-:W3:Y:S01]  /*13fa0*/  LDL.LU R2, [R1+0x4] ;  /* 0x0000040001027983 */ /* 0x002ee20000300800 */
        /* <DEDUP_REMOVED lines=155> */
.L_x_1049:
        /* <DEDUP_REMOVED lines=59> */
[----:B------:R-:W-:Y:S01]  /*14d10*/  F2FP.BF16.PACK_AB R50, R51, R50 ;  /* 0x000000323332723e */ /* 0x000fe200000010ff */
[----:B------:R-:W-:Y:S01]  /*14d20*/  IMAD.IADD R4, R4, 0x1, R2 ;  /* 0x0000000104047824 */ /* 0x000fe200078e0202 */
[----:B------:R-:W-:-:S02]  /*14d30*/  F2FP.BF16.PACK_AB R35, R35, R20 ;  /* 0x000000142323723e */ /* 0x000fc400000010ff */
[----:B------:R-:W-:Y:S02]  /*14d40*/  F2FP.BF16.PACK_AB R54, R55, R54 ;  /* 0x000000363736723e */ /* 0x000fe400000010ff */
[----:B------:R-:W-:Y:S02]  /*14d50*/  F2FP.BF16.PACK_AB R34, R34, R56 ;  /* 0x000000382222723e */ /* 0x000fe400000010ff */
[----:B------:R-:W-:Y:S02]  /*14d60*/  F2FP.BF16.PACK_AB R58, R59, R58 ;  /* 0x0000003a3b3a723e */ /* 0x000fe400000010ff */
[----:B------:R-:W-:Y:S01]  /*14d70*/  F2FP.BF16.PACK_AB R33, R33, R60 ;  /* 0x0000003c2121723e */ /* 0x000fe200000010ff */
[----:B------:R1:W-:Y:S01]  /*14d80*/  STS [R0+0x80], R49 ;  /* 0x0000803100007388 */ /* 0x0003e20000000800 */
[----:B------:R-:W-:Y:S02]  /*14d90*/  F2FP.BF16.PACK_AB R62, R63, R62 ;  /* 0x0000003e3f3e723e */ /* 0x000fe400000010ff */
[----:B------:R-:W-:Y:S01]  /*14da0*/  F2FP.BF16.PACK_AB R32, R32, R64 ;  /* 0x000000402020723e */ /* 0x000fe200000010ff */
[----:B------:R-:W-:Y:S01]  /*14db0*/  STS [R0+0x480], R142 ;  /* 0x0004808e00007388 */ /* 0x000fe20000000800 */
[----:B------:R-:W-:-:S02]  /*14dc0*/  F2FP.BF16.PACK_AB R66, R67, R66 ;  /* 0x000000424342723e */ /* 0x000fc400000010ff */
[----:B------:R-:W-:Y:S01]  /*14dd0*/  F2FP.BF16.PACK_AB R31, R31, R68 ;  /* 0x000000441f1f723e */ /* 0x000fe200000010ff */
[----:B------:R2:W-:Y:S01]  /*14de0*/  STS [R2], R7 ;  /* 0x0000000702007388 */ /* 0x0005e20000000800 */
[----:B------:R-:W-:Y:S02]  /*14df0*/  F2FP.BF16.PACK_AB R70, R71, R70 ;  /* 0x000000464746723e */ /* 0x000fe400000010ff */
[----:B------:R-:W-:Y:S01]  /*14e00*/  F2FP.BF16.PACK_AB R30, R30, R72 ;  /* 0x000000481e1e723e */ /* 0x000fe200000010ff */
[----:B------:R-:W-:Y:S01]  /*14e10*/  STS [R2+0x400], R146 ;  /* 0x0004009202007388 */ /* 0x000fe20000000800 */
        /* <DEDUP_REMOVED lines=9> */
[----:B-1----:R-:W-:Y:S01]  /*14eb0*/  IMAD.MOV.U32 R49, RZ, RZ, 0x40 ;  /* 0x00000040ff317424 */ /* 0x002fe200078e00ff */
[----:B------:R-:W-:Y:S02]  /*14ec0*/  F2FP.BF16.PACK_AB R86, R87, R86 ;  /* 0x000000565756723e */ /* 0x000fe400000010ff */
[----:B------:R-:W-:Y:S01]  /*14ed0*/  STS [R4+0x400], R154 ;  /* 0x0004009a04007388 */ /* 0x000fe20000000800 */
[----:B------:R-:W-:-:S02]  /*14ee0*/  F2FP.BF16.PACK_AB R26, R26, R88 ;  /* 0x000000581a1a723e */ /* 0x000fc400000010ff */
[----:B------:R-:W-:Y:S02]  /*14ef0*/  F2FP.BF16.PACK_AB R90, R91, R90 ;  /* 0x0000005a5b5a723e */ /* 0x000fe400000010ff */
[----:B--2---:R-:W-:Y:S02]  /*14f00*/  SEL R7, R49, 0xffffffc0, !P2 ;  /* 0xffffffc031077807 */ /* 0x004fe40005000000 */
[----:B------:R-:W-:Y:S02]  /*14f10*/  F2FP.BF16.PACK_AB R25, R25, R92 ;  /* 0x0000005c1919723e */ /* 0x000fe400000010ff */
[----:B------:R-:W-:Y:S02]  /*14f20*/  F2FP.BF16.PACK_AB R94, R95, R94 ;  /* 0x0000005e5f5e723e */ /* 0x000fe400000010ff */
[----:B------:R-:W-:Y:S01]  /*14f30*/  F2FP.BF16.PACK_AB R24, R24, R96 ;  /* 0x000000601818723e */ /* 0x000fe200000010ff */
[----:B---3--:R-:W-:Y:S01]  /*14f40*/  IMAD.IADD R6, R0, 0x1, R7 ;  /* 0x0000000100067824 */ /* 0x008fe200078e0207 */
[----:B------:R-:W-:-:S02]  /*14f50*/  F2FP.BF16.PACK_AB R98, R99, R98 ;  /* 0x000000626362723e */ /* 0x000fc400000010ff */
[----:B------:R-:W-:Y:S02]  /*14f60*/  F2FP.BF16.PACK_AB R23, R23, R100 ;  /* 0x000000641717723e */ /* 0x000fe400000010ff */
[----:B------:R1:W-:Y:S01]  /*14f70*/  STS [R6+0x80], R5 ;  /* 0x0000800506007388 */ /* 0x0003e20000000800 */
[----:B------:R-:W-:Y:S01]  /*14f80*/  F2FP.BF16.PACK_AB R102, R103, R102 ;  /* 0x000000666766723e */ /* 0x000fe200000010ff */
[----:B----4-:R-:W-:Y:S02]  /*14f90*/  IMAD.IADD R8, R7, 0x1, R2 ;  /* 0x0000000107087824 */ /* 0x010fe400078e0202 */
        /* <DEDUP_REMOVED lines=8> */
[----:B------:R-:W-:Y:S02]  /*15020*/  F2FP.BF16.PACK_AB R17, R17, R114 ;  /* 0x000000721111723e */ /* 0x000fe400000010ff */
[----:B------:R-:W-:Y:S02]  /*15030*/  F2FP.BF16.PACK_AB R16, R117, R116 ;  /* 0x000000747510723e */ /* 0x000fe400000010ff */
[----:B------:R-:W-:Y:S02]  /*15040*/  F2FP.BF16.PACK_AB R13, R13, R118 ;  /* 0x000000760d0d723e */ /* 0x000fe400000010ff */
[----:B------:R-:W-:-:S02]  /*15050*/  F2FP.BF16.PACK_AB R12, R121, R120 ;  /* 0x00000078790c723e */ /* 0x000fc400000010ff */
[----:B------:R-:W-:Y:S01]  /*15060*/  F2FP.BF16.PACK_AB R11, R11, R122 ;  /* 0x0000007a0b0b723e */ /* 0x000fe200000010ff */
[----:B-1----:R-:W-:Y:S01]  /*15070*/  IMAD.IADD R5, R7, 0x1, R3 ;  /* 0x0000000107057824 */ /* 0x002fe200078e0203 */
[----:B------:R-:W-:Y:S01]  /*15080*/  F2FP.BF16.PACK_AB R9, R125, R124 ;  /* 0x0000007c7d09723e */ /* 0x000fe200000010ff */
[----:B------:R-:W-:Y:S01]  /*15090*/  IMAD.IADD R7, R4, 0x1, R7 ;  /* 0x0000000104077824 */ /* 0x000fe200078e0207 */
[----:B------:R-:W-:Y:S02]  /*150a0*/  F2FP.BF16.PACK_AB R15, R15, R126 ;  /* 0x0000007e0f0f723e */ /* 0x000fe400000010ff */
[----:B------:R-:W-:Y:S01]  /*150b0*/  STS [R5+0x80], R45 ;  /* 0x0000802d05007388 */ /* 0x000fe20000000800 */
[----:B------:R-:W-:Y:S02]  /*150c0*/  F2FP.BF16.PACK_AB R14, R129, R128 ;  /* 0x00000080810e723e */ /* 0x000fe400000010ff */
[----:B------:R-:W-:Y:S01]  /*150d0*/  F2FP.BF16.PACK_AB R10, R10, R130 ;  /* 0x000000820a0a723e */ /* 0x000fe200000010ff */
[----:B------:R-:W-:Y:S01]  /*150e0*/  STS [R5+0x480], R166 ;  /* 0x000480a605007388 */ /* 0x000fe20000000800 */
[----:B------:R-:W-:-:S03]  /*150f0*/  PLOP3.LUT P0, PT, PT, PT, UP1, 0x80, 0x0 ;  /* 0x000000000000781c */ /* 0x000fc60003f0f018 */
        /* <DEDUP_REMOVED lines=47> */
[----:B------:R3:W-:Y:S04]  /*153f0*/  STS [R5+0xc480], R15 ;  /* 0x00c4800f05007388 */ /* 0x0007e80000000800 */
[----:B------:R3:W-:Y:S04]  /*15400*/  STS [R7+0xc000], R14 ;  /* 0x00c0000e07007388 */ /* 0x0007e80000000800 */
        /* <DEDUP_REMOVED lines=26> */
.L_x_1099:
        /* <DEDUP_REMOVED lines=9> */
[----:B------:R-:W-:Y:S01]  /*15640*/  UIMAD UR9, UR8, UR6, URZ ;  /* 0x00000006080972a4 */ /* 0x000fe2000f8e023f */
[----:B------:R-:W-:Y:S01]  /*15650*/  LEA.HI R6, R47, R57, RZ, 0x3 ;  /* 0x000000392f067211 */ /* 0x000fe200078f18ff */
[----:B------:R-:W-:Y:S01]  /*15660*/  USHF.R.S32.HI UR11, URZ, 0x1f, UR13 ;  /* 0x0000001f3f0b7899 */ /* 0x000fe2000801140d */
[----:B------:R-:W-:Y:S01]  /*15670*/  SHF.R.S32.HI R2, RZ, 0x1f, R3 ;  /* 0x0000001fff027819 */ /* 0x000fe20000011403 */
[----:B------:R-:W-:Y:S01]  /*15680*/  IMAD.IADD R4, R40, 0x1, -R0 ;  /* 0x0000000128047824 */ /* 0x000fe200078e0a00 */
[----:B------:R-:W-:Y:S01]  /*15690*/  LEA.HI R0, R22, R22, RZ, 0x1 ;  /* 0x0000001616007211 */ /* 0x000fe200078f08ff */
[----:B------:R-:W-:Y:S01]  /*156a0*/  ULDC.64 UR4, c[0x0][0x3a0] ;  /* 0x0000e80000047ab9 */ /* 0x000fe20000000a00 */
        /* <DEDUP_REMOVED lines=8> */
[----:B------:R-:W-:Y:S01]  /*15730*/  UIMAD.WIDE.U32 UR14, UR10, UR6, UR14 ;  /* 0x000000060a0e72a5 */ /* 0x000fe2000f8e000e */
[----:B------:R-:W-:Y:S01]  /*15740*/  IMAD R15, R4, 0x10, R2 ;  /* 0x00000010040f7824 */ /* 0x000fe200078e0202 */
[----:B------:R-:W-:Y:S01]  /*15750*/  UIMAD UR9, UR10, UR7, UR9 ;  /* 0x000000070a0972a4 */ /* 0x000fe2000f8e0209 */
[----:B------:R-:W-:Y:S01]  /*15760*/  LOP3.LUT R4, R6, 0xfffffff8, RZ, 0xc0, !PT ;  /* 0xfffffff806047812 */ /* 0x000fe200078ec0ff */
[----:B------:R-:W-:Y:S01]  /*15770*/  USEL UR11, UR11, URZ, !UP1 ;  /* 0x0000003f0b0b7287 */ /* 0x000fe2000c800000 */
[----:B------:R-:W-:Y:S01]  /*15780*/  IMAD R0, R0, 0x8, R15 ;  /* 0x0000000800007824 */ /* 0x000fe200078e020f */
[----:B------:R-:W-:Y:S01]  /*15790*/  ULDC.64 UR6, c[0x0][0x498] ;  /* 0x0001260000067ab9 */ /* 0x000fe20000000a00 */
[----:B------:R-:W-:Y:S01]  /*157a0*/  SHF.R.S32.HI R14, RZ, 0x3, R6 ;  /* 0x00000003ff0e7819 */ /* 0x000fe20000011406 */
[----:B------:R-:W-:Y:S01]  /*157b0*/  UIMAD.WIDE.U32 UR16, UR20, UR4, URZ ;  /* 0x00000004141072a5 */ /* 0x000fe2000f8e003f */
        /* <DEDUP_REMOVED lines=20> */
[----:B------:R-:W-:Y:S01]  /*15900*/  BSSY B0, `(.L_x_1100) ;  /* 0x0000068000007945 */ /* 0x000fe20003800000 */
[----:B------:R-:W-:Y:S01]  /*15910*/  UIADD3 UR17, UR17, UR12, URZ ;  /* 0x0000000c11117290 */ /* 0x000fe2000fffe03f */
[----:B------:R-:W-:Y:S01]  /*15920*/  IMAD R4, R3, c[0x0][0x4e8], R2 ;  /* 0x00013a0003047a24 */ /* 0x000fe200078e0202 */
[----:B------:R-:W-:Y:S01]  /*15930*/  IADD3 R2, P0, R0, UR14, RZ ;  /* 0x0000000e00027c10 */ /* 0x000fe2000ff1e0ff */
[----:B------:R-:W-:Y:S01]  /*15940*/  IMAD.U32 R3, RZ, RZ, UR7 ;  /* 0x00000007ff037e24 */ /* 0x000fe2000f8e00ff */
[----:B------:R-:W-:-:S02]  /*15950*/  UIMAD UR5, UR10, UR5, UR8 ;  /* 0x000000050a0572a4 */ /* 0x000fc4000f8e0208 */
[----:B------:R-:W-:Y:S01]  /*15960*/  SHF.R.S32.HI R0, RZ, 0x1f, R4 ;  /* 0x0000001fff007819 */ /* 0x000fe20000011404 */
[----:B------:R-:W-:Y:S01]  /*15970*/  UIMAD.WIDE.U32 UR16, UR10, UR4, UR16 ;  /* 0x000000040a1072a5 */ /* 0x000fe2000f8e0010 */
[----:B------:R-:W-:Y:S01]  /*15980*/  IADD3.X R3, R5, UR15, R3, P0, !PT ;  /* 0x0000000f05037c10 */ /* 0x000fe200087fe403 */
[----:B------:R-:W-:Y:S01]  /*15990*/  IMAD.SHL.U32 R5, R14, 0x40, RZ ;  /* 0x000000400e057824 */ /* 0x000fe200078e00ff */
[----:B------:R-:W-:Y:S01]  /*159a0*/  ULDC.64 UR6, c[0x0][0x3f0] ;  /* 0x0000fc0000067ab9 */ /* 0x000fe20000000a00 */
[----:B------:R-:W-:Y:S01]  /*159b0*/  IMAD R0, R0, c[0x0][0x488], RZ ;  /* 0x0001220000007a24 */ /* 0x000fe200078e02ff */
[----:B------:R-:W-:Y:S01]  /*159c0*/  UIMAD UR11, UR11, UR6, URZ ;  /* 0x000000060b0b72a4 */ /* 0x000fe2000f8e023f */
[C---:B------:R-:W-:Y:S01]  /*159d0*/  IMAD.WIDE.U32 R2, R4.reuse, c[0x0][0x488], R2 ;  /* 0x0001220004027a25 */ /* 0x040fe200078e0002 */
[----:B------:R-:W-:Y:S01]  /*159e0*/  LOP3.LUT R5, R5, 0x1c0, RZ, 0xc0, !PT ;  /* 0x000001c005057812 */ /* 0x000fe200078ec0ff */
[----:B------:R-:W-:Y:S02]  /*159f0*/  UIADD3 UR17, UR17, UR5, URZ ;  /* 0x0000000511117290 */ /* 0x000fe4000fffe03f */
[----:B------:R-:W-:Y:S01]  /*15a00*/  IMAD R9, R4, c[0x0][0x48c], R0 ;  /* 0x0001230004097a24 */ /* 0x000fe200078e0200 */
[----:B------:R-:W-:Y:S01]  /*15a10*/  SHF.R.U32.HI R8, RZ, 0x3, R5 ;  /* 0x00000003ff087819 */ /* 0x000fe20000011605 */
[----:B------:R-:W-:Y:S01]  /*15a20*/  IMAD.SHL.U32 R0, R7, 0x8, RZ ;  /* 0x0000000807007824 */ /* 0x000fe200078e00ff */
[C---:B------:R-:W-:Y:S01]  /*15a30*/  LEA R7, P0, R2.reuse, c[0x0][0x450], 0x2 ;  /* 0x0001140002077a11 */ /* 0x040fe200078010ff */
[----:B------:R-:W-:Y:S01]  /*15a40*/  IMAD.IADD R3, R3, 0x1, R9 ;  /* 0x0000000103037824 */ /* 0x000fe200078e0209 */
[----:B------:R-:W-:Y:S01]  /*15a50*/  UIMAD UR7, UR13, UR7, UR11 ;  /* 0x000000070d0772a4 */ /* 0x000fe2000f8e020b */
[----:B------:R-:W-:Y:S01]  /*15a60*/  IMAD.MOV.U32 R4, RZ, RZ, R6 ;  /* 0x000000ffff047224 */ /* 0x000fe200078e0006 */
[----:B------:R-:W-:Y:S01]  /*15a70*/  LOP3.LUT R5, R5, 0x38, R0, 0xf8, !PT ;  /* 0x0000003805057812 */ /* 0x000fe200078ef800 */
[----:B------:R-:W-:Y:S01]  /*15a80*/  UIMAD.WIDE.U32 UR16, UR13, UR6, UR16 ;  /* 0x000000060d1072a5 */ /* 0x000fe2000f8e0010 */
[----:B------:R-:W-:Y:S01]  /*15a90*/  @P1 SHF.R.U32.HI R4, RZ, c[0x0][0x4f0], R10 ;  /* 0x00013c00ff041a19 */ /* 0x000fe2000001160a */
[----:B------:R-:W-:Y:S01]  /*15aa0*/  SHFL.IDX PT, R12, R7, RZ, 0x1c1f ;  /* 0x001c1fff070c7589 */ /* 0x000fe200000e0000 */
[----:B------:R-:W-:Y:S01]  /*15ab0*/  LOP3.LUT R17, R5, R8, RZ, 0x3c, !PT ;  /* 0x0000000805117212 */ /* 0x000fe200078e3cff */
[----:B------:R-:W-:Y:S01]  /*15ac0*/  UIADD3 UR7, UR17, UR7, URZ ;  /* 0x0000000711077290 */ /* 0x000fe2000fffe03f */
[----:B------:R-:W-:Y:S01]  /*15ad0*/  LEA.HI.X R5, R2, c[0x0][0x454], R3, 0x2, P0 ;  /* 0x0001150002057a11 */ /* 0x000fe200000f1403 */
[----:B------:R1:W-:Y:S01]  /*15ae0*/  SHFL.IDX PT, R10, R7, 0x1, 0x1c1f ;  /* 0x003c1f00070a7f89 */ /* 0x0003e200000e0000 */
[--C-:B------:R-:W-:Y:S01]  /*15af0*/  SHF.R.S32.HI R9, RZ, 0x1f, R4.reuse ;  /* 0x0000001fff097819 */ /* 0x100fe20000011404 */
[----:B------:R-:W-:Y:S01]  /*15b00*/  IMAD.MOV R8, RZ, RZ, -R4 ;  /* 0x000000ffff087224 */ /* 0x000fe200078e0a04 */
[----:B------:R-:W-:Y:S01]  /*15b10*/  MOV R2, UR16 ;  /* 0x0000001000027c02 */ /* 0x000fe20008000f00 */
[----:B------:R-:W2:Y:S01]  /*15b20*/  SHFL.IDX PT, R13, R5, RZ, 0x1c1f ;  /* 0x001c1fff050d7589 */ /* 0x000ea200000e0000 */
[----:B------:R-:W-:-:S02]  /*15b30*/  IMAD.U32 R3, RZ, RZ, UR17 ;  /* 0x00000011ff037e24 */ /* 0x000fc4000f8e00ff */
[----:B------:R-:W-:Y:S01]  /*15b40*/  IMAD.U32 R3, RZ, RZ, UR7 ;  /* 0x00000007ff037e24 */ /* 0x000fe2000f8e00ff */
[----:B------:R3:W4:Y:S01]  /*15b50*/  SHFL.IDX PT, R11, R5, 0x1, 0x1c1f ;  /* 0x003c1f00050b7f89 */ /* 0x00072200000e0000 */
[----:B------:R-:W-:Y:S02]  /*15b60*/  IMAD R6, R8, c[0x0][0x4e8], R6 ;  /* 0x00013a0008067a24 */ /* 0x000fe400078e0206 */
[----:B------:R-:W-:-:S04]  /*15b70*/  IMAD.WIDE.U32 R2, R4, c[0x0][0x3e0], R2 ;  /* 0x0000f80004027a25 */ /* 0x000fc800078e0002 */
[----:B-1----:R-:W-:-:S04]  /*15b80*/  IMAD R7, R9, c[0x0][0x3e0], RZ ;  /* 0x0000f80009077a24 */ /* 0x002fc800078e02ff */
[----:B------:R-:W-:Y:S01]  /*15b90*/  IMAD R7, R4, c[0x0][0x3e4], R7 ;  /* 0x0000f90004077a24 */ /* 0x000fe200078e0207 */
[----:B------:R-:W-:Y:S01]  /*15ba0*/  SHF.R.S32.HI R4, RZ, 0x1f, R6 ;  /* 0x0000001fff047819 */ /* 0x000fe20000011406 */
[----:B---3--:R-:W-:-:S03]  /*15bb0*/  IMAD R5, R19, 0x80, R15 ;  /* 0x0000008013057824 */ /* 0x008fc600078e020f */
[----:B------:R-:W-:Y:S01]  /*15bc0*/  IADD3 R3, R3, R7, RZ ;  /* 0x0000000703037210 */ /* 0x000fe20007ffe0ff */
[----:B------:R-:W-:Y:S01]  /*15bd0*/  IMAD R4, R4, c[0x0][0x3d8], RZ ;  /* 0x0000f60004047a24 */ /* 0x000fe200078e02ff */
[----:B------:R-:W-:-:S03]  /*15be0*/  IADD3 R8, R5, 0x8, RZ ;  /* 0x0000000805087810 */ /* 0x000fc60007ffe0ff */
[----:B------:R-:W-:Y:S01]  /*15bf0*/  IMAD.WIDE.U32 R2, R6, c[0x0][0x3d8], R2 ;  /* 0x0000f60006027a25 */ /* 0x000fe200078e0002 */
[-C--:B------:R-:W-:Y:S02]  /*15c00*/  ISETP.GE.OR P1, PT, R5, R28.reuse, P2 ;  /* 0x0000001c0500720c */ /* 0x080fe40001726670 */
[----:B------:R-:W-:Y:S01]  /*15c10*/  ISETP.GE.OR P0, PT, R8, R28, P2 ;  /* 0x0000001c0800720c */ /* 0x000fe20001706670 */
[----:B------:R-:W-:-:S05]  /*15c20*/  IMAD.SHL.U32 R5, R18, 0x8, RZ ;  /* 0x0000000812057824 */ /* 0x000fca00078e00ff */
[----:B------:R-:W-:Y:S01]  /*15c30*/  LOP3.LUT R7, R17, 0x7ffffe00, R5, 0xf8, !PT ;  /* 0x7ffffe0011077812 */ /* 0x000fe200078ef805 */
[----:B------:R-:W-:-:S04]  /*15c40*/  IMAD R5, R6, c[0x0][0x3dc], R4 ;  /* 0x0000f70006057a24 */ /* 0x000fc800078e0204 */
[----:B------:R-:W-:Y:S01]  /*15c50*/  IMAD.SHL.U32 R4, R7, 0x2, RZ ;  /* 0x0000000207047824 */ /* 0x000fe200078e00ff */
[----:B--2---:R-:W-:Y:S01]  /*15c60*/  @!P1 ST.E [R12.64], R52 ;  /* 0x000000340c009985 */ /* 0x004fe2000c101912 */
[----:B------:R-:W-:-:S03]  /*15c70*/  IMAD.IADD R3, R3, 0x1, R5 ;  /* 0x0000000103037824 */ /* 0x000fc600078e0205 */
[----:B----4-:R1:W-:Y:S01]  /*15c80*/  @!P0 ST.E [R10.64], R53 ;  /* 0x000000350a008985 */ /* 0x0103e2000c101912 */
[----:B------:R-:W-:-:S03]  /*15c90*/  LEA R30, P0, R2, c[0x0][0x380], 0x1 ;  /* 0x0000e000021e7a11 */ /* 0x000fc600078008ff */
[----:B------:R2:W3:Y:S01]  /*15ca0*/  LDS.128 R44, [R4+0x1080] ;  /* 0x00108000042c7984 */ /* 0x0004e20000000c00 */
[----:B------:R-:W-:-:S03]  /*15cb0*/  LEA.HI.X R29, R2, c[0x0][0x384], R3, 0x1, P0 ;  /* 0x0000e100021d7a11 */ /* 0x000fc600000f0c03 */
[----:B------:R2:W4:Y:S04]  /*15cc0*/  LDS.128 R60, [R4+0x2080] ;  /* 0x00208000043c7984 */ /* 0x0005280000000c00 */
        /* <DEDUP_REMOVED lines=11> */
[----:B------:R1:W1:Y:S04]  /*15d80*/  LDS.128 R76, [R4+0xf080] ;  /* 0x00f08000044c7984 */ /* 0x0002680000000c00 */
[----:B------:R1:W1:Y:S04]  /*15d90*/  SHFL.IDX PT, R2, R30, RZ, 0x181f ;  /* 0x00181fff1e027589 */ /* 0x00026800000e0000 */
[----:B------:R1:W1:Y:S01]  /*15da0*/  SHFL.IDX PT, R3, R29, RZ, 0x181f ;  /* 0x00181fff1d037589 */ /* 0x00026200000e0000 */
[----:B------:R-:W-:Y:S05]  /*15db0*/  @P0 BRA `(.L_x_1101) ;  /* 0x000001c000000947 */ /* 0x000fea0003800000 */
[----:B---34-:R-:W3:Y:S01]  /*15dc0*/  LDS.128 R24, [R4+0x80] ;  /* 0x0000800004187984 */ /* 0x018ee20000000c00 */
[----:B------:R-:W-:-:S02]  /*15dd0*/  IADD3 R7, R0, 0x40, RZ ;  /* 0x0000004000077810 */ /* 0x000fc40007ffe0ff */
[C---:B------:R-:W-:Y:S01]  /*15de0*/  IADD3 R8, R0.reuse, 0x80, RZ ;  /* 0x0000008000087810 */ /* 0x040fe20007ffe0ff */
[----:B------:R-:W4:Y:S01]  /*15df0*/  LDS.128 R20, [R4+0x4080] ;  /* 0x0040800004147984 */ /* 0x000f220000000c00 */
[----:B------:R-:W-:Y:S02]  /*15e00*/  IADD3 R9, R0, 0xc0, RZ ;  /* 0x000000c000097810 */ /* 0x000fe40007ffe0ff */
[----:B------:R-:W-:Y:S01]  /*15e10*/  ISETP.GE.AND P2, PT, R7, c[0x0][0x3c8], PT ;  /* 0x0000f20007007a0c */ /* 0x000fe20003f46270 */
[----:B------:R-:W5:Y:S01]  /*15e20*/  LDS.128 R16, [R4+0x8080] ;  /* 0x0080800004107984 */ /* 0x000f620000000c00 */
[----:B------:R-:W-:Y:S02]  /*15e30*/  ISETP.GE.AND P1, PT, R8, c[0x0][0x3c8], PT ;  /* 0x0000f20008007a0c */ /* 0x000fe40003f26270 */
[----:B------:R-:W-:Y:S01]  /*15e40*/  ISETP.GE.AND P0, PT, R9, c[0x0][0x3c8], PT ;  /* 0x0000f20009007a0c */ /* 0x000fe20003f06270 */
[----:B------:R2:W1:Y:S01]  /*15e50*/  LDS.128 R12, [R4+0xc080] ;  /* 0x00c08000040c7984 */ /* 0x0004620000000c00 */
        /* <DEDUP_REMOVED lines=16> */
[----:B-----5:R1:W-:Y:S04]  /*15f60*/  @!P1 ST.E.128 [R4.64], R16 ;  /* 0x0000001004009985 */ /* 0x0203e8000c101d12 */
[----:B------:R1:W-:Y:S02]  /*15f70*/  @!P0 ST.E.128 [R2.64], R12 ;  /* 0x0000000c02008985 */ /* 0x0003e4000c101d12 */
.L_x_1101:
[----:B---34-:R-:W-:Y:S05]  /*15f80*/  BSYNC B0 ;  /* 0x0000000000007941 */ /* 0x018fea0003800000 */
.L_x_1100:
        /* <DEDUP_REMOVED lines=30> */
.L_x_1103:
[----:B------:R-:W-:Y:S05]  /*16170*/  BSYNC B0 ;  /* 0x0000000000007941 */ /* 0x000fea0003800000 */
.L_x_1102:
        /* <DEDUP_REMOVED lines=30> */
.L_x_1105:
[----:B------:R-:W-:Y:S05]  /*16360*/  BSYNC B0 ;  /* 0x0000000000007941 */ /* 0x000fea0003800000 */
.L_x_1104:
        /* <DEDUP_REMOVED lines=31> */
.L_x_1098:
        /* <DEDUP_REMOVED lines=31> */
.L_x_1106:
        /* <DEDUP_REMOVED lines=43> */
.L_x_1108:
[----:B------:R-:W-:Y:S05]  /*16a00*/  BSYNC B0 ;  /* 0x0000000000007941 */ /* 0x000fea0003800000 */
.L_x_1107:
        /* <DEDUP_REMOVED lines=17> */
[----:B------:R-:W-:Y:S02]  /*16b20*/  LEA R0, R8, R7, 0x5 ;  /* 0x0000000708007211 */ /* 0x000fe400078e28ff */
[----:B------:R-:W-:Y:S02]  /*16b30*/  UIMAD UR7, UR10, UR5, UR7 ;  /* 0x000000050a0772a4 */ /* 0x000fe4000f8e0207 */
[----:B------:R-:W-:Y:S01]  /*16b40*/  UIMAD.WIDE.U32 UR10, UR10, UR4, UR16 ;  /* 0x000000040a0a72a5 */ /* 0x000fe2000f8e0010 */
[C---:B--2---:R-:W-:Y:S02]  /*16b50*/  IMAD R0, R14.reuse, 0x80, R0 ;  /* 0x000000800e007824 */ /* 0x044fe400078e0200 */
        /* <DEDUP_REMOVED lines=56> */
.L_x_1110:
[----:B------:R-:W-:Y:S05]  /*16ee0*/  BSYNC B0 ;  /* 0x0000000000007941 */ /* 0x000fea0003800000 */
.L_x_1109:
        /* <DEDUP_REMOVED lines=27> */
.L_x_1112:
[----:B------:R-:W-:Y:S05]  /*170a0*/  BSYNC B0 ;  /* 0x0000000000007941 */ /* 0x000fea0003800000 */
.L_x_1111:
        /* <DEDUP_REMOVED lines=27> */
.L_x_1114:
[----:B------:R-:W-:Y:S05]  /*17260*/  BSYNC B0 ;  /* 0x0000000000007941 */ /* 0x000fea0003800000 */
.L_x_1113:
        /* <DEDUP_REMOVED lines=28> */
.L_x_1115:
        /* <DEDUP_REMOVED lines=13> */
.L_x_1784:


//--------------------- .text._ZN7cutlass13device_kernelIN5flash19enable_sm80_to_sm89INS1_16FlashAttnFwdSm80INS1_25CollectiveMainloopFwdSm80ILi8ELi1ELb0EN4cute5tupleIJNS5_1CILi128EEENS7_ILi48EEENS7_ILi256EEEEEELi256ENS_10bfloat16_tEfNS_4arch4Sm80ELb0ELb1ELb1ELb1ELb1ELb1ELb1ELb0EEENS1_21CollectiveEpilogueFwdINS6_IJS8_SA_S9_EEENS6_IJNS7_ILi1EEESI_SI_EEESC_SE_Li256ELb1ELb1ELb0ELb0EEENS1_19SingleTileSchedulerILb1ELb0ELb1ELi128EEEEEEEEEvNT_6ParamsE --------------------------
	.section	.text._ZN7cutlass13device_kernelIN5flash19enable_sm80_to_sm89INS1_16FlashAttnFwdSm80INS1_25CollectiveMainloopFwdSm80ILi8ELi1ELb0EN4cute5tupleIJNS5_1CILi128EEENS7_ILi48EEENS7_ILi256EEEEEELi256ENS_10bfloat16_tEfNS_4arch4Sm80ELb0ELb1ELb1ELb1ELb1ELb1ELb1ELb0EEENS1_21CollectiveEpilogueFwdINS6_IJS8_SA_S9_EEENS6_IJNS7_ILi1EEESI_SI_EEESC_SE_Li256ELb1ELb1ELb0ELb0EEENS1_19SingleTileSchedulerILb1ELb0ELb1ELi128EEEEEEEEEvNT_6ParamsE,"ax",@progbits
	.sectioninfo	@"SHI_REGISTERS=255"
	.align	128
.text._ZN7cutlass13device_kernelIN5flash19enable_sm80_to_sm89INS1_16FlashAttnFwdSm80INS1_25CollectiveMainloopFwdSm80ILi8ELi1ELb0EN4cute5tupleIJNS5_1CILi128EEENS7_ILi48EEENS7_ILi256EEEEEELi256ENS_10bfloat16_tEfNS_4arch4Sm80ELb0ELb1ELb1ELb1ELb1ELb1ELb1ELb0EEENS1_21CollectiveEpilogueFwdINS6_IJS8_SA_S9_EEENS6_IJNS7_ILi1EEESI_SI_EEESC_SE_Li256ELb1ELb1ELb0ELb0EEENS1_19SingleTileSchedulerILb1ELb0ELb1ELi128EEEEEEEEEvNT_6ParamsE:
        .type           _ZN7cutlass13device_kernelIN5flash19enable_sm80_to_sm89INS1_16FlashAttnFwdSm80INS1_25CollectiveMainloopFwdSm80ILi8ELi1ELb0EN4cute5tupleIJNS5_1CILi128EEENS7_ILi48EEENS7_ILi256EEEEEELi256ENS_10bfloat16_tEfNS_4arch4Sm80ELb0ELb1ELb1ELb1ELb1ELb1ELb1ELb0EEENS1_21CollectiveEpilogueFwdINS6_IJS8_SA_S9_EEENS6_IJNS7_ILi1EEESI_SI_EEESC_SE_Li256ELb1ELb1ELb0ELb0EEENS1_19SingleTileSchedulerILb1ELb0ELb1ELi128EEEEEEEEEvNT_6ParamsE,@function
        .size           _ZN7cutlass13device_kernelIN5flash19enable_sm80_to_sm89INS1_16FlashAttnFwdSm80INS1_25CollectiveMainloopFwdSm80ILi8ELi1ELb0EN4cute5tupleIJNS5_1CILi128EEENS7_ILi48EEENS7_ILi256EEEEEELi256ENS_10bfloat16_tEfNS_4arch4Sm80ELb0ELb1ELb1ELb1ELb1ELb1ELb1ELb0EEENS1_21CollectiveEpilogueFwdINS6_IJS8_SA_S9_EEENS6_IJNS7_ILi1EEESI_SI_EEESC_SE_Li256ELb1ELb1ELb0ELb0EEENS1_19SingleTileSchedulerILb1ELb0ELb1ELi128EEEEEEEEEvNT_6ParamsE,(.L_x_1785 - _ZN7cutlass13device_kernelIN5flash19enable_sm80_to_sm89INS1_16FlashAttnFwdSm80INS1_25CollectiveMainloopFwdSm80ILi8ELi1ELb0EN4cute5tupleIJNS5_1CILi128EEENS7_ILi48EEENS7_ILi256EEEEEELi256ENS_10bfloat16_tEfNS_4arch4Sm80ELb0ELb1ELb1ELb1ELb1ELb1ELb1ELb0EEENS1_21CollectiveEpilogueFwdINS6_IJS8_SA_S9_EEENS6_IJNS7_ILi1EEESI_SI_EEESC_SE_Li256ELb1ELb1ELb0ELb0EEENS1_19SingleTileSchedulerILb1ELb0ELb1ELi128EEEEEEEEEvNT_6ParamsE)
        .other          _ZN7cutlass13device_kernelIN5flash19enable_sm80_to_sm89INS1_16FlashAttnFwdSm80INS1_25CollectiveMainloopFwdSm80ILi8ELi1ELb0EN4cute5tupleIJNS5_1CILi128EEENS7_ILi48EEENS7_ILi256EEEEEELi256ENS_10bfloat16_tEfNS_4arch4Sm80ELb0ELb1ELb1ELb1ELb1ELb1ELb1ELb0EEENS1_21CollectiveEpilogueFwdINS6_IJS8_SA_S9_EEENS6_IJNS7_ILi1EEESI_SI_EEESC_SE_Li256ELb1ELb1ELb0ELb0EEENS1_19SingleTileSchedulerILb1ELb0ELb1ELi128EEEEEEEEEvNT_6ParamsE,@"STO_CUDA_ENTRY STV_DEFAULT"
_ZN7cutlass13device_kernelIN5flash19enable_sm80_to_sm89INS1_16FlashAttnFwdSm80INS1_25CollectiveMainloopFwdSm80ILi8ELi1ELb0EN4cute5tupleIJNS5_1CILi128EEENS7_ILi48EEENS7_ILi256EEEEEELi256ENS_10bfloat16_tEfNS_4arch4Sm80ELb0ELb1ELb1ELb1ELb1ELb1ELb1ELb0EEENS1_21CollectiveEpilogueFwdINS6_IJS8_SA_S9_EEENS6_IJNS7_ILi1EEESI_SI_EEESC_SE_Li256ELb1ELb1ELb0ELb0EEENS1_19SingleTileSchedulerILb1ELb0ELb1ELi128EEEEEEEEEvNT_6ParamsE:
[----:B------:R-:W-:Y:S02]  /*0000*/  MOV R1, c[0x0][0x28] ;  /* 0x00000a0000017a02 */ /* 0x000fe40000000f00 */
[----:B------:R-:W1:Y:S01]  /*0010*/  S2R R166, SR_TID.X ;  /* 0x0000000000a67919 */ /* 0x000e620000002100 */
[----:B------:R-:W-:Y:S01]  /*0020*/  IMAD.MOV.U32 R12, RZ, RZ, 0x4 ;  /* 0x00000004ff0c7424 */ /* 0x000fe200078e00ff */
[----:B------:R-:W-:Y:S01]  /*0030*/  ULDC.64 UR14, c[0x0][0x118] ;  /* 0x00004600000e7ab9 */ /* 0x000fe20000000a00 */
[----:B------:R-:W-:Y:S01]  /*0040*/  IADD3 R1, R1, -0x78, RZ ;  /* 0xffffff8801017810 */ /* 0x000fe20007ffe0ff */
        /* <DEDUP_REMOVED lines=12> */
.L_x_1117:
        /* <DEDUP_REMOVED lines=8> */
.L_x_1119:
[----:B------:R-:W-:-:S05]  /*0190*/  MOV R0, c[0x0][0x54c] ;  /* 0x0001530000007a02 */ /* 0x000fca0000000f00 */
.L_x_1118:
[----:B-----5:R-:W-:Y:S01]  /*01a0*/  IMAD R0, R0, c[0x0][0x548], RZ ;  /* 0x0001520000007a24 */ /* 0x020fe200078e02ff */
[----:B------:R-:W-:-:S04]  /*01b0*/  SHF.L.U32 R164, R167, 0x7, RZ ;  /* 0x00000007a7a47819 */ /* 0x000fc800000006ff */
[----:B------:R-:W-:-:S04]  /*01c0*/  ISETP.GE.AND P0, PT, R164, R0, PT ;  /* 0x00000000a400720c */ /* 0x000fc80003f06270 */
[----:B------:R-:W-:-:S05]  /*01d0*/  SEL R0, R5, 0xffffffff, !P0 ;  /* 0xffffffff05007807 */ /* 0x000fca0004000000 */
[----:B------:R2:W-:Y:S01]  /*01e0*/  STL [R1+0x70], R0 ;  /* 0x0000700001007387 */ /* 0x0005e20000100800 */
[----:B------:R-:W-:Y:S05]  /*01f0*/  BRA `(.L_x_1120) ;  /* 0x0000013000007947 */ /* 0x000fea0003800000 */
.L_x_1116:
[----:B---3--:R-:W-:-:S04]  /*0200*/  ISETP.NE.U32.AND P0, PT, RZ, c[0x0][0x568], PT ;  /* 0x00015a00ff007a0c */ /* 0x008fc80003f05070 */
[----:B------:R-:W-:-:S13]  /*0210*/  ISETP.NE.AND.EX P0, PT, RZ, c[0x0][0x56c], PT, P0 ;  /* 0x00015b00ff007a0c */ /* 0x000fda0003f05300 */
[----:B------:R-:W-:Y:S05]  /*0220*/  @!P0 BRA `(.L_x_1121) ;  /* 0x0000002000008947 */ /* 0x000fea0003800000 */
[----:B------:R1:W5:Y:S01]  /*0230*/  LDG.E R0, [R2.64] ;  /* 0x0000000e02007981 */ /* 0x000362000c1e1900 */
[----:B------:R-:W-:Y:S05]  /*0240*/  BRA `(.L_x_1122) ;  /* 0x0000009000007947 */ /* 0x000fea0003800000 */
.L_x_1121:
        /* <DEDUP_REMOVED lines=8> */
.L_x_1123:
[----:B------:R-:W-:-:S05]  /*02d0*/  MOV R0, c[0x0][0x54c] ;  /* 0x0001530000007a02 */ /* 0x000fca0000000f00 */
.L_x_1122:
[----:B-----5:R-:W-:Y:S01]  /*02e0*/  IMAD R0, R0, c[0x0][0x548], RZ ;  /* 0x0001520000007a24 */ /* 0x020fe200078e02ff */
[----:B------:R-:W-:-:S04]  /*02f0*/  SHF.L.U32 R164, R167, 0x7, RZ ;  /* 0x00000007a7a47819 */ /* 0x000fc800000006ff */
[----:B------:R-:W-:-:S04]  /*0300*/  ISETP.GE.AND P0, PT, R164, R0, PT ;  /* 0x00000000a400720c */ /* 0x000fc80003f06270 */
[----:B------:R-:W-:-:S05]  /*0310*/  SEL R0, R5, 0xffffffff, !P0 ;  /* 0xffffffff05007807 */ /* 0x000fca0004000000 */
[----:B------:R2:W-:Y:S04]  /*0320*/  STL [R1+0x70], R0 ;  /* 0x0000700001007387 */ /* 0x0005e80000100800 */
.L_x_1120:
[----:B------:R-:W3:Y:S02]  /*0330*/  LDL R29, [R1+0x70] ;  /* 0x00007000011d7983 */ /* 0x000ee40000100800 */
[----:B---3--:R-:W-:-:S13]  /*0340*/  ISETP.GE.AND P0, PT, R29, RZ, PT ;  /* 0x000000ff1d00720c */ /* 0x008fda0003f06270 */
[----:B------:R-:W-:Y:S05]  /*0350*/  @!P0 EXIT ;  /* 0x000000000000894d */ /* 0x000fea0003800000 */
[----:B------:R-:W-:Y:S01]  /*0360*/  ISETP.NE.U32.AND P0, PT, RZ, c[0x0][0x370], PT ;  /* 0x0000dc00ff007a0c */ /* 0x000fe20003f05070 */
[----:B------:R-:W-:Y:S01]  /*0370*/  IMAD.MOV.U32 R10, RZ, RZ, RZ ;  /* 0x000000ffff0a7224 */ /* 0x000fe200078e00ff */
[----:B------:R-:W-:Y:S01]  /*0380*/  ISETP.NE.U32.AND P1, PT, RZ, c[0x0][0x348], PT ;  /* 0x0000d200ff007a0c */ /* 0x000fe20003f25070 */
[----:B------:R-:W-:Y:S01]  /*0390*/  IMAD.MOV.U32 R13, RZ, RZ, RZ ;  /* 0x000000ffff0d7224 */ /* 0x000fe200078e00ff */
[----:B------:R-:W-:Y:S01]  /*03a0*/  ISETP.NE.AND.EX P0, PT, RZ, c[0x0][0x374], PT, P0 ;  /* 0x0000dd00ff007a0c */ /* 0x000fe20003f05300 */
[----:B------:R-:W-:Y:S01]  /*03b0*/  IMAD.WIDE R6, R29, R12, c[0x0][0x350] ;  /* 0x0000d4001d067625 */ /* 0x000fe200078e020c */
[----:B------:R-:W-:Y:S02]  /*03c0*/  ISETP.NE.U32.AND P3, PT, RZ, c[0x0][0x358], PT ;  /* 0x0000d600ff007a0c */ /* 0x000fe40003f65070 */
[----:B------:R-:W-:Y:S02]  /*03d0*/  ISETP.NE.AND.EX P1, PT, RZ, c[0x0][0x34c], PT, P1 ;  /* 0x0000d300ff007a0c */ /* 0x000fe40003f25310 */
[----:B------:R-:W-:Y:S01]  /*03e0*/  ISETP.NE.AND.EX P3, PT, RZ, c[0x0][0x35c], PT, P3 ;  /* 0x0000d700ff007a0c */ /* 0x000fe20003f65330 */
[----:B------:R-:W-:Y:S01]  /*03f0*/  IMAD.MOV.U32 R15, RZ, RZ, RZ ;  /* 0x000000ffff0f7224 */ /* 0x000fe200078e00ff */
[----:B--2---:R-:W-:-:S02]  /*0400*/  MOV R0, RZ ;  /* 0x000000ff00007202 */ /* 0x004fc40000000f00 */
[----:B------:R-:W-:-:S03]  /*0410*/  ISETP.NE.U32.AND P2, PT, RZ, c[0x0][0x350], PT ;  /* 0x0000d400ff007a0c */ /* 0x000fc60003f45070 */
[----:B-1----:R-:W-:Y:S01]  /*0420*/  @P0 IMAD.WIDE R2, R29, R12, c[0x0][0x370] ;  /* 0x0000dc001d020625 */ /* 0x002fe200078e020c */
[----:B------:R-:W-:-:S03]  /*0430*/  ISETP.NE.AND.EX P2, PT, RZ, c[0x0][0x354], PT, P2 ;  /* 0x0000d500ff007a0c */ /* 0x000fc60003f45320 */
[CC--:B------:R-:W-:Y:S01]  /*0440*/  IMAD.WIDE R8, R29.reuse, R12.reuse, c[0x0][0x348] ;  /* 0x0000d2001d087625 */ /* 0x0c0fe200078e020c */
[----:B------:R1:W2:Y:S04]  /*0450*/  @P0 LDG.E R10, [R2.64] ;  /* 0x0000000e020a0981 */ /* 0x0002a8000c1e1900 */
[----:B------:R-:W3:Y:S05]  /*0460*/  @P1 LDG.E R0, [R8.64] ;  /* 0x0000000e08001981 */ /* 0x000eea000c1e1900 */
[----:B------:R-:W4:Y:S01]  /*0470*/  @P2 LDG.E R13, [R6.64] ;  /* 0x0000000e060d2981 */ /* 0x000f22000c1e1900 */
[----:B-1----:R-:W-:-:S05]  /*0480*/  IMAD.WIDE R2, R29, R12, c[0x0][0x358] ;  /* 0x0000d6001d027625 */ /* 0x002fca00078e020c */
[----:B------:R-:W4:Y:S01]  /*0490*/  @P3 LDG.E R15, [R2.64] ;  /* 0x0000000e020f3981 */ /* 0x000f22000c1e1900 */
[----:B------:R-:W-:-:S03]  /*04a0*/  ISETP.NE.U32.AND P0, PT, RZ, c[0x0][0x360], PT ;  /* 0x0000d800ff007a0c */ /* 0x000fc60003f05070 */
[----:B------:R-:W1:Y:S01]  /*04b0*/  S2R R30, SR_CTAID.Y ;  /* 0x00000000001e7919 */ /* 0x000e620000002600 */
[----:B------:R-:W-:Y:S01]  /*04c0*/  ISETP.NE.AND.EX P0, PT, RZ, c[0x0][0x364], PT, P0 ;  /* 0x0000d900ff007a0c */ /* 0x000fe20003f05300 */
[----:B------:R-:W-:Y:S02]  /*04d0*/  IMAD.MOV.U32 R19, RZ, RZ, c[0x0][0x168] ;  /* 0x00005a00ff137624 */ /* 0x000fe400078e00ff */
[----:B------:R-:W-:-:S10]  /*04e0*/  IMAD.MOV.U32 R11, RZ, RZ, c[0x0][0x2ac] ;  /* 0x0000ab00ff0b7624 */ /* 0x000fd400078e00ff */
[----:B------:R-:W-:-:S05]  /*04f0*/  @P0 IMAD.WIDE R4, R29, R12, c[0x0][0x360] ;  /* 0x0000d8001d040625 */ /* 0x000fca00078e020c */
[----:B------:R4:W5:Y:S01]  /*0500*/  @P0 LDG.E R19, [R4.64] ;  /* 0x0000000e04130981 */ /* 0x000962000c1e1900 */
[----:B------:R-:W-:Y:S01]  /*0510*/  IMAD R11, R11, c[0x0][0x1d0], RZ ;  /* 0x000074000b0b7a24 */ /* 0x000fe200078e02ff */
[----:B-1----:R-:W-:Y:S02]  /*0520*/  SHF.R.S32.HI R31, RZ, 0x1f, R30 ;  /* 0x0000001fff1f7819 */ /* 0x002fe4000001141e */
[----:B--2---:R-:W-:Y:S04]  /*0530*/  STL [R1+0x48], R10 ;  /* 0x0000480a01007387 */ /* 0x004fe80000100800 */
[----:B---3--:R-:W-:Y:S01]  /*0540*/  STL [R1+0x4c], R0 ;  /* 0x00004c0001007387 */ /* 0x008fe20000100800 */
[----:B----4-:R-:W-:-:S03]  /*0550*/  IADD3 R4, R13, R10, RZ ;  /* 0x0000000a0d047210 */ /* 0x010fc60007ffe0ff */
[----:B------:R-:W-:Y:S04]  /*0560*/  STL [R1+0x54], R15 ;  /* 0x0000540f01007387 */ /* 0x000fe80000100800 */
[----:B------:R1:W-:Y:S02]  /*0570*/  STL [R1+0x50], R4 ;  /* 0x0000500401007387 */ /* 0x0003e40000100800 */
[----:B-1----:R-:W-:Y:S01]  /*0580*/  MOV R4, c[0x0][0x228] ;  /* 0x00008a0000047a02 */ /* 0x002fe20000000f00 */
[----:B------:R-:W-:Y:S05]  /*0590*/  @P0 BRA `(.L_x_1124) ;  /* 0x0000004000000947 */ /* 0x000fea0003800000 */
[----:B------:R-:W-:Y:S05]  /*05a0*/  @!P1 BRA `(.L_x_1124) ;  /* 0x0000003000009947 */ /* 0x000fea0003800000 */
[----:B------:R1:W2:Y:S04]  /*05b0*/  LDG.E R0, [R8.64] ;  /* 0x0000000e08007981 */ /* 0x0002a8000c1e1900 */
[----:B-1----:R-:W2:Y:S02]  /*05c0*/  LDG.E R8, [R8.64+0x4] ;  /* 0x0000040e08087981 */ /* 0x002ea4000c1e1900 */
[----:B--2--5:R-:W-:-:S05]  /*05d0*/  IADD3 R19, -R0, R8, RZ ;  /* 0x0000000800137210 */ /* 0x024fca0007ffe1ff */
.L_x_1124:
[----:B-----5:R1:W-:Y:S01]  /*05e0*/  STL [R1+0x58], R19 ;  /* 0x0000581301007387 */ /* 0x0203e20000100800 */
[----:B------:R-:W-:-:S04]  /*05f0*/  ISETP.NE.U32.AND P0, PT, RZ, c[0x0][0x368], PT ;  /* 0x0000da00ff007a0c */ /* 0x000fc80003f05070 */
[----:B------:R-:W-:-:S13]  /*0600*/  ISETP.NE.AND.EX P0, PT, RZ, c[0x0][0x36c], PT, P0 ;  /* 0x0000db00ff007a0c */ /* 0x000fda0003f05300 */
[----:B------:R-:W-:Y:S05]  /*0610*/  @!P0 BRA `(.L_x_1125) ;  /* 0x0000003000008947 */ /* 0x000fea0003800000 */
[----:B------:R-:W-:-:S05]  /*0620*/  IMAD.WIDE R6, R29, R12, c[0x0][0x368] ;  /* 0x0000da001d067625 */ /* 0x000fca00078e020c */
[----:B------:R2:W5:Y:S01]  /*0630*/  LDG.E R11, [R6.64] ;  /* 0x0000000e060b7981 */ /* 0x000562000c1e1900 */
[----:B------:R-:W-:Y:S05]  /*0640*/  BRA `(.L_x_1126) ;  /* 0x0000004000007947 */ /* 0x000fea0003800000 */
.L_x_1125:
[----:B------:R-:W-:Y:S05]  /*0650*/  @!P2 BRA `(.L_x_1126) ;  /* 0x000000300000a947 */ /* 0x000fea0003800000 */
[----:B------:R2:W3:Y:S04]  /*0660*/  LDG.E R0, [R6.64] ;  /* 0x0000000e06007981 */ /* 0x0004e8000c1e1900 */
[----:B--2---:R-:W3:Y:S02]  /*0670*/  LDG.E R6, [R6.64+0x4] ;  /* 0x0000040e06067981 */ /* 0x004ee4000c1e1900 */
[----:B---3--:R-:W-:Y:S02]  /*0680*/  IADD3 R11, -R0, R6, RZ ;  /* 0x00000006000b7210 */ /* 0x008fe40007ffe1ff */
.L_x_1126:
[----:B------:R-:W-:Y:S01]  /*0690*/  ISETP.NE.U32.AND P0, PT, RZ, c[0x0][0x378], PT ;  /* 0x0000de00ff007a0c */ /* 0x000fe20003f05070 */
[----:B------:R3:W4:Y:S03]  /*06a0*/  @P3 LDG.E R5, [R2.64] ;  /* 0x0000000e02053981 */ /* 0x000726000c1e1900 */
[----:B------:R-:W-:Y:S01]  /*06b0*/  ISETP.NE.AND.EX P0, PT, RZ, c[0x0][0x37c], PT, P0 ;  /* 0x0000df00ff007a0c */ /* 0x000fe20003f05300 */
[----:B------:R3:W4:Y:S01]  /*06c0*/  @P3 LDG.E R0, [R2.64+0x4] ;  /* 0x0000040e02003981 */ /* 0x000722000c1e1900 */
[----:B-----5:R-:W-:-:S11]  /*06d0*/  IMAD.MOV.U32 R22, RZ, RZ, R11 ;  /* 0x000000ffff167224 */ /* 0x020fd600078e000b */
[----:B---3--:R-:W-:-:S05]  /*06e0*/  @P0 IMAD.WIDE R2, R29, R12, c[0x0][0x378] ;  /* 0x0000de001d020625 */ /* 0x008fca00078e020c */
[----:B--2---:R3:W2:Y:S01]  /*06f0*/  @P0 LDG.E R22, [R2.64] ;  /* 0x0000000e02160981 */ /* 0x0046a2000c1e1900 */
[----:B------:R-:W-:Y:S02]  /*0700*/  IMAD.IADD R10, R11, 0x1, -R10 ;  /* 0x000000010b0a7824 */ /* 0x000fe400078e0a0a */
[----:B------:R-:W-:-:S03]  /*0710*/  IMAD.MOV.U32 R8, RZ, RZ, c[0x0][0x32c] ;  /* 0x0000cb00ff087624 */ /* 0x000fc600078e00ff */
[----:B------:R1:W-:Y:S01]  /*0720*/  STL [R1+0x5c], R10 ;  /* 0x00005c0a01007387 */ /* 0x0003e20000100800 */
[----:B---3--:R-:W-:-:S05]  /*0730*/  IMAD.MOV.U32 R2, RZ, RZ, c[0x0][0x2c4] ;  /* 0x0000b100ff027624 */ /* 0x008fca00078e00ff */
[----:B------:R-:W-:Y:S02]  /*0740*/  ISETP.NE.AND P1, PT, R2, 0x1, PT ;  /* 0x000000010200780c */ /* 0x000fe40003f25270 */
[----:B------:R-:W-:Y:S01]  /*0750*/  ISETP.GE.AND P2, PT, R8, 0x1, PT ;  /* 0x000000010800780c */ /* 0x000fe20003f46270 */
[----:B----4-:R-:W-:Y:S01]  /*0760*/  @P3 IMAD.IADD R4, R0, 0x1, -R5 ;  /* 0x0000000100043824 */ /* 0x010fe200078e0a05 */
[----:B------:R-:W-:-:S03]  /*0770*/  IADD3 R0, R164, 0x7f, RZ ;  /* 0x0000007fa4007810 */ /* 0x000fc60007ffe0ff */
[----:B------:R-:W-:-:S06]  /*0780*/  IMAD.IADD R5, R10, 0x1, R4 ;  /* 0x000000010a057824 */ /* 0x000fcc00078e0204 */
[----:B------:R-:W-:Y:S01]  /*0790*/  @P1 IMAD.HI.U32 R2, R0, c[0x0][0x2c8], RZ ;  /* 0x0000b20000021a27 */ /* 0x000fe200078e00ff */
[----:B------:R1:W-:Y:S01]  /*07a0*/  STL.64 [R1+0x60], R4 ;  /* 0x0000600401007387 */ /* 0x0003e20000100a00 */
[----:B------:R-:W-:-:S03]  /*07b0*/  IADD3 R3, R5, 0x2f, RZ ;  /* 0x0000002f05037810 */ /* 0x000fc60007ffe0ff */
[----:B------:R-:W-:Y:S02]  /*07c0*/  @P1 SHF.R.U32.HI R0, RZ, c[0x0][0x2cc], R2 ;  /* 0x0000b300ff001a19 */ /* 0x000fe40000011602 */
[----:B------:R-:W-:Y:S02]  /*07d0*/  IMAD.HI R3, R3, 0x2aaaaaab, RZ ;  /* 0x2aaaaaab03037827 */ /* 0x000fe400078e02ff */
[----:B------:R-:W-:Y:S01]  /*07e0*/  IADD3 R0, R0, 0x1, R5 ;  /* 0x0000000100007810 */ /* 0x000fe20007ffe005 */
[----:B--2---:R1:W-:Y:S02]  /*07f0*/  STL [R1+0x68], R22 ;  /* 0x0000681601007387 */ /* 0x0043e40000100800 */
[----:B------:R-:W-:Y:S02]  /*0800*/  SHF.R.U32.HI R6, RZ, 0x1f, R3 ;  /* 0x0000001fff067819 */ /* 0x000fe40000011603 */
[----:B------:R-:W-:Y:S02]  /*0810*/  IMAD.IADD R2, R0, 0x1, -R19 ;  /* 0x0000000100027824 */ /* 0x000fe400078e0a13 */
[----:B------:R-:W-:-:S03]  /*0820*/  LEA.HI.SX32 R7, R3, R6, 0x1d ;  /* 0x0000000603077211 */ /* 0x000fc600078feaff */
[----:B------:R-:W-:Y:S01]  /*0830*/  IADD3 R6, R2, c[0x0][0x328], RZ ;  /* 0x0000ca0002067a10 */ /* 0x000fe20007ffe0ff */
[----:B------:R-:W-:Y:S05]  /*0840*/  @!P2 BRA `(.L_x_1127) ;  /* 0x000000e00000a947 */ /* 0x000fea0003800000 */
[C---:B------:R-:W-:Y:S02]  /*0850*/  ISETP.GT.AND P0, PT, R2.reuse, RZ, PT ;  /* 0x000000ff0200720c */ /* 0x040fe40003f04270 */
[----:B------:R-:W-:-:S11]  /*0860*/  IADD3 R0, R2, -0x1, RZ ;  /* 0xffffffff02007810 */ /* 0x000fd60007ffe0ff */
[----:B------:R-:W-:Y:S05]  /*0870*/  @P0 BRA `(.L_x_1128) ;  /* 0x0000006000000947 */ /* 0x000fea0003800000 */
[----:B------:R-:W-:Y:S01]  /*0880*/  ISETP.NE.AND P0, PT, R8, 0x1, PT ;  /* 0x000000010800780c */ /* 0x000fe20003f05270 */
[----:B------:R-:W-:-:S12]  /*0890*/  IMAD.MOV R0, RZ, RZ, -R2 ;  /* 0x000000ffff007224 */ /* 0x000fd800078e0a02 */
[----:B------:R-:W-:-:S05]  /*08a0*/  @P0 IMAD.HI.U32 R2, R0, c[0x0][0x330], RZ ;  /* 0x0000cc0000020a27 */ /* 0x000fca00078e00ff */
[----:B------:R-:W-:-:S04]  /*08b0*/  @P0 SHF.R.U32.HI R0, RZ, c[0x0][0x334], R2 ;  /* 0x0000cd00ff000a19 */ /* 0x000fc80000011602 */
[----:B------:R-:W-:Y:S01]  /*08c0*/  LOP3.LUT R0, RZ, R0, RZ, 0x33, !PT ;  /* 0x00000000ff007212 */ /* 0x000fe200078e33ff */
[----:B------:R-:W-:Y:S05]  /*08d0*/  BRA `(.L_x_1129) ;  /* 0x0000003000007947 */ /* 0x000fea0003800000 */
.L_x_1128:
[----:B------:R-:W-:-:S13]  /*08e0*/  ISETP.NE.AND P0, PT, R8, 0x1, PT ;  /* 0x000000010800780c */ /* 0x000fda0003f05270 */
[----:B------:R-:W-:-:S05]  /*08f0*/  @P0 IMAD.HI.U32 R2, R0, c[0x0][0x330], RZ ;  /* 0x0000cc0000020a27 */ /* 0x000fca00078e00ff */
[----:B------:R-:W-:-:S05]  /*0900*/  @P0 SHF.R.U32.HI R0, RZ, c[0x0][0x334], R2 ;  /* 0x0000cd00ff000a19 */ /* 0x000fca0000011602 */
.L_x_1129:
[----:B------:R-:W-:-:S05]  /*0910*/  IMAD R0, R0, R8, c[0x0][0x32c] ;  /* 0x0000cb0000007624 */ /* 0x000fca00078e0208 */
[----:B------:R-:W-:Y:S02]  /*0920*/  IMNMX R6, R6, R0, PT ;  /* 0x0000000006067217 */ /* 0x000fe40003800200 */
.L_x_1127:
[----:B------:R-:W-:-:S04]  /*0930*/  @P1 IMAD.HI.U32 R2, R164, c[0x0][0x2c8], RZ ;  /* 0x0000b200a4021a27 */ /* 0x000fc800078e00ff */
[----:B------:R-:W-:Y:S01]  /*0940*/  IMAD.MOV.U32 R0, RZ, RZ, R164 ;  /* 0x000000ffff007224 */ /* 0x000fe200078e00a4 */
[----:B------:R-:W-:-:S04]  /*0950*/  @P1 SHF.R.U32.HI R0, RZ, c[0x0][0x2cc], R2 ;  /* 0x0000b300ff001a19 */ /* 0x000fc80000011602 */
[----:B------:R-:W-:-:S04]  /*0960*/  IADD3 R0, R0, R5, -R19 ;  /* 0x0000000500007210 */ /* 0x000fc80007ffe813 */
[----:B------:R-:W-:Y:S01]  /*0970*/  IADD3 R3, R0, -c[0x0][0x324], RZ ;  /* 0x8000c90000037a10 */ /* 0x000fe20007ffe0ff */
[----:B------:R-:W-:Y:S05]  /*0980*/  @!P2 BRA `(.L_x_1130) ;  /* 0x000000d00000a947 */ /* 0x000fea0003800000 */
[----:B------:R-:W-:-:S13]  /*0990*/  ISETP.GT.AND P0, PT, R0, -0x1, PT ;  /* 0xffffffff0000780c */ /* 0x000fda0003f04270 */
[----:B------:R-:W-:Y:S05]  /*09a0*/  @P0 BRA `(.L_x_1131) ;  /* 0x0000006000000947 */ /* 0x000fea0003800000 */
[----:B------:R-:W-:Y:S02]  /*09b0*/  ISETP.NE.AND P0, PT, R8, 0x1, PT ;  /* 0x000000010800780c */ /* 0x000fe40003f05270 */
[----:B------:R-:W-:-:S11]  /*09c0*/  LOP3.LUT R0, RZ, R0, RZ, 0x33, !PT ;  /* 0x00000000ff007212 */ /* 0x000fd600078e33ff */
[----:B------:R-:W-:-:S05]  /*09d0*/  @P0 IMAD.HI.U32 R2, R0, c[0x0][0x330], RZ ;  /* 0x0000cc0000020a27 */ /* 0x000fca00078e00ff */
[----:B------:R-:W-:-:S04]  /*09e0*/  @P0 SHF.R.U32.HI R0, RZ, c[0x0][0x334], R2 ;  /* 0x0000cd00ff000a19 */ /* 0x000fc80000011602 */
[----:B------:R-:W-:Y:S01]  /*09f0*/  LOP3.LUT R0, RZ, R0, RZ, 0x33, !PT ;  /* 0x00000000ff007212 */ /* 0x000fe200078e33ff */
[----:B------:R-:W-:Y:S05]  /*0a00*/  BRA `(.L_x_1132) ;  /* 0x0000003000007947 */ /* 0x000fea0003800000 */
.L_x_1131:
[----:B------:R-:W-:-:S13]  /*0a10*/  ISETP.NE.AND P0, PT, R8, 0x1, PT ;  /* 0x000000010800780c */ /* 0x000fda0003f05270 */
[----:B------:R-:W-:-:S05]  /*0a20*/  @P0 IMAD.HI.U32 R2, R0, c[0x0][0x330], RZ ;  /* 0x0000cc0000020a27 */ /* 0x000fca00078e00ff */
[----:B------:R-:W-:-:S05]  /*0a30*/  @P0 SHF.R.U32.HI R0, RZ, c[0x0][0x334], R2 ;  /* 0x0000cd00ff000a19 */ /* 0x000fca0000011602 */
.L_x_1132:
[----:B------:R-:W-:-:S05]  /*0a40*/  IMAD R0, R0, c[0x0][0x32c], RZ ;  /* 0x0000cb0000007a24 */ /* 0x000fca00078e02ff */
[----:B------:R-:W-:-:S04]  /*0a50*/  IMNMX R3, R3, R0, !PT ;  /* 0x0000000003037217 */ /* 0x000fc80007800200 */
.L_x_1130:
[----:B------:R-:W-:Y:S01]  /*0a60*/  IADD3 R2, R6, 0x2f, RZ ;  /* 0x0000002f06027810 */ /* 0x000fe20007ffe0ff */
[----:B------:R-:W-:-:S04]  /*0a70*/  IMAD.HI R0, R3, 0x2aaaaaab, RZ ;  /* 0x2aaaaaab03007827 */ /* 0x000fc800078e02ff */
[----:B------:R-:W-:Y:S01]  /*0a80*/  IMAD.HI R3, R2, 0x2aaaaaab, RZ ;  /* 0x2aaaaaab02037827 */ /* 0x000fe200078e02ff */
[----:B------:R-:W-:-:S04]  /*0a90*/  SHF.R.U32.HI R2, RZ, 0x1f, R0 ;  /* 0x0000001fff027819 */ /* 0x000fc80000011600 */
[----:B------:R-:W-:Y:S02]  /*0aa0*/  SHF.R.U32.HI R6, RZ, 0x1f, R3 ;  /* 0x0000001fff067819 */ /* 0x000fe40000011603 */
[----:B------:R-:W-:Y:S02]  /*0ab0*/  LEA.HI.SX32 R0, R0, R2, 0x1d ;  /* 0x0000000200007211 */ /* 0x000fe400078feaff */
[----:B------:R-:W-:Y:S02]  /*0ac0*/  LEA.HI.SX32 R3, R3, R6, 0x1d ;  /* 0x0000000603037211 */ /* 0x000fe400078feaff */
[----:B------:R-:W-:Y:S02]  /*0ad0*/  IMNMX R2, RZ, R0, !PT ;  /* 0x00000000ff027217 */ /* 0x000fe40007800200 */
[----:B------:R-:W-:-:S03]  /*0ae0*/  IMNMX R0, R7, R3, PT ;  /* 0x0000000307007217 */ /* 0x000fc60003800200 */
[--C-:B------:R-:W-:Y:S02]  /*0af0*/  IMAD R2, R2, 0x30, -R10.reuse ;  /* 0x0000003002027824 */ /* 0x100fe400078e0a0a */
[----:B------:R-:W-:-:S03]  /*0b00*/  IMAD R0, R0, 0x30, -R10 ;  /* 0x0000003000007824 */ /* 0x000fc600078e0a0a */
[----:B------:R-:W-:Y:S02]  /*0b10*/  IMNMX R2, RZ, R2, !PT ;  /* 0x00000002ff027217 */ /* 0x000fe40007800200 */
        /* <DEDUP_REMOVED lines=11> */
[----:B------:R-:W-:Y:S02]  /*0bd0*/  ISETP.NE.U32.AND P0, PT, RZ, c[0x0][0x340], PT ;  /* 0x0000d000ff007a0c */ /* 0x000fe40003f05070 */
[----:B------:R-:W-:Y:S01]  /*0be0*/  SHF.R.S32.HI R26, RZ, 0x1f, R166 ;  /* 0x0000001fff1a7819 */ /* 0x000fe200000114a6 */
[----:B-1----:R-:W-:Y:S01]  /*0bf0*/  IMAD R5, R31, c[0x0][0x240], RZ ;  /* 0x000090001f057a24 */ /* 0x002fe200078e02ff */
[----:B------:R-:W-:Y:S01]  /*0c00*/  ISETP.NE.AND.EX P2, PT, RZ, c[0x0][0x344], PT, P0 ;  /* 0x0000d100ff007a0c */ /* 0x000fe20003f45300 */
[----:B------:R-:W-:Y:S02]  /*0c10*/  UMOV UR9, 0x30 ;  /* 0x0000003000097882 */ /* 0x000fe40000000000 */
[----:B------:R-:W-:-:S10]  /*0c20*/  ULDC.64 UR4, c[0x0][0x238] ;  /* 0x00008e0000047ab9 */ /* 0x000fd40000000a00 */
[----:B------:R-:W-:-:S05]  /*0c30*/  @P2 IMAD.WIDE R2, R29, R12, c[0x0][0x340] ;  /* 0x0000d0001d022625 */ /* 0x000fca00078e020c */
[----:B------:R1:W2:Y:S01]  /*0c40*/  @P2 LDG.E R14, [R2.64] ;  /* 0x0000000e020e2981 */ /* 0x0002a2000c1e1900 */
[----:B------:R-:W-:Y:S01]  /*0c50*/  LEA.HI R43, R26, R166, RZ, 0x3 ;  /* 0x000000a61a2b7211 */ /* 0x000fe200078f18ff */
[----:B------:R-:W-:Y:S01]  /*0c60*/  IMAD R5, R30, c[0x0][0x244], R5 ;  /* 0x000091001e057a24 */ /* 0x000fe200078e0205 */
[----:B------:R-:W-:Y:S01]  /*0c70*/  SHF.R.S32.HI R12, RZ, 0x1f, R29 ;  /* 0x0000001fff0c7819 */ /* 0x000fe2000001141d */
[----:B------:R-:W-:Y:S01]  /*0c80*/  UIMAD.WIDE.U32 UR10, UR9, UR4, URZ ;  /* 0x00000004090a72a5 */ /* 0x000fe2000f8e003f */
[----:B------:R-:W-:Y:S01]  /*0c90*/  LOP3.LUT R0, R43, 0xfffffff8, RZ, 0xc0, !PT ;  /* 0xfffffff82b007812 */ /* 0x000fe200078ec0ff */
[----:B------:R-:W-:Y:S01]  /*0ca0*/  UIMAD UR7, UR9, UR5, URZ ;  /* 0x00000005090772a4 */ /* 0x000fe2000f8e023f */
[----:B------:R-:W-:Y:S01]  /*0cb0*/  SEL R28, R12, RZ, !P3 ;  /* 0x000000ff0c1c7207 */ /* 0x000fe20005800000 */
[----:B------:R-:W-:Y:S01]  /*0cc0*/  IMAD.IADD R156, R13, 0x1, R11 ;  /* 0x000000010d9c7824 */ /* 0x000fe200078e020b */
[----:B------:R-:W-:Y:S01]  /*0cd0*/  SEL R27, R29, RZ, !P3 ;  /* 0x000000ff1d1b7207 */ /* 0x000fe20005800000 */
[----:B------:R-:W-:Y:S01]  /*0ce0*/  IMAD.IADD R0, R166, 0x1, -R0 ;  /* 0x00000001a6007824 */ /* 0x000fe200078e0a00 */
[----:B------:R-:W-:Y:S01]  /*0cf0*/  UIADD3 UR7, UR11, UR7, URZ ;  /* 0x000000070b077290 */ /* 0x000fe2000fffe03f */
[----:B------:R-:W-:Y:S01]  /*0d00*/  IADD3 R46, R6, -0x1, RZ ;  /* 0xffffffff062e7810 */ /* 0x000fe20007ffe0ff */
[----:B------:R-:W-:Y:S01]  /*0d10*/  IMAD R20, R31, c[0x0][0x260], RZ ;  /* 0x000098001f147a24 */ /* 0x000fe200078e02ff */
[----:B------:R-:W-:Y:S01]  /*0d20*/  SHF.R.S32.HI R43, RZ, 0x3, R43 ;  /* 0x00000003ff2b7819 */ /* 0x000fe2000001142b */
[----:B------:R-:W-:Y:S01]  /*0d30*/  IMAD.SHL.U32 R24, R0, 0x8, RZ ;  /* 0x0000000800187824 */ /* 0x000fe200078e00ff */
[----:B------:R-:W-:Y:S01]  /*0d40*/  SHF.R.S32.HI R8, RZ, 0x1f, R46 ;  /* 0x0000001fff087819 */ /* 0x000fe2000001142e */
[----:B------:R-:W-:Y:S01]  /*0d50*/  IMAD R7, R46, -0x30, R4 ;  /* 0xffffffd02e077824 */ /* 0x000fe200078e0204 */
[----:B------:R-:W-:Y:S01]  /*0d60*/  SHF.R.S32.HI R23, RZ, 0x1f, R43 ;  /* 0x0000001fff177819 */ /* 0x000fe2000001142b */
[----:B------:R-:W-:Y:S01]  /*0d70*/  IMAD.SHL.U32 R38, R0, 0x4, RZ ;  /* 0x0000000400267824 */ /* 0x000fe200078e00ff */
[----:B------:R-:W-:Y:S01]  /*0d80*/  SHF.R.S32.HI R25, RZ, 0x1f, R24 ;  /* 0x0000001fff197819 */ /* 0x000fe20000011418 */
[C---:B------:R-:W-:Y:S01]  /*0d90*/  IMAD R20, R30.reuse, c[0x0][0x264], R20 ;  /* 0x000099001e147a24 */ /* 0x040fe200078e0214 */
[----:B------:R-:W-:Y:S01]  /*0da0*/  IADD3 R140, P0, R43, R15, RZ ;  /* 0x0000000f2b8c7210 */ /* 0x000fe20007f1e0ff */
[----:B------:R-:W-:Y:S01]  /*0db0*/  IMAD R16, R23, c[0x0][0x280], RZ ;  /* 0x0000a00017107a24 */ /* 0x000fe200078e02ff */
[----:B------:R-:W-:Y:S01]  /*0dc0*/  SHF.R.S32.HI R39, RZ, 0x1f, R38 ;  /* 0x0000001fff277819 */ /* 0x000fe20000011426 */
[----:B-1----:R-:W-:Y:S01]  /*0dd0*/  IMAD.WIDE.U32 R2, R30, c[0x0][0x240], R24 ;  /* 0x000090001e027a25 */ /* 0x002fe200078e0018 */
[----:B------:R-:W-:Y:S01]  /*0de0*/  LEA.HI.X.SX32 R141, R15, R23, 0x1, P0 ;  /* 0x000000170f8d7211 */ /* 0x000fe200000f0eff */
[----:B------:R-:W-:Y:S01]  /*0df0*/  USHF.L.U32 UR8, UR4, 0x5, URZ ;  /* 0x0000000504087899 */ /* 0x000fe2000800063f */
[----:B------:R-:W-:Y:S01]  /*0e00*/  IADD3 R37, R38, 0x40, RZ ;  /* 0x0000004026257810 */ /* 0x000fe20007ffe0ff */
[----:B------:R-:W-:Y:S01]  /*0e10*/  IMAD.IADD R3, R3, 0x1, R5 ;  /* 0x0000000103037824 */ /* 0x000fe200078e0205 */
[----:B------:R-:W-:Y:S01]  /*0e20*/  UMOV UR6, 0x5 ;  /* 0x0000000500067882 */ /* 0x000fe20000000000 */
[----:B------:R-:W-:Y:S01]  /*0e30*/  IMAD R5, R28, c[0x0][0x248], RZ ;  /* 0x000092001c057a24 */ /* 0x000fe200078e02ff */
[----:B------:R-:W-:Y:S01]  /*0e40*/  USHF.L.U64.HI UR12, UR4, UR6, UR5 ;  /* 0x00000006040c7299 */ /* 0x000fe20008010205 */
[C---:B------:R-:W-:Y:S01]  /*0e50*/  IMAD.WIDE.U32 R2, R27.reuse, c[0x0][0x248], R2 ;  /* 0x000092001b027a25 */ /* 0x040fe200078e0002 */
[C---:B------:R-:W-:Y:S01]  /*0e60*/  IADD3 R107, R24.reuse, 0x80, RZ ;  /* 0x00000080186b7810 */ /* 0x040fe20007ffe0ff */
[----:B------:R-:W-:Y:S01]  /*0e70*/  ULDC.64 UR4, c[0x0][0x290] ;  /* 0x0000a40000047ab9 */ /* 0x000fe20000000a00 */
[----:B------:R-:W-:Y:S01]  /*0e80*/  IADD3 R106, R24, 0xc0, RZ ;  /* 0x000000c0186a7810 */ /* 0x000fe20007ffe0ff */
[----:B------:R-:W-:Y:S01]  /*0e90*/  IMAD R6, R27, c[0x0][0x24c], R5 ;  /* 0x000093001b067a24 */ /* 0x000fe200078e0205 */
[----:B------:R-:W-:Y:S01]  /*0ea0*/  ISETP.GE.AND P6, PT, R107, c[0x0][0x1d4], PT ;  /* 0x000075006b007a0c */ /* 0x000fe20003fc6270 */
[----:B------:R-:W-:Y:S01]  /*0eb0*/  IMAD R5, R46, UR7, RZ ;  /* 0x000000072e057c24 */ /* 0x000fe2000f8e02ff */
[----:B------:R-:W-:Y:S01]  /*0ec0*/  ISETP.GE.AND P5, PT, R106, c[0x0][0x1d4], PT ;  /* 0x000075006a007a0c */ /* 0x000fe20003fa6270 */
[----:B------:R-:W-:Y:S01]  /*0ed0*/  IMAD.IADD R3, R3, 0x1, R6 ;  /* 0x0000000103037824 */ /* 0x000fe200078e0206 */
[----:B------:R-:W-:Y:S01]  /*0ee0*/  IADD3 R159, R43, 0x20, RZ ;  /* 0x000000202b9f7810 */ /* 0x000fe20007ffe0ff */
[----:B------:R-:W-:Y:S01]  /*0ef0*/  IMAD R13, R8, UR10, R5 ;  /* 0x0000000a080d7c24 */ /* 0x000fe2000f8e0205 */
[----:B------:R-:W-:Y:S01]  /*0f00*/  IMNMX R5, R7, 0x30, PT ;  /* 0x0000003007057817 */ /* 0x000fe20003800200 */
[----:B------:R-:W-:Y:S01]  /*0f10*/  IMAD R6, R141, c[0x0][0x238], RZ ;  /* 0x00008e008d067a24 */ /* 0x000fe200078e02ff */
[----:B------:R-:W-:Y:S01]  /*0f20*/  UIMAD.WIDE.U32 UR18, UR9, UR4, URZ ;  /* 0x00000004091272a5 */ /* 0x000fe2000f8e003f */
[C---:B------:R-:W-:Y:S01]  /*0f30*/  IMAD.WIDE.U32 R144, R140.reuse, c[0x0][0x238], R2 ;  /* 0x00008e008c907a25 */ /* 0x040fe200078e0002 */
[----:B------:R-:W-:Y:S01]  /*0f40*/  UIMAD UR9, UR9, UR5, URZ ;  /* 0x00000005090972a4 */ /* 0x000fe2000f8e023f */
[----:B------:R-:W-:Y:S01]  /*0f50*/  P2R R139, PR, RZ, 0x40 ;  /* 0x00000040ff8b7803 */ /* 0x000fe20000000000 */
[----:B------:R-:W-:Y:S01]  /*0f60*/  USHF.L.U64.HI UR13, UR4, UR6, UR5 ;  /* 0x00000006040d7299 */ /* 0x000fe20008010205 */
[----:B------:R-:W-:Y:S01]  /*0f70*/  IMAD.IADD R5, R5, 0x1, -R43 ;  /* 0x0000000105057824 */ /* 0x000fe200078e0a2b */
[----:B------:R-:W-:Y:S01]  /*0f80*/  USHF.L.U32 UR16, UR4, 0x5, URZ ;  /* 0x0000000504107899 */ /* 0x000fe2000800063f */
[----:B------:R-:W-:Y:S01]  /*0f90*/  IMAD R10, R140, c[0x0][0x23c], R6 ;  /* 0x00008f008c0a7a24 */ /* 0x000fe200078e0206 */
[----:B------:R-:W-:Y:S01]  /*0fa0*/  P2R R138, PR, RZ, 0x20 ;  /* 0x00000020ff8a7803 */ /* 0x000fe20000000000 */
[----:B------:R-:W-:Y:S01]  /*0fb0*/  IMAD.MOV.U32 R142, RZ, RZ, R144 ;  /* 0x000000ffff8e7224 */ /* 0x000fe200078e0090 */
[----:B------:R-:W-:Y:S01]  /*0fc0*/  ISETP.GE.AND P0, PT, R5, 0x1, PT ;  /* 0x000000010500780c */ /* 0x000fe20003f06270 */
[----:B------:R-:W-:Y:S01]  /*0fd0*/  IMAD.IADD R143, R145, 0x1, R10 ;  /* 0x00000001918f7824 */ /* 0x000fe200078e020a */
[----:B------:R-:W-:Y:S01]  /*0fe0*/  ISETP.GT.AND P3, PT, R5, 0x20, PT ;  /* 0x000000200500780c */ /* 0x000fe20003f64270 */
[C---:B------:R-:W-:Y:S01]  /*0ff0*/  IMAD R16, R43.reuse, c[0x0][0x284], R16 ;  /* 0x0000a1002b107a24 */ /* 0x040fe200078e0210 */
[----:B------:R-:W-:Y:S01]  /*1000*/  ULDC.64 UR4, c[0x0][0x280] ;  /* 0x0000a00000047ab9 */ /* 0x000fe20000000a00 */
[C---:B------:R-:W-:Y:S01]  /*1010*/  IMAD.WIDE.U32 R8, R43.reuse, c[0x0][0x280], R38 ;  /* 0x0000a0002b087a25 */ /* 0x040fe200078e0026 */
[----:B------:R-:W-:Y:S01]  /*1020*/  USHF.L.U64.HI UR6, UR4, UR6, UR5 ;  /* 0x0000000604067299 */ /* 0x000fe20008010205 */
[C---:B------:R-:W-:Y:S01]  /*1030*/  IADD3 R114, -R43.reuse, 0x30, RZ ;  /* 0x000000302b727810 */ /* 0x040fe20007ffe1ff */
[----:B------:R-:W-:Y:S01]  /*1040*/  UIMAD.WIDE.U32 UR20, UR4, 0x30, URZ ;  /* 0x00000030041478a5 */ /* 0x000fe2000f8e003f */
[----:B------:R-:W-:Y:S01]  /*1050*/  IMAD.WIDE.U32 R10, R43, c[0x0][0x280], R24 ;  /* 0x0000a0002b0a7a25 */ /* 0x000fe200078e0018 */
[----:B------:R-:W-:Y:S01]  /*1060*/  UIMAD UR5, UR5, 0x30, URZ ;  /* 0x00000030050578a4 */ /* 0x000fe2000f8e023f */
[----:B------:R-:W-:Y:S01]  /*1070*/  IADD3 R41, R38, 0x20, RZ ;  /* 0x0000002026297810 */ /* 0x000fe20007ffe0ff */
[----:B------:R-:W-:Y:S01]  /*1080*/  USHF.L.U32 UR17, UR4, 0x5, URZ ;  /* 0x0000000504117899 */ /* 0x000fe2000800063f */
[----:B------:R-:W-:Y:S01]  /*1090*/  IMAD.WIDE.U32 R2, R46, UR10, R142 ;  /* 0x0000000a2e027c25 */ /* 0x000fe2000f8e008e */
[----:B------:R-:W-:Y:S01]  /*10a0*/  IADD3 R40, R38, 0x60, RZ ;  /* 0x0000006026287810 */ /* 0x000fe20007ffe0ff */
[----:B------:R-:W-:-:S02]  /*10b0*/  UIADD3 UR9, UR19, UR9, URZ ;  /* 0x0000000913097290 */ /* 0x000fc4000fffe03f */
[----:B------:R-:W-:Y:S01]  /*10c0*/  IMAD.WIDE.U32 R6, R30, c[0x0][0x260], R24 ;  /* 0x000098001e067a25 */ /* 0x000fe200078e0018 */
[----:B------:R-:W-:Y:S02]  /*10d0*/  UIADD3 UR5, UR21, UR5, URZ ;  /* 0x0000000515057290 */ /* 0x000fe4000fffe03f */
[----:B------:R-:W-:Y:S01]  /*10e0*/  ULDC.U8 UR4, c[0x0][0x298] ;  /* 0x0000a60000047ab9 */ /* 0x000fe20000000000 */
[----:B------:R-:W-:Y:S02]  /*10f0*/  IMAD.IADD R19, R9, 0x1, R16 ;  /* 0x0000000109137824 */ /* 0x000fe400078e0210 */
[----:B------:R-:W-:Y:S02]  /*1100*/  IMAD.IADD R17, R16, 0x1, R11 ;  /* 0x0000000110117824 */ /* 0x000fe400078e020b */
[----:B------:R-:W-:Y:S01]  /*1110*/  IMAD.MOV.U32 R18, RZ, RZ, R8 ;  /* 0x000000ffff127224 */ /* 0x000fe200078e0008 */
[----:B------:R-:W-:Y:S01]  /*1120*/  @P0 LEA R8, P1, R2, c[0x0][0x220], 0x1 ;  /* 0x0000880002080a11 */ /* 0x000fe200078208ff */
[----:B------:R-:W-:-:S02]  /*1130*/  IMAD.IADD R5, R3, 0x1, R13 ;  /* 0x0000000103057824 */ /* 0x000fc400078e020d */
[----:B------:R-:W-:Y:S02]  /*1140*/  IMAD.MOV.U32 R16, RZ, RZ, R10 ;  /* 0x000000ffff107224 */ /* 0x000fe400078e000a */
[----:B------:R-:W-:Y:S01]  /*1150*/  IMAD.IADD R21, R7, 0x1, R20 ;  /* 0x0000000107157824 */ /* 0x000fe200078e0214 */
[----:B------:R-:W-:Y:S01]  /*1160*/  @P0 LEA.HI.X R9, R2, c[0x0][0x224], R5, 0x1, P1 ;  /* 0x0000890002090a11 */ /* 0x000fe200008f0c05 */
[----:B------:R-:W-:Y:S01]  /*1170*/  IMAD.IADD R36, R38, 0x1, R37 ;  /* 0x0000000126247824 */ /* 0x000fe200078e0225 */
[----:B------:R-:W-:Y:S01]  /*1180*/  LEA.HI R7, R26, R166, RZ, 0x6 ;  /* 0x000000a61a077211 */ /* 0x000fe200078f30ff */
[----:B------:R-:W-:Y:S01]  /*1190*/  IMAD.MOV.U32 R20, RZ, RZ, R6 ;  /* 0x000000ffff147224 */ /* 0x000fe200078e0006 */
[----:B------:R-:W-:Y:S01]  /*11a0*/  @P3 IADD3 R6, P4, R2, UR8, RZ ;  /* 0x0000000802063c10 */ /* 0x000fe2000ff9e0ff */
[----:B------:R-:W-:Y:S01]  /*11b0*/  IMAD.SHL.U32 R2, R43, 0x40, RZ ;  /* 0x000000402b027824 */ /* 0x000fe200078e00ff */
[----:B------:R-:W-:Y:S01]  /*11c0*/  ISETP.GE.AND P1, PT, R24, c[0x0][0x27c], PT ;  /* 0x00009f0018007a0c */ /* 0x000fe20003f26270 */
[----:B------:R-:W-:-:S02]  /*11d0*/  IMAD.SHL.U32 R7, R7, 0x8, RZ ;  /* 0x0000000807077824 */ /* 0x000fc400078e00ff */
[----:B------:R-:W-:Y:S01]  /*11e0*/  IMAD R3, R23, c[0x0][0x290], RZ ;  /* 0x0000a40017037a24 */ /* 0x000fe200078e02ff */
[----:B------:R-:W-:Y:S01]  /*11f0*/  LOP3.LUT R119, R2, 0x1c0, RZ, 0xc0, !PT ;  /* 0x000001c002777812 */ /* 0x000fe200078ec0ff */
[----:B------:R-:W-:Y:S01]  /*1200*/  IMAD.WIDE.U32 R120, R27, c[0x0][0x268], R20 ;  /* 0x00009a001b787a25 */ /* 0x000fe200078e0014 */
[----:B------:R-:W-:Y:S02]  /*1210*/  SEL R2, RZ, c[0x0][0x27c], !P1 ;  /* 0x00009f00ff027a07 */ /* 0x000fe40004800000 */
[----:B------:R-:W-:Y:S01]  /*1220*/  LOP3.LUT R7, R7, 0xfffffe00, RZ, 0xc0, !PT ;  /* 0xfffffe0007077812 */ /* 0x000fe200078ec0ff */
[----:B------:R-:W-:Y:S01]  /*1230*/  IMAD R3, R43, c[0x0][0x294], R3 ;  /* 0x0000a5002b037a24 */ /* 0x000fe200078e0203 */
[----:B------:R-:W-:Y:S01]  /*1240*/  LOP3.LUT R87, R119, 0x38, R24, 0xf8, !PT ;  /* 0x0000003877577812 */ /* 0x000fe200078ef818 */
[----:B------:R-:W-:Y:S01]  /*1250*/  IMAD.IADD R2, R24, 0x1, R2 ;  /* 0x0000000118027824 */ /* 0x000fe200078e0202 */
[----:B------:R-:W-:Y:S01]  /*1260*/  SHF.R.U32.HI R158, RZ, 0x3, R119 ;  /* 0x00000003ff9e7819 */ /* 0x000fe20000011677 */
[----:B------:R-:W-:Y:S01]  /*1270*/  IMAD.WIDE.U32 R124, R22, c[0x0][0x280], R16 ;  /* 0x0000a000167c7a25 */ /* 0x000fe200078e0010 */
[----:B------:R-:W-:-:S02]  /*1280*/  @P3 IADD3.X R23, R5, UR12, RZ, P4, !PT ;  /* 0x0000000c05173c10 */ /* 0x000fc4000a7fe4ff */
[----:B------:R-:W-:Y:S01]  /*1290*/  LOP3.LUT R87, R7, R87, R158, 0xf6, !PT ;  /* 0x0000005707577212 */ /* 0x000fe200078ef69e */
[----:B------:R-:W-:Y:S01]  /*12a0*/  IMAD.WIDE.U32 R128, R22, c[0x0][0x280], R18 ;  /* 0x0000a00016807a25 */ /* 0x000fe200078e0012 */
[----:B------:R-:W-:Y:S02]  /*12b0*/  SHF.R.S32.HI R5, RZ, 0x1f, R2 ;  /* 0x0000001fff057819 */ /* 0x000fe40000011402 */
[----:B------:R-:W-:Y:S01]  /*12c0*/  SHF.L.U32 R87, R87, 0x1, RZ ;  /* 0x0000000157577819 */ /* 0x000fe200000006ff */
[----:B------:R-:W-:Y:S01]  /*12d0*/  IMAD.WIDE.U32 R162, R30, c[0x0][0x1e8], RZ ;  /* 0x00007a001ea27a25 */ /* 0x000fe200078e00ff */
[----:B------:R-:W-:-:S03]  /*12e0*/  LEA.HI R26, R5, R2, RZ, 0x6 ;  /* 0x00000002051a7211 */ /* 0x000fc600078f30ff */
[----:B------:R-:W-:-:S04]  /*12f0*/  IMAD.WIDE.U32 R160, R30, c[0x0][0x210], RZ ;  /* 0x000084001ea07a25 */ /* 0x000fc800078e00ff */
[----:B------:R-:W-:Y:S02]  /*1300*/  IMAD.MOV.U32 R168, RZ, RZ, c[0x0][0x2b8] ;  /* 0x0000ae00ffa87624 */ /* 0x000fe400078e00ff */
[----:B------:R-:W-:Y:S02]  /*1310*/  IMAD.MOV.U32 R165, RZ, RZ, c[0x0][0x27c] ;  /* 0x00009f00ffa57624 */ /* 0x000fe400078e00ff */
[----:B------:R-:W-:Y:S02]  /*1320*/  IMAD.MOV.U32 R86, RZ, RZ, c[0x0][0x27c] ;  /* 0x00009f00ff567624 */ /* 0x000fe400078e00ff */
[----:B------:R-:W-:Y:S02]  /*1330*/  IMAD R0, R0, 0x20, R43 ;  /* 0x0000002000007824 */ /* 0x000fe400078e022b */
[----:B------:R-:W-:Y:S01]  /*1340*/  IMAD.SHL.U32 R86, R86, 0x2, RZ ;  /* 0x0000000256567824 */ /* 0x000fe200078e00ff */
[--C-:B--2---:R-:W-:Y:S01]  /*1350*/  @P2 SHF.R.S32.HI R11, RZ, 0x1f, R14.reuse ;  /* 0x0000001fff0b2819 */ /* 0x104fe2000001140e */
[----:B------:R-:W-:-:S02]  /*1360*/  @P2 IMAD.MOV.U32 R10, RZ, RZ, R14 ;  /* 0x000000ffff0a2224 */ /* 0x000fc400078e000e */
[----:B------:R-:W-:Y:S01]  /*1370*/  @!P2 IMAD.MOV.U32 R10, RZ, RZ, R29 ;  /* 0x000000ffff0aa224 */ /* 0x000fe200078e001d */
[----:B------:R-:W-:Y:S01]  /*1380*/  P2R R29, PR, RZ, 0x2 ;  /* 0x00000002ff1d7803 */ /* 0x000fe20000000000 */
[----:B------:R-:W-:Y:S01]  /*1390*/  @!P2 IMAD.MOV.U32 R11, RZ, RZ, R12 ;  /* 0x000000ffff0ba224 */ /* 0x000fe200078e000c */
[----:B------:R-:W-:Y:S01]  /*13a0*/  ISETP.GE.AND P2, PT, R24, c[0x0][0x1d4], PT ;  /* 0x0000750018007a0c */ /* 0x000fe20003f46270 */
[----:B------:R-:W-:-:S03]  /*13b0*/  IMAD.WIDE.U32 R14, R43, c[0x0][0x290], R38 ;  /* 0x0000a4002b0e7a25 */ /* 0x000fc600078e0026 */
[----:B------:R-:W-:Y:S01]  /*13c0*/  P2R R117, PR, RZ, 0x4 ;  /* 0x00000004ff757803 */ /* 0x000fe20000000000 */
[----:B------:R-:W-:Y:S01]  /*13d0*/  IMAD.WIDE.U32 R12, R43, c[0x0][0x290], R24 ;  /* 0x0000a4002b0c7a25 */ /* 0x000fe200078e0018 */
[----:B------:R-:W-:Y:S02]  /*13e0*/  ISETP.GE.AND P2, PT, R36, c[0x0][0x1d4], PT ;  /* 0x0000750024007a0c */ /* 0x000fe40003f46270 */
[----:B------:R-:W-:Y:S01]  /*13f0*/  ISETP.NE.AND P1, PT, R117, RZ, PT ;  /* 0x000000ff7500720c */ /* 0x000fe20003f25270 */
[----:B------:R-:W-:Y:S01]  /*1400*/  IMAD.IADD R15, R15, 0x1, R3 ;  /* 0x000000010f0f7824 */ /* 0x000fe200078e0203 */
[----:B------:R-:W-:Y:S01]  /*1410*/  P2R R137, PR, RZ, 0x4 ;  /* 0x00000004ff897803 */ /* 0x000fe20000000000 */
[----:B------:R-:W-:Y:S01]  /*1420*/  IMAD.IADD R13, R3, 0x1, R13 ;  /* 0x00000001030d7824 */ /* 0x000fe200078e020d */
[----:B------:R-:W-:Y:S01]  /*1430*/  LEA.HI R3, R5, R2, RZ, 0x3 ;  /* 0x0000000205037211 */ /* 0x000fe200078f18ff */
[----:B------:R-:W-:Y:S01]  /*1440*/  IMAD R5, R28, c[0x0][0x268], RZ ;  /* 0x00009a001c057a24 */ /* 0x000fe200078e02ff */
[----:B------:R-:W-:Y:S01]  /*1450*/  ISETP.NE.AND P4, PT, R137, RZ, PT ;  /* 0x000000ff8900720c */ /* 0x000fe20003f85270 */
[----:B------:R-:W-:Y:S01]  /*1460*/  IMAD.WIDE.U32 R122, R22, c[0x0][0x290], R12 ;  /* 0x0000a400167a7a25 */ /* 0x000fe200078e000c */
[----:B------:R-:W-:-:S02]  /*1470*/  SHF.R.S32.HI R2, RZ, 0x1f, R22 ;  /* 0x0000001fff027819 */ /* 0x000fc40000011416 */
[----:B------:R-:W-:Y:S01]  /*1480*/  ISETP.GE.AND P2, PT, R36, c[0x0][0x27c], PT ;  /* 0x00009f0024007a0c */ /* 0x000fe20003f46270 */
[----:B------:R-:W-:Y:S01]  /*1490*/  IMAD R130, R27, c[0x0][0x26c], R5 ;  /* 0x00009b001b827a24 */ /* 0x000fe200078e0205 */
[----:B------:R-:W-:Y:S01]  /*14a0*/  LOP3.LUT R113, R3, 0xfffffff8, RZ, 0xc0, !PT ;  /* 0xfffffff803717812 */ /* 0x000fe200078ec0ff */
[----:B------:R-:W-:Y:S01]  /*14b0*/  @!PT LDS RZ, [RZ] ;  /* 0x00000000fffff984 */ /* 0x000fe20000000800 */
[----:B------:R-:W-:Y:S01]  /*14c0*/  @!PT LDS RZ, [RZ] ;  /* 0x00000000fffff984 */ /* 0x000fe20000000800 */
[----:B------:R-:W-:Y:S01]  /*14d0*/  @!PT LDS RZ, [RZ] ;  /* 0x00000000fffff984 */ /* 0x000fe20000000800 */
[----:B------:R1:W-:Y:S01]  /*14e0*/  @P0 LDGSTS.E.BYPASS.LTC128B.128 [R87+0xa080], [R8.64], !P1 ;  /* 0x0a08000008570fae */ /* 0x0003e2000c901d4e */
[----:B------:R-:W-:Y:S01]  /*14f0*/  SEL R5, RZ, c[0x0][0x27c], !P2 ;  /* 0x00009f00ff057a07 */ /* 0x000fe20005000000 */
[----:B------:R-:W-:Y:S01]  /*1500*/  IMAD.SHL.U32 R13, R159, 0x40, RZ ;  /* 0x000000409f0d7824 */ /* 0x000fe200078e00ff */
[----:B------:R-:W-:Y:S01]  /*1510*/  SHF.R.S32.HI R84, RZ, 0x3, R3 ;  /* 0x00000003ff547819 */ /* 0x000fe20000011403 */
[----:B------:R-:W-:Y:S01]  /*1520*/  IMAD.WIDE.U32 R126, R22, c[0x0][0x290], R14 ;  /* 0x0000a400167e7a25 */ /* 0x000fe200078e000e */
[----:B------:R-:W-:Y:S01]  /*1530*/  SHF.R.S32.HI R133, RZ, 0x1f, R113 ;  /* 0x0000001fff857819 */ /* 0x000fe20000011471 */
[----:B------:R1:W-:Y:S01]  /*1540*/  @P0 LDGSTS.E.BYPASS.LTC128B.128 [R87+0xb880], [R8.64+0x80], !P4 ;  /* 0x0b88008008570fae */ /* 0x0003e2000e101d4e */
[----:B------:R-:W-:Y:S01]  /*1550*/  LOP3.LUT R118, R13, 0x1c0, RZ, 0xc0, !PT ;  /* 0x000001c00d767812 */ /* 0x000fe200078ec0ff */
[----:B------:R-:W-:-:S02]  /*1560*/  IMAD.IADD R5, R36, 0x1, R5 ;  /* 0x0000000124057824 */ /* 0x000fc400078e0205 */
[----:B------:R1:W-:Y:S01]  /*1570*/  @P0 LDGSTS.E.BYPASS.LTC128B.128 [R87+0xd080], [R8.64+0x100], !P6 ;  /* 0x0d08010008570fae */ /* 0x0003e2000f101d4e */
[----:B------:R-:W-:Y:S01]  /*1580*/  SHF.R.U32.HI R157, RZ, 0x3, R118 ;  /* 0x00000003ff9d7819 */ /* 0x000fe20000011676 */
[----:B------:R-:W-:Y:S01]  /*1590*/  IMAD.WIDE.U32 R146, R10, c[0x0][0x2b0], RZ ;  /* 0x0000ac000a927a25 */ /* 0x000fe200078e00ff */
[----:B------:R-:W-:Y:S01]  /*15a0*/  LOP3.LUT R13, R118, 0x38, R3, 0xf8, !PT ;  /* 0x00000038760d7812 */ /* 0x000fe200078ef803 */
[----:B------:R1:W-:Y:S02]  /*15b0*/  @P0 LDGSTS.E.BYPASS.LTC128B.128 [R87+0xe880], [R8.64+0x180], !P5 ;  /* 0x0e88018008570fae */ /* 0x0003e4000e901d4e */
[----:B------:R-:W-:Y:S01]  /*15c0*/  IMAD.IADD R130, R121, 0x1, R130 ;  /* 0x0000000179827824 */ /* 0x000fe200078e0282 */
[----:B-1----:R-:W-:-:S04]  /*15d0*/  @P3 LEA R8, P0, R6, c[0x0][0x220], 0x1 ;  /* 0x0000880006083a11 */ /* 0x002fc800078008ff */
[----:B------:R-:W-:Y:S01]  /*15e0*/  @P3 LEA.HI.X R9, R6, c[0x0][0x224], R23, 0x1, P0 ;  /* 0x0000890006093a11 */ /* 0x000fe200000f0c17 */
[C---:B------:R-:W-:Y:S01]  /*15f0*/  IMAD R6, R2.reuse, c[0x0][0x280], RZ ;  /* 0x0000a00002067a24 */ /* 0x040fe200078e02ff */
[----:B------:R-:W-:Y:S01]  /*1600*/  ISETP.GE.AND P0, PT, R165, 0x1, PT ;  /* 0x00000001a500780c */ /* 0x000fe20003f06270 */
[----:B------:R-:W-:Y:S02]  /*1610*/  IMAD R2, R2, c[0x0][0x290], RZ ;  /* 0x0000a40002027a24 */ /* 0x000fe400078e02ff */
[C---:B------:R-:W-:Y:S01]  /*1620*/  IMAD R21, R22.reuse, c[0x0][0x284], R6 ;  /* 0x0000a10016157a24 */ /* 0x040fe200078e0206 */
[----:B------:R-:W-:Y:S01]  /*1630*/  SHF.R.S32.HI R6, RZ, 0x1f, R5 ;  /* 0x0000001fff067819 */ /* 0x000fe20000011405 */
[----:B------:R-:W-:Y:S01]  /*1640*/  IMAD R20, R22, c[0x0][0x294], R2 ;  /* 0x0000a50016147a24 */ /* 0x000fe200078e0202 */
[----:B------:R-:W-:Y:S01]  /*1650*/  SHF.R.S32.HI R2, RZ, 0x1f, R159 ;  /* 0x0000001fff027819 */ /* 0x000fe2000001149f */
[----:B------:R1:W-:Y:S01]  /*1660*/  @P3 LDGSTS.E.BYPASS.LTC128B.128 [R87+0xb080], [R8.64], !P1 ;  /* 0x0b08000008573fae */ /* 0x0003e2000c901d4e */
[----:B------:R-:W-:Y:S01]  /*1670*/  LEA.HI R16, R6, R5, RZ, 0x6 ;  /* 0x0000000506107211 */ /* 0x000fe200078f30ff */
[----:B------:R-:W-:Y:S01]  /*1680*/  IMAD.IADD R136, R129, 0x1, R21 ;  /* 0x0000000181887824 */ /* 0x000fe200078e0215 */
[----:B------:R-:W-:Y:S01]  /*1690*/  LEA.HI R12, R2, R159, RZ, 0x3 ;  /* 0x0000009f020c7211 */ /* 0x000fe200078f18ff */
[----:B------:R1:W-:Y:S01]  /*16a0*/  @P3 LDGSTS.E.BYPASS.LTC128B.128 [R87+0xc880], [R8.64+0x80], !P4 ;  /* 0x0c88008008573fae */ /* 0x0003e2000e101d4e */
[----:B------:R-:W-:Y:S01]  /*16b0*/  LEA.HI R2, R6, R5, RZ, 0x3 ;  /* 0x0000000506027211 */ /* 0x000fe200078f18ff */
[----:B------:R-:W-:Y:S01]  /*16c0*/  IMAD.IADD R134, R21, 0x1, R125 ;  /* 0x0000000115867824 */ /* 0x000fe200078e027d */
[----:B------:R-:W-:Y:S01]  /*16d0*/  SHF.R.S32.HI R5, RZ, 0x6, R26 ;  /* 0x00000006ff057819 */ /* 0x000fe2000001141a */
[----:B------:R-:W-:Y:S01]  /*16e0*/  IMAD.SHL.U32 R12, R12, 0x40, RZ ;  /* 0x000000400c0c7824 */ /* 0x000fe200078e00ff */
[----:B------:R-:W-:Y:S01]  /*16f0*/  LOP3.LUT R6, R119, 0x38, R3, 0xf8, !PT ;  /* 0x0000003877067812 */ /* 0x000fe200078ef803 */
[----:B------:R1:W-:Y:S01]  /*1700*/  @P3 LDGSTS.E.BYPASS.LTC128B.128 [R87+0xe080], [R8.64+0x100], !P6 ;  /* 0x0e08010008573fae */ /* 0x0003e2000f101d4e */
[----:B------:R-:W-:Y:S01]  /*1710*/  LOP3.LUT R112, R2, 0xfffffff8, RZ, 0xc0, !PT ;  /* 0xfffffff802707812 */ /* 0x000fe200078ec0ff */
[----:B------:R-:W-:Y:S01]  /*1720*/  IMAD R15, R5, 0xc00, R7 ;  /* 0x00000c00050f7824 */ /* 0x000fe200078e0207 */
[----:B------:R-:W-:Y:S01]  /*1730*/  LOP3.LUT R12, R12, 0xfffffe00, RZ, 0xc0, !PT ;  /* 0xfffffe000c0c7812 */ /* 0x000fe200078ec0ff */
[----:B------:R1:W-:Y:S01]  /*1740*/  @P3 LDGSTS.E.BYPASS.LTC128B.128 [R87+0xf880], [R8.64+0x180], !P5 ;  /* 0x0f88018008573fae */ /* 0x0003e2000e901d4e */
[-C--:B------:R-:W-:Y:S01]  /*1750*/  LOP3.LUT R14, R6, R158.reuse, RZ, 0x3c, !PT ;  /* 0x0000009e060e7212 */ /* 0x080fe200078e3cff */
[----:B------:R-:W-:Y:S01]  /*1760*/  IMAD.IADD R135, R127, 0x1, R20 ;  /* 0x000000017f877824 */ /* 0x000fe200078e0214 */
[----:B------:R-:W-:Y:S01]  /*1770*/  ISETP.NE.AND P1, PT, R29, RZ, PT ;  /* 0x000000ff1d00720c */ /* 0x000fe20003f25270 */
[----:B------:R-:W-:Y:S01]  /*1780*/  IMAD R6, R5, 0xc00, R12 ;  /* 0x00000c0005067824 */ /* 0x000fe200078e020c */
[-C--:B------:R-:W-:Y:S01]  /*1790*/  LOP3.LUT R5, R13, R157.reuse, RZ, 0x3c, !PT ;  /* 0x0000009d0d057212 */ /* 0x080fe200078e3cff */
[----:B------:R-:W-:Y:S01]  /*17a0*/  IMAD.IADD R18, R15, 0x1, R14 ;  /* 0x000000010f127824 */ /* 0x000fe200078e020e */
[--C-:B------:R-:W-:Y:S01]  /*17b0*/  LOP3.LUT R13, R118, 0x38, R2.reuse, 0xf8, !PT ;  /* 0x00000038760d7812 */ /* 0x100fe200078ef802 */
[----:B------:R-:W0:Y:S01]  /*17c0*/  LDGDEPBAR ;  /* 0x00000000000079af */ /* 0x000e220000000000 */
[----:B------:R-:W-:Y:S01]  /*17d0*/  IMAD.IADD R132, R20, 0x1, R123 ;  /* 0x0000000114847824 */ /* 0x000fe200078e027b */
[----:B------:R-:W-:Y:S01]  /*17e0*/  SHF.R.S32.HI R83, RZ, 0x3, R2 ;  /* 0x00000003ff537819 */ /* 0x000fe20000011402 */
[----:B------:R-:W-:Y:S01]  /*17f0*/  IMAD.IADD R17, R6, 0x1, R5 ;  /* 0x0000000106117824 */ /* 0x000fe200078e0205 */
[----:B------:R-:W-:Y:S01]  /*1800*/  SHF.R.S32.HI R5, RZ, 0x6, R16 ;  /* 0x00000006ff057819 */ /* 0x000fe20000011410 */
[----:B------:R-:W-:Y:S01]  /*1810*/  IMAD.SHL.U32 R152, R18, 0x2, RZ ;  /* 0x0000000212987824 */ /* 0x000fe200078e00ff */
[----:B------:R-:W-:Y:S01]  /*1820*/  LOP3.LUT R6, R119, 0x38, R2, 0xf8, !PT ;  /* 0x0000003877067812 */ /* 0x000fe200078ef802 */
[----:B------:R-:W-:Y:S01]  /*1830*/  IMAD.SHL.U32 R151, R17, 0x2, RZ ;  /* 0x0000000211977824 */ /* 0x000fe200078e00ff */
[----:B------:R-:W-:Y:S01]  /*1840*/  SHF.R.S32.HI R131, RZ, 0x1f, R112 ;  /* 0x0000001fff837819 */ /* 0x000fe20000011470 */
[C---:B------:R-:W-:Y:S01]  /*1850*/  IMAD R15, R5.reuse, 0xc00, R7 ;  /* 0x00000c00050f7824 */ /* 0x040fe200078e0207 */
[----:B------:R-:W-:Y:S01]  /*1860*/  LOP3.LUT R14, R6, R158, RZ, 0x3c, !PT ;  /* 0x0000009e060e7212 */ /* 0x000fe200078e3cff */
[----:B------:R-:W-:Y:S01]  /*1870*/  IMAD R6, R5, 0xc00, R12 ;  /* 0x00000c0005067824 */ /* 0x000fe200078e020c */
[----:B------:R-:W-:Y:S01]  /*1880*/  LOP3.LUT R5, R13, R157, RZ, 0x3c, !PT ;  /* 0x0000009d0d057212 */ /* 0x000fe200078e3cff */
[----:B------:R-:W-:Y:S01]  /*1890*/  BAR.SYNC.DEFER_BLOCKING 0x0 ;  /* 0x0000000000007b1d */ /* 0x000fe20000010000 */
[----:B------:R-:W-:Y:S01]  /*18a0*/  ISETP.NE.AND P3, PT, R168, 0x1, PT ;  /* 0x00000001a800780c */ /* 0x000fe20003f65270 */
[----:B------:R-:W-:-:S02]  /*18b0*/  IMAD.IADD R14, R15, 0x1, R14 ;  /* 0x000000010f0e7824 */ /* 0x000fc400078e020e */
[----:B------:R-:W-:Y:S02]  /*18c0*/  IMAD.IADD R13, R6, 0x1, R5 ;  /* 0x00000001060d7824 */ /* 0x000fe400078e0205 */
[C---:B------:R-:W-:Y:S01]  /*18d0*/  IMAD R6, R31.reuse, c[0x0][0x1e8], RZ ;  /* 0x00007a001f067a24 */ /* 0x040fe200078e02ff */
[----:B-1----:R-:W-:Y:S01]  /*18e0*/  SHF.R.S32.HI R9, RZ, 0x1f, R36 ;  /* 0x0000001fff097819 */ /* 0x002fe20000011424 */
[----:B------:R-:W-:Y:S02]  /*18f0*/  IMAD R5, R31, c[0x0][0x210], RZ ;  /* 0x000084001f057a24 */ /* 0x000fe400078e02ff */
[C---:B------:R-:W-:Y:S01]  /*1900*/  IMAD R6, R30.reuse, c[0x0][0x1ec], R6 ;  /* 0x00007b001e067a24 */ /* 0x040fe200078e0206 */
[----:B------:R-:W-:Y:S01]  /*1910*/  LEA.HI R9, R9, R36, RZ, 0x3 ;  /* 0x0000002409097211 */ /* 0x000fe200078f18ff */
[----:B------:R-:W-:Y:S02]  /*1920*/  IMAD R5, R30, c[0x0][0x214], R5 ;  /* 0x000085001e057a24 */ /* 0x000fe400078e0205 */
[----:B------:R-:W-:Y:S01]  /*1930*/  IMAD.IADD R155, R163, 0x1, R6 ;  /* 0x00000001a39b7824 */ /* 0x000fe200078e0206 */
[----:B------:R-:W-:Y:S01]  /*1940*/  SHF.R.S32.HI R6, RZ, 0x1f, R107 ;  /* 0x0000001fff067819 */ /* 0x000fe2000001146b */
[----:B------:R-:W-:Y:S01]  /*1950*/  IMAD.IADD R154, R161, 0x1, R5 ;  /* 0x00000001a19a7824 */ /* 0x000fe200078e0205 */
[----:B------:R-:W-:Y:S01]  /*1960*/  SHF.R.S32.HI R5, RZ, 0x1f, R106 ;  /* 0x0000001fff057819 */ /* 0x000fe2000001146a */
[----:B------:R-:W-:Y:S01]  /*1970*/  IMAD R8, R11, c[0x0][0x2b0], RZ ;  /* 0x0000ac000b087a24 */ /* 0x000fe200078e02ff */
[----:B------:R-:W-:Y:S01]  /*1980*/  LEA.HI R6, R6, R107, RZ, 0x3 ;  /* 0x0000006b06067211 */ /* 0x000fe200078f18ff */
[----:B------:R-:W-:Y:S01]  /*1990*/  IMAD.SHL.U32 R150, R14, 0x2, RZ ;  /* 0x000000020e967824 */ /* 0x000fe200078e00ff */
[----:B------:R-:W-:Y:S01]  /*19a0*/  LEA.HI R5, R5, R106, RZ, 0x3 ;  /* 0x0000006a05057211 */ /* 0x000fe200078f18ff */
[----:B------:R-:W-:Y:S01]  /*19b0*/  IMAD R8, R10, c[0x0][0x2b4], R8 ;  /* 0x0000ad000a087a24 */ /* 0x000fe200078e0208 */
[----:B------:R-:W-:Y:S01]  /*19c0*/  LOP3.LUT R103, R6, 0xfffffff8, RZ, 0xc0, !PT ;  /* 0xfffffff806677812 */ /* 0x000fe200078ec0ff */
[----:B------:R-:W-:Y:S01]  /*19d0*/  IMAD.SHL.U32 R149, R13, 0x2, RZ ;  /* 0x000000020d957824 */ /* 0x000fe200078e00ff */
[----:B------:R-:W-:-:S02]  /*19e0*/  LOP3.LUT R102, R5, 0xfffffff8, RZ, 0xc0, !PT ;  /* 0xfffffff805667812 */ /* 0x000fc400078ec0ff */
[----:B------:R-:W-:Y:S02]  /*19f0*/  LOP3.LUT R101, R9, 0xfffffff8, RZ, 0xc0, !PT ;  /* 0xfffffff809657812 */ /* 0x000fe400078ec0ff */
[----:B------:R-:W-:Y:S02]  /*1a00*/  SHF.R.S32.HI R111, RZ, 0x1f, R103 ;  /* 0x0000001fff6f7819 */ /* 0x000fe40000011467 */
[----:B------:R-:W-:Y:S02]  /*1a10*/  SHF.R.S32.HI R110, RZ, 0x1f, R102 ;  /* 0x0000001fff6e7819 */ /* 0x000fe40000011466 */
[----:B------:R-:W-:Y:S02]  /*1a20*/  IADD3 R153, R147, R8, RZ ;  /* 0x0000000893997210 */ /* 0x000fe40007ffe0ff */
[----:B------:R-:W-:Y:S02]  /*1a30*/  SHF.R.S32.HI R109, RZ, 0x1f, R101 ;  /* 0x0000001fff6d7819 */ /* 0x000fe40000011465 */
.L_x_1173:
[----:B-12---:R-:W-:Y:S01]  /*1a40*/  IMAD R2, R46, 0x30, R0 ;  /* 0x000000302e027824 */ /* 0x006fe200078e0200 */
[----:B------:R-:W-:Y:S01]  /*1a50*/  ISETP.NE.AND P3, PT, R168, 0x1, PT ;  /* 0x00000001a800780c */ /* 0x000fe20003f65270 */
[----:B------:R-:W-:Y:S01]  /*1a60*/  IMAD.MOV.U32 R105, RZ, RZ, RZ ;  /* 0x000000ffff697224 */ /* 0x000fe200078e00ff */
[----:B------:R-:W-:Y:S04]  /*1a70*/  DEPBAR.LE SB0, 0x0 ;  /* 0x000080000000791a */ /* 0x000fe80000000000 */
[----:B---3--:R-:W-:Y:S01]  /*1a80*/  IMAD.IADD R3, R156, 0x1, R2 ;  /* 0x000000019c037824 */ /* 0x008fe200078e0202 */
[----:B------:R-:W-:Y:S01]  /*1a90*/  ISETP.GE.AND P0, PT, R2, R4, PT ;  /* 0x000000040200720c */ /* 0x000fe20003f06270 */
[----:B------:R-:W-:Y:S01]  /*1aa0*/  BSSY B2, `(.L_x_1134) ;  /* 0x0000534000027945 */ /* 0x000fe20003800000 */
[----:B------:R-:W-:Y:S01]  /*1ab0*/  ISETP.GE.AND P4, PT, R165, 0x1, PT ;  /* 0x00000001a500780c */ /* 0x000fe20003f86270 */
[----:B------:R-:W-:Y:S01]  /*1ac0*/  IMAD.MOV.U32 R2, RZ, RZ, R3 ;  /* 0x000000ffff027224 */ /* 0x000fe200078e0003 */
[----:B------:R-:W-:Y:S02]  /*1ad0*/  ISETP.GT.OR P0, PT, R0, 0x2f, P0 ;  /* 0x0000002f0000780c */ /* 0x000fe40000704670 */
[----:B------:R-:W-:Y:S05]  /*1ae0*/  @P3 IMAD.HI.U32 R5, R3, c[0x0][0x2bc], RZ ;  /* 0x0000af0003053a27 */ /* 0x000fea00078e00ff */
[----:B------:R-:W-:Y:S06]  /*1af0*/  @P3 SHF.R.U32.HI R2, RZ, c[0x0][0x2c0], R5 ;  /* 0x0000b000ff023a19 */ /* 0x000fec0000011605 */
[C---:B------:R-:W-:Y:S04]  /*1b00*/  @!P0 IADD3 R5, P3, R2.reuse, R146, RZ ;  /* 0x0000009202058210 */ /* 0x040fe80007f7e0ff */
        /* <DEDUP_REMOVED lines=10> */
[----:B------:R-:W-:Y:S04]  /*1bb0*/  IMAD R5, R108, c[0x0][0x1e4], R5 ;  /* 0x000079006c057a24 */ /* 0x000fe800078e0205 */
[----:B------:R-:W-:Y:S01]  /*1bc0*/  IMAD.IADD R3, R3, 0x1, R5 ;  /* 0x0000000103037824 */ /* 0x000fe200078e0205 */
[----:B--2---:R-:W-:Y:S03]  /*1bd0*/  SHF.R.S32.HI R116, RZ, 0x1f, R105 ;  /* 0x0000001fff747819 */ /* 0x004fe60000011469 */
[C---:B------:R-:W-:Y:S04]  /*1be0*/  IMAD.WIDE.U32 R2, R105.reuse, c[0x0][0x1f0], R2 ;  /* 0x00007c0069027a25 */ /* 0x040fe800078e0002 */
[----:B------:R-:W-:Y:S01]  /*1bf0*/  IMAD R5, R116, c[0x0][0x1f0], RZ ;  /* 0x00007c0074057a24 */ /* 0x000fe200078e02ff */
[----:B------:R-:W-:Y:S03]  /*1c00*/  IADD3 R2, P0, R162, R2, RZ ;  /* 0x00000002a2027210 */ /* 0x000fe60007f1e0ff */
[----:B------:R-:W-:Y:S05]  /*1c10*/  IMAD R5, R105, c[0x0][0x1f4], R5 ;  /* 0x00007d0069057a24 */ /* 0x000fea00078e0205 */
[----:B------:R-:W-:Y:S02]  /*1c20*/  IADD3.X R3, R155, R3, R5, P0, !PT ;  /* 0x000000039b037210 */ /* 0x000fe400007fe405 */
[C---:B------:R-:W-:Y:S04]  /*1c30*/  LEA R100, P0, R2.reuse, c[0x0][0x1c8], 0x1 ;  /* 0x0000720002647a11 */ /* 0x040fe800078008ff */
        /* <DEDUP_REMOVED lines=36> */
[----:B------:R-:W-:Y:S02]  /*1e80*/  CS2R R56, SRZ ;  /* 0x0000000000387805 */ /* 0x000fe4000001ff00 */
[----:B------:R-:W-:Y:S01]  /*1e90*/  IMAD.X R6, R44, 0x1, R135, P0 ;  /* 0x000000012c067824 */ /* 0x000fe200000e0687 */
[C---:B------:R-:W-:Y:S04]  /*1ea0*/  LEA R10, P0, R2.reuse, c[0x0][0x270], 0x1 ;  /* 0x00009c00020a7a11 */ /* 0x040fe800078008ff */
[----:B------:R-:W-:Y:S02]  /*1eb0*/  LEA.HI.X R11, R2, c[0x0][0x274], R5, 0x1, P0 ;  /* 0x00009d00020b7a11 */ /* 0x000fe400000f0c05 */
[C---:B------:R-:W-:Y:S04]  /*1ec0*/  LEA R8, P0, R3.reuse, c[0x0][0x288], 0x1 ;  /* 0x0000a20003087a11 */ /* 0x040fe800078008ff */
[----:B------:R-:W-:Y:S02]  /*1ed0*/  LEA.HI.X R9, R3, c[0x0][0x28c], R6, 0x1, P0 ;  /* 0x0000a30003097a11 */ /* 0x000fe400000f0c06 */
[----:B------:R-:W-:Y:S01]  /*1ee0*/  ISETP.GE.AND P0, PT, R38, c[0x0][0x27c], PT ;  /* 0x00009f0026007a0c */ /* 0x000fe20003f06270 */
[----:B------:R-:W-:Y:S11]  /*1ef0*/  CS2R R2, SRZ ;  /* 0x0000000000027805 */ /* 0x000ff6000001ff00 */
[----:B------:R-:W-:Y:S01]  /*1f00*/  @!UPT UIADD3 URZ, URZ, URZ, URZ ;  /* 0x0000003f3f3ff290 */ /* 0x000fe2000fffe03f */
        /* <DEDUP_REMOVED lines=14> */
.L_x_1138:
[----:B------:R-:W-:Y:S05]  /*1ff0*/  BSYNC B0 ;  /* 0x0000000000007941 */ /* 0x000fea0003800000 */
.L_x_1137:
[----:B-----5:R-:W-:Y:S01]  /*2000*/  MOV R5, R17 ;  /* 0x0000001100057202 */ /* 0x020fe20000000f00 */
[----:B-1----:R-:W-:Y:S01]  /*2010*/  IMAD.MOV.U32 R9, RZ, RZ, R18 ;  /* 0x000000ffff097224 */ /* 0x002fe200078e0012 */
[----:B------:R-:W-:Y:S01]  /*2020*/  ISETP.GE.AND P5, PT, R159, R104, PT ;  /* 0x000000689f00720c */ /* 0x000fe20003fa6270 */
[----:B------:R-:W-:Y:S01]  /*2030*/  IMAD.MOV.U32 R8, RZ, RZ, R19 ;  /* 0x000000ffff087224 */ /* 0x000fe200078e0013 */
[----:B------:R-:W-:Y:S01]  /*2040*/  BSSY B0, `(.L_x_1139) ;  /* 0x000003e000007945 */ /* 0x000fe20003800000 */
[----:B------:R-:W-:Y:S01]  /*2050*/  IMAD.MOV.U32 R6, RZ, RZ, R16 ;  /* 0x000000ffff067224 */ /* 0x000fe200078e0010 */
[----:B------:R-:W-:Y:S01]  /*2060*/  CS2R R26, SRZ ;  /* 0x00000000001a7805 */ /* 0x000fe2000001ff00 */
[----:B------:R-:W-:Y:S01]  /*2070*/  CS2R R22, SRZ ;  /* 0x0000000000167805 */ /* 0x000fe2000001ff00 */
[----:B------:R-:W-:Y:S01]  /*2080*/  PRMT R33, R8, 0x5410, R9 ;  /* 0x0000541008217816 */ /* 0x000fe20000000009 */
[----:B------:R-:W-:Y:S01]  /*2090*/  IMAD.MOV.U32 R9, RZ, RZ, R14 ;  /* 0x000000ffff097224 */ /* 0x000fe200078e000e */
[----:B------:R-:W-:Y:S01]  /*20a0*/  PRMT R32, R5, 0x5410, R6 ;  /* 0x0000541005207816 */ /* 0x000fe20000000006 */
[----:B------:R-:W-:Y:S01]  /*20b0*/  IMAD.MOV.U32 R8, RZ, RZ, R15 ;  /* 0x000000ffff087224 */ /* 0x000fe200078e000f */
[----:B------:R-:W-:Y:S01]  /*20c0*/  MOV R6, R2 ;  /* 0x0000000200067202 */ /* 0x000fe20000000f00 */
        /* <DEDUP_REMOVED lines=16> */
[----:B------:R-:W-:Y:S01]  /*21d0*/  CS2R R58, SRZ ;  /* 0x00000000003a7805 */ /* 0x000fe2000001ff00 */
[----:B------:R-:W-:Y:S02]  /*21e0*/  MOV R5, R49 ;  /* 0x0000003100057202 */ /* 0x000fe40000000f00 */
[----:B------:R-:W-:Y:S02]  /*21f0*/  PRMT R66, R9, 0x5410, R8 ;  /* 0x0000541009427816 */ /* 0x000fe40000000008 */
[----:B------:R-:W-:Y:S01]  /*2200*/  PRMT R45, R6, 0x5410, R5 ;  /* 0x00005410062d7816 */ /* 0x000fe20000000005 */
        /* <DEDUP_REMOVED lines=33> */
.L_x_1140:
[----:B------:R-:W-:Y:S05]  /*2420*/  BSYNC B0 ;  /* 0x0000000000007941 */ /* 0x000fea0003800000 */
.L_x_1139:
[----:B-----5:R-:W-:Y:S01]  /*2430*/  IMAD.MOV.U32 R6, RZ, RZ, R30 ;  /* 0x000000ffff067224 */ /* 0x020fe200078e001e */
[----:B------:R2:W3:Y:S01]  /*2440*/  SHFL.IDX PT, R76, R99, RZ, 0x181f ;  /* 0x00181fff634c7589 */ /* 0x0004e200000e0000 */
[----:B------:R-:W-:Y:S01]  /*2450*/  IMAD.MOV.U32 R5, RZ, RZ, R31 ;  /* 0x000000ffff057224 */ /* 0x000fe200078e001f */
[----:B------:R-:W-:Y:S01]  /*2460*/  BSSY B1, `(.L_x_1141) ;  /* 0x0000103000017945 */ /* 0x000fe20003800000 */
[----:B-1----:R-:W-:Y:S02]  /*2470*/  IMAD.MOV.U32 R8, RZ, RZ, R26 ;  /* 0x000000ffff087224 */ /* 0x002fe400078e001a */
[----:B------:R-:W-:Y:S01]  /*2480*/  IMAD.MOV.U32 R9, RZ, RZ, R22 ;  /* 0x000000ffff097224 */ /* 0x000fe200078e0016 */
[----:B------:R-:W-:Y:S02]  /*2490*/  PRMT R44, R5, 0x5410, R6 ;  /* 0x00005410052c7816 */ /* 0x000fe40000000006 */
[----:B------:R-:W-:Y:S01]  /*24a0*/  MOV R5, R27 ;  /* 0x0000001b00057202 */ /* 0x000fe20000000f00 */
[----:B------:R2:W1:Y:S01]  /*24b0*/  SHFL.IDX PT, R73, R100, RZ, 0x181f ;  /* 0x00181fff64497589 */ /* 0x00046200000e0000 */
[----:B------:R-:W-:Y:S02]  /*24c0*/  MOV R6, R20 ;  /* 0x0000001400067202 */ /* 0x000fe40000000f00 */
[----:B------:R-:W-:Y:S01]  /*24d0*/  PRMT R42, R5, 0x5410, R8 ;  /* 0x00005410052a7816 */ /* 0x000fe20000000008 */
[----:B------:R-:W-:Y:S02]  /*24e0*/  IMAD.MOV.U32 R8, RZ, RZ, R23 ;  /* 0x000000ffff087224 */ /* 0x000fe400078e0017 */
[----:B------:R-:W-:Y:S03]  /*24f0*/  IMAD.MOV.U32 R5, RZ, RZ, R21 ;  /* 0x000000ffff057224 */ /* 0x000fe600078e0015 */
[----:B------:R-:W-:Y:S01]  /*2500*/  PRMT R35, R8, 0x5410, R9 ;  /* 0x0000541008237816 */ /* 0x000fe20000000009 */
[----:B------:R-:W-:Y:S01]  /*2510*/  IMAD.MOV.U32 R9, RZ, RZ, R64 ;  /* 0x000000ffff097224 */ /* 0x000fe200078e0040 */
[----:B------:R-:W-:Y:S01]  /*2520*/  PRMT R34, R5, 0x5410, R6 ;  /* 0x0000541005227816 */ /* 0x000fe20000000006 */
[----:B------:R-:W-:Y:S01]  /*2530*/  IMAD.MOV.U32 R6, RZ, RZ, R62 ;  /* 0x000000ffff067224 */ /* 0x000fe200078e003e */
[----:B------:R-:W-:Y:S01]  /*2540*/  MOV R8, R65 ;  /* 0x0000004100087202 */ /* 0x000fe20000000f00 */
[----:B------:R-:W-:Y:S03]  /*2550*/  IMAD.MOV.U32 R5, RZ, RZ, R63 ;  /* 0x000000ffff057224 */ /* 0x000fe600078e003f */
[----:B------:R-:W-:Y:S01]  /*2560*/  PRMT R72, R9, 0x5410, R8 ;  /* 0x0000541009487816 */ /* 0x000fe20000000008 */
[----:B------:R-:W-:Y:S01]  /*2570*/  IMAD.MOV.U32 R8, RZ, RZ, R61 ;  /* 0x000000ffff087224 */ /* 0x000fe200078e003d */
[----:B------:R-:W-:Y:S01]  /*2580*/  PRMT R71, R6, 0x5410, R5 ;  /* 0x0000541006477816 */ /* 0x000fe20000000005 */
[----:B------:R-:W-:Y:S01]  /*2590*/  IMAD.MOV.U32 R6, RZ, RZ, R58 ;  /* 0x000000ffff067224 */ /* 0x000fe200078e003a */
[----:B------:R-:W-:Y:S02]  /*25a0*/  MOV R9, R60 ;  /* 0x0000003c00097202 */ /* 0x000fe40000000f00 */
[----:B------:R-:W-:Y:S02]  /*25b0*/  MOV R5, R59 ;  /* 0x0000003b00057202 */ /* 0x000fe40000000f00 */
        /* <DEDUP_REMOVED lines=14> */
[C---:B------:R-:W-:Y:S02]  /*26a0*/  @!P0 PRMT R48, R45.reuse, 0x5410, R48 ;  /* 0x000054102d308816 */ /* 0x040fe40000000030 */
[----:B------:R-:W-:Y:S02]  /*26b0*/  @!P0 SHF.R.U32.HI R50, RZ, 0x10, R49 ;  /* 0x00000010ff328819 */ /* 0x000fe40000011631 */
[----:B------:R-:W-:Y:S02]  /*26c0*/  @!P0 PRMT R2, R28, 0x5432, R2 ;  /* 0x000054321c028816 */ /* 0x000fe40000000002 */
[----:B------:R-:W-:Y:S02]  /*26d0*/  @!P0 SHF.R.U32.HI R13, RZ, 0x10, R3 ;  /* 0x00000010ff0d8819 */ /* 0x000fe40000011603 */
[----:B------:R-:W-:Y:S01]  /*26e0*/  @!P0 PRMT R50, R45, 0x5432, R50 ;  /* 0x000054322d328816 */ /* 0x000fe20000000032 */
[C---:B------:R-:W-:Y:S01]  /*26f0*/  @!P0 IMAD.U32 R45, R48.reuse, 0x10000, RZ ;  /* 0x00010000302d8824 */ /* 0x040fe200078e00ff */
[----:B------:R-:W-:Y:S02]  /*2700*/  @!P0 LOP3.LUT R48, R48, 0xffff0000, RZ, 0xc0, !PT ;  /* 0xffff000030308812 */ /* 0x000fe400078ec0ff */
[----:B------:R-:W-:Y:S01]  /*2710*/  @!P0 PRMT R13, R28, 0x5410, R13 ;  /* 0x000054101c0d8816 */ /* 0x000fe2000000000d */
[C---:B------:R-:W-:Y:S01]  /*2720*/  @!P0 IMAD.U32 R28, R2.reuse, 0x10000, RZ ;  /* 0x00010000021c8824 */ /* 0x040fe200078e00ff */
[----:B------:R-:W-:Y:S01]  /*2730*/  @!P0 LOP3.LUT R6, R2, 0xffff0000, RZ, 0xc0, !PT ;  /* 0xffff000002068812 */ /* 0x000fe200078ec0ff */
[C---:B-1----:R-:W-:Y:S01]  /*2740*/  @!P0 IMAD.U32 R47, R8.reuse, 0x10000, RZ ;  /* 0x00010000082f8824 */ /* 0x042fe200078e00ff */
[----:B------:R-:W-:Y:S02]  /*2750*/  @!P0 LOP3.LUT R3, R8, 0xffff0000, RZ, 0xc0, !PT ;  /* 0xffff000008038812 */ /* 0x000fe400078ec0ff */
[C---:B------:R-:W-:Y:S02]  /*2760*/  @!P0 LOP3.LUT R5, R9.reuse, 0xffff0000, RZ, 0xc0, !PT ;  /* 0xffff000009058812 */ /* 0x040fe400078ec0ff */
[----:B------:R-:W-:Y:S01]  /*2770*/  @!P0 SHF.L.U32 R49, R9, 0x10, RZ ;  /* 0x0000001009318819 */ /* 0x000fe200000006ff */
[C---:B------:R-:W-:Y:S02]  /*2780*/  @!P0 FMUL.FTZ R51, R3.reuse, R45 ;  /* 0x0000002d03338220 */ /* 0x040fe40000410000 */
[----:B------:R-:W-:Y:S02]  /*2790*/  @!P0 FMUL.FTZ R2, R3, R28 ;  /* 0x0000001c03028220 */ /* 0x000fe40000410000 */
[----:B------:R-:W-:Y:S02]  /*27a0*/  @!P0 FMUL.FTZ R77, R5, R48 ;  /* 0x00000030054d8220 */ /* 0x000fe40000410000 */
[----:B------:R-:W-:Y:S01]  /*27b0*/  @!P0 FFMA.FTZ R80, R47, R28, -R51 ;  /* 0x0000001c2f508223 */ /* 0x000fe20000010833 */
[----:B------:R-:W-:Y:S01]  /*27c0*/  @!P0 SHF.L.U32 R28, R13, 0x10, RZ ;  /* 0x000000100d1c8819 */ /* 0x000fe200000006ff */
[-C--:B------:R-:W-:Y:S01]  /*27d0*/  @!P0 FMUL.FTZ R3, R5, R6.reuse ;  /* 0x0000000605038220 */ /* 0x080fe20000410000 */
[----:B------:R-:W-:Y:S01]  /*27e0*/  @!P0 LOP3.LUT R5, R10, 0xffff0000, RZ, 0xc0, !PT ;  /* 0xffff00000a058812 */ /* 0x000fe200078ec0ff */
[----:B------:R-:W-:Y:S01]  /*27f0*/  @!P0 FFMA.FTZ R2, R45, R47, R2 ;  /* 0x0000002f2d028223 */ /* 0x000fe20000010002 */
[----:B------:R-:W-:Y:S01]  /*2800*/  @!P0 LOP3.LUT R13, R13, 0xffff0000, RZ, 0xc0, !PT ;  /* 0xffff00000d0d8812 */ /* 0x000fe200078ec0ff */
[C---:B------:R-:W-:Y:S01]  /*2810*/  @!P0 IMAD.U32 R45, R50.reuse, 0x10000, RZ ;  /* 0x00010000322d8824 */ /* 0x040fe200078e00ff */
[----:B------:R-:W-:Y:S01]  /*2820*/  @!P0 LOP3.LUT R50, R50, 0xffff0000, RZ, 0xc0, !PT ;  /* 0xffff000032328812 */ /* 0x000fe200078ec0ff */
[----:B------:R-:W-:Y:S01]  /*2830*/  @!P0 FFMA.FTZ R79, R49, R6, -R77 ;  /* 0x00000006314f8223 */ /* 0x000fe2000001084d */
[----:B------:R-:W-:Y:S01]  /*2840*/  @!P0 LOP3.LUT R6, R11, 0xffff0000, RZ, 0xc0, !PT ;  /* 0xffff00000b068812 */ /* 0x000fe200078ec0ff */
[----:B------:R-:W-:Y:S01]  /*2850*/  @!P0 IMAD.U32 R47, R10, 0x10000, RZ ;  /* 0x000100000a2f8824 */ /* 0x000fe200078e00ff */
[----:B------:R-:W-:Y:S01]  /*2860*/  @!P0 F2FP.BF16.PACK_AB R2, R2, R80 ;  /* 0x000000500202823e */ /* 0x000fe200000010ff */
[C---:B------:R-:W-:Y:S02]  /*2870*/  @!P0 FMUL.FTZ R77, R5.reuse, R45 ;  /* 0x0000002d054d8220 */ /* 0x040fe40000410000 */
[----:B------:R-:W-:Y:S02]  /*2880*/  @!P0 FMUL.FTZ R5, R5, R28 ;  /* 0x0000001c05058220 */ /* 0x000fe40000410000 */
[----:B------:R-:W-:Y:S02]  /*2890*/  @!P0 IMAD.U32 R51, R11, 0x10000, RZ ;  /* 0x000100000b338824 */ /* 0x000fe400078e00ff */
        /* <DEDUP_REMOVED lines=15> */
.L_x_1144:
[----:B------:R-:W-:Y:S05]  /*2990*/  BSYNC B0 ;  /* 0x0000000000007941 */ /* 0x000fea0003800000 */
.L_x_1143:
        /* <DEDUP_REMOVED lines=10> */
[--C-:B------:R-:W-:Y:S02]  /*2a40*/  @!P0 SHF.R.U64 R2, R14, 0x10, R15.reuse ;  /* 0x000000100e028819 */ /* 0x100fe4000000120f */
[----:B------:R-:W-:Y:S02]  /*2a50*/  @!P0 PRMT R6, R66, 0x5410, R6 ;  /* 0x0000541042068816 */ /* 0x000fe40000000006 */
[C---:B------:R-:W-:Y:S02]  /*2a60*/  @!P0 PRMT R2, R29.reuse, 0x5432, R2 ;  /* 0x000054321d028816 */ /* 0x040fe40000000002 */
[----:B------:R-:W-:Y:S01]  /*2a70*/  @!P0 SHF.R.U32.HI R13, RZ, 0x10, R15 ;  /* 0x00000010ff0d8819 */ /* 0x000fe2000001160f */
[----:B------:R-:W-:Y:S01]  /*2a80*/  @!P0 IMAD.U32 R15, R6, 0x10000, RZ ;  /* 0x00010000060f8824 */ /* 0x000fe200078e00ff */
[----:B------:R-:W-:Y:S01]  /*2a90*/  @!P0 SHF.R.U32.HI R47, RZ, 0x10, R53 ;  /* 0x00000010ff2f8819 */ /* 0x000fe20000011635 */
[----:B------:R-:W-:Y:S01]  /*2aa0*/  @!P0 IMAD.U32 R14, R2, 0x10000, RZ ;  /* 0x00010000020e8824 */ /* 0x000fe200078e00ff */
[----:B------:R-:W-:Y:S02]  /*2ab0*/  @!P0 PRMT R13, R29, 0x5410, R13 ;  /* 0x000054101d0d8816 */ /* 0x000fe4000000000d */
[----:B------:R-:W-:Y:S02]  /*2ac0*/  @!P0 LOP3.LUT R29, R6, 0xffff0000, RZ, 0xc0, !PT ;  /* 0xffff0000061d8812 */ /* 0x000fe400078ec0ff */
[----:B------:R-:W-:Y:S02]  /*2ad0*/  @!P0 LOP3.LUT R6, R2, 0xffff0000, RZ, 0xc0, !PT ;  /* 0xffff000002068812 */ /* 0x000fe400078ec0ff */
[----:B------:R-:W-:Y:S01]  /*2ae0*/  @!P0 PRMT R47, R66, 0x5432, R47 ;  /* 0x00005432422f8816 */ /* 0x000fe2000000002f */
[C---:B-1----:R-:W-:Y:S01]  /*2af0*/  @!P0 IMAD.U32 R28, R8.reuse, 0x10000, RZ ;  /* 0x00010000081c8824 */ /* 0x042fe200078e00ff */
[----:B------:R-:W-:Y:S02]  /*2b00*/  @!P0 LOP3.LUT R3, R8, 0xffff0000, RZ, 0xc0, !PT ;  /* 0xffff000008038812 */ /* 0x000fe400078ec0ff */
[C---:B------:R-:W-:Y:S02]  /*2b10*/  @!P0 LOP3.LUT R5, R9.reuse, 0xffff0000, RZ, 0xc0, !PT ;  /* 0xffff000009058812 */ /* 0x040fe400078ec0ff */
[----:B------:R-:W-:Y:S01]  /*2b20*/  @!P0 SHF.L.U32 R45, R9, 0x10, RZ ;  /* 0x00000010092d8819 */ /* 0x000fe200000006ff */
[C---:B------:R-:W-:Y:S02]  /*2b30*/  @!P0 FMUL.FTZ R48, R3.reuse, R15 ;  /* 0x0000000f03308220 */ /* 0x040fe40000410000 */
[-C--:B------:R-:W-:Y:S02]  /*2b40*/  @!P0 FMUL.FTZ R2, R3, R14.reuse ;  /* 0x0000000e03028220 */ /* 0x080fe40000410000 */
[----:B------:R-:W-:Y:S02]  /*2b50*/  @!P0 FMUL.FTZ R49, R5, R29 ;  /* 0x0000001d05318220 */ /* 0x000fe40000410000 */
[----:B------:R-:W-:Y:S01]  /*2b60*/  @!P0 FFMA.FTZ R66, R28, R14, -R48 ;  /* 0x0000000e1c428223 */ /* 0x000fe20000010830 */
[----:B------:R-:W-:Y:S01]  /*2b70*/  @!P0 SHF.L.U32 R14, R13, 0x10, RZ ;  /* 0x000000100d0e8819 */ /* 0x000fe200000006ff */
[----:B------:R-:W-:Y:S01]  /*2b80*/  @!P0 FMUL.FTZ R3, R5, R6 ;  /* 0x0000000605038220 */ /* 0x000fe20000410000 */
[C---:B------:R-:W-:Y:S01]  /*2b90*/  @!P0 LOP3.LUT R5, R10.reuse, 0xffff0000, RZ, 0xc0, !PT ;  /* 0xffff00000a058812 */ /* 0x040fe200078ec0ff */
        /* <DEDUP_REMOVED lines=26> */
.L_x_1146:
[----:B------:R-:W-:Y:S05]  /*2d40*/  BSYNC B0 ;  /* 0x0000000000007941 */ /* 0x000fea0003800000 */
.L_x_1145:
        /* <DEDUP_REMOVED lines=11> */
[----:B------:R-:W-:Y:S02]  /*2e00*/  @!P0 SHF.R.U32.HI R16, RZ, 0x10, R17 ;  /* 0x00000010ff108819 */ /* 0x000fe40000011611 */
[----:B------:R-:W-:Y:S02]  /*2e10*/  @!P0 PRMT R17, R67, 0x5410, R3 ;  /* 0x0000541043118816 */ /* 0x000fe40000000003 */
[C---:B------:R-:W-:Y:S02]  /*2e20*/  @!P0 PRMT R2, R32.reuse, 0x5432, R2 ;  /* 0x0000543220028816 */ /* 0x040fe40000000002 */
[----:B------:R-:W-:Y:S01]  /*2e30*/  @!P0 PRMT R16, R32, 0x5410, R16 ;  /* 0x0000541020108816 */ /* 0x000fe20000000010 */
[C---:B------:R-:W-:Y:S01]  /*2e40*/  @!P0 IMAD.U32 R14, R17.reuse, 0x10000, RZ ;  /* 0x00010000110e8824 */ /* 0x040fe200078e00ff */
[----:B------:R-:W-:Y:S01]  /*2e50*/  @!P0 SHF.R.U32.HI R29, RZ, 0x10, R55 ;  /* 0x00000010ff1d8819 */ /* 0x000fe20000011637 */
[C---:B------:R-:W-:Y:S01]  /*2e60*/  @!P0 IMAD.U32 R13, R2.reuse, 0x10000, RZ ;  /* 0x00010000020d8824 */ /* 0x040fe200078e00ff */
        /* <DEDUP_REMOVED lines=40> */
.L_x_1148:
[----:B------:R-:W-:Y:S05]  /*30f0*/  BSYNC B0 ;  /* 0x0000000000007941 */ /* 0x000fea0003800000 */
.L_x_1147:
[----:B------:R-:W-:Y:S11]  /*3100*/  ISETP.GE.AND P0, PT, R106, c[0x0][0x1d4], PT ;  /* 0x000075006a007a0c */ /* 0x000ff60003f06270 */
[----:B------:R-:W-:Y:S02]  /*3110*/  @!UPT UIADD3 URZ, URZ, URZ, URZ ;  /* 0x0000003f3f3ff290 */ /* 0x000fe4000fffe03f */
[----:B------:R-:W-:-:S05]  /*3120*/  @P0 BRA `(.L_x_1142) ;  /* 0x0000036000000947 */ /* 0x000fca0003800000 */
[C---:B-1----:R-:W-:Y:S01]  /*3130*/  LEA R48, P0, R102.reuse, R73, 0x1 ;  /* 0x0000004966307211 */ /* 0x042fe200078008ff */
[----:B------:R-:W1:Y:S03]  /*3140*/  LDS.128 R8, [R87+0xe880] ;  /* 0x00e8800057087984 */ /* 0x000e660000000c00 */
[----:B------:R-:W-:Y:S02]  /*3150*/  LEA.HI.X R49, R102, R76, R110, 0x1, P0 ;  /* 0x0000004c66317211 */ /* 0x000fe400000f0c6e */
[----:B------:R-:W-:Y:S11]  /*3160*/  ISETP.GE.AND P0, PT, R40, c[0x0][0x27c], PT ;  /* 0x00009f0028007a0c */ /* 0x000ff60003f06270 */
[----:B------:R-:W-:Y:S02]  /*3170*/  @!UPT UIADD3 URZ, URZ, URZ, URZ ;  /* 0x0000003f3f3ff290 */ /* 0x000fe4000fffe03f */
[----:B------:R-:W-:Y:S02]  /*3180*/  @!P0 SHF.R.U64 R17, R56, 0x10, R57 ;  /* 0x0000001038118819 */ /* 0x000fe40000001239 */
[----:B------:R-:W-:Y:S02]  /*3190*/  @!P0 SHF.R.U64 R2, R18, 0x10, R19 ;  /* 0x0000001012028819 */ /* 0x000fe40000001213 */
[----:B------:R-:W-:Y:S02]  /*31a0*/  @!P0 SHF.R.U32.HI R3, RZ, 0x10, R57 ;  /* 0x00000010ff038819 */ /* 0x000fe40000011639 */
[C---:B------:R-:W-:Y:S02]  /*31b0*/  @!P0 PRMT R17, R68.reuse, 0x5410, R17 ;  /* 0x0000541044118816 */ /* 0x040fe40000000011 */
[----:B------:R-:W-:Y:S02]  /*31c0*/  @!P0 PRMT R2, R33, 0x5432, R2 ;  /* 0x0000543221028816 */ /* 0x000fe40000000002 */
[----:B------:R-:W-:Y:S01]  /*31d0*/  @!P0 SHF.R.U32.HI R13, RZ, 0x10, R19 ;  /* 0x00000010ff0d8819 */ /* 0x000fe20000011613 */
[C---:B------:R-:W-:Y:S01]  /*31e0*/  @!P0 IMAD.U32 R15, R17.reuse, 0x10000, RZ ;  /* 0x00010000110f8824 */ /* 0x040fe200078e00ff */
[----:B------:R-:W-:Y:S01]  /*31f0*/  @!P0 PRMT R19, R68, 0x5432, R3 ;  /* 0x0000543244138816 */ /* 0x000fe20000000003 */
        /* <DEDUP_REMOVED lines=41> */
.L_x_1142:
[----:B-123--:R-:W-:Y:S05]  /*3490*/  BSYNC B1 ;  /* 0x0000000000017941 */ /* 0x00efea0003800000 */
.L_x_1141:
[----:B------:R1:W2:Y:S04]  /*34a0*/  SHFL.IDX PT, R47, R99, 0x1, 0x181f ;  /* 0x00381f00632f7f89 */ /* 0x0002a800000e0000 */
[----:B------:R1:W3:Y:S01]  /*34b0*/  SHFL.IDX PT, R45, R100, 0x1, 0x181f ;  /* 0x00381f00642d7f89 */ /* 0x0002e200000e0000 */
        /* <DEDUP_REMOVED lines=14> */
[----:B------:R-:W-:Y:S01]  /*35a0*/  @!P0 SHF.R.U32.HI R13, RZ, 0x10, R21 ;  /* 0x00000010ff0d8819 */ /* 0x000fe20000011615 */
[C---:B------:R-:W-:Y:S01]  /*35b0*/  @!P0 IMAD.U32 R15, R17.reuse, 0x10000, RZ ;  /* 0x00010000110f8824 */ /* 0x040fe200078e00ff */
[----:B------:R-:W-:Y:S01]  /*35c0*/  @!P0 SHF.R.U32.HI R19, RZ, 0x10, R59 ;  /* 0x00000010ff138819 */ /* 0x000fe2000001163b */
[C---:B------:R-:W-:Y:S01]  /*35d0*/  @!P0 IMAD.U32 R14, R2.reuse, 0x10000, RZ ;  /* 0x00010000020e8824 */ /* 0x040fe200078e00ff */
[----:B------:R-:W-:Y:S02]  /*35e0*/  @!P0 LOP3.LUT R17, R17, 0xffff0000, RZ, 0xc0, !PT ;  /* 0xffff000011118812 */ /* 0x000fe400078ec0ff */
[----:B------:R-:W-:Y:S02]  /*35f0*/  @!P0 LOP3.LUT R6, R2, 0xffff0000, RZ, 0xc0, !PT ;  /* 0xffff000002068812 */ /* 0x000fe400078ec0ff */
[----:B------:R-:W-:Y:S02]  /*3600*/  @!P0 PRMT R13, R34, 0x5410, R13 ;  /* 0x00005410220d8816 */ /* 0x000fe4000000000d */
[----:B------:R-:W-:Y:S01]  /*3610*/  @!P0 PRMT R19, R69, 0x5432, R19 ;  /* 0x0000543245138816 */ /* 0x000fe20000000013 */
[C---:B---3--:R-:W-:Y:S01]  /*3620*/  @!P0 IMAD.U32 R16, R8.reuse, 0x10000, RZ ;  /* 0x0001000008108824 */ /* 0x048fe200078e00ff */
        /* <DEDUP_REMOVED lines=36> */
.L_x_1151:
[----:B------:R-:W-:Y:S05]  /*3870*/  BSYNC B0 ;  /* 0x0000000000007941 */ /* 0x000fea0003800000 */
.L_x_1150:
[----:B------:R-:W-:Y:S01]  /*3880*/  ISETP.GE.AND P0, PT, R36, c[0x0][0x1d4], PT ;  /* 0x0000750024007a0c */ /* 0x000fe20003f06270 */
[----:B------:R-:W-:Y:S01]  /*3890*/  @!UPT UIADD3 URZ, URZ, URZ, URZ ;  /* 0x0000003f3f3ff290 */ /* 0x000fe2000fffe03f */
[----:B------:R-:W-:Y:S11]  /*38a0*/  BSSY B0, `(.L_x_1152) ;  /* 0x0000038000007945 */ /* 0x000ff60003800000 */
[----:B------:R-:W-:-:S05]  /*38b0*/  @P0 BRA `(.L_x_1153) ;  /* 0x0000036000000947 */ /* 0x000fca0003800000 */
[C---:B--23--:R-:W-:Y:S01]  /*38c0*/  LEA R28, P0, R101.reuse, R45, 0x1 ;  /* 0x0000002d651c7211 */ /* 0x04cfe200078008ff */
[----:B------:R-:W2:Y:S03]  /*38d0*/  LDS.128 R8, [R87+0xc880] ;  /* 0x00c8800057087984 */ /* 0x000ea60000000c00 */
[----:B------:R-:W-:Y:S02]  /*38e0*/  LEA.HI.X R29, R101, R47, R109, 0x1, P0 ;  /* 0x0000002f651d7211 */ /* 0x000fe400000f0c6d */
        /* <DEDUP_REMOVED lines=14> */
[C---:B--2---:R-:W-:Y:S01]  /*39d0*/  @!P0 IMAD.U32 R16, R8.reuse, 0x10000, RZ ;  /* 0x0001000008108824 */ /* 0x044fe200078e00ff */
        /* <DEDUP_REMOVED lines=36> */
.L_x_1153:
[----:B------:R-:W-:Y:S05]  /*3c20*/  BSYNC B0 ;  /* 0x0000000000007941 */ /* 0x000fea0003800000 */
.L_x_1152:
        /* <DEDUP_REMOVED lines=58> */
.L_x_1155:
[----:B------:R-:W-:Y:S05]  /*3fd0*/  BSYNC B0 ;  /* 0x0000000000007941 */ /* 0x000fea0003800000 */
.L_x_1154:
        /* <DEDUP_REMOVED lines=58> */
.L_x_1136:
        /* <DEDUP_REMOVED lines=36> */
.L_x_1157:
[----:B------:R-:W-:Y:S05]  /*45c0*/  BSYNC B0 ;  /* 0x0000000000007941 */ /* 0x000fea0003800000 */
.L_x_1156:
[----:B------:R-:W-:Y:S01]  /*45d0*/  ISETP.GE.AND P5, PT, R159, R104, PT ;  /* 0x000000689f00720c */ /* 0x000fe20003fa6270 */
[----:B-----5:R-:W-:Y:S01]  /*45e0*/  IMAD.MOV.U32 R6, RZ, RZ, R22 ;  /* 0x000000ffff067224 */ /* 0x020fe200078e0016 */
[----:B------:R-:W-:Y:S01]  /*45f0*/  BSSY B0, `(.L_x_1158) ;  /* 0x0000039000007945 */ /* 0x000fe20003800000 */
[----:B------:R-:W-:Y:S01]  /*4600*/  IMAD.MOV.U32 R5, RZ, RZ, R23 ;  /* 0x000000ffff057224 */ /* 0x000fe200078e0017 */
[----:B------:R-:W-:Y:S01]  /*4610*/  CS2R R32, SRZ ;  /* 0x0000000000207805 */ /* 0x000fe2000001ff00 */
[----:B-1----:R-:W-:Y:S01]  /*4620*/  IMAD.MOV.U32 R3, RZ, RZ, R20 ;  /* 0x000000ffff037224 */ /* 0x002fe200078e0014 */
[----:B------:R-:W-:Y:S01]  /*4630*/  CS2R R30, SRZ ;  /* 0x00000000001e7805 */ /* 0x000fe2000001ff00 */
[----:B------:R-:W-:Y:S01]  /*4640*/  IMAD.MOV.U32 R2, RZ, RZ, R21 ;  /* 0x000000ffff027224 */ /* 0x000fe200078e0015 */
[----:B------:R-:W-:Y:S01]  /*4650*/  PRMT R26, R5, 0x5410, R6 ;  /* 0x00005410051a7816 */ /* 0x000fe20000000006 */
[----:B------:R-:W-:Y:S01]  /*4660*/  IMAD.MOV.U32 R5, RZ, RZ, R11 ;  /* 0x000000ffff057224 */ /* 0x000fe200078e000b */
[----:B------:R-:W-:Y:S01]  /*4670*/  MOV R6, R10 ;  /* 0x0000000a00067202 */ /* 0x000fe20000000f00 */
        /* <DEDUP_REMOVED lines=19> */
[----:B------:R-:W-:Y:S01]  /*47b0*/  PRMT R55, R6, 0x7610, R55 ;  /* 0x0000761006377816 */ /* 0x000fe20000000037 */
[----:B------:R-:W-:Y:S01]  /*47c0*/  CS2R R72, SRZ ;  /* 0x0000000000487805 */ /* 0x000fe2000001ff00 */
        /* <DEDUP_REMOVED lines=27> */
.L_x_1159:
[----:B------:R-:W-:Y:S05]  /*4980*/  BSYNC B0 ;  /* 0x0000000000007941 */ /* 0x000fea0003800000 */
.L_x_1158:
[----:B-1---5:R-:W-:Y:S01]  /*4990*/  MOV R2, R33 ;  /* 0x0000002100027202 */ /* 0x022fe20000000f00 */
[----:B------:R-:W-:Y:S01]  /*49a0*/  IMAD.MOV.U32 R6, RZ, RZ, R34 ;  /* 0x000000ffff067224 */ /* 0x000fe200078e0022 */
[----:B------:R-:W-:Y:S01]  /*49b0*/  IADD3 R85, -R86, c[0x0][0x1d4], RZ ;  /* 0x0000750056557a10 */ /* 0x000fe20007ffe1ff */
[----:B------:R-:W-:Y:S01]  /*49c0*/  IMAD.MOV.U32 R5, RZ, RZ, R35 ;  /* 0x000000ffff057224 */ /* 0x000fe200078e0023 */
[----:B------:R1:W2:Y:S01]  /*49d0*/  SHFL.IDX PT, R89, R99, RZ, 0x181f ;  /* 0x00181fff63597589 */ /* 0x0002a200000e0000 */
[----:B------:R-:W-:Y:S01]  /*49e0*/  IMAD.MOV.U32 R3, RZ, RZ, R32 ;  /* 0x000000ffff037224 */ /* 0x000fe200078e0020 */
[----:B------:R-:W-:Y:S02]  /*49f0*/  BSSY B1, `(.L_x_1160) ;  /* 0x000010b000017945 */ /* 0x000fe40003800000 */
[----:B------:R-:W-:Y:S01]  /*4a00*/  PRMT R45, R5, 0x5410, R6 ;  /* 0x00005410052d7816 */ /* 0x000fe20000000006 */
[----:B------:R-:W-:Y:S01]  /*4a10*/  IMAD.MOV.U32 R6, RZ, RZ, R30 ;  /* 0x000000ffff067224 */ /* 0x000fe200078e001e */
[----:B------:R-:W-:Y:S01]  /*4a20*/  PRMT R44, R2, 0x5410, R3 ;  /* 0x00005410022c7816 */ /* 0x000fe20000000003 */
[----:B------:R-:W-:Y:S01]  /*4a30*/  IMAD.MOV.U32 R5, RZ, RZ, R31 ;  /* 0x000000ffff057224 */ /* 0x000fe200078e001f */
[----:B------:R-:W-:Y:S01]  /*4a40*/  MOV R3, R28 ;  /* 0x0000001c00037202 */ /* 0x000fe20000000f00 */
[----:B------:R1:W3:Y:S01]  /*4a50*/  SHFL.IDX PT, R88, R100, RZ, 0x181f ;  /* 0x00181fff64587589 */ /* 0x0002e200000e0000 */
[----:B------:R-:W-:Y:S02]  /*4a60*/  IMAD.MOV.U32 R2, RZ, RZ, R29 ;  /* 0x000000ffff027224 */ /* 0x000fe400078e001d */
[----:B------:R-:W-:Y:S01]  /*4a70*/  PRMT R42, R5, 0x5410, R6 ;  /* 0x00005410052a7816 */ /* 0x000fe20000000006 */
[----:B------:R-:W-:Y:S01]  /*4a80*/  IMAD.MOV.U32 R6, RZ, RZ, R78 ;  /* 0x000000ffff067224 */ /* 0x000fe200078e004e */
[----:B------:R-:W-:Y:S02]  /*4a90*/  MOV R5, R79 ;  /* 0x0000004f00057202 */ /* 0x000fe40000000f00 */
        /* <DEDUP_REMOVED lines=8> */
[----:B------:R-:W-:Y:S02]  /*4b20*/  MOV R2, R73 ;  /* 0x0000004900027202 */ /* 0x000fe40000000f00 */
[----:B------:R-:W-:Y:S02]  /*4b30*/  PRMT R80, R5, 0x5410, R6 ;  /* 0x0000541005507816 */ /* 0x000fe40000000006 */
[----:B------:R-:W-:Y:S01]  /*4b40*/  PRMT R63, R3, 0x5410, R2 ;  /* 0x00005410033f7816 */ /* 0x000fe20000000002 */
[----:B------:R-:W-:-:S05]  /*4b50*/  @P4 BRA `(.L_x_1161) ;  /* 0x00000f4000004947 */ /* 0x000fca0003800000 */
[----:B--2---:R-:W-:Y:S01]  /*4b60*/  ISETP.GE.AND P0, PT, R24, c[0x0][0x1d4], PT ;  /* 0x0000750018007a0c */ /* 0x004fe20003f06270 */
[----:B------:R-:W-:Y:S01]  /*4b70*/  @!UPT UIADD3 URZ, URZ, URZ, URZ ;  /* 0x0000003f3f3ff290 */ /* 0x000fe2000fffe03f */
[----:B------:R-:W-:Y:S11]  /*4b80*/  BSSY B0, `(.L_x_1162) ;  /* 0x0000078000007945 */ /* 0x000ff60003800000 */
[----:B------:R-:W-:-:S05]  /*4b90*/  @P0 BRA `(.L_x_1163) ;  /* 0x0000076000000947 */ /* 0x000fca0003800000 */
[----:B------:R-:W-:Y:S01]  /*4ba0*/  SEL R2, R86, R85, !P1 ;  /* 0x0000005556027207 */ /* 0x000fe20004800000 */
[----:B------:R-:W2:Y:S01]  /*4bb0*/  LDS.128 R64, [R152+0xa080] ;  /* 0x00a0800098407984 */ /* 0x000ea20000000c00 */
        /* <DEDUP_REMOVED lines=9> */
[----:B------:R-:W-:Y:S02]  /*4c50*/  @!P0 SHF.R.U64 R5, R8, 0x10, R9 ;  /* 0x0000001008058819 */ /* 0x000fe40000001209 */
[----:B------:R-:W-:Y:S02]  /*4c60*/  SHF.R.S32.HI R2, RZ, 0x3, R3 ;  /* 0x00000003ff027819 */ /* 0x000fe40000011403 */
[----:B------:R-:W-:Y:S02]  /*4c70*/  LOP3.LUT R3, R119, 0x38, R90, 0xf8, !PT ;  /* 0x0000003877037812 */ /* 0x000fe400078ef85a */
[----:B------:R-:W-:Y:S01]  /*4c80*/  @!P0 PRMT R48, R52, 0x5410, R6 ;  /* 0x0000541034308816 */ /* 0x000fe20000000006 */
[----:B------:R-:W-:Y:S01]  /*4c90*/  IMAD R2, R2, 0xc00, R7 ;  /* 0x00000c0002027824 */ /* 0x000fe200078e0207 */
[----:B------:R-:W-:Y:S02]  /*4ca0*/  LOP3.LUT R3, R3, R158, RZ, 0x3c, !PT ;  /* 0x0000009e03037212 */ /* 0x000fe400078e3cff */
[----:B------:R-:W-:Y:S02]  /*4cb0*/  @!P0 PRMT R47, R52, 0x5432, R47 ;  /* 0x00005432342f8816 */ /* 0x000fe4000000002f */
[----:B------:R-:W-:Y:S01]  /*4cc0*/  @!P0 SHF.R.U32.HI R49, RZ, 0x10, R51 ;  /* 0x00000010ff318819 */ /* 0x000fe20000011633 */
[----:B------:R-:W-:Y:S01]  /*4cd0*/  IMAD.IADD R2, R2, 0x1, R3 ;  /* 0x0000000102027824 */ /* 0x000fe200078e0203 */
[--C-:B------:R-:W-:Y:S02]  /*4ce0*/  @!P0 SHF.R.U32.HI R8, RZ, 0x10, R11.reuse ;  /* 0x00000010ff088819 */ /* 0x100fe4000001160b */
[----:B------:R-:W-:Y:S01]  /*4cf0*/  @!P0 SHF.R.U64 R3, R10, 0x10, R11 ;  /* 0x000000100a038819 */ /* 0x000fe2000000120b */
[----:B------:R-:W-:Y:S01]  /*4d00*/  IMAD.SHL.U32 R2, R2, 0x2, RZ ;  /* 0x0000000202027824 */ /* 0x000fe200078e00ff */
[----:B------:R-:W-:Y:S01]  /*4d10*/  @!P0 SHF.R.U64 R50, R50, 0x10, R51 ;  /* 0x0000001032328819 */ /* 0x000fe20000001233 */
[----:B------:R-:W-:Y:S01]  /*4d20*/  @!P0 IMAD.U32 R10, R48, 0x10000, RZ ;  /* 0x00010000300a8824 */ /* 0x000fe200078e00ff */
[----:B------:R-:W-:Y:S01]  /*4d30*/  @!P0 PRMT R53, R53, 0x5410, R49 ;  /* 0x0000541035358816 */ /* 0x000fe20000000031 */
[----:B--2---:R-:W-:Y:S01]  /*4d40*/  @!P0 IMAD.U32 R11, R64, 0x10000, RZ ;  /* 0x00010000400b8824 */ /* 0x004fe200078e00ff */
[----:B------:R2:W4:Y:S01]  /*4d50*/  LDS.128 R16, [R2+0xa080] ;  /* 0x00a0800002107984 */ /* 0x0005220000000c00 */
[----:B------:R-:W-:Y:S01]  /*4d60*/  @!P0 IMAD.U32 R49, R47, 0x10000, RZ ;  /* 0x000100002f318824 */ /* 0x000fe200078e00ff */
[----:B------:R-:W-:Y:S01]  /*4d70*/  @!P0 PRMT R55, R55, 0x5410, R50 ;  /* 0x0000541037378816 */ /* 0x000fe20000000032 */
[----:B------:R-:W-:Y:S01]  /*4d80*/  @!P0 IMAD.U32 R57, R53, 0x10000, RZ ;  /* 0x0001000035398824 */ /* 0x000fe200078e00ff */
[----:B------:R-:W-:Y:S01]  /*4d90*/  @!P0 SHF.L.U32 R50, R65, 0x10, RZ ;  /* 0x0000001041328819 */ /* 0x000fe200000006ff */
[----:B------:R-:W-:Y:S01]  /*4da0*/  @!P0 IMAD.U32 R58, R67, 0x10000, RZ ;  /* 0x00010000433a8824 */ /* 0x000fe200078e00ff */
[----:B------:R-:W-:Y:S02]  /*4db0*/  @!P0 LOP3.LUT R59, R53, 0xffff0000, RZ, 0xc0, !PT ;  /* 0xffff0000353b8812 */ /* 0x000fe400078ec0ff */
[----:B------:R-:W-:Y:S02]  /*4dc0*/  @!P0 LOP3.LUT R60, R67, 0xffff0000, RZ, 0xc0, !PT ;  /* 0xffff0000433c8812 */ /* 0x000fe400078ec0ff */
[----:B------:R-:W-:Y:S02]  /*4dd0*/  @!P0 LOP3.LUT R56, R66, 0xffff0000, RZ, 0xc0, !PT ;  /* 0xffff000042388812 */ /* 0x000fe400078ec0ff */
[----:B--2---:R-:W-:Y:S02]  /*4de0*/  @!P0 SHF.R.U32.HI R2, RZ, 0x10, R9 ;  /* 0x00000010ff028819 */ /* 0x004fe40000011609 */
[C---:B------:R-:W-:Y:S02]  /*4df0*/  @!P0 PRMT R9, R13.reuse, 0x5432, R5 ;  /* 0x000054320d098816 */ /* 0x040fe40000000005 */
[----:B------:R-:W-:Y:S02]  /*4e00*/  @!P0 PRMT R6, R13, 0x5410, R2 ;  /* 0x000054100d068816 */ /* 0x000fe40000000002 */
[C---:B------:R-:W-:Y:S01]  /*4e10*/  @!P0 PRMT R13, R14.reuse, 0x5410, R8 ;  /* 0x000054100e0d8816 */ /* 0x040fe20000000008 */
[C---:B------:R-:W-:Y:S01]  /*4e20*/  @!P0 IMAD.U32 R5, R9.reuse, 0x10000, RZ ;  /* 0x0001000009058824 */ /* 0x040fe200078e00ff */
[----:B------:R-:W-:Y:S01]  /*4e30*/  @!P0 PRMT R14, R14, 0x5432, R3 ;  /* 0x000054320e0e8816 */ /* 0x000fe20000000003 */
[----:B------:R-:W-:Y:S01]  /*4e40*/  @!P0 IMAD.U32 R8, R6, 0x10000, RZ ;  /* 0x0001000006088824 */ /* 0x000fe200078e00ff */
[----:B------:R-:W-:Y:S01]  /*4e50*/  @!P0 LOP3.LUT R9, R9, 0xffff0000, RZ, 0xc0, !PT ;  /* 0xffff000009098812 */ /* 0x000fe200078ec0ff */
[----:B----4-:R-:W-:Y:S01]  /*4e60*/  @!P0 IMAD.U32 R3, R17, 0x10000, RZ ;  /* 0x0001000011038824 */ /* 0x010fe200078e00ff */
[----:B------:R-:W-:Y:S03]  /*4e70*/  @!P0 SHF.L.U32 R2, R16, 0x10, RZ ;  /* 0x0000001010028819 */ /* 0x000fe600000006ff */
[----:B------:R-:W-:Y:S02]  /*4e80*/  @!P0 FMUL.FTZ R52, R3, R49 ;  /* 0x0000003103348220 */ /* 0x000fe40000410000 */
[C---:B------:R-:W-:Y:S02]  /*4e90*/  @!P0 FMUL.FTZ R51, R2.reuse, R10 ;  /* 0x0000000a02338220 */ /* 0x040fe40000410000 */
[-C--:B------:R-:W-:Y:S02]  /*4ea0*/  @!P0 FMUL.FTZ R2, R2, R5.reuse ;  /* 0x0000000502028220 */ /* 0x080fe40000410000 */
[----:B------:R-:W-:Y:S01]  /*4eb0*/  @!P0 FFMA.FTZ R98, R11, R5, -R51 ;  /* 0x000000050b628223 */ /* 0x000fe20000010833 */
[----:B------:R-:W-:Y:S01]  /*4ec0*/  @!P0 LOP3.LUT R51, R47, 0xffff0000, RZ, 0xc0, !PT ;  /* 0xffff00002f338812 */ /* 0x000fe200078ec0ff */
[-C--:B------:R-:W-:Y:S01]  /*4ed0*/  @!P0 FMUL.FTZ R5, R3, R8.reuse ;  /* 0x0000000803058220 */ /* 0x080fe20000410000 */
[----:B------:R-:W-:Y:S01]  /*4ee0*/  @!P0 LOP3.LUT R3, R17, 0xffff0000, RZ, 0xc0, !PT ;  /* 0xffff000011038812 */ /* 0x000fe200078ec0ff */
[----:B------:R-:W-:Y:S01]  /*4ef0*/  @!P0 FFMA.FTZ R2, R10, R11, R2 ;  /* 0x0000000b0a028223 */ /* 0x000fe20000010002 */
[----:B------:R-:W-:Y:S01]  /*4f00*/  @!P0 LOP3.LUT R10, R6, 0xffff0000, RZ, 0xc0, !PT ;  /* 0xffff0000060a8812 */ /* 0x000fe200078ec0ff */
[----:B------:R-:W-:Y:S01]  /*4f10*/  @!P0 FFMA.FTZ R97, R50, R8, -R52 ;  /* 0x0000000832618223 */ /* 0x000fe20000010834 */
[----:B------:R-:W-:Y:S01]  /*4f20*/  @!P0 LOP3.LUT R52, R65, 0xffff0000, RZ, 0xc0, !PT ;  /* 0xffff000041348812 */ /* 0x000fe200078ec0ff */
[C---:B------:R-:W-:Y:S01]  /*4f30*/  @!P0 FMUL.FTZ R11, R3.reuse, R51 ;  /* 0x00000033030b8220 */ /* 0x040fe20000410000 */
[----:B------:R-:W-:Y:S01]  /*4f40*/  @!P0 LOP3.LUT R47, R48, 0xffff0000, RZ, 0xc0, !PT ;  /* 0xffff0000302f8812 */ /* 0x000fe200078ec0ff */
[-C--:B------:R-:W-:Y:S01]  /*4f50*/  @!P0 FMUL.FTZ R6, R3, R10.reuse ;  /* 0x0000000a03068220 */ /* 0x080fe20000410000 */
[----:B------:R-:W-:Y:S01]  /*4f60*/  @!P0 LOP3.LUT R8, R16, 0xffff0000, RZ, 0xc0, !PT ;  /* 0xffff000010088812 */ /* 0x000fe200078ec0ff */
[----:B------:R-:W-:Y:S01]  /*4f70*/  @!P0 FFMA.FTZ R96, R52, R10, -R11 ;  /* 0x0000000a34608223 */ /* 0x000fe2000001080b */
[----:B------:R-:W-:Y:S01]  /*4f80*/  @!P0 LOP3.LUT R48, R64, 0xffff0000, RZ, 0xc0, !PT ;  /* 0xffff000040308812 */ /* 0x000fe200078ec0ff */
[C---:B------:R-:W-:Y:S01]  /*4f90*/  @!P0 IMAD.U32 R10, R19.reuse, 0x10000, RZ ;  /* 0x00010000130a8824 */ /* 0x040fe200078e00ff */
[----:B------:R-:W-:Y:S01]  /*4fa0*/  @!P0 LOP3.LUT R11, R19, 0xffff0000, RZ, 0xc0, !PT ;  /* 0xffff0000130b8812 */ /* 0x000fe200078ec0ff */
[C---:B------:R-:W-:Y:S02]  /*4fb0*/  @!P0 FMUL.FTZ R54, R8.reuse, R47 ;  /* 0x0000002f08368220 */ /* 0x040fe40000410000 */
[-C--:B------:R-:W-:Y:S01]  /*4fc0*/  @!P0 FMUL.FTZ R3, R8, R9.reuse ;  /* 0x0000000908038220 */ /* 0x080fe20000410000 */
[C---:B------:R-:W-:Y:S01]  /*4fd0*/  @!P0 LOP3.LUT R8, R13.reuse, 0xffff0000, RZ, 0xc0, !PT ;  /* 0xffff00000d088812 */ /* 0x040fe200078ec0ff */
[----:B------:R-:W-:Y:S01]  /*4fe0*/  @!P0 FFMA.FTZ R95, R48, R9, -R54 ;  /* 0x00000009305f8223 */ /* 0x000fe20000010836 */
[----:B------:R-:W-:Y:S01]  /*4ff0*/  @!P0 SHF.L.U32 R54, R66, 0x10, RZ ;  /* 0x0000001042368819 */ /* 0x000fe200000006ff */
[----:B------:R-:W-:Y:S02]  /*5000*/  @!P0 IMAD.U32 R9, R13, 0x10000, RZ ;  /* 0x000100000d098824 */ /* 0x000fe400078e00ff */
[----:B------:R-:W-:Y:S02]  /*5010*/  @!P0 FMUL.FTZ R13, R10, R57 ;  /* 0x000000390a0d8220 */ /* 0x000fe40000410000 */
[C---:B------:R-:W-:Y:S02]  /*5020*/  @!P0 FMUL.FTZ R53, R11.reuse, R59 ;  /* 0x0000003b0b358220 */ /* 0x040fe40000410000 */
[-C--:B------:R-:W-:Y:S02]  /*5030*/  @!P0 FFMA.FTZ R94, R58, R9.reuse, -R13 ;  /* 0x000000093a5e8223 */ /* 0x080fe4000001080d */
[-C--:B------:R-:W-:Y:S02]  /*5040*/  @!P0 FMUL.FTZ R11, R11, R8.reuse ;  /* 0x000000080b0b8220 */ /* 0x080fe40000410000 */
[----:B------:R-:W-:Y:S02]  /*5050*/  @!P0 FFMA.FTZ R93, R60, R8, -R53 ;  /* 0x000000083c5d8223 */ /* 0x000fe40000010835 */
[C---:B------:R-:W-:Y:S01]  /*5060*/  @!P0 IMAD.U32 R53, R55.reuse, 0x10000, RZ ;  /* 0x0001000037358824 */ /* 0x040fe200078e00ff */
[----:B------:R-:W-:Y:S01]  /*5070*/  @!P0 LOP3.LUT R55, R55, 0xffff0000, RZ, 0xc0, !PT ;  /* 0xffff000037378812 */ /* 0x000fe200078ec0ff */
[----:B------:R-:W-:Y:S02]  /*5080*/  @!P0 IMAD.U32 R8, R18, 0x10000, RZ ;  /* 0x0001000012088824 */ /* 0x000fe400078e00ff */
[C---:B------:R-:W-:Y:S01]  /*5090*/  @!P0 IMAD.U32 R13, R14.reuse, 0x10000, RZ ;  /* 0x000100000e0d8824 */ /* 0x040fe200078e00ff */
[----:B------:R-:W-:Y:S01]  /*50a0*/  @!P0 LOP3.LUT R14, R14, 0xffff0000, RZ, 0xc0, !PT ;  /* 0xffff00000e0e8812 */ /* 0x000fe200078ec0ff */
[----:B------:R-:W-:Y:S01]  /*50b0*/  @!P0 FMUL.FTZ R10, R10, R9 ;  /* 0x000000090a0a8220 */ /* 0x000fe20000410000 */
[----:B------:R-:W-:Y:S01]  /*50c0*/  @!P0 LOP3.LUT R9, R18, 0xffff0000, RZ, 0xc0, !PT ;  /* 0xffff000012098812 */ /* 0x000fe200078ec0ff */
[----:B------:R-:W-:Y:S01]  /*50d0*/  @!P0 FFMA.FTZ R3, R47, R48, R3 ;  /* 0x000000302f038223 */ /* 0x000fe20000010003 */
[----:B------:R-:W-:Y:S01]  /*50e0*/  @!P0 F2FP.BF16.PACK_AB R47, R95, R98 ;  /* 0x000000625f2f823e */ /* 0x000fe200000010ff */
[----:B------:R-:W-:Y:S01]  /*50f0*/  @!P0 FMUL.FTZ R91, R8, R53 ;  /* 0x00000035085b8220 */ /* 0x000fe20000410000 */
[----:B------:R-:W-:Y:S01]  /*5100*/  @!P0 F2FP.BF16.PACK_AB R48, R96, R97 ;  /* 0x000000616030823e */ /* 0x000fe200000010ff */
[----:B------:R-:W-:Y:S01]  /*5110*/  @!P0 FMUL.FTZ R8, R8, R13 ;  /* 0x0000000d08088220 */ /* 0x000fe20000410000 */
[----:B------:R-:W-:Y:S01]  /*5120*/  @!P0 F2FP.BF16.PACK_AB R2, R3, R2 ;  /* 0x000000020302823e */ /* 0x000fe200000010ff */
[----:B------:R-:W-:Y:S01]  /*5130*/  @!P0 FFMA.FTZ R5, R49, R50, R5 ;  /* 0x0000003231058223 */ /* 0x000fe20000010005 */
[----:B------:R-:W-:Y:S01]  /*5140*/  @!P0 MOV R65, R48 ;  /* 0x0000003000418202 */ /* 0x000fe20000000f00 */
[C---:B------:R-:W-:Y:S02]  /*5150*/  @!P0 FMUL.FTZ R92, R9.reuse, R55 ;  /* 0x00000037095c8220 */ /* 0x040fe40000410000 */
[----:B------:R-:W-:Y:S02]  /*5160*/  @!P0 FMUL.FTZ R9, R9, R14 ;  /* 0x0000000e09098220 */ /* 0x000fe40000410000 */
[----:B------:R-:W-:Y:S02]  /*5170*/  @!P0 FFMA.FTZ R6, R51, R52, R6 ;  /* 0x0000003433068223 */ /* 0x000fe40000010006 */
[----:B------:R-:W-:Y:S02]  /*5180*/  @!P0 FFMA.FTZ R8, R53, R54, R8 ;  /* 0x0000003635088223 */ /* 0x000fe40000010008 */
[----:B------:R-:W-:Y:S01]  /*5190*/  @!P0 FFMA.FTZ R9, R55, R56, R9 ;  /* 0x0000003837098223 */ /* 0x000fe20000010009 */
[----:B------:R-:W-:Y:S01]  /*51a0*/  @!P0 F2FP.BF16.PACK_AB R5, R6, R5 ;  /* 0x000000050605823e */ /* 0x000fe200000010ff */
[----:B------:R-:W-:Y:S02]  /*51b0*/  @!P0 FFMA.FTZ R10, R57, R58, R10 ;  /* 0x0000003a390a8223 */ /* 0x000fe4000001000a */
[----:B------:R-:W-:Y:S01]  /*51c0*/  @!P0 FFMA.FTZ R91, R54, R13, -R91 ;  /* 0x0000000d365b8223 */ /* 0x000fe2000001085b */
[----:B------:R-:W-:Y:S01]  /*51d0*/  @!P0 MOV R17, R5 ;  /* 0x0000000500118202 */ /* 0x000fe20000000f00 */
[----:B------:R-:W-:Y:S01]  /*51e0*/  @!P0 FFMA.FTZ R92, R56, R14, -R92 ;  /* 0x0000000e385c8223 */ /* 0x000fe2000001085c */
[----:B------:R-:W-:Y:S01]  /*51f0*/  @!P0 F2FP.BF16.PACK_AB R14, R93, R94 ;  /* 0x0000005e5d0e823e */ /* 0x000fe200000010ff */
[----:B------:R-:W-:Y:S01]  /*5200*/  @!P0 FFMA.FTZ R11, R59, R60, R11 ;  /* 0x0000003c3b0b8223 */ /* 0x000fe2000001000b */
[----:B------:R-:W-:Y:S01]  /*5210*/  @!P0 F2FP.BF16.PACK_AB R8, R9, R8 ;  /* 0x000000080908823e */ /* 0x000fe200000010ff */
[----:B------:R-:W-:Y:S01]  /*5220*/  @!P0 IMAD.MOV.U32 R64, RZ, RZ, R47 ;  /* 0x000000ffff408224 */ /* 0x000fe200078e002f */
[----:B------:R-:W-:Y:S01]  /*5230*/  @!P0 F2FP.BF16.PACK_AB R13, R92, R91 ;  /* 0x0000005b5c0d823e */ /* 0x000fe200000010ff */
[----:B------:R-:W-:Y:S01]  /*5240*/  @!P0 IMAD.MOV.U32 R67, RZ, RZ, R14 ;  /* 0x000000ffff438224 */ /* 0x000fe200078e000e */
[----:B------:R-:W-:Y:S01]  /*5250*/  @!P0 F2FP.BF16.PACK_AB R10, R11, R10 ;  /* 0x0000000a0b0a823e */ /* 0x000fe200000010ff */
[----:B------:R-:W-:Y:S02]  /*5260*/  @!P0 IMAD.MOV.U32 R16, RZ, RZ, R2 ;  /* 0x000000ffff108224 */ /* 0x000fe400078e0002 */
[----:B------:R-:W-:Y:S02]  /*5270*/  @!P0 IMAD.MOV.U32 R66, RZ, RZ, R13 ;  /* 0x000000ffff428224 */ /* 0x000fe400078e000d */
[----:B------:R-:W-:Y:S02]  /*5280*/  @!P0 IMAD.MOV.U32 R18, RZ, RZ, R8 ;  /* 0x000000ffff128224 */ /* 0x000fe400078e0008 */
[----:B------:R-:W-:Y:S01]  /*5290*/  @!P0 IMAD.MOV.U32 R19, RZ, RZ, R10 ;  /* 0x000000ffff138224 */ /* 0x000fe200078e000a */
[C---:B---3--:R-:W-:Y:S04]  /*52a0*/  LEA R2, P0, R113.reuse, R88, 0x1 ;  /* 0x0000005871027211 */ /* 0x048fe800078008ff */
[----:B------:R-:W-:Y:S02]  /*52b0*/  LEA.HI.X R3, R113, R89, R133, 0x1, P0 ;  /* 0x0000005971037211 */ /* 0x000fe400000f0c85 */
[C---:B------:R-:W-:Y:S03]  /*52c0*/  ISETP.GE.AND P0, PT, R90.reuse, c[0x0][0x1d4], PT ;  /* 0x000075005a007a0c */ /* 0x040fe60003f06270 */
[----:B------:R2:W-:Y:S10]  /*52d0*/  ST.E.128 [R2.64], R64 ;  /* 0x0000004002007985 */ /* 0x0005f4000c101d0e */
[----:B------:R-:W-:Y:S05]  /*52e0*/  @!P0 IMAD.WIDE R8, R90, 0x2, R88 ;  /* 0x000000025a088825 */ /* 0x000fea00078e0258 */
[----:B------:R2:W-:Y:S02]  /*52f0*/  @!P0 ST.E.128 [R8.64], R16 ;  /* 0x0000001008008985 */ /* 0x0005e4000c101d0e */
.L_x_1163:
[----:B------:R-:W-:Y:S05]  /*5300*/  BSYNC B0 ;  /* 0x0000000000007941 */ /* 0x000fea0003800000 */
.L_x_1162:
[----:B------:R-:W-:Y:S11]  /*5310*/  ISETP.GE.AND P0, PT, R36, c[0x0][0x1d4], PT ;  /* 0x0000750024007a0c */ /* 0x000ff60003f06270 */
[----:B------:R-:W-:Y:S02]  /*5320*/  @!UPT UIADD3 URZ, URZ, URZ, URZ ;  /* 0x0000003f3f3ff290 */ /* 0x000fe4000fffe03f */
[----:B------:R-:W-:-:S05]  /*5330*/  @P0 BRA `(.L_x_1161) ;  /* 0x0000076000000947 */ /* 0x000fca0003800000 */
[----:B--2---:R-:W-:Y:S01]  /*5340*/  SEL R2, R86, R85, !P2 ;  /* 0x0000005556027207 */ /* 0x004fe20005000000 */
        /* <DEDUP_REMOVED lines=16> */
[----:B------:R-:W-:Y:S02]  /*5450*/  @!P0 SHF.R.U32.HI R8, RZ, 0x10, R23 ;  /* 0x00000010ff088819 */ /* 0x000fe40000011617 */
[----:B------:R-:W-:Y:S01]  /*5460*/  @!P0 PRMT R9, R15, 0x5432, R5 ;  /* 0x000054320f098816 */ /* 0x000fe20000000005 */
[----:B------:R-:W-:Y:S01]  /*5470*/  IMAD.IADD R2, R2, 0x1, R3 ;  /* 0x0000000102027824 */ /* 0x000fe200078e0203 */
[----:B------:R-:W-:Y:S02]  /*5480*/  @!P0 SHF.R.U64 R3, R22, 0x10, R23 ;  /* 0x0000001016038819 */ /* 0x000fe40000001217 */
[----:B------:R-:W-:Y:S01]  /*5490*/  @!P0 PRMT R23, R61, 0x5432, R10 ;  /* 0x000054323d178816 */ /* 0x000fe2000000000a */
[----:B------:R-:W-:Y:S01]  /*54a0*/  IMAD.SHL.U32 R2, R2, 0x2, RZ ;  /* 0x0000000202027824 */ /* 0x000fe200078e00ff */
[--C-:B------:R-:W-:Y:S01]  /*54b0*/  @!P0 SHF.R.U32.HI R13, RZ, 0x10, R71.reuse ;  /* 0x00000010ff0d8819 */ /* 0x100fe20000011647 */
[----:B------:R-:W-:Y:S01]  /*54c0*/  @!P0 IMAD.U32 R10, R20, 0x10000, RZ ;  /* 0x00010000140a8824 */ /* 0x000fe200078e00ff */
[----:B------:R-:W-:Y:S01]  /*54d0*/  @!P0 SHF.R.U64 R11, R70, 0x10, R71 ;  /* 0x00000010460b8819 */ /* 0x000fe20000001247 */
[----:B------:R-:W-:Y:S01]  /*54e0*/  @!P0 IMAD.U32 R5, R9, 0x10000, RZ ;  /* 0x0001000009058824 */ /* 0x000fe200078e00ff */
[----:B------:R4:W5:Y:S01]  /*54f0*/  LDS.128 R16, [R2+0xa080] ;  /* 0x00a0800002107984 */ /* 0x0009620000000c00 */
[----:B--2---:R-:W-:Y:S01]  /*5500*/  @!P0 IMAD.U32 R52, R59, 0x10000, RZ ;  /* 0x000100003b348824 */ /* 0x004fe200078e00ff */
[----:B------:R-:W-:Y:S02]  /*5510*/  @!P0 PRMT R47, R62, 0x5410, R13 ;  /* 0x000054103e2f8816 */ /* 0x000fe4000000000d */
[----:B------:R-:W-:Y:S02]  /*5520*/  @!P0 PRMT R13, R26, 0x5410, R8 ;  /* 0x000054101a0d8816 */ /* 0x000fe40000000008 */
[----:B------:R-:W-:Y:S01]  /*5530*/  @!P0 PRMT R49, R62, 0x5432, R11 ;  /* 0x000054323e318816 */ /* 0x000fe2000000000b */
[----:B------:R-:W-:Y:S01]  /*5540*/  @!P0 IMAD.U32 R11, R56, 0x10000, RZ ;  /* 0x00010000380b8824 */ /* 0x000fe200078e00ff */
[----:B------:R-:W-:Y:S01]  /*5550*/  @!P0 PRMT R14, R26, 0x5432, R3 ;  /* 0x000054321a0e8816 */ /* 0x000fe20000000003 */
[----:B------:R-:W-:Y:S01]  /*5560*/  @!P0 IMAD.U32 R51, R47, 0x10000, RZ ;  /* 0x000100002f338824 */ /* 0x000fe200078e00ff */
[----:B------:R-:W-:Y:S02]  /*5570*/  @!P0 SHF.L.U32 R22, R57, 0x10, RZ ;  /* 0x0000001039168819 */ /* 0x000fe400000006ff */
[----:B------:R-:W-:Y:S02]  /*5580*/  @!P0 LOP3.LUT R9, R9, 0xffff0000, RZ, 0xc0, !PT ;  /* 0xffff000009098812 */ /* 0x000fe400078ec0ff */
[----:B------:R-:W-:Y:S02]  /*5590*/  @!P0 LOP3.LUT R53, R47, 0xffff0000, RZ, 0xc0, !PT ;  /* 0xffff00002f358812 */ /* 0x000fe400078ec0ff */
[----:B------:R-:W-:Y:S02]  /*55a0*/  @!P0 LOP3.LUT R54, R59, 0xffff0000, RZ, 0xc0, !PT ;  /* 0xffff00003b368812 */ /* 0x000fe400078ec0ff */
[----:B------:R-:W-:Y:S02]  /*55b0*/  @!P0 LOP3.LUT R50, R58, 0xffff0000, RZ, 0xc0, !PT ;  /* 0xffff00003a328812 */ /* 0x000fe400078ec0ff */
[----:B----4-:R-:W-:Y:S01]  /*55c0*/  @!P0 SHF.R.U32.HI R2, RZ, 0x10, R21 ;  /* 0x00000010ff028819 */ /* 0x010fe20000011615 */
[C---:B------:R-:W-:Y:S01]  /*55d0*/  @!P0 IMAD.U32 R21, R23.reuse, 0x10000, RZ ;  /* 0x0001000017158824 */ /* 0x040fe200078e00ff */
[----:B------:R-:W-:Y:S02]  /*55e0*/  @!P0 LOP3.LUT R23, R23, 0xffff0000, RZ, 0xc0, !PT ;  /* 0xffff000017178812 */ /* 0x000fe400078ec0ff */
[----:B------:R-:W-:Y:S05]  /*55f0*/  @!P0 PRMT R6, R15, 0x5410, R2 ;  /* 0x000054100f068816 */ /* 0x000fea0000000002 */
[----:B------:R-:W-:Y:S02]  /*5600*/  @!P0 IMAD.U32 R8, R6, 0x10000, RZ ;  /* 0x0001000006088824 */ /* 0x000fe400078e00ff */
[----:B-----5:R-:W-:Y:S01]  /*5610*/  @!P0 IMAD.U32 R3, R17, 0x10000, RZ ;  /* 0x0001000011038824 */ /* 0x020fe200078e00ff */
        /* <DEDUP_REMOVED lines=17> */
[C---:B------:R-:W-:Y:S01]  /*5730*/  @!P0 LOP3.LUT R11, R19.reuse, 0xffff0000, RZ, 0xc0, !PT ;  /* 0xffff0000130b8812 */ /* 0x040fe200078ec0ff */
[C---:B------:R-:W-:Y:S02]  /*5740*/  @!P0 FMUL.FTZ R48, R8.reuse, R15 ;  /* 0x0000000f08308220 */ /* 0x040fe40000410000 */
[----:B------:R-:W-:Y:S02]  /*5750*/  @!P0 IMAD.U32 R10, R19, 0x10000, RZ ;  /* 0x00010000130a8824 */ /* 0x000fe400078e00ff */
        /* <DEDUP_REMOVED lines=52> */
.L_x_1161:
[----:B--2---:R-:W-:Y:S05]  /*5aa0*/  BSYNC B1 ;  /* 0x0000000000017941 */ /* 0x004fea0003800000 */
.L_x_1160:
[----:B------:R2:W4:Y:S04]  /*5ab0*/  SHFL.IDX PT, R57, R99, 0x1, 0x181f ;  /* 0x00381f0063397f89 */ /* 0x00052800000e0000 */
[----:B------:R2:W1:Y:S01]  /*5ac0*/  SHFL.IDX PT, R56, R100, 0x1, 0x181f ;  /* 0x00381f0064387f89 */ /* 0x00046200000e0000 */
[----:B------:R-:W-:-:S05]  /*5ad0*/  @P5 BRA `(.L_x_1149) ;  /* 0x0000130000005947 */ /* 0x000fca0003800000 */
[----:B------:R-:W-:Y:S01]  /*5ae0*/  ISETP.GE.AND P0, PT, R24, c[0x0][0x1d4], PT ;  /* 0x0000750018007a0c */ /* 0x000fe20003f06270 */
[----:B------:R-:W-:Y:S01]  /*5af0*/  @!UPT UIADD3 URZ, URZ, URZ, URZ ;  /* 0x0000003f3f3ff290 */ /* 0x000fe2000fffe03f */
[----:B------:R-:W-:Y:S11]  /*5b00*/  BSSY B0, `(.L_x_1164) ;  /* 0x0000078000007945 */ /* 0x000ff60003800000 */
[----:B------:R-:W-:-:S05]  /*5b10*/  @P0 BRA `(.L_x_1165) ;  /* 0x0000076000000947 */ /* 0x000fca0003800000 */
[----:B------:R-:W-:Y:S01]  /*5b20*/  SEL R2, R86, R85, !P1 ;  /* 0x0000005556027207 */ /* 0x000fe20004800000 */
[----:B------:R-:W5:Y:S01]  /*5b30*/  LDS.128 R52, [R151+0xa080] ;  /* 0x00a0800097347984 */ /* 0x000f620000000c00 */
        /* <DEDUP_REMOVED lines=12> */
[----:B------:R-:W-:Y:S01]  /*5c00*/  @!P0 SHF.R.U64 R14, R74, 0x10, R75 ;  /* 0x000000104a0e8819 */ /* 0x000fe2000000124b */
[----:B------:R-:W-:Y:S01]  /*5c10*/  IMAD R2, R2, 0xc00, R12 ;  /* 0x00000c0002027824 */ /* 0x000fe200078e020c */
[----:B------:R-:W-:Y:S02]  /*5c20*/  LOP3.LUT R3, R3, R157, RZ, 0x3c, !PT ;  /* 0x0000009d03037212 */ /* 0x000fe400078e3cff */
[----:B------:R-:W-:Y:S02]  /*5c30*/  @!P0 PRMT R20, R63, 0x5410, R6 ;  /* 0x000054103f148816 */ /* 0x000fe40000000006 */
[----:B------:R-:W-:Y:S01]  /*5c40*/  @!P0 PRMT R9, R27, 0x5432, R5 ;  /* 0x000054321b098816 */ /* 0x000fe20000000005 */
[----:B------:R-:W-:Y:S01]  /*5c50*/  IMAD.IADD R2, R2, 0x1, R3 ;  /* 0x0000000102027824 */ /* 0x000fe200078e0203 */
[----:B------:R-:W-:Y:S02]  /*5c60*/  @!P0 SHF.R.U32.HI R3, RZ, 0x10, R29 ;  /* 0x00000010ff038819 */ /* 0x000fe4000001161d */
[----:B------:R-:W-:Y:S01]  /*5c70*/  @!P0 PRMT R15, R63, 0x5432, R10 ;  /* 0x000054323f0f8816 */ /* 0x000fe2000000000a */
[----:B------:R-:W-:Y:S01]  /*5c80*/  IMAD.SHL.U32 R2, R2, 0x2, RZ ;  /* 0x0000000202027824 */ /* 0x000fe200078e00ff */
[----:B------:R-:W-:Y:S01]  /*5c90*/  @!P0 PRMT R6, R27, 0x5410, R3 ;  /* 0x000054101b068816 */ /* 0x000fe20000000003 */
[----:B------:R-:W-:Y:S01]  /*5ca0*/  @!P0 IMAD.U32 R10, R20, 0x10000, RZ ;  /* 0x00010000140a8824 */ /* 0x000fe200078e00ff */
[C---:B------:R-:W-:Y:S01]  /*5cb0*/  @!P0 PRMT R29, R80.reuse, 0x5432, R14 ;  /* 0x00005432501d8816 */ /* 0x040fe2000000000e */
[----:B------:R-:W-:Y:S01]  /*5cc0*/  @!P0 IMAD.U32 R5, R9, 0x10000, RZ ;  /* 0x0001000009058824 */ /* 0x000fe200078e00ff */
[----:B------:R2:W4:Y:S01]  /*5cd0*/  LDS.128 R16, [R2+0xa080] ;  /* 0x00a0800002107984 */ /* 0x0005220000000c00 */
[----:B------:R-:W-:Y:S01]  /*5ce0*/  @!P0 IMAD.U32 R21, R15, 0x10000, RZ ;  /* 0x000100000f158824 */ /* 0x000fe200078e00ff */
[----:B------:R-:W-:Y:S02]  /*5cf0*/  @!P0 SHF.R.U32.HI R11, RZ, 0x10, R75 ;  /* 0x00000010ff0b8819 */ /* 0x000fe4000001164b */
[----:B------:R-:W-:Y:S02]  /*5d00*/  @!P0 SHF.R.U32.HI R8, RZ, 0x10, R31 ;  /* 0x00000010ff088819 */ /* 0x000fe4000001161f */
[----:B------:R-:W-:Y:S01]  /*5d10*/  @!P0 PRMT R27, R80, 0x5410, R11 ;  /* 0x00005410501b8816 */ /* 0x000fe2000000000b */
[----:B-----5:R-:W-:Y:S01]  /*5d20*/  @!P0 IMAD.U32 R11, R52, 0x10000, RZ ;  /* 0x00010000340b8824 */ /* 0x020fe200078e00ff */
[----:B------:R-:W-:Y:S01]  /*5d30*/  @!P0 PRMT R13, R42, 0x5410, R8 ;  /* 0x000054102a0d8816 */ /* 0x000fe20000000008 */
[----:B------:R-:W-:Y:S01]  /*5d40*/  @!P0 IMAD.U32 R8, R6, 0x10000, RZ ;  /* 0x0001000006088824 */ /* 0x000fe200078e00ff */
[----:B------:R-:W-:Y:S02]  /*5d50*/  @!P0 SHF.L.U32 R22, R53, 0x10, RZ ;  /* 0x0000001035168819 */ /* 0x000fe400000006ff */
[----:B------:R-:W-:Y:S02]  /*5d60*/  @!P0 LOP3.LUT R9, R9, 0xffff0000, RZ, 0xc0, !PT ;  /* 0xffff000009098812 */ /* 0x000fe400078ec0ff */
[----:B------:R-:W-:Y:S02]  /*5d70*/  @!P0 LOP3.LUT R47, R27, 0xffff0000, RZ, 0xc0, !PT ;  /* 0xffff00001b2f8812 */ /* 0x000fe400078ec0ff */
[----:B------:R-:W-:Y:S02]  /*5d80*/  @!P0 LOP3.LUT R48, R55, 0xffff0000, RZ, 0xc0, !PT ;  /* 0xffff000037308812 */ /* 0x000fe400078ec0ff */
[----:B--2---:R-:W-:Y:S01]  /*5d90*/  @!P0 SHF.R.U64 R2, R30, 0x10, R31 ;  /* 0x000000101e028819 */ /* 0x004fe2000000121f */
[----:B------:R-:W-:Y:S01]  /*5da0*/  @!P0 IMAD.U32 R31, R27, 0x10000, RZ ;  /* 0x000100001b1f8824 */ /* 0x000fe200078e00ff */
[----:B------:R-:W-:Y:S02]  /*5db0*/  @!P0 LOP3.LUT R30, R54, 0xffff0000, RZ, 0xc0, !PT ;  /* 0xffff0000361e8812 */ /* 0x000fe400078ec0ff */
[----:B------:R-:W-:Y:S01]  /*5dc0*/  @!P0 PRMT R14, R42, 0x5432, R2 ;  /* 0x000054322a0e8816 */ /* 0x000fe20000000002 */
[----:B------:R-:W-:Y:S02]  /*5dd0*/  @!P0 IMAD.U32 R42, R55, 0x10000, RZ ;  /* 0x00010000372a8824 */ /* 0x000fe400078e00ff */
        /* <DEDUP_REMOVED lines=41> */
[C---:B------:R-:W-:Y:S01]  /*6070*/  @!P0 FMUL.FTZ R49, R8.reuse, R27 ;  /* 0x0000001b08318220 */ /* 0x040fe20000410000 */
        /* <DEDUP_REMOVED lines=26> */
[C---:B-1----:R-:W-:Y:S04]  /*6220*/  LEA R2, P0, R113.reuse, R56, 0x1 ;  /* 0x0000003871027211 */ /* 0x042fe800078008ff */
[----:B------:R-:W-:Y:S02]  /*6230*/  LEA.HI.X R3, R113, R57, R133, 0x1, P0 ;  /* 0x0000003971037211 */ /* 0x000fe400000f0c85 */
[C---:B------:R-:W-:Y:S03]  /*6240*/  ISETP.GE.AND P0, PT, R51.reuse, c[0x0][0x1d4], PT ;  /* 0x0000750033007a0c */ /* 0x040fe60003f06270 */
[----:B------:R1:W-:Y:S10]  /*6250*/  ST.E.128 [R2.64], R52 ;  /* 0x0000003402007985 */ /* 0x0003f4000c101d0e */
[----:B------:R-:W-:Y:S05]  /*6260*/  @!P0 IMAD.WIDE R8, R51, 0x2, R56 ;  /* 0x0000000233088825 */ /* 0x000fea00078e0238 */
[----:B------:R1:W-:Y:S02]  /*6270*/  @!P0 ST.E.128 [R8.64], R16 ;  /* 0x0000001008008985 */ /* 0x0003e4000c101d0e */
.L_x_1165:
[----:B------:R-:W-:Y:S05]  /*6280*/  BSYNC B0 ;  /* 0x0000000000007941 */ /* 0x000fea0003800000 */
.L_x_1164:
[----:B------:R-:W-:Y:S11]  /*6290*/  ISETP.GE.AND P0, PT, R36, c[0x0][0x1d4], PT ;  /* 0x0000750024007a0c */ /* 0x000ff60003f06270 */
[----:B------:R-:W-:Y:S02]  /*62a0*/  @!UPT UIADD3 URZ, URZ, URZ, URZ ;  /* 0x0000003f3f3ff290 */ /* 0x000fe4000fffe03f */
[----:B------:R-:W-:-:S05]  /*62b0*/  @P0 BRA `(.L_x_1149) ;  /* 0x00000b2000000947 */ /* 0x000fca0003800000 */
[----:B-1----:R-:W-:Y:S01]  /*62c0*/  SEL R2, R86, R85, !P2 ;  /* 0x0000005556027207 */ /* 0x002fe20005000000 */
[----:B------:R-:W1:Y:S01]  /*62d0*/  LDS.128 R48, [R149+0xa080] ;  /* 0x00a0800095307984 */ /* 0x000e620000000c00 */
[C---:B------:R-:W-:Y:S02]  /*62e0*/  LEA R58, P0, R112.reuse, R56, 0x1 ;  /* 0x00000038703a7211 */ /* 0x040fe400078008ff */
[----:B------:R-:W-:Y:S02]  /*62f0*/  SHF.R.S32.HI R3, RZ, 0x1f, R2 ;  /* 0x0000001fff037819 */ /* 0x000fe40000011402 */
[----:B----4-:R-:W-:Y:S02]  /*6300*/  LEA.HI.X R59, R112, R57, R131, 0x1, P0 ;  /* 0x00000039703b7211 */ /* 0x010fe400000f0c83 */
[----:B------:R-:W-:Y:S02]  /*6310*/  LEA.HI R2, R3, R2, RZ, 0x4 ;  /* 0x0000000203027211 */ /* 0x000fe400078f20ff */
[----:B------:R-:W-:Y:S02]  /*6320*/  ISETP.GE.AND P0, PT, R36, c[0x0][0x27c], PT ;  /* 0x00009f0024007a0c */ /* 0x000fe40003f06270 */
[----:B------:R-:W-:Y:S04]  /*6330*/  LEA.HI.SX32 R2, R2, R83, 0x1c ;  /* 0x0000005302027211 */ /* 0x000fe800078fe2ff */
[----:B------:R-:W-:Y:S01]  /*6340*/  SHF.R.S32.HI R3, RZ, 0x1f, R2 ;  /* 0x0000001fff037819 */ /* 0x000fe20000011402 */
[----:B------:R-:W-:Y:S03]  /*6350*/  IMAD.SHL.U32 R42, R2, 0x8, RZ ;  /* 0x00000008022a7824 */ /* 0x000fe600078e00ff */
[----:B------:R-:W-:Y:S03]  /*6360*/  LEA.HI R3, R3, R2, RZ, 0x3 ;  /* 0x0000000203037211 */ /* 0x000fe600078f18ff */
[----:B------:R-:W-:Y:S02]  /*6370*/  @!P0 SHF.R.U64 R8, R34, 0x10, R35 ;  /* 0x0000001022088819 */ /* 0x000fe40000001223 */
[----:B------:R-:W-:Y:S02]  /*6380*/  SHF.R.S32.HI R2, RZ, 0x3, R3 ;  /* 0x00000003ff027819 */ /* 0x000fe40000011403 */
[----:B------:R-:W-:Y:S02]  /*6390*/  LOP3.LUT R3, R118, 0x38, R42, 0xf8, !PT ;  /* 0x0000003876037812 */ /* 0x000fe400078ef82a */
[----:B------:R-:W-:Y:S01]  /*63a0*/  @!P0 PRMT R14, R45, 0x5432, R8 ;  /* 0x000054322d0e8816 */ /* 0x000fe20000000008 */
[----:B------:R-:W-:Y:S01]  /*63b0*/  IMAD R2, R2, 0xc00, R12 ;  /* 0x00000c0002027824 */ /* 0x000fe200078e020c */
[----:B------:R-:W-:Y:S02]  /*63c0*/  LOP3.LUT R3, R3, R157, RZ, 0x3c, !PT ;  /* 0x0000009d03037212 */ /* 0x000fe400078e3cff */
[----:B------:R-:W-:Y:S02]  /*63d0*/  @!P0 SHF.R.U64 R6, R76, 0x10, R77 ;  /* 0x000000104c068819 */ /* 0x000fe4000000124d */
[----:B------:R-:W-:Y:S01]  /*63e0*/  @!P0 SHF.R.U64 R10, R78, 0x10, R79 ;  /* 0x000000104e0a8819 */ /* 0x000fe2000000124f */
[----:B------:R-:W-:Y:S01]  /*63f0*/  IMAD.IADD R2, R2, 0x1, R3 ;  /* 0x0000000102027824 */ /* 0x000fe200078e0203 */
[----:B------:R-:W-:Y:S02]  /*6400*/  @!P0 PRMT R15, R81, 0x5410, R6 ;  /* 0x00005410510f8816 */ /* 0x000fe40000000006 */
[----:B------:R-:W-:Y:S01]  /*6410*/  @!P0 SHF.R.U32.HI R3, RZ, 0x10, R33 ;  /* 0x00000010ff038819 */ /* 0x000fe20000011621 */
[----:B------:R-:W-:Y:S01]  /*6420*/  IMAD.SHL.U32 R2, R2, 0x2, RZ ;  /* 0x0000000202027824 */ /* 0x000fe200078e00ff */
[----:B-1----:R-:W-:Y:S01]  /*6430*/  @!P0 SHF.L.U32 R22, R49, 0x10, RZ ;  /* 0x0000001031168819 */ /* 0x002fe200000006ff */
[----:B------:R-:W-:Y:S01]  /*6440*/  @!P0 IMAD.U32 R11, R48, 0x10000, RZ ;  /* 0x00010000300b8824 */ /* 0x000fe200078e00ff */
[----:B------:R-:W-:Y:S02]  /*6450*/  @!P0 LOP3.LUT R34, R51, 0xffff0000, RZ, 0xc0, !PT ;  /* 0xffff000033228812 */ /* 0x000fe400078ec0ff */
[----:B------:R1:W4:Y:S01]  /*6460*/  LDS.128 R16, [R2+0xa080] ;  /* 0x00a0800002107984 */ /* 0x0003220000000c00 */
[C---:B------:R-:W-:Y:S02]  /*6470*/  @!P0 SHF.L.U32 R28, R50.reuse, 0x10, RZ ;  /* 0x00000010321c8819 */ /* 0x040fe400000006ff */
[----:B------:R-:W-:Y:S02]  /*6480*/  @!P0 LOP3.LUT R30, R50, 0xffff0000, RZ, 0xc0, !PT ;  /* 0xffff0000321e8812 */ /* 0x000fe400078ec0ff */
[----:B------:R-:W-:Y:S02]  /*6490*/  @!P0 PRMT R6, R44, 0x5410, R3 ;  /* 0x000054102c068816 */ /* 0x000fe40000000003 */
[----:B------:R-:W-:Y:S02]  /*64a0*/  @!P0 SHF.R.U32.HI R5, RZ, 0x10, R35 ;  /* 0x00000010ff058819 */ /* 0x000fe40000011623 */
[----:B------:R-:W-:Y:S01]  /*64b0*/  @!P0 PRMT R29, R82, 0x5432, R10 ;  /* 0x00005432521d8816 */ /* 0x000fe2000000000a */
[C---:B------:R-:W-:Y:S01]  /*64c0*/  @!P0 IMAD.U32 R10, R15.reuse, 0x10000, RZ ;  /* 0x000100000f0a8824 */ /* 0x040fe200078e00ff */
[----:B------:R-:W-:Y:S01]  /*64d0*/  @!P0 LOP3.LUT R15, R15, 0xffff0000, RZ, 0xc0, !PT ;  /* 0xffff00000f0f8812 */ /* 0x000fe200078ec0ff */
[----:B------:R-:W-:Y:S01]  /*64e0*/  @!P0 IMAD.U32 R8, R6, 0x10000, RZ ;  /* 0x0001000006088824 */ /* 0x000fe200078e00ff */
[----:B------:R-:W-:Y:S02]  /*64f0*/  @!P0 PRMT R13, R45, 0x5410, R5 ;  /* 0x000054102d0d8816 */ /* 0x000fe40000000005 */
[----:B------:R-:W-:Y:S04]  /*6500*/  @!P0 SHF.R.U32.HI R23, RZ, 0x10, R77 ;  /* 0x00000010ff178819 */ /* 0x000fe8000001164d */
[----:B------:R-:W-:Y:S02]  /*6510*/  @!P0 PRMT R23, R81, 0x5432, R23 ;  /* 0x0000543251178816 */ /* 0x000fe40000000017 */
[----:B-1----:R-:W-:Y:S03]  /*6520*/  @!P0 SHF.R.U64 R2, R32, 0x10, R33 ;  /* 0x0000001020028819 */ /* 0x002fe60000001221 */
[C---:B------:R-:W-:Y:S01]  /*6530*/  @!P0 IMAD.U32 R21, R23.reuse, 0x10000, RZ ;  /* 0x0001000017158824 */ /* 0x040fe200078e00ff */
[----:B------:R-:W-:Y:S01]  /*6540*/  @!P0 LOP3.LUT R23, R23, 0xffff0000, RZ, 0xc0, !PT ;  /* 0xffff000017178812 */ /* 0x000fe200078ec0ff */
[----:B------:R-:W-:Y:S01]  /*6550*/  @!P0 IMAD.U32 R32, R51, 0x10000, RZ ;  /* 0x0001000033208824 */ /* 0x000fe200078e00ff */
[----:B------:R-:W-:Y:S02]  /*6560*/  @!P0 PRMT R9, R44, 0x5432, R2 ;  /* 0x000054322c098816 */ /* 0x000fe40000000002 */
[----:B------:R-:W-:Y:S03]  /*6570*/  @!P0 SHF.R.U32.HI R33, RZ, 0x10, R79 ;  /* 0x00000010ff218819 */ /* 0x000fe6000001164f */
[C---:B------:R-:W-:Y:S01]  /*6580*/  @!P0 IMAD.U32 R5, R9.reuse, 0x10000, RZ ;  /* 0x0001000009058824 */ /* 0x040fe200078e00ff */
[----:B------:R-:W-:Y:S02]  /*6590*/  @!P0 LOP3.LUT R9, R9, 0xffff0000, RZ, 0xc0, !PT ;  /* 0xffff000009098812 */ /* 0x000fe400078ec0ff */
[----:B------:R-:W-:Y:S01]  /*65a0*/  @!P0 PRMT R33, R82, 0x5410, R33 ;  /* 0x0000541052218816 */ /* 0x000fe20000000021 */
[----:B----4-:R-:W-:Y:S01]  /*65b0*/  @!P0 IMAD.U32 R3, R17, 0x10000, RZ ;  /* 0x0001000011038824 */ /* 0x010fe200078e00ff */
        /* <DEDUP_REMOVED lines=16> */
[-C--:B------:R-:W-:Y:S02]  /*66c0*/  @!P0 FMUL.FTZ R6, R3, R10.reuse ;  /* 0x0000000a03068220 */ /* 0x080fe40000410000 */
[----:B------:R-:W-:Y:S01]  /*66d0*/  @!P0 FFMA.FTZ R53, R26, R10, -R11 ;  /* 0x0000000a1a358223 */ /* 0x000fe2000001080b */
[C---:B------:R-:W-:Y:S01]  /*66e0*/  @!P0 LOP3.LUT R11, R19.reuse, 0xffff0000, RZ, 0xc0, !PT ;  /* 0xffff0000130b8812 */ /* 0x040fe200078ec0ff */
[C---:B------:R-:W-:Y:S02]  /*66f0*/  @!P0 FMUL.FTZ R27, R8.reuse, R15 ;  /* 0x0000000f081b8220 */ /* 0x040fe40000410000 */
[----:B------:R-:W-:Y:S02]  /*6700*/  @!P0 IMAD.U32 R10, R19, 0x10000, RZ ;  /* 0x00010000130a8824 */ /* 0x000fe400078e00ff */
[-C--:B------:R-:W-:Y:S01]  /*6710*/  @!P0 FMUL.FTZ R3, R8, R9.reuse ;  /* 0x0000000908038220 */ /* 0x080fe20000410000 */
[C---:B------:R-:W-:Y:S01]  /*6720*/  @!P0 LOP3.LUT R8, R13.reuse, 0xffff0000, RZ, 0xc0, !PT ;  /* 0xffff00000d088812 */ /* 0x040fe200078ec0ff */
[----:B------:R-:W-:Y:S02]  /*6730*/  @!P0 FFMA.FTZ R52, R20, R9, -R27 ;  /* 0x0000000914348223 */ /* 0x000fe4000001081b */
[----:B------:R-:W-:Y:S02]  /*6740*/  @!P0 IMAD.U32 R9, R13, 0x10000, RZ ;  /* 0x000100000d098824 */ /* 0x000fe400078e00ff */
[C---:B------:R-:W-:Y:S02]  /*6750*/  @!P0 FMUL.FTZ R13, R10.reuse, R31 ;  /* 0x0000001f0a0d8220 */ /* 0x040fe40000410000 */
[----:B------:R-:W-:Y:S02]  /*6760*/  @!P0 FMUL.FTZ R27, R11, R33 ;  /* 0x000000210b1b8220 */ /* 0x000fe40000410000 */
[-C--:B------:R-:W-:Y:S02]  /*6770*/  @!P0 FMUL.FTZ R10, R10, R9.reuse ;  /* 0x000000090a0a8220 */ /* 0x080fe40000410000 */
[----:B------:R-:W-:Y:S01]  /*6780*/  @!P0 FFMA.FTZ R47, R32, R9, -R13 ;  /* 0x00000009202f8223 */ /* 0x000fe2000001080d */
[----:B------:R-:W-:Y:S01]  /*6790*/  @!P0 LOP3.LUT R9, R18, 0xffff0000, RZ, 0xc0, !PT ;  /* 0xffff000012098812 */ /* 0x000fe200078ec0ff */
[-C--:B------:R-:W-:Y:S02]  /*67a0*/  @!P0 FFMA.FTZ R45, R34, R8.reuse, -R27 ;  /* 0x00000008222d8223 */ /* 0x080fe4000001081b */
[C---:B------:R-:W-:Y:S01]  /*67b0*/  @!P0 IMAD.U32 R27, R29.reuse, 0x10000, RZ ;  /* 0x000100001d1b8824 */ /* 0x040fe200078e00ff */
[----:B------:R-:W-:Y:S01]  /*67c0*/  @!P0 LOP3.LUT R29, R29, 0xffff0000, RZ, 0xc0, !PT ;  /* 0xffff00001d1d8812 */ /* 0x000fe200078ec0ff */
[----:B------:R-:W-:Y:S02]  /*67d0*/  @!P0 FMUL.FTZ R11, R11, R8 ;  /* 0x000000080b0b8220 */ /* 0x000fe40000410000 */
[----:B------:R-:W-:Y:S02]  /*67e0*/  @!P0 IMAD.U32 R8, R18, 0x10000, RZ ;  /* 0x0001000012088824 */ /* 0x000fe400078e00ff */
[C---:B------:R-:W-:Y:S01]  /*67f0*/  @!P0 IMAD.U32 R13, R14.reuse, 0x10000, RZ ;  /* 0x000100000e0d8824 */ /* 0x040fe200078e00ff */
[----:B------:R-:W-:Y:S01]  /*6800*/  @!P0 LOP3.LUT R14, R14, 0xffff0000, RZ, 0xc0, !PT ;  /* 0xffff00000e0e8812 */ /* 0x000fe200078ec0ff */
[----:B------:R-:W-:Y:S02]  /*6810*/  @!P0 FMUL.FTZ R35, R8, R27 ;  /* 0x0000001b08238220 */ /* 0x000fe40000410000 */
[----:B------:R-:W-:Y:S02]  /*6820*/  @!P0 FMUL.FTZ R44, R9, R29 ;  /* 0x0000001d092c8220 */ /* 0x000fe40000410000 */
[----:B------:R-:W-:Y:S01]  /*6830*/  @!P0 FFMA.FTZ R3, R15, R20, R3 ;  /* 0x000000140f038223 */ /* 0x000fe20000010003 */
[----:B------:R-:W-:Y:S01]  /*6840*/  @!P0 F2FP.BF16.PACK_AB R15, R52, R55 ;  /* 0x00000037340f823e */ /* 0x000fe200000010ff */
[-C--:B------:R-:W-:Y:S01]  /*6850*/  @!P0 FMUL.FTZ R8, R8, R13.reuse ;  /* 0x0000000d08088220 */ /* 0x080fe20000410000 */
[----:B------:R-:W-:Y:S01]  /*6860*/  @!P0 F2FP.BF16.PACK_AB R20, R53, R54 ;  /* 0x000000363514823e */ /* 0x000fe200000010ff */
[----:B------:R-:W-:Y:S01]  /*6870*/  @!P0 FFMA.FTZ R35, R28, R13, -R35 ;  /* 0x0000000d1c238223 */ /* 0x000fe20000010823 */
[----:B------:R-:W-:Y:S01]  /*6880*/  @!P0 F2FP.BF16.PACK_AB R2, R3, R2 ;  /* 0x000000020302823e */ /* 0x000fe200000010ff */
[----:B------:R-:W-:Y:S01]  /*6890*/  @!P0 FFMA.FTZ R44, R30, R14, -R44 ;  /* 0x0000000e1e2c8223 */ /* 0x000fe2000001082c */
[----:B------:R-:W-:Y:S01]  /*68a0*/  @!P0 MOV R49, R20 ;  /* 0x0000001400318202 */ /* 0x000fe20000000f00 */
[----:B------:R-:W-:Y:S02]  /*68b0*/  @!P0 FFMA.FTZ R5, R21, R22, R5 ;  /* 0x0000001615058223 */ /* 0x000fe40000010005 */
[----:B------:R-:W-:Y:S01]  /*68c0*/  @!P0 FMUL.FTZ R9, R9, R14 ;  /* 0x0000000e09098220 */ /* 0x000fe20000410000 */
[----:B------:R-:W-:Y:S01]  /*68d0*/  @!P0 F2FP.BF16.PACK_AB R14, R45, R47 ;  /* 0x0000002f2d0e823e */ /* 0x000fe200000010ff */
[----:B------:R-:W-:Y:S01]  /*68e0*/  @!P0 FFMA.FTZ R6, R23, R26, R6 ;  /* 0x0000001a17068223 */ /* 0x000fe20000010006 */
[----:B------:R-:W-:Y:S01]  /*68f0*/  @!P0 F2FP.BF16.PACK_AB R13, R44, R35 ;  /* 0x000000232c0d823e */ /* 0x000fe200000010ff */
        /* <DEDUP_REMOVED lines=22> */
.L_x_1135:
        /* <DEDUP_REMOVED lines=9> */
[----:B-12---:R-:W-:Y:S02]  /*6af0*/  ISETP.GE.AND P0, PT, R24, c[0x0][0x1d4], PT ;  /* 0x0000750018007a0c */ /* 0x006fe40003f06270 */
        /* <DEDUP_REMOVED lines=20> */
.L_x_1167:
[----:B-12---:R-:W-:Y:S05]  /*6c40*/  BSYNC B0 ;  /* 0x0000000000007941 */ /* 0x006fea0003800000 */
.L_x_1166:
[----:B---3--:R1:W2:Y:S01]  /*6c50*/  SHFL.IDX PT, R3, R99, 0x1, 0x181f ;  /* 0x00381f0063037f89 */ /* 0x0082a200000e0000 */
[----:B------:R-:W-:Y:S03]  /*6c60*/  ISETP.GE.AND P0, PT, R6, 0x21, PT ;  /* 0x000000210600780c */ /* 0x000fe60003f06270 */
[----:B------:R1:W3:Y:S10]  /*6c70*/  SHFL.IDX PT, R2, R100, 0x1, 0x181f ;  /* 0x00381f0064027f89 */ /* 0x0002f400000e0000 */
[----:B------:R-:W-:-:S05]  /*6c80*/  @!P0 BRA `(.L_x_1149) ;  /* 0x0000015000008947 */ /* 0x000fca0003800000 */
[----:B------:R-:W-:Y:S02]  /*6c90*/  ISETP.GE.AND P0, PT, R24, c[0x0][0x1d4], PT ;  /* 0x0000750018007a0c */ /* 0x000fe40003f06270 */
[----:B------:R-:W-:Y:S11]  /*6ca0*/  ISETP.GE.AND P4, PT, R36, c[0x0][0x1d4], PT ;  /* 0x0000750024007a0c */ /* 0x000ff60003f86270 */
[----:B------:R-:W4:Y:S01]  /*6cb0*/  @!P0 LDS.128 R20, [R87+0xb080] ;  /* 0x00b0800057148984 */ /* 0x000f220000000c00 */
[CC--:B---3--:R-:W-:Y:S04]  /*6cc0*/  @!P0 LEA R8, P3, R24.reuse, R2.reuse, 0x1 ;  /* 0x0000000218088211 */ /* 0x0c8fe800078608ff */
[-C--:B--2---:R-:W-:Y:S02]  /*6cd0*/  @!P0 LEA.HI.X R9, R24, R3.reuse, R25, 0x1, P3 ;  /* 0x0000000318098211 */ /* 0x084fe400018f0c19 */
[CC--:B------:R-:W-:Y:S04]  /*6ce0*/  @!P4 LEA R14, P3, R101.reuse, R2.reuse, 0x1 ;  /* 0x00000002650ec211 */ /* 0x0c0fe800078608ff */
[-C--:B------:R-:W-:Y:S02]  /*6cf0*/  @!P4 LEA.HI.X R15, R101, R3.reuse, R109, 0x1, P3 ;  /* 0x00000003650fc211 */ /* 0x080fe400018f0c6d */
[----:B------:R-:W-:Y:S11]  /*6d00*/  ISETP.GE.AND P3, PT, R107, c[0x0][0x1d4], PT ;  /* 0x000075006b007a0c */ /* 0x000ff60003f66270 */
[----:B------:R-:W-:Y:S02]  /*6d10*/  @!UPT UIADD3 URZ, URZ, URZ, URZ ;  /* 0x0000003f3f3ff290 */ /* 0x000fe4000fffe03f */
[CC--:B------:R-:W-:Y:S04]  /*6d20*/  @!P3 LEA R10, P5, R103.reuse, R2.reuse, 0x1 ;  /* 0x00000002670ab211 */ /* 0x0c0fe800078a08ff */
[-C--:B------:R-:W-:Y:S01]  /*6d30*/  @!P3 LEA.HI.X R11, R103, R3.reuse, R111, 0x1, P5 ;  /* 0x00000003670bb211 */ /* 0x080fe200028f0c6f */
[----:B----4-:R-:W-:Y:S01]  /*6d40*/  @!P0 ST.E.128 [R8.64], R20 ;  /* 0x0000001408008985 */ /* 0x010fe2000c101d0e */
        /* <DEDUP_REMOVED lines=9> */
.L_x_1149:
[----:B------:R-:W-:Y:S05]  /*6de0*/  BSYNC B2 ;  /* 0x0000000000027941 */ /* 0x000fea0003800000 */
.L_x_1134:
[----:B-1234-:R-:W-:Y:S01]  /*6df0*/  IMAD.IADD R2, R104, 0x1, -R43 ;  /* 0x0000000168027824 */ /* 0x01efe200078e0a2b */
[----:B------:R-:W-:Y:S01]  /*6e00*/  P2R R14, PR, RZ, 0x2 ;  /* 0x00000002ff0e7803 */ /* 0x000fe20000000000 */
[----:B------:R-:W-:Y:S01]  /*6e10*/  IMAD.WIDE R8, R46, 0x30, R140 ;  /* 0x000000302e087825 */ /* 0x000fe200078e028c */
[----:B------:R-:W-:Y:S01]  /*6e20*/  ISETP.NE.AND P1, PT, R117, RZ, PT ;  /* 0x000000ff7500720c */ /* 0x000fe20003f25270 */
[----:B------:R-:W-:Y:S01]  /*6e30*/  BSSY B0, `(.L_x_1168) ;  /* 0x000004c000007945 */ /* 0x000fe20003800000 */
[----:B------:R-:W-:Y:S01]  /*6e40*/  ISETP.GE.AND P3, PT, R2, 0x21, PT ;  /* 0x000000210200780c */ /* 0x000fe20003f66270 */
[----:B------:R-:W-:Y:S01]  /*6e50*/  IMAD R6, R116, c[0x0][0x218], RZ ;  /* 0x0000860074067a24 */ /* 0x000fe200078e02ff */
[----:B------:R-:W-:Y:S02]  /*6e60*/  ISETP.NE.AND P6, PT, R139, RZ, PT ;  /* 0x000000ff8b00720c */ /* 0x000fe40003fc5270 */
[----:B------:R-:W-:Y:S01]  /*6e70*/  ISETP.NE.AND P5, PT, R138, RZ, PT ;  /* 0x000000ff8a00720c */ /* 0x000fe20003fa5270 */
[----:B------:R-:W-:Y:S08]  /*6e80*/  IMAD R6, R105, c[0x0][0x21c], R6 ;  /* 0x0000870069067a24 */ /* 0x000ff000078e0206 */
[----:B------:R-:W-:Y:S01]  /*6e90*/  @P3 IADD3 R13, P0, R8, 0x20, RZ ;  /* 0x00000020080d3810 */ /* 0x000fe20007f1e0ff */
[--C-:B------:R-:W-:Y:S04]  /*6ea0*/  @P3 IMAD.MOV.U32 R11, RZ, RZ, R130.reuse ;  /* 0x000000ffff0b3224 */ /* 0x100fe800078e0082 */
[----:B------:R-:W-:Y:S01]  /*6eb0*/  @P3 IMAD.X R10, RZ, RZ, R9, P0 ;  /* 0x000000ffff0a3224 */ /* 0x000fe200000e0609 */
[----:B------:R-:W-:Y:S11]  /*6ec0*/  ISETP.GE.AND P0, PT, R2, 0x1, PT ;  /* 0x000000010200780c */ /* 0x000ff60003f06270 */
[----:B------:R-:W-:Y:S02]  /*6ed0*/  @!UPT UIADD3 URZ, URZ, URZ, URZ ;  /* 0x0000003f3f3ff290 */ /* 0x000fe4000fffe03f */
[----:B------:R-:W-:Y:S01]  /*6ee0*/  @P0 MOV R2, R120 ;  /* 0x0000007800020202 */ /* 0x000fe20000000f00 */
[----:B------:R-:W-:Y:S02]  /*6ef0*/  @P0 IMAD R5, R9, c[0x0][0x258], RZ ;  /* 0x0000960009050a24 */ /* 0x000fe400078e02ff */
[----:B------:R-:W-:Y:S04]  /*6f00*/  @P0 IMAD.MOV.U32 R3, RZ, RZ, R130 ;  /* 0x000000ffff030224 */ /* 0x000fe800078e0082 */
[C---:B------:R-:W-:Y:S04]  /*6f10*/  @P0 IMAD.WIDE.U32 R2, R8.reuse, c[0x0][0x258], R2 ;  /* 0x0000960008020a25 */ /* 0x040fe800078e0002 */
[----:B------:R-:W-:Y:S05]  /*6f20*/  @P0 IMAD R8, R8, c[0x0][0x25c], R5 ;  /* 0x0000970008080a24 */ /* 0x000fea00078e0205 */
[----:B------:R-:W-:Y:S02]  /*6f30*/  @P0 IADD3 R3, R3, R8, RZ ;  /* 0x0000000803030210 */ /* 0x000fe40007ffe0ff */
[C---:B------:R-:W-:Y:S04]  /*6f40*/  @P0 LEA R8, P4, R2.reuse, c[0x0][0x250], 0x1 ;  /* 0x0000940002080a11 */ /* 0x040fe800078808ff */
[----:B------:R-:W-:Y:S01]  /*6f50*/  @P0 LEA.HI.X R9, R2, c[0x0][0x254], R3, 0x1, P4 ;  /* 0x0000950002090a11 */ /* 0x000fe200020f0c03 */
[----:B------:R-:W-:Y:S04]  /*6f60*/  IMAD R2, R115, c[0x0][0x208], RZ ;  /* 0x0000820073027a24 */ /* 0x000fe800078e02ff */
[----:B------:R-:W-:Y:S01]  /*6f70*/  @!PT LDS RZ, [RZ] ;  /* 0x00000000fffff984 */ /* 0x000fe20000000800 */
[----:B------:R-:W-:Y:S01]  /*6f80*/  @!PT LDS RZ, [RZ] ;  /* 0x00000000fffff984 */ /* 0x000fe20000000800 */
[----:B------:R-:W-:Y:S01]  /*6f90*/  @!PT LDS RZ, [RZ] ;  /* 0x00000000fffff984 */ /* 0x000fe20000000800 */
[----:B------:R1:W-:Y:S01]  /*6fa0*/  @P0 LDGSTS.E.BYPASS.LTC128B.128 [R87+0x4080], [R8.64], !P1 ;  /* 0x0408000008570fae */ /* 0x0003e2000c901d4e */
[C---:B------:R-:W-:Y:S02]  /*6fb0*/  IMAD R5, R108.reuse, c[0x0][0x20c], R2 ;  /* 0x000083006c057a24 */ /* 0x040fe400078e0202 */
[----:B------:R-:W-:Y:S04]  /*6fc0*/  IMAD.WIDE.U32 R2, R108, c[0x0][0x208], RZ ;  /* 0x000082006c027a25 */ /* 0x000fe800078e00ff */
[----:B------:R-:W-:Y:S04]  /*6fd0*/  IMAD.IADD R3, R3, 0x1, R5 ;  /* 0x0000000103037824 */ /* 0x000fe800078e0205 */
[----:B------:R-:W-:Y:S05]  /*6fe0*/  IMAD.WIDE.U32 R2, R105, c[0x0][0x218], R2 ;  /* 0x0000860069027a25 */ /* 0x000fea00078e0002 */
[----:B------:R-:W-:Y:S01]  /*6ff0*/  IADD3 R5, P4, R160, R2, RZ ;  /* 0x00000002a0057210 */ /* 0x000fe20007f9e0ff */
[----:B------:R-:W-:Y:S01]  /*7000*/  @P3 IMAD R2, R10, c[0x0][0x258], RZ ;  /* 0x000096000a023a24 */ /* 0x000fe200078e02ff */
[----:B------:R-:W-:Y:S02]  /*7010*/  @P3 MOV R10, R120 ;  /* 0x00000078000a3202 */ /* 0x000fe40000000f00 */
[----:B------:R-:W-:Y:S01]  /*7020*/  IADD3.X R6, R154, R3, R6, P4, !PT ;  /* 0x000000039a067210 */ /* 0x000fe200027fe406 */
[C---:B------:R-:W-:Y:S02]  /*7030*/  @P3 IMAD R2, R13.reuse, c[0x0][0x25c], R2 ;  /* 0x000097000d023a24 */ /* 0x040fe400078e0202 */
[----:B------:R-:W-:Y:S05]  /*7040*/  @P3 IMAD.WIDE.U32 R10, R13, c[0x0][0x258], R10 ;  /* 0x000096000d0a3a25 */ /* 0x000fea00078e000a */
[----:B------:R-:W-:Y:S02]  /*7050*/  @P3 IADD3 R3, R11, R2, RZ ;  /* 0x000000020b033210 */ /* 0x000fe40007ffe0ff */
[C---:B------:R-:W-:Y:S04]  /*7060*/  @P3 LEA R2, P4, R10.reuse, c[0x0][0x250], 0x1 ;  /* 0x000094000a023a11 */ /* 0x040fe800078808ff */
[----:B------:R-:W-:Y:S02]  /*7070*/  @P3 LEA.HI.X R3, R10, c[0x0][0x254], R3, 0x1, P4 ;  /* 0x000095000a033a11 */ /* 0x000fe400020f0c03 */
[C---:B------:R-:W-:Y:S04]  /*7080*/  LEA R13, P4, R5.reuse, c[0x0][0x1f8], 0x1 ;  /* 0x00007e00050d7a11 */ /* 0x040fe800078808ff */
[----:B------:R-:W-:Y:S02]  /*7090*/  LEA.HI.X R6, R5, c[0x0][0x1fc], R6, 0x1, P4 ;  /* 0x00007f0005067a11 */ /* 0x000fe400020f0c06 */
[----:B------:R-:W-:Y:S11]  /*70a0*/  ISETP.NE.AND P4, PT, R137, RZ, PT ;  /* 0x000000ff8900720c */ /* 0x000ff60003f85270 */
[----:B------:R-:W-:Y:S02]  /*70b0*/  @!UPT UIADD3 URZ, URZ, URZ, URZ ;  /* 0x0000003f3f3ff290 */ /* 0x000fe4000fffe03f */
        /* <DEDUP_REMOVED lines=9> */
[----:B--2---:R1:W2:Y:S01]  /*7150*/  SHFL.IDX PT, R2, R13, RZ, 0x181f ;  /* 0x00181fff0d027589 */ /* 0x0042a200000e0000 */
[----:B------:R-:W-:Y:S04]  /*7160*/  DEPBAR.LE SB0, 0x0 ;  /* 0x000080000000791a */ /* 0x000fe80000000000 */
[----:B------:R1:W3:Y:S04]  /*7170*/  SHFL.IDX PT, R3, R6, RZ, 0x181f ;  /* 0x00181fff06037589 */ /* 0x0002e800000e0000 */
[----:B------:R-:W-:Y:S06]  /*7180*/  BAR.SYNC.DEFER_BLOCKING 0x0 ;  /* 0x0000000000007b1d */ /* 0x000fec0000010000 */
[----:B------:R-:W-:-:S05]  /*7190*/  @!P0 BRA `(.L_x_1169) ;  /* 0x0000015000008947 */ /* 0x000fca0003800000 */
[----:B------:R-:W-:Y:S02]  /*71a0*/  ISETP.GE.AND P0, PT, R24, c[0x0][0x1d4], PT ;  /* 0x0000750018007a0c */ /* 0x000fe40003f06270 */
[----:B------:R-:W-:Y:S11]  /*71b0*/  ISETP.GE.AND P5, PT, R36, c[0x0][0x1d4], PT ;  /* 0x0000750024007a0c */ /* 0x000ff60003fa6270 */
[----:B------:R-:W4:Y:S01]  /*71c0*/  @!P0 LDS.128 R20, [R87+0x4080] ;  /* 0x0040800057148984 */ /* 0x000f220000000c00 */
[CC--:B-12---:R-:W-:Y:S04]  /*71d0*/  @!P0 LEA R8, P4, R24.reuse, R2.reuse, 0x1 ;  /* 0x0000000218088211 */ /* 0x0c6fe800078808ff */
[-C--:B---3--:R-:W-:Y:S02]  /*71e0*/  @!P0 LEA.HI.X R9, R24, R3.reuse, R25, 0x1, P4 ;  /* 0x0000000318098211 */ /* 0x088fe400020f0c19 */
        /* <DEDUP_REMOVED lines=16> */
.L_x_1169:
[----:B------:R-:W-:Y:S05]  /*72f0*/  BSYNC B0 ;  /* 0x0000000000007941 */ /* 0x000fea0003800000 */
.L_x_1168:
[----:B-1-3--:R1:W3:Y:S01]  /*7300*/  SHFL.IDX PT, R3, R6, 0x1, 0x181f ;  /* 0x00381f0006037f89 */ /* 0x00a2e200000e0000 */
[----:B------:R-:W-:Y:S03]  /*7310*/  BSSY B0, `(.L_x_1170) ;  /* 0x0000018000007945 */ /* 0x000fe60003800000 */
[----:B--2---:R1:W2:Y:S01]  /*7320*/  SHFL.IDX PT, R2, R13, 0x1, 0x181f ;  /* 0x00381f000d027f89 */ /* 0x0042a200000e0000 */
[----:B------:R-:W-:-:S05]  /*7330*/  @!P3 BRA `(.L_x_1171) ;  /* 0x000001500000b947 */ /* 0x000fca0003800000 */
[----:B------:R-:W-:Y:S02]  /*7340*/  ISETP.GE.AND P0, PT, R24, c[0x0][0x1d4], PT ;  /* 0x0000750018007a0c */ /* 0x000fe40003f06270 */
[----:B------:R-:W-:Y:S11]  /*7350*/  ISETP.GE.AND P4, PT, R36, c[0x0][0x1d4], PT ;  /* 0x0000750024007a0c */ /* 0x000ff60003f86270 */
[----:B------:R-:W4:Y:S01]  /*7360*/  @!P0 LDS.128 R20, [R87+0x5080] ;  /* 0x0050800057148984 */ /* 0x000f220000000c00 */
[CC--:B--2---:R-:W-:Y:S04]  /*7370*/  @!P0 LEA R8, P3, R24.reuse, R2.reuse, 0x1 ;  /* 0x0000000218088211 */ /* 0x0c4fe800078608ff */
        /* <DEDUP_REMOVED lines=17> */
.L_x_1171:
[----:B------:R-:W-:Y:S05]  /*7490*/  BSYNC B0 ;  /* 0x0000000000007941 */ /* 0x000fea0003800000 */
.L_x_1170:
[----:B------:R-:W-:Y:S11]  /*74a0*/  ISETP.GT.AND P5, PT, R46, R148, PT ;  /* 0x000000942e00720c */ /* 0x000ff60003fa4270 */
[----:B------:R-:W-:Y:S02]  /*74b0*/  @!UPT UIADD3 URZ, URZ, URZ, URZ ;  /* 0x0000003f3f3ff290 */ /* 0x000fe4000fffe03f */
[----:B------:R-:W-:-:S05]  /*74c0*/  @!P5 BRA `(.L_x_1172) ;  /* 0x000002600000d947 */ /* 0x000fca0003800000 */
[----:B------:R-:W-:Y:S01]  /*74d0*/  IADD3 R5, R46, -0x1, RZ ;  /* 0xffffffff2e057810 */ /* 0x000fe20007ffe0ff */
[----:B--2---:R-:W-:Y:S01]  /*74e0*/  IMAD.MOV.U32 R2, RZ, RZ, R144 ;  /* 0x000000ffff027224 */ /* 0x004fe200078e0090 */
[----:B------:R-:W-:Y:S01]  /*74f0*/  ISETP.GE.AND P3, PT, R114, 0x1, PT ;  /* 0x000000017200780c */ /* 0x000fe20003f66270 */
[----:B---3--:R-:W-:Y:S01]  /*7500*/  IMAD.MOV.U32 R3, RZ, RZ, R143 ;  /* 0x000000ffff037224 */ /* 0x008fe200078e008f */
[----:B------:R-:W-:Y:S01]  /*7510*/  SHF.R.S32.HI R8, RZ, 0x1f, R5 ;  /* 0x0000001fff087819 */ /* 0x000fe20000011405 */
[C---:B-1----:R-:W-:Y:S01]  /*7520*/  IMAD R6, R5.reuse, UR7, RZ ;  /* 0x0000000705067c24 */ /* 0x042fe2000f8e02ff */
        /* <DEDUP_REMOVED lines=32> */
.L_x_1172:
[----:B------:R-:W0:Y:S01]  /*7730*/  LDGDEPBAR ;  /* 0x00000000000079af */ /* 0x000e220000000000 */
[----:B------:R-:W-:Y:S01]  /*7740*/  IADD3 R46, R46, -0x1, RZ ;  /* 0xffffffff2e2e7810 */ /* 0x000fe20007ffe0ff */
[----:B------:R-:W-:-:S05]  /*7750*/  @P5 BRA `(.L_x_1173) ;  /* 0xffffa2e000005947 */ /* 0x000fca000383ffff */
[----:B------:R-:W4:Y:S04]  /*7760*/  LDL R5, [R1+0x64] ;  /* 0x0000640001057983 */ /* 0x000f280000100800 */
[----:B------:R1:W5:Y:S04]  /*7770*/  LDL R19, [R1+0x58] ;  /* 0x0000580001137983 */ /* 0x0003680000100800 */
[----:B------:R-:W-:Y:S01]  /*7780*/  BAR.SYNC.DEFER_BLOCKING 0x0 ;  /* 0x0000000000007b1d */ /* 0x000fe20000010000 */
[----:B----4-:R-:W-:-:S05]  /*7790*/  IADD3 R0, R5, 0x2f, RZ ;  /* 0x0000002f05007810 */ /* 0x010fca0007ffe0ff */
[----:B------:R-:W-:-:S05]  /*77a0*/  IMAD.HI R0, R0, 0x2aaaaaab, RZ ;  /* 0x2aaaaaab00007827 */ /* 0x000fca00078e02ff */
[----:B-12---:R-:W-:-:S04]  /*77b0*/  SHF.R.U32.HI R2, RZ, 0x1f, R0 ;  /* 0x0000001fff027819 */ /* 0x006fc80000011600 */
[----:B------:R-:W-:Y:S02]  /*77c0*/  LEA.HI.SX32 R7, R0, R2, 0x1d ;  /* 0x0000000200077211 */ /* 0x000fe400078feaff */
.L_x_1133:
[----:B------:R-:W-:Y:S01]  /*77d0*/  IMAD.MOV.U32 R0, RZ, RZ, c[0x0][0x2c4] ;  /* 0x0000b100ff007624 */ /* 0x000fe200078e00ff */
[----:B------:R2:W-:Y:S01]  /*77e0*/  STL.64 [R1], R166 ;  /* 0x000000a601007387 */ /* 0x0005e20000100a00 */
[----:B-1----:R-:W-:-:S03]  /*77f0*/  IMAD.MOV.U32 R4, RZ, RZ, c[0x0][0x32c] ;  /* 0x0000cb00ff047624 */ /* 0x002fc600078e00ff */
[----:B------:R-:W-:Y:S02]  /*7800*/  ISETP.NE.AND P2, PT, R0, 0x1, PT ;  /* 0x000000010000780c */ /* 0x000fe40003f45270 */
[----:B------:R-:W-:Y:S02]  /*7810*/  IADD3 R0, R164, 0x7f, RZ ;  /* 0x0000007fa4007810 */ /* 0x000fe40007ffe0ff */
[----:B------:R-:W-:-:S09]  /*7820*/  ISETP.GE.AND P1, PT, R4, 0x1, PT ;  /* 0x000000010400780c */ /* 0x000fd20003f26270 */
[----:B------:R-:W-:-:S05]  /*7830*/  @P2 IMAD.HI.U32 R2, R0, c[0x0][0x2c8], RZ ;  /* 0x0000b20000022a27 */ /* 0x000fca00078e00ff */
[----:B------:R-:W-:-:S04]  /*7840*/  @P2 SHF.R.U32.HI R0, RZ, c[0x0][0x2cc], R2 ;  /* 0x0000b300ff002a19 */ /* 0x000fc80000011602 */
[----:B------:R-:W-:-:S05]  /*7850*/  IADD3 R0, R0, 0x1, R5 ;  /* 0x0000000100007810 */ /* 0x000fca0007ffe005 */
[----:B-----5:R-:W-:-:S05]  /*7860*/  IMAD.IADD R2, R0, 0x1, -R19 ;  /* 0x0000000100027824 */ /* 0x020fca00078e0a13 */
[----:B---3--:R-:W-:Y:S01]  /*7870*/  IADD3 R3, R2, c[0x0][0x328], RZ ;  /* 0x0000ca0002037a10 */ /* 0x008fe20007ffe0ff */
[----:B------:R-:W-:Y:S05]  /*7880*/  @!P1 BRA `(.L_x_1174) ;  /* 0x0000010000009947 */ /* 0x000fea0003800000 */
[C---:B--2---:R-:W-:Y:S01]  /*7890*/  ISETP.GT.AND P0, PT, R2.reuse, RZ, PT ;  /* 0x000000ff0200720c */ /* 0x044fe20003f04270 */
[----:B------:R-:W-:Y:S01]  /*78a0*/  BSSY B0, `(.L_x_1175) ;  /* 0x000000c000007945 */ /* 0x000fe20003800000 */
        /* <DEDUP_REMOVED lines=8> */
.L_x_1176:
[----:B------:R-:W-:-:S13]  /*7930*/  ISETP.NE.AND P0, PT, R4, 0x1, PT ;  /* 0x000000010400780c */ /* 0x000fda0003f05270 */
[----:B------:R-:W-:-:S05]  /*7940*/  @P0 IMAD.HI.U32 R2, R0, c[0x0][0x330], RZ ;  /* 0x0000cc0000020a27 */ /* 0x000fca00078e00ff */
[----:B------:R-:W-:Y:S02]  /*7950*/  @P0 SHF.R.U32.HI R0, RZ, c[0x0][0x334], R2 ;  /* 0x0000cd00ff000a19 */ /* 0x000fe40000011602 */
.L_x_1177:
[----:B------:R-:W-:Y:S05]  /*7960*/  BSYNC B0 ;  /* 0x0000000000007941 */ /* 0x000fea0003800000 */
.L_x_1175:
[----:B------:R-:W-:-:S05]  /*7970*/  IMAD R0, R0, R4, c[0x0][0x32c] ;  /* 0x0000cb0000007624 */ /* 0x000fca00078e0204 */
[----:B------:R-:W-:-:S04]  /*7980*/  IMNMX R3, R3, R0, PT ;  /* 0x0000000003037217 */ /* 0x000fc80003800200 */
.L_x_1174:
[----:B--2---:R-:W-:Y:S01]  /*7990*/  IADD3 R3, R3, 0x2f, RZ ;  /* 0x0000002f03037810 */ /* 0x004fe20007ffe0ff */
[----:B------:R-:W-:-:S04]  /*79a0*/  @P2 IMAD.HI.U32 R2, R164, c[0x0][0x2c8], RZ ;  /* 0x0000b200a4022a27 */ /* 0x000fc800078e00ff */
[----:B------:R-:W-:-:S04]  /*79b0*/  IMAD.HI R3, R3, 0x2aaaaaab, RZ ;  /* 0x2aaaaaab03037827 */ /* 0x000fc800078e02ff */
[----:B------:R-:W-:Y:S01]  /*79c0*/  IMAD.MOV.U32 R0, RZ, RZ, R164 ;  /* 0x000000ffff007224 */ /* 0x000fe200078e00a4 */
[----:B------:R-:W-:Y:S02]  /*79d0*/  @P2 SHF.R.U32.HI R0, RZ, c[0x0][0x2cc], R2 ;  /* 0x0000b300ff002a19 */ /* 0x000fe40000011602 */
[----:B------:R-:W-:Y:S02]  /*79e0*/  SHF.R.U32.HI R2, RZ, 0x1f, R3 ;  /* 0x0000001fff027819 */ /* 0x000fe40000011603 */
[----:B------:R-:W-:Y:S02]  /*79f0*/  IADD3 R0, R0, R5, -R19 ;  /* 0x0000000500007210 */ /* 0x000fe40007ffe813 */
[----:B------:R-:W-:Y:S02]  /*7a00*/  LEA.HI.SX32 R2, R3, R2, 0x1d ;  /* 0x0000000203027211 */ /* 0x000fe400078feaff */
[----:B------:R-:W-:Y:S02]  /*7a10*/  IADD3 R3, R0, -c[0x0][0x324], RZ ;  /* 0x8000c90000037a10 */ /* 0x000fe40007ffe0ff */
[----:B------:R-:W-:Y:S01]  /*7a20*/  IMNMX R222, R2, R7, PT ;  /* 0x0000000702de7217 */ /* 0x000fe20003800200 */
[----:B------:R-:W-:Y:S05]  /*7a30*/  @!P1 BRA `(.L_x_1178) ;  /* 0x000000f000009947 */ /* 0x000fea0003800000 */
[----:B------:R-:W-:Y:S01]  /*7a40*/  ISETP.GT.AND P0, PT, R0, -0x1, PT ;  /* 0xffffffff0000780c */ /* 0x000fe20003f04270 */
[----:B------:R-:W-:-:S12]  /*7a50*/  BSSY B0, `(.L_x_1179) ;  /* 0x000000b000007945 */ /* 0x000fd80003800000 */
[----:B------:R-:W-:Y:S05]  /*7a60*/  @P0 BRA `(.L_x_1180) ;  /* 0x0000006000000947 */ /* 0x000fea0003800000 */
[----:B------:R-:W-:Y:S02]  /*7a70*/  ISETP.NE.AND P0, PT, R4, 0x1, PT ;  /* 0x000000010400780c */ /* 0x000fe40003f05270 */
[----:B------:R-:W-:-:S11]  /*7a80*/  LOP3.LUT R0, RZ, R0, RZ, 0x33, !PT ;  /* 0x00000000ff007212 */ /* 0x000fd600078e33ff */
[----:B------:R-:W-:-:S05]  /*7a90*/  @P0 IMAD.HI.U32 R2, R0, c[0x0][0x330], RZ ;  /* 0x0000cc0000020a27 */ /* 0x000fca00078e00ff */
[----:B------:R-:W-:-:S04]  /*7aa0*/  @P0 SHF.R.U32.HI R0, RZ, c[0x0][0x334], R2 ;  /* 0x0000cd00ff000a19 */ /* 0x000fc80000011602 */
[----:B------:R-:W-:Y:S01]  /*7ab0*/  LOP3.LUT R0, RZ, R0, RZ, 0x33, !PT ;  /* 0x00000000ff007212 */ /* 0x000fe200078e33ff */
[----:B------:R-:W-:Y:S05]  /*7ac0*/  BRA `(.L_x_1181) ;  /* 0x0000003000007947 */ /* 0x000fea0003800000 */
.L_x_1180:
[----:B------:R-:W-:-:S13]  /*7ad0*/  ISETP.NE.AND P0, PT, R4, 0x1, PT ;  /* 0x000000010400780c */ /* 0x000fda0003f05270 */
[----:B------:R-:W-:-:S05]  /*7ae0*/  @P0 IMAD.HI.U32 R2, R0, c[0x0][0x330], RZ ;  /* 0x0000cc0000020a27 */ /* 0x000fca00078e00ff */
[----:B------:R-:W-:Y:S02]  /*7af0*/  @P0 SHF.R.U32.HI R0, RZ, c[0x0][0x334], R2 ;  /* 0x0000cd00ff000a19 */ /* 0x000fe40000011602 */
.L_x_1181:
[----:B------:R-:W-:Y:S05]  /*7b00*/  BSYNC B0 ;  /* 0x0000000000007941 */ /* 0x000fea0003800000 */
.L_x_1179:
[----:B------:R-:W-:-:S05]  /*7b10*/  IMAD R0, R0, c[0x0][0x32c], RZ ;  /* 0x0000cb0000007a24 */ /* 0x000fca00078e02ff */
[----:B------:R-:W-:-:S05]  /*7b20*/  IMNMX R3, R3, R0, !PT ;  /* 0x0000000003037217 */ /* 0x000fca0007800200 */
.L_x_1178:
[----:B------:R-:W-:Y:S01]  /*7b30*/  IMAD.HI R0, R3, 0x2aaaaaab, RZ ;  /* 0x2aaaaaab03007827 */ /* 0x000fe200078e02ff */
[----:B------:R-:W-:Y:S01]  /*7b40*/  PLOP3.LUT P1, PT, PT, PT, PT, 0x80, 0x0 ;  /* 0x000000000000781c */ /* 0x000fe20003f2f070 */
[----:B------:R-:W-:Y:S01]  /*7b50*/  CS2R R12, SRZ ;  /* 0x00000000000c7805 */ /* 0x000fe2000001ff00 */
[----:B------:R-:W-:Y:S01]  /*7b60*/  CS2R R132, SRZ ;  /* 0x0000000000847805 */ /* 0x000fe2000001ff00 */
[----:B------:R-:W-:Y:S01]  /*7b70*/  IMAD.MOV.U32 R135, RZ, RZ, RZ ;  /* 0x000000ffff877224 */ /* 0x000fe200078e00ff */
[----:B------:R-:W-:Y:S01]  /*7b80*/  SHF.R.U32.HI R2, RZ, 0x1f, R0 ;  /* 0x0000001fff027819 */ /* 0x000fe20000011600 */
[----:B------:R-:W-:Y:S01]  /*7b90*/  CS2R R14, SRZ ;  /* 0x00000000000e7805 */ /* 0x000fe2000001ff00 */
[----:B------:R-:W-:Y:S01]  /*7ba0*/  IMAD.MOV.U32 R130, RZ, RZ, RZ ;  /* 0x000000ffff827224 */ /* 0x000fe200078e00ff */
[----:B------:R-:W-:Y:S01]  /*7bb0*/  CS2R R128, SRZ ;  /* 0x0000000000807805 */ /* 0x000fe2000001ff00 */
[----:B------:R-:W-:Y:S01]  /*7bc0*/  LEA.HI.SX32 R0, R0, R2, 0x1d ;  /* 0x0000000200007211 */ /* 0x000fe200078feaff */
[----:B------:R-:W-:Y:S01]  /*7bd0*/  CS2R R10, SRZ ;  /* 0x00000000000a7805 */ /* 0x000fe2000001ff00 */
[----:B------:R-:W-:Y:S01]  /*7be0*/  MOV R126, RZ ;  /* 0x000000ff007e7202 */ /* 0x000fe20000000f00 */
[----:B------:R-:W-:Y:S01]  /*7bf0*/  CS2R R124, SRZ ;  /* 0x00000000007c7805 */ /* 0x000fe2000001ff00 */
[----:B------:R-:W-:Y:S01]  /*7c00*/  IMNMX R234, RZ, R0, !PT ;  /* 0x00000000ffea7217 */ /* 0x000fe20007800200 */
[----:B------:R-:W-:Y:S01]  /*7c10*/  IMAD.MOV.U32 R122, RZ, RZ, RZ ;  /* 0x000000ffff7a7224 */ /* 0x000fe200078e00ff */
[----:B------:R-:W-:Y:S01]  /*7c20*/  CS2R R120, SRZ ;  /* 0x0000000000787805 */ /* 0x000fe2000001ff00 */
[----:B------:R-:W-:Y:S01]  /*7c30*/  CS2R R16, SRZ ;  /* 0x0000000000107805 */ /* 0x000fe2000001ff00 */
[----:B------:R-:W-:Y:S01]  /*7c40*/  ISETP.GT.AND P0, PT, R222, R234, PT ;  /* 0x000000eade00720c */ /* 0x000fe20003f04270 */
        /* <DEDUP_REMOVED lines=57> */
[----:B------:R-:W-:Y:S01]  /*7fe0*/  MOV R148, RZ ;  /* 0x000000ff00947202 */ /* 0x000fe20000000f00 */
[----:B------:R-:W-:Y:S01]  /*7ff0*/  CS2R R146, SRZ ;  /* 0x0000000000927805 */ /* 0x000fe2000001ff00 */
[----:B------:R-:W-:Y:S01]  /*8000*/  CS2R R144, SRZ ;  /* 0x0000000000907805 */ /* 0x000fe2000001ff00 */
[----:B------:R-:W-:Y:S01]  /*8010*/  CS2R R142, SRZ ;  /* 0x00000000008e7805 */ /* 0x000fe2000001ff00 */
[----:B------:R-:W-:Y:S01]  /*8020*/  CS2R R140, SRZ ;  /* 0x00000000008c7805 */ /* 0x000fe2000001ff00 */
[----:B------:R-:W-:Y:S01]  /*8030*/  IMAD.MOV.U32 R49, RZ, RZ, RZ ;  /* 0x000000ffff317224 */ /* 0x000fe200078e00ff */
[----:B------:R-:W-:Y:S01]  /*8040*/  MOV R137, RZ ;  /* 0x000000ff00897202 */ /* 0x000fe20000000f00 */
[----:B------:R-:W-:Y:S05]  /*8050*/  @!P0 BRA `(.L_x_1182) ;  /* 0x00010a9000008947 */ /* 0x000fea0003800000 */
[----:B------:R-:W2:Y:S04]  /*8060*/  LDL R40, [R1+0x70] ;  /* 0x0000700001287983 */ /* 0x000ea80000100800 */
[----:B------:R-:W3:Y:S01]  /*8070*/  LDL R0, [R1+0x4c] ;  /* 0x00004c0001007983 */ /* 0x000ee20000100800 */
[----:B------:R-:W-:Y:S01]  /*8080*/  ISETP.NE.U32.AND P0, PT, RZ, c[0x0][0x340], PT ;  /* 0x0000d000ff007a0c */ /* 0x000fe20003f05070 */
[----:B------:R-:W-:-:S03]  /*8090*/  ULDC.64 UR4, c[0x0][0x18] ;  /* 0x0000060000047ab9 */ /* 0x000fc60000000a00 */
[----:B------:R-:W-:Y:S01]  /*80a0*/  ISETP.NE.AND.EX P1, PT, RZ, c[0x0][0x344], PT, P0 ;  /* 0x0000d100ff007a0c */ /* 0x000fe20003f25300 */
[----:B------:R-:W1:Y:S01]  /*80b0*/  S2R R7, SR_CTAID.Y ;  /* 0x0000000000077919 */ /* 0x000e620000002600 */
[----:B------:R-:W-:Y:S02]  /*80c0*/  SHF.R.S32.HI R32, RZ, 0x1f, R166 ;  /* 0x0000001fff207819 */ /* 0x000fe400000114a6 */
[----:B------:R-:W-:-:S09]  /*80d0*/  ISETP.NE.U32.AND P0, PT, RZ, c[0x0][0x348], PT ;  /* 0x0000d200ff007a0c */ /* 0x000fd20003f05070 */
[----:B------:R-:W-:Y:S01]  /*80e0*/  @P1 IMAD.MOV.U32 R2, RZ, RZ, 0x4 ;  /* 0x00000004ff021424 */ /* 0x000fe200078e00ff */
[----:B------:R-:W-:Y:S01]  /*80f0*/  LEA.HI R6, R32, R166, RZ, 0x3 ;  /* 0x000000a620067211 */ /* 0x000fe200078f18ff */
[----:B------:R-:W-:Y:S01]  /*8100*/  UIADD3 UR4, UP0, UR4, 0x10080, URZ ;  /* 0x0001008004047890 */ /* 0x000fe2000ff1e03f */
[----:B------:R-:W-:Y:S01]  /*8110*/  STL [R1+0x10], R19 ;  /* 0x0000101301007387 */ /* 0x000fe20000100800 */
[----:B------:R-:W-:Y:S02]  /*8120*/  P2R R13, PR, RZ, 0x2 ;  /* 0x00000002ff0d7803 */ /* 0x000fe40000000000 */
[----:B-1----:R-:W-:Y:S02]  /*8130*/  SHF.R.S32.HI R7, RZ, 0x1f, R7 ;  /* 0x0000001fff077819 */ /* 0x002fe40000011407 */
[----:B------:R-:W-:Y:S02]  /*8140*/  SHF.R.S32.HI R29, RZ, 0x3, R6 ;  /* 0x00000003ff1d7819 */ /* 0x000fe40000011406 */
[----:B------:R-:W-:Y:S01]  /*8150*/  ISETP.NE.AND.EX P0, PT, RZ, c[0x0][0x34c], PT, P0 ;  /* 0x0000d300ff007a0c */ /* 0x000fe20003f05300 */
[----:B--2---:R-:W-:-:S05]  /*8160*/  @P1 IMAD.WIDE R2, R40, R2, c[0x0][0x340] ;  /* 0x0000d00028021625 */ /* 0x004fca00078e0202 */
[----:B------:R3:W2:Y:S01]  /*8170*/  @P1 LDG.E R27, [R2.64] ;  /* 0x0000000e021b1981 */ /* 0x0006a2000c1e1900 */
[CC--:B------:R-:W-:Y:S01]  /*8180*/  LEA.HI R31, R32.reuse, R166.reuse, RZ, 0x4 ;  /* 0x000000a6201f7211 */ /* 0x0c0fe200078f20ff */
[----:B------:R-:W-:Y:S01]  /*8190*/  UIADD3.X UR5, URZ, UR5, URZ, UP0, !UPT ;  /* 0x000000053f057290 */ /* 0x000fe200087fe43f */
[----:B------:R-:W-:Y:S02]  /*81a0*/  LEA.HI R12, R32, R166, RZ, 0x6 ;  /* 0x000000a6200c7211 */ /* 0x000fe400078f30ff */
[----:B------:R-:W-:Y:S02]  /*81b0*/  IADD3 R142, R222, -0x1, RZ ;  /* 0xffffffffde8e7810 */ /* 0x000fe40007ffe0ff */
[----:B---3--:R-:W-:-:S05]  /*81c0*/  SHF.R.S32.HI R2, RZ, 0x1f, R0 ;  /* 0x0000001fff027819 */ /* 0x008fca0000011400 */
[----:B------:R-:W-:-:S04]  /*81d0*/  IMAD R2, R2, c[0x0][0x178], RZ ;  /* 0x00005e0002027a24 */ /* 0x000fc800078e02ff */
[C---:B------:R-:W-:Y:S02]  /*81e0*/  IMAD R4, R0.reuse, c[0x0][0x17c], R2 ;  /* 0x00005f0000047a24 */ /* 0x040fe400078e0202 */
[----:B------:R-:W-:Y:S01]  /*81f0*/  IMAD.WIDE.U32 R2, R0, c[0x0][0x178], RZ ;  /* 0x00005e0000027a25 */ /* 0x000fe200078e00ff */
[----:B------:R-:W-:-:S03]  /*8200*/  LOP3.LUT R0, R6, 0xfffffff8, RZ, 0xc0, !PT ;  /* 0xfffffff806007812 */ /* 0x000fc600078ec0ff */
[----:B------:R-:W-:Y:S02]  /*8210*/  IMAD.IADD R3, R3, 0x1, R4 ;  /* 0x0000000103037824 */ /* 0x000fe400078e0204 */
[----:B------:R-:W-:Y:S02]  /*8220*/  IMAD R4, R7, c[0x0][0x1b8], RZ ;  /* 0x00006e0007047a24 */ /* 0x000fe400078e02ff */
[----:B------:R-:W1:Y:S01]  /*8230*/  S2R R7, SR_CTAID.Y ;  /* 0x0000000000077919 */ /* 0x000e620000002600 */
[----:B------:R-:W-:Y:S01]  /*8240*/  IMAD.IADD R26, R166, 0x1, -R0 ;  /* 0x00000001a61a7824 */ /* 0x000fe200078e0a00 */
[----:B------:R-:W-:-:S03]  /*8250*/  SHF.R.S32.HI R0, RZ, 0x1f, R40 ;  /* 0x0000001fff007819 */ /* 0x000fc60000011428 */
[----:B------:R-:W-:Y:S01]  /*8260*/  IMAD R8, R26, 0x20, R29 ;  /* 0x000000201a087824 */ /* 0x000fe200078e021d */
[----:B------:R-:W-:-:S03]  /*8270*/  SEL R6, R0, RZ, !P0 ;  /* 0x000000ff00067207 */ /* 0x000fc60004000000 */
[----:B------:R-:W-:Y:S02]  /*8280*/  IMAD.IADD R8, R164, 0x1, R8 ;  /* 0x00000001a4087824 */ /* 0x000fe400078e0208 */
[----:B------:R-:W-:Y:S02]  /*8290*/  IMAD R6, R6, c[0x0][0x1c0], RZ ;  /* 0x0000700006067a24 */ /* 0x000fe400078e02ff */
[----:B------:R-:W-:Y:S02]  /*82a0*/  IMAD.MOV.U32 R0, RZ, RZ, R8 ;  /* 0x000000ffff007224 */ /* 0x000fe400078e0008 */
[C---:B-1----:R-:W-:Y:S02]  /*82b0*/  IMAD R4, R7.reuse, c[0x0][0x1bc], R4 ;  /* 0x00006f0007047a24 */ /* 0x042fe400078e0204 */
[----:B------:R-:W-:-:S04]  /*82c0*/  IMAD.WIDE.U32 R2, R7, c[0x0][0x1b8], R2 ;  /* 0x00006e0007027a25 */ /* 0x000fc800078e0002 */
[----:B------:R-:W-:-:S04]  /*82d0*/  @P2 IMAD.HI.U32 R7, R8, c[0x0][0x2c8], RZ ;  /* 0x0000b20008072a27 */ /* 0x000fc800078e00ff */
[----:B------:R-:W-:Y:S01]  /*82e0*/  IMAD.IADD R3, R3, 0x1, R4 ;  /* 0x0000000103037824 */ /* 0x000fe200078e0204 */
[----:B------:R-:W-:Y:S02]  /*82f0*/  SEL R4, R40, RZ, !P0 ;  /* 0x000000ff28047207 */ /* 0x000fe40004000000 */
[----:B------:R-:W-:-:S03]  /*8300*/  @P2 SHF.R.U32.HI R0, RZ, c[0x0][0x2cc], R7 ;  /* 0x0000b300ff002a19 */ /* 0x000fc60000011607 */
[C---:B------:R-:W-:Y:S01]  /*8310*/  IMAD R7, R4.reuse, c[0x0][0x1c4], R6 ;  /* 0x0000710004077a24 */ /* 0x040fe200078e0206 */
[----:B------:R-:W-:Y:S01]  /*8320*/  SHF.R.S32.HI R6, RZ, 0x1f, R0 ;  /* 0x0000001fff067819 */ /* 0x000fe20000011400 */
[----:B------:R-:W-:-:S04]  /*8330*/  IMAD.WIDE.U32 R2, R4, c[0x0][0x1c0], R2 ;  /* 0x0000700004027a25 */ /* 0x000fc800078e0002 */
[----:B------:R-:W-:Y:S02]  /*8340*/  IMAD.MOV R4, RZ, RZ, -R0 ;  /* 0x000000ffff047224 */ /* 0x000fe400078e0a00 */
[----:B------:R-:W-:Y:S01]  /*8350*/  IMAD.IADD R3, R3, 0x1, R7 ;  /* 0x0000000103037824 */ /* 0x000fe200078e0207 */
[----:B------:R-:W-:Y:S01]  /*8360*/  LOP3.LUT R7, R31, 0xfffffff0, RZ, 0xc0, !PT ;  /* 0xfffffff01f077812 */ /* 0x000fe200078ec0ff */
[----:B------:R-:W-:Y:S02]  /*8370*/  IMAD R6, R6, c[0x0][0x1b0], RZ ;  /* 0x00006c0006067a24 */ /* 0x000fe400078e02ff */
[----:B------:R-:W-:Y:S02]  /*8380*/  IMAD R4, R4, c[0x0][0x2c4], R8 ;  /* 0x0000b10004047a24 */ /* 0x000fe400078e0208 */
[C---:B------:R-:W-:Y:S02]  /*8390*/  IMAD R6, R0.reuse, c[0x0][0x1b4], R6 ;  /* 0x00006d0000067a24 */ /* 0x040fe400078e0206 */
[----:B------:R-:W-:Y:S01]  /*83a0*/  IMAD.WIDE.U32 R2, R0, c[0x0][0x1b0], R2 ;  /* 0x00006c0000027a25 */ /* 0x000fe200078e0002 */
[----:B------:R-:W-:-:S03]  /*83b0*/  SHF.R.S32.HI R0, RZ, 0x1f, R4 ;  /* 0x0000001fff007819 */ /* 0x000fc60000011404 */
[----:B------:R-:W-:Y:S02]  /*83c0*/  IMAD.IADD R3, R3, 0x1, R6 ;  /* 0x0000000103037824 */ /* 0x000fe400078e0206 */
[----:B------:R-:W-:Y:S02]  /*83d0*/  IMAD R0, R0, c[0x0][0x1a8], RZ ;  /* 0x00006a0000007a24 */ /* 0x000fe400078e02ff */
[----:B------:R-:W-:-:S04]  /*83e0*/  IMAD.WIDE.U32 R2, R4, c[0x0][0x1a8], R2 ;  /* 0x00006a0004027a25 */ /* 0x000fc800078e0002 */
[----:B------:R-:W-:Y:S01]  /*83f0*/  IMAD R10, R4, c[0x0][0x1ac], R0 ;  /* 0x00006b00040a7a24 */ /* 0x000fe200078e0200 */
[----:B------:R-:W-:Y:S01]  /*8400*/  LEA R20, P0, R2, c[0x0][0x160], 0x1 ;  /* 0x0000580002147a11 */ /* 0x000fe200078008ff */
[----:B------:R-:W-:Y:S02]  /*8410*/  IMAD.IADD R0, R166, 0x1, -R7 ;  /* 0x00000001a6007824 */ /* 0x000fe400078e0a07 */
[----:B------:R-:W-:Y:S02]  /*8420*/  IMAD.SHL.U32 R4, R29, 0x40, RZ ;  /* 0x000000401d047824 */ /* 0x000fe400078e00ff */
[----:B------:R-:W-:Y:S01]  /*8430*/  IMAD.U32 R6, RZ, RZ, UR4 ;  /* 0x00000004ff067e24 */ /* 0x000fe2000f8e00ff */
[----:B------:R-:W-:Y:S01]  /*8440*/  SHF.R.S32.HI R11, RZ, 0x1f, R0 ;  /* 0x0000001fff0b7819 */ /* 0x000fe20000011400 */
[----:B------:R-:W-:Y:S01]  /*8450*/  IMAD.U32 R7, RZ, RZ, UR5 ;  /* 0x00000005ff077e24 */ /* 0x000fe2000f8e00ff */
[----:B------:R-:W-:Y:S01]  /*8460*/  LOP3.LUT R4, R4, 0x1c0, RZ, 0xc0, !PT ;  /* 0x000001c004047812 */ /* 0x000fe200078ec0ff */
[----:B------:R-:W-:Y:S01]  /*8470*/  IMAD.SHL.U32 R8, R26, 0x8, RZ ;  /* 0x000000081a087824 */ /* 0x000fe200078e00ff */
[----:B------:R-:W-:Y:S01]  /*8480*/  LEA.HI R30, R11, R0, RZ, 0x3 ;  /* 0x000000000b1e7211 */ /* 0x000fe200078f18ff */
[----:B------:R-:W-:Y:S01]  /*8490*/  IMAD.IADD R3, R3, 0x1, R10 ;  /* 0x0000000103037824 */ /* 0x000fe200078e020a */
[----:B------:R1:W-:Y:S01]  /*84a0*/  STL.64 [R1+0x8], R6 ;  /* 0x0000080601007387 */ /* 0x0003e20000100a00 */
[----:B------:R-:W-:-:S02]  /*84b0*/  SHF.R.U32.HI R9, RZ, 0x3, R4 ;  /* 0x00000003ff097819 */ /* 0x000fc40000011604 */
[----:B------:R-:W-:Y:S02]  /*84c0*/  LOP3.LUT R4, R4, 0x38, R8, 0xf8, !PT ;  /* 0x0000003804047812 */ /* 0x000fe400078ef808 */
[----:B------:R-:W-:Y:S02]  /*84d0*/  LEA.HI.X R18, R2, c[0x0][0x164], R3, 0x1, P0 ;  /* 0x0000590002127a11 */ /* 0x000fe400000f0c03 */
[----:B------:R-:W-:Y:S02]  /*84e0*/  ISETP.NE.AND P0, PT, R13, RZ, PT ;  /* 0x000000ff0d00720c */ /* 0x000fe40003f05270 */
[C---:B------:R-:W-:Y:S02]  /*84f0*/  IADD3 R22, R8.reuse, 0x40, RZ ;  /* 0x0000004008167810 */ /* 0x040fe40007ffe0ff */
[C---:B------:R-:W-:Y:S02]  /*8500*/  IADD3 R23, R8.reuse, 0x80, RZ ;  /* 0x0000008008177810 */ /* 0x040fe40007ffe0ff */
[----:B------:R-:W-:-:S02]  /*8510*/  IADD3 R24, R8, 0xc0, RZ ;  /* 0x000000c008187810 */ /* 0x000fc40007ffe0ff */
[----:B------:R-:W-:Y:S01]  /*8520*/  LOP3.LUT R4, R4, R9, RZ, 0x3c, !PT ;  /* 0x0000000904047212 */ /* 0x000fe200078e3cff */
[----:B------:R-:W-:Y:S01]  /*8530*/  IMAD.MOV.U32 R9, RZ, RZ, 0x10 ;  /* 0x00000010ff097424 */ /* 0x000fe200078e00ff */
[----:B------:R-:W-:Y:S02]  /*8540*/  ISETP.GE.AND P3, PT, R8, c[0x0][0x198], PT ;  /* 0x0000660008007a0c */ /* 0x000fe40003f66270 */
[----:B------:R-:W-:Y:S02]  /*8550*/  ISETP.GE.AND P6, PT, R22, c[0x0][0x198], PT ;  /* 0x0000660016007a0c */ /* 0x000fe40003fc6270 */
[----:B------:R-:W-:Y:S02]  /*8560*/  ISETP.GE.AND P5, PT, R23, c[0x0][0x198], PT ;  /* 0x0000660017007a0c */ /* 0x000fe40003fa6270 */
[----:B------:R-:W-:Y:S02]  /*8570*/  ISETP.GE.AND P4, PT, R24, c[0x0][0x198], PT ;  /* 0x0000660018007a0c */ /* 0x000fe40003f86270 */
[----:B-1----:R-:W-:Y:S01]  /*8580*/  LOP3.LUT R7, R30, 0xfffffff8, RZ, 0xc0, !PT ;  /* 0xfffffff81e077812 */ /* 0x002fe200078ec0ff */
[----:B------:R-:W-:-:S04]  /*8590*/  IMAD.SHL.U32 R6, R12, 0x8, RZ ;  /* 0x000000080c067824 */ /* 0x000fc800078e00ff */
[----:B------:R-:W-:Y:S01]  /*85a0*/  IMAD.IADD R28, R0, 0x1, -R7 ;  /* 0x00000001001c7824 */ /* 0x000fe200078e0a07 */
[----:B------:R-:W-:Y:S01]  /*85b0*/  LOP3.LUT R21, R4, 0xfffffe00, R6, 0xf8, !PT ;  /* 0xfffffe0004157812 */ /* 0x000fe200078ef806 */
[----:B------:R-:W-:-:S03]  /*85c0*/  IMAD.MOV.U32 R6, RZ, RZ, 0x20 ;  /* 0x00000020ff067424 */ /* 0x000fc600078e00ff */
[----:B------:R-:W-:-:S05]  /*85d0*/  R2P PR, R28, 0x6 ;  /* 0x000000061c007804 */ /* 0x000fca0000000000 */
[----:B------:R-:W-:Y:S02]  /*85e0*/  SEL R9, R9, 0xfffffff0, !P1 ;  /* 0xfffffff009097807 */ /* 0x000fe40004800000 */
[----:B------:R-:W-:Y:S01]  /*85f0*/  SEL R6, R6, 0xffffffe0, !P2 ;  /* 0xffffffe006067807 */ /* 0x000fe20005000000 */
[----:B--2---:R-:W-:Y:S01]  /*8600*/  @!P0 IMAD.MOV.U32 R27, RZ, RZ, R40 ;  /* 0x000000ffff1b8224 */ /* 0x004fe200078e0028 */
[----:B------:R-:W-:Y:S05]  /*8610*/  BRA.DIV ~URZ, `(.L_x_1183) ;  /* 0x00012de27f007947 */ /* 0x000fea000b800000 */
[----:B------:R1:W2:Y:S02]  /*8620*/  SHFL.IDX PT, R0, R18, RZ, 0x181f ;  /* 0x00181fff12007589 */ /* 0x0002a400000e0000 */
.L_x_1313:
[----:B------:R-:W-:Y:S05]  /*8630*/  BRA.DIV ~URZ, `(.L_x_1184) ;  /* 0x00012e427f007947 */ /* 0x000fea000b800000 */
[----:B------:R3:W4:Y:S02]  /*8640*/  SHFL.IDX PT, R2, R20, RZ, 0x181f ;  /* 0x00181fff14027589 */ /* 0x00072400000e0000 */
.L_x_1314:
[----:B------:R-:W-:Y:S01]  /*8650*/  IMAD R19, R19, c[0x0][0x2c4], RZ ;  /* 0x0000b10013137a24 */ /* 0x000fe200078e02ff */
[----:B------:R-:W-:Y:S01]  /*8660*/  IADD3 R17, R164, R29, RZ ;  /* 0x0000001da4117210 */ /* 0x000fe20007ffe0ff */
[----:B------:R-:W-:Y:S01]  /*8670*/  BSSY B0, `(.L_x_1185) ;  /* 0x0000019000007945 */ /* 0x000fe20003800000 */
[----:B--2---:R-:W-:Y:S02]  /*8680*/  MOV R3, R0 ;  /* 0x0000000000037202 */ /* 0x004fe40000000f00 */
[----:B------:R-:W-:-:S13]  /*8690*/  ISETP.GE.AND P0, PT, R17, R19, PT ;  /* 0x000000131100720c */ /* 0x000fda0003f06270 */
[----:B------:R-:W-:Y:S05]  /*86a0*/  @P0 BRA `(.L_x_1186) ;  /* 0x0000015000000947 */ /* 0x000fea0003800000 */
[----:B------:R-:W-:Y:S01]  /*86b0*/  SHF.R.S32.HI R7, RZ, 0x1f, R22 ;  /* 0x0000001fff077819 */ /* 0x000fe20000011416 */
[----:B----4-:R-:W-:Y:S01]  /*86c0*/  IMAD.WIDE R14, R8, 0x2, R2 ;  /* 0x00000002080e7825 */ /* 0x010fe200078e0202 */
        /* <DEDUP_REMOVED lines=11> */
[----:B------:R-:W-:Y:S01]  /*8780*/  @!PT LDS RZ, [RZ] ;  /* 0x00000000fffff984 */ /* 0x000fe20000000800 */
[----:B------:R-:W-:Y:S01]  /*8790*/  @!PT LDS RZ, [RZ] ;  /* 0x00000000fffff984 */ /* 0x000fe20000000800 */
[----:B------:R2:W-:Y:S01]  /*87a0*/  LDGSTS.E.BYPASS.LTC128B.128 [R0+0x10080], [R14.64], !P3 ;  /* 0x100800000e007fae */ /* 0x0005e2000d901d4e */
[----:B------:R-:W-:-:S03]  /*87b0*/  IMAD.WIDE R10, R4, 0x2, R2 ;  /* 0x00000002040a7825 */ /* 0x000fc600078e0202 */
[----:B------:R2:W-:Y:S01]  /*87c0*/  LDGSTS.E.BYPASS.LTC128B.128 [R0+0x14080], [R12.64], !P6 ;  /* 0x140800000c007fae */ /* 0x0005e2000f101d4e */
[----:B------:R-:W-:-:S03]  /*87d0*/  IMAD.WIDE R2, R16, 0x2, R2 ;  /* 0x0000000210027825 */ /* 0x000fc600078e0202 */
[----:B------:R2:W-:Y:S04]  /*87e0*/  LDGSTS.E.BYPASS.LTC128B.128 [R0+0x18080], [R10.64], !P5 ;  /* 0x180800000a007fae */ /* 0x0005e8000e901d4e */
[----:B------:R2:W-:Y:S02]  /*87f0*/  LDGSTS.E.BYPASS.LTC128B.128 [R0+0x1c080], [R2.64], !P4 ;  /* 0x1c08000002007fae */ /* 0x0005e4000e101d4e */
.L_x_1186:
[----:B------:R-:W-:Y:S05]  /*8800*/  BSYNC B0 ;  /* 0x0000000000007941 */ /* 0x000fea0003800000 */
.L_x_1185:
[----:B------:R-:W-:Y:S05]  /*8810*/  BRA.DIV ~URZ, `(.L_x_1187) ;  /* 0x00012ce27f007947 */ /* 0x000fea000b800000 */
[----:B------:R1:W2:Y:S04]  /*8820*/  SHFL.IDX PT, R4, R18, 0x1, 0x181f ;  /* 0x00381f0012047f89 */ /* 0x0002a800000e0000 */
[----:B--2-4-:R1:W2:Y:S02]  /*8830*/  SHFL.IDX PT, R2, R20, 0x1, 0x181f ;  /* 0x00381f0014027f89 */ /* 0x0142a400000e0000 */
.L_x_1315:
[----:B------:R-:W-:Y:S01]  /*8840*/  IADD3 R0, R17, 0x20, RZ ;  /* 0x0000002011007810 */ /* 0x000fe20007ffe0ff */
[----:B------:R-:W-:Y:S01]  /*8850*/  BSSY B0, `(.L_x_1188) ;  /* 0x0000019000007945 */ /* 0x000fe20003800000 */
[----:B------:R-:W-:-:S02]  /*8860*/  IMAD.MOV.U32 R3, RZ, RZ, R4 ;  /* 0x000000ffff037224 */ /* 0x000fc400078e0004 */
[----:B------:R-:W-:-:S13]  /*8870*/  ISETP.GE.AND P0, PT, R0, R19, PT ;  /* 0x000000130000720c */ /* 0x000fda0003f06270 */
[----:B------:R-:W-:Y:S05]  /*8880*/  @P0 BRA `(.L_x_1189) ;  /* 0x0000015000000947 */ /* 0x000fea0003800000 */
[----:B------:R-:W-:Y:S01]  /*8890*/  SHF.R.S32.HI R7, RZ, 0x1f, R22 ;  /* 0x0000001fff077819 */ /* 0x000fe20000011416 */
[----:B--2---:R-:W-:Y:S01]  /*88a0*/  IMAD.WIDE R14, R8, 0x2, R2 ;  /* 0x00000002080e7825 */ /* 0x004fe200078e0202 */
        /* <DEDUP_REMOVED lines=19> */
.L_x_1189:
[----:B------:R-:W-:Y:S05]  /*89e0*/  BSYNC B0 ;  /* 0x0000000000007941 */ /* 0x000fea0003800000 */
.L_x_1188:
[----:B------:R-:W-:Y:S05]  /*89f0*/  BRA.DIV ~URZ, `(.L_x_1190) ;  /* 0x00012bf27f007947 */ /* 0x000fea000b800000 */
[----:B------:R4:W1:Y:S02]  /*8a00*/  SHFL.IDX PT, R4, R18, 0x2, 0x181f ;  /* 0x00581f0012047f89 */ /* 0x00086400000e0000 */
.L_x_1316:
[----:B------:R-:W-:Y:S05]  /*8a10*/  BRA.DIV ~URZ, `(.L_x_1191) ;  /* 0x00012c527f007947 */ /* 0x000fea000b800000 */
[----:B--2---:R2:W3:Y:S02]  /*8a20*/  SHFL.IDX PT, R2, R20, 0x2, 0x181f ;  /* 0x00581f0014027f89 */ /* 0x0044e400000e0000 */
.L_x_1317:
[----:B------:R-:W-:Y:S01]  /*8a30*/  IADD3 R0, R17, 0x40, RZ ;  /* 0x0000004011007810 */ /* 0x000fe20007ffe0ff */
[----:B------:R-:W-:Y:S01]  /*8a40*/  BSSY B0, `(.L_x_1192) ;  /* 0x0000019000007945 */ /* 0x000fe20003800000 */
[----:B-1----:R-:W-:Y:S02]  /*8a50*/  IMAD.MOV.U32 R3, RZ, RZ, R4 ;  /* 0x000000ffff037224 */ /* 0x002fe400078e0004 */
[----:B------:R-:W-:-:S13]  /*8a60*/  ISETP.GE.AND P0, PT, R0, R19, PT ;  /* 0x000000130000720c */ /* 0x000fda0003f06270 */
[----:B------:R-:W-:Y:S05]  /*8a70*/  @P0 BRA `(.L_x_1193) ;  /* 0x0000015000000947 */ /* 0x000fea0003800000 */
[----:B------:R-:W-:Y:S01]  /*8a80*/  SHF.R.S32.HI R7, RZ, 0x1f, R22 ;  /* 0x0000001fff077819 */ /* 0x000fe20000011416 */
[----:B---3--:R-:W-:Y:S01]  /*8a90*/  IMAD.WIDE R14, R8, 0x2, R2 ;  /* 0x00000002080e7825 */ /* 0x008fe200078e0202 */
        /* <DEDUP_REMOVED lines=19> */
.L_x_1193:
[----:B------:R-:W-:Y:S05]  /*8bd0*/  BSYNC B0 ;  /* 0x0000000000007941 */ /* 0x000fea0003800000 */
.L_x_1192:
[----:B------:R-:W-:Y:S05]  /*8be0*/  BRA.DIV ~URZ, `(.L_x_1194) ;  /* 0x00012b027f007947 */ /* 0x000fea000b800000 */
[----:B-1----:R1:W2:Y:S04]  /*8bf0*/  SHFL.IDX PT, R11, R18, 0x3, 0x181f ;  /* 0x00781f00120b7f89 */ /* 0x0022a800000e0000 */
[----:B------:R1:W4:Y:S02]  /*8c00*/  SHFL.IDX PT, R10, R20, 0x3, 0x181f ;  /* 0x00781f00140a7f89 */ /* 0x00032400000e0000 */
.L_x_1318:
[----:B----4-:R-:W4:Y:S04]  /*8c10*/  LDL R126, [R1] ;  /* 0x00000000017e7983 */ /* 0x010f280000100800 */
[----:B------:R1:W5:Y:S04]  /*8c20*/  LDL R25, [R1+0x64] ;  /* 0x0000640001197983 */ /* 0x0003680000100800 */
[----:B------:R1:W5:Y:S01]  /*8c30*/  LDL R241, [R1+0x48] ;  /* 0x0000480001f17983 */ /* 0x0003620000100800 */
[----:B------:R-:W-:Y:S01]  /*8c40*/  IADD3 R0, R17, 0x60, RZ ;  /* 0x0000006011007810 */ /* 0x000fe20007ffe0ff */
[----:B------:R-:W-:Y:S01]  /*8c50*/  ULDC.64 UR4, c[0x0][0x40] ;  /* 0x0000100000047ab9 */ /* 0x000fe20000000a00 */
[----:B---3--:R-:W-:Y:S01]  /*8c60*/  IADD3 R2, P1, R1, c[0x0][0x20], RZ ;  /* 0x0000080001027a10 */ /* 0x008fe20007f3e0ff */
[----:B------:R-:W-:Y:S01]  /*8c70*/  UIADD3 UR4, UP0, UR4, 0x160, URZ ;  /* 0x0000016004047890 */ /* 0x000fe2000ff1e03f */
[----:B------:R-:W-:Y:S01]  /*8c80*/  ISETP.GE.AND P0, PT, R0, R19, PT ;  /* 0x000000130000720c */ /* 0x000fe20003f06270 */
[----:B-12---:R-:W1:Y:S01]  /*8c90*/  S2R R20, SR_CTAID.Y ;  /* 0x0000000000147919 */ /* 0x006e620000002600 */
[----:B------:R-:W-:Y:S01]  /*8ca0*/  SHF.R.S32.HI R15, RZ, 0x4, R31 ;  /* 0x00000004ff0f7819 */ /* 0x000fe2000001141f */
[----:B------:R-:W-:Y:S01]  /*8cb0*/  IMAD.X R3, RZ, RZ, c[0x0][0x24], P1 ;  /* 0x00000900ff037624 */ /* 0x000fe200008e06ff */
[----:B------:R-:W-:Y:S01]  /*8cc0*/  UIADD3.X UR5, URZ, UR5, URZ, UP0, !UPT ;  /* 0x000000053f057290 */ /* 0x000fe200087fe43f */
[----:B------:R-:W-:Y:S01]  /*8cd0*/  IADD3 R16, P2, R2, 0x48, RZ ;  /* 0x0000004802107810 */ /* 0x000fe20007f5e0ff */
[----:B------:R-:W-:Y:S01]  /*8ce0*/  IMAD.WIDE.U32 R242, R27, c[0x0][0x2b0], RZ ;  /* 0x0000ac001bf27a25 */ /* 0x000fe200078e00ff */
[----:B------:R-:W-:Y:S01]  /*8cf0*/  LOP3.LUT R212, R212, 0xfffffeff, RZ, 0xc0, !PT ;  /* 0xfffffeffd4d47812 */ /* 0x000fe200078ec0ff */
[----:B------:R-:W-:Y:S02]  /*8d00*/  STL.64 [R1+0x20], R2 ;  /* 0x0000200201007387 */ /* 0x000fe40000100a00 */
[----:B------:R-:W-:-:S03]  /*8d10*/  IMAD.X R17, RZ, RZ, R3, P2 ;  /* 0x000000ffff117224 */ /* 0x000fc600010e0603 */
[----:B------:R-:W-:Y:S01]  /*8d20*/  @!P0 IMAD.SHL.U32 R18, R21, 0x2, RZ ;  /* 0x0000000215128824 */ /* 0x000fe200078e00ff */
[----:B------:R-:W-:Y:S01]  /*8d30*/  @!P0 SHF.R.S32.HI R0, RZ, 0x1f, R24 ;  /* 0x0000001fff008819 */ /* 0x000fe20000011418 */
[----:B------:R-:W-:Y:S01]  /*8d40*/  @!P0 IMAD.WIDE R12, R8, 0x2, R10 ;  /* 0x00000002080c8825 */ /* 0x000fe200078e020a */
[----:B------:R-:W-:Y:S01]  /*8d50*/  @!P0 SHF.R.S32.HI R4, RZ, 0x1f, R23 ;  /* 0x0000001fff048819 */ /* 0x000fe20000011417 */
[----:B------:R-:W-:Y:S01]  /*8d60*/  STL.64 [R1+0x30], R16 ;  /* 0x0000301001007387 */ /* 0x000fe20000100a00 */
[----:B------:R-:W-:Y:S02]  /*8d70*/  @!P0 LEA.HI R8, R0, R24, RZ, 0x3 ;  /* 0x0000001800088211 */ /* 0x000fe400078f18ff */
[----:B------:R-:W-:Y:S01]  /*8d80*/  @!P0 SHF.R.S32.HI R7, RZ, 0x1f, R22 ;  /* 0x0000001fff078819 */ /* 0x000fe20000011416 */
[----:B------:R-:W-:Y:S01]  /*8d90*/  @!PT LDS RZ, [RZ] ;  /* 0x00000000fffff984 */ /* 0x000fe20000000800 */
[----:B------:R-:W-:Y:S01]  /*8da0*/  @!PT LDS RZ, [RZ] ;  /* 0x00000000fffff984 */ /* 0x000fe20000000800 */
[----:B------:R-:W-:Y:S01]  /*8db0*/  @!PT LDS RZ, [RZ] ;  /* 0x00000000fffff984 */ /* 0x000fe20000000800 */
[----:B------:R2:W-:Y:S01]  /*8dc0*/  @!P0 LDGSTS.E.BYPASS.LTC128B.128 [R18+0x13080], [R12.64], !P3 ;  /* 0x130800000c128fae */ /* 0x0005e2000d901d4e */
[----:B------:R-:W-:Y:S02]  /*8dd0*/  IADD3 R14, P3, R2, 0x10, RZ ;  /* 0x00000010020e7810 */ /* 0x000fe40007f7e0ff */
[----:B------:R-:W-:-:S02]  /*8de0*/  @!P0 LEA.HI R19, R4, R23, RZ, 0x3 ;  /* 0x0000001704138211 */ /* 0x000fc400078f18ff */
[----:B------:R-:W-:Y:S02]  /*8df0*/  @!P0 LEA.HI R7, R7, R22, RZ, 0x3 ;  /* 0x0000001607078211 */ /* 0x000fe400078f18ff */
[----:B------:R-:W-:Y:S02]  /*8e00*/  @!P0 LOP3.LUT R8, R8, 0xfffffff8, RZ, 0xc0, !PT ;  /* 0xfffffff808088812 */ /* 0x000fe400078ec0ff */
[----:B------:R-:W-:Y:S02]  /*8e10*/  @!P0 LOP3.LUT R4, R7, 0xfffffff8, RZ, 0xc0, !PT ;  /* 0xfffffff807048812 */ /* 0x000fe400078ec0ff */
[----:B-1----:R-:W-:Y:S02]  /*8e20*/  SHF.R.S32.HI R33, RZ, 0x1f, R20 ;  /* 0x0000001fff217819 */ /* 0x002fe40000011414 */
[----:B------:R-:W1:Y:S01]  /*8e30*/  S2R R20, SR_CTAID.Y ;  /* 0x0000000000147919 */ /* 0x000e620000002600 */
[----:B--2---:R-:W-:Y:S02]  /*8e40*/  LEA.HI R13, R31, R15, RZ, 0x1 ;  /* 0x0000000f1f0d7211 */ /* 0x004fe400078f08ff */
[----:B------:R-:W-:-:S02]  /*8e50*/  IADD3 R12, P1, R2, 0x4, RZ ;  /* 0x00000004020c7810 */ /* 0x000fc40007f3e0ff */
[----:B------:R-:W-:-:S03]  /*8e60*/  LOP3.LUT R0, R13, 0xfffffffe, RZ, 0xc0, !PT ;  /* 0xfffffffe0d007812 */ /* 0x000fc600078ec0ff */
[--C-:B------:R-:W-:Y:S02]  /*8e70*/  IMAD.X R13, RZ, RZ, R3.reuse, P1 ;  /* 0x000000ffff0d7224 */ /* 0x100fe400008e0603 */
[----:B------:R-:W-:Y:S02]  /*8e80*/  IMAD.IADD R23, R15, 0x1, -R0 ;  /* 0x000000010f177824 */ /* 0x000fe400078e0a00 */
[----:B------:R-:W-:Y:S01]  /*8e90*/  IMAD.X R15, RZ, RZ, R3, P3 ;  /* 0x000000ffff0f7224 */ /* 0x000fe200018e0603 */
[----:B------:R2:W-:Y:S01]  /*8ea0*/  STL.64 [R1+0x38], R12 ;  /* 0x0000380c01007387 */ /* 0x0005e20000100a00 */
[----:B------:R-:W-:Y:S02]  /*8eb0*/  IMAD.SHL.U32 R0, R28, 0x40, RZ ;  /* 0x000000401c007824 */ /* 0x000fe400078e00ff */
[----:B------:R-:W-:Y:S01]  /*8ec0*/  IMAD.SHL.U32 R7, R23, 0x8, RZ ;  /* 0x0000000817077824 */ /* 0x000fe200078e00ff */
[----:B------:R3:W-:Y:S02]  /*8ed0*/  STL.64 [R1+0x28], R14 ;  /* 0x0000280e01007387 */ /* 0x0007e40000100a00 */
[----:B------:R-:W-:-:S04]  /*8ee0*/  LOP3.LUT R0, R0, 0x1c0, RZ, 0xc0, !PT ;  /* 0x000001c000007812 */ /* 0x000fc800078ec0ff */
[----:B------:R-:W-:Y:S02]  /*8ef0*/  LOP3.LUT R7, R0, 0x8, R7, 0xf8, !PT ;  /* 0x0000000800077812 */ /* 0x000fe400078ef807 */
[----:B------:R-:W-:-:S04]  /*8f00*/  SHF.R.U32.HI R0, RZ, 0x3, R0 ;  /* 0x00000003ff007819 */ /* 0x000fc80000011600 */
[----:B------:R-:W-:Y:S01]  /*8f10*/  LOP3.LUT R22, R7, R0, RZ, 0x3c, !PT ;  /* 0x0000000007167212 */ /* 0x000fe200078e3cff */
[----:B------:R-:W-:Y:S01]  /*8f20*/  IMAD.SHL.U32 R7, R30, 0x40, RZ ;  /* 0x000000401e077824 */ /* 0x000fe200078e00ff */
[----:B------:R-:W-:Y:S01]  /*8f30*/  SHF.R.S32.HI R0, RZ, 0x1f, R27 ;  /* 0x0000001fff007819 */ /* 0x000fe2000001141b */
[----:B-1----:R-:W-:-:S03]  /*8f40*/  IMAD.WIDE.U32 R30, R20, c[0x0][0x210], RZ ;  /* 0x00008400141e7a25 */ /* 0x002fc600078e00ff */
[----:B------:R-:W-:Y:S01]  /*8f50*/  LOP3.LUT R21, R7, 0xfffffe00, RZ, 0xc0, !PT ;  /* 0xfffffe0007157812 */ /* 0x000fe200078ec0ff */
[----:B------:R-:W-:Y:S01]  /*8f60*/  IMAD R0, R0, c[0x0][0x2b0], RZ ;  /* 0x0000ac0000007a24 */ /* 0x000fe200078e02ff */
[----:B--2---:R-:W-:Y:S01]  /*8f70*/  IADD3 R12, P1, R2, 0x8, RZ ;  /* 0x00000008020c7810 */ /* 0x004fe20007f3e0ff */
[----:B---3--:R-:W-:Y:S02]  /*8f80*/  IMAD.U32 R14, RZ, RZ, UR4 ;  /* 0x00000004ff0e7e24 */ /* 0x008fe4000f8e00ff */
[----:B------:R-:W-:Y:S02]  /*8f90*/  IMAD.U32 R15, RZ, RZ, UR5 ;  /* 0x00000005ff0f7e24 */ /* 0x000fe4000f8e00ff */
[----:B------:R-:W-:-:S03]  /*8fa0*/  IMAD.X R13, RZ, RZ, R3, P1 ;  /* 0x000000ffff0d7224 */ /* 0x000fc600008e0603 */
[----:B------:R1:W-:Y:S04]  /*8fb0*/  STL.64 [R1+0x18], R14 ;  /* 0x0000180e01007387 */ /* 0x0003e80000100a00 */
[----:B------:R2:W-:Y:S01]  /*8fc0*/  STL.64 [R1+0x40], R12 ;  /* 0x0000400c01007387 */ /* 0x0005e20000100a00 */
[----:B-1----:R-:W-:Y:S01]  /*8fd0*/  @!P0 IMAD.WIDE R14, R4, 0x2, R10 ;  /* 0x00000002040e8825 */ /* 0x002fe200078e020a */
[----:B--2---:R-:W-:-:S04]  /*8fe0*/  @!P0 LOP3.LUT R12, R19, 0xfffffff8, RZ, 0xc0, !PT ;  /* 0xfffffff8130c8812 */ /* 0x004fc800078ec0ff */
[----:B------:R1:W-:Y:S01]  /*8ff0*/  @!P0 LDGSTS.E.BYPASS.LTC128B.128 [R18+0x17080], [R14.64], !P6 ;  /* 0x170800000e128fae */ /* 0x0003e2000f101d4e */
[----:B------:R-:W-:-:S04]  /*9000*/  @!P0 IMAD.WIDE R12, R12, 0x2, R10 ;  /* 0x000000020c0c8825 */ /* 0x000fc800078e020a */
[----:B------:R-:W-:Y:S01]  /*9010*/  @!P0 IMAD.WIDE R10, R8, 0x2, R10 ;  /* 0x00000002080a8825 */ /* 0x000fe200078e020a */
[----:B------:R2:W-:Y:S03]  /*9020*/  @!P0 LDGSTS.E.BYPASS.LTC128B.128 [R18+0x1b080], [R12.64], !P5 ;  /* 0x1b0800000c128fae */ /* 0x0005e6000e901d4e */
[----:B------:R-:W-:Y:S01]  /*9030*/  IMAD R8, R33, c[0x0][0x210], RZ ;  /* 0x0000840021087a24 */ /* 0x000fe200078e02ff */
[----:B------:R3:W-:Y:S01]  /*9040*/  @!P0 LDGSTS.E.BYPASS.LTC128B.128 [R18+0x1f080], [R10.64], !P4 ;  /* 0x1f0800000a128fae */ /* 0x0007e2000e101d4e */
[----:B------:R-:W-:Y:S02]  /*9050*/  LOP3.LUT P0, RZ, R26, 0x4, RZ, 0xc0, !PT ;  /* 0x000000041aff7812 */ /* 0x000fe4000780c0ff */
[----:B------:R-:W-:Y:S01]  /*9060*/  IMAD R8, R20, c[0x0][0x214], R8 ;  /* 0x0000850014087a24 */ /* 0x000fe200078e0208 */
[----:B------:R-:W0:Y:S01]  /*9070*/  LDGDEPBAR ;  /* 0x00000000000079af */ /* 0x000e220000000000 */
[----:B------:R-:W-:Y:S02]  /*9080*/  WARPSYNC 0xffffffff ;  /* 0xffffffff00007948 */ /* 0x000fe40003800000 */
[----:B------:R-:W-:-:S02]  /*9090*/  IMAD.IADD R246, R31, 0x1, R8 ;  /* 0x000000011ff67824 */ /* 0x000fc400078e0208 */
[----:B--2---:R-:W-:Y:S02]  /*90a0*/  IMAD.MOV.U32 R13, RZ, RZ, 0x20 ;  /* 0x00000020ff0d7424 */ /* 0x004fe400078e00ff */
[----:B------:R-:W-:Y:S02]  /*90b0*/  IMAD.SHL.U32 R12, R26, 0x40, RZ ;  /* 0x000000401a0c7824 */ /* 0x000fe400078e00ff */
[----:B---3--:R-:W-:Y:S01]  /*90c0*/  IMAD R11, R27, c[0x0][0x2b4], R0 ;  /* 0x0000ad001b0b7a24 */ /* 0x008fe200078e0200 */
[----:B------:R-:W-:Y:S01]  /*90d0*/  SEL R7, R13, 0xffffffe0, !P0 ;  /* 0xffffffe00d077807 */ /* 0x000fe20004000000 */
[----:B------:R-:W-:Y:S02]  /*90e0*/  IMAD R10, R33, c[0x0][0x1e8], RZ ;  /* 0x00007a00210a7a24 */ /* 0x000fe400078e02ff */
[----:B-1----:R-:W-:-:S04]  /*90f0*/  IMAD.WIDE.U32 R18, R20, c[0x0][0x1e8], RZ ;  /* 0x00007a0014127a25 */ /* 0x002fc800078e00ff */
[----:B------:R-:W-:Y:S01]  /*9100*/  IMAD R10, R20, c[0x0][0x1ec], R10 ;  /* 0x00007b00140a7a24 */ /* 0x000fe200078e020a */
[----:B------:R-:W-:Y:S01]  /*9110*/  LOP3.LUT R20, R12, 0x1c0, RZ, 0xc0, !PT ;  /* 0x000001c00c147812 */ /* 0x000fe200078ec0ff */
[----:B------:R-:W-:Y:S02]  /*9120*/  IMAD.IADD R244, R243, 0x1, R11 ;  /* 0x00000001f3f47824 */ /* 0x000fe400078e020b */
[----:B------:R-:W-:Y:S01]  /*9130*/  IMAD.IADD R245, R19, 0x1, R10 ;  /* 0x0000000113f57824 */ /* 0x000fe200078e020a */
[----:B----4-:R-:W-:-:S04]  /*9140*/  SHF.R.S32.HI R14, RZ, 0x1f, R126 ;  /* 0x0000001fff0e7819 */ /* 0x010fc8000001147e */
[----:B------:R-:W-:-:S04]  /*9150*/  LEA.HI R4, R14, R126, RZ, 0x3 ;  /* 0x0000007e0e047211 */ /* 0x000fc800078f18ff */
[----:B------:R-:W-:-:S05]  /*9160*/  LOP3.LUT R0, R4, 0xfffffff8, RZ, 0xc0, !PT ;  /* 0xfffffff804007812 */ /* 0x000fca00078ec0ff */
[----:B------:R-:W-:-:S04]  /*9170*/  IMAD.IADD R0, R126, 0x1, -R0 ;  /* 0x000000017e007824 */ /* 0x000fc800078e0a00 */
[----:B------:R-:W-:-:S05]  /*9180*/  IMAD.SHL.U32 R223, R0, 0x8, RZ ;  /* 0x0000000800df7824 */ /* 0x000fca00078e00ff */
[C---:B------:R-:W-:Y:S02]  /*9190*/  ISETP.GE.AND P5, PT, R223.reuse, c[0x0][0x1d4], PT ;  /* 0x00007500df007a0c */ /* 0x040fe40003fa6270 */
[C---:B------:R-:W-:Y:S02]  /*91a0*/  IADD3 R17, R223.reuse, 0x40, RZ ;  /* 0x00000040df117810 */ /* 0x040fe40007ffe0ff */
[----:B------:R-:W-:Y:S02]  /*91b0*/  IADD3 R16, R223, 0x80, RZ ;  /* 0x00000080df107810 */ /* 0x000fe40007ffe0ff */
[----:B------:R-:W-:Y:S02]  /*91c0*/  ISETP.GE.AND P6, PT, R17, c[0x0][0x1d4], PT ;  /* 0x0000750011007a0c */ /* 0x000fe40003fc6270 */
[----:B------:R-:W-:Y:S02]  /*91d0*/  ISETP.GE.AND P2, PT, R16, c[0x0][0x1d4], PT ;  /* 0x0000750010007a0c */ /* 0x000fe40003f46270 */
[----:B------:R-:W-:-:S03]  /*91e0*/  IADD3 R15, R223, 0xc0, RZ ;  /* 0x000000c0df0f7810 */ /* 0x000fc60007ffe0ff */
[----:B------:R-:W-:Y:S02]  /*91f0*/  @P5 LOP3.LUT R212, R212, 0x100, RZ, 0xfc, !PT ;  /* 0x00000100d4d45812 */ /* 0x000fe400078efcff */
[----:B------:R-:W-:Y:S02]  /*9200*/  ISETP.GE.AND P3, PT, R15, c[0x0][0x1d4], PT ;  /* 0x000075000f007a0c */ /* 0x000fe40003f66270 */
[----:B------:R-:W-:-:S04]  /*9210*/  LOP3.LUT R212, R212, 0xffffff7f, RZ, 0xc0, !PT ;  /* 0xffffff7fd4d47812 */ /* 0x000fc800078ec0ff */
[----:B------:R-:W-:-:S04]  /*9220*/  @P6 LOP3.LUT R212, R212, 0x80, RZ, 0xfc, !PT ;  /* 0x00000080d4d46812 */ /* 0x000fc800078efcff */
[----:B------:R-:W-:-:S04]  /*9230*/  LOP3.LUT R212, R212, 0xffffffbf, RZ, 0xc0, !PT ;  /* 0xffffffbfd4d47812 */ /* 0x000fc800078ec0ff */
[----:B------:R-:W-:-:S04]  /*9240*/  @P2 LOP3.LUT R212, R212, 0x40, RZ, 0xfc, !PT ;  /* 0x00000040d4d42812 */ /* 0x000fc800078efcff */
[----:B------:R-:W-:-:S04]  /*9250*/  LOP3.LUT R212, R212, 0xfffffbff, RZ, 0xc0, !PT ;  /* 0xfffffbffd4d47812 */ /* 0x000fc800078ec0ff */
[----:B------:R-:W-:Y:S02]  /*9260*/  @P3 LOP3.LUT R212, R212, 0x400, RZ, 0xfc, !PT ;  /* 0x00000400d4d43812 */ /* 0x000fe400078efcff */
[----:B------:R-:W-:Y:S01]  /*9270*/  SHF.R.S32.HI R237, RZ, 0x3, R4 ;  /* 0x00000003ffed7819 */ /* 0x000fe20000011404 */
[----:B------:R-:W-:Y:S01]  /*9280*/  IMAD.MOV.U32 R99, RZ, RZ, 0x30 ;  /* 0x00000030ff637424 */ /* 0x000fe200078e00ff */
[----:B------:R-:W-:Y:S01]  /*9290*/  BAR.SYNC.DEFER_BLOCKING 0x0 ;  /* 0x0000000000007b1d */ /* 0x000fe20000010000 */
[----:B------:R-:W-:Y:S02]  /*92a0*/  IMAD.MOV.U32 R3, RZ, RZ, c[0x0][0x2b8] ;  /* 0x0000ae00ff037624 */ /* 0x000fe400078e00ff */
[----:B------:R-:W-:Y:S02]  /*92b0*/  IMAD R141, R222, R99, -0x30 ;  /* 0xffffffd0de8d7424 */ /* 0x000fe400078e0263 */
[----:B------:R-:W-:Y:S01]  /*92c0*/  IMAD R235, R0, 0x20, R237 ;  /* 0x0000002000eb7824 */ /* 0x000fe200078e02ed */
[----:B------:R-:W-:Y:S01]  /*92d0*/  ISETP.NE.AND P1, PT, R3, 0x1, PT ;  /* 0x000000010300780c */ /* 0x000fe20003f25270 */
[----:B------:R-:W-:Y:S02]  /*92e0*/  IMAD.MOV.U32 R224, RZ, RZ, RZ ;  /* 0x000000ffffe07224 */ /* 0x000fe400078e00ff */
[----:B------:R-:W-:-:S05]  /*92f0*/  IMAD.IADD R3, R235, 0x1, R141 ;  /* 0x00000001eb037824 */ /* 0x000fca00078e028d */
[----:B-----5:R-:W-:Y:S01]  /*9300*/  ISETP.GE.AND P0, PT, R3, R25, PT ;  /* 0x000000190300720c */ /* 0x020fe20003f06270 */
[----:B------:R-:W-:-:S03]  /*9310*/  IMAD.IADD R3, R241, 0x1, R3 ;  /* 0x00000001f1037824 */ /* 0x000fc600078e0203 */
[----:B------:R-:W-:Y:S01]  /*9320*/  ISETP.GT.OR P0, PT, R235, 0x2f, P0 ;  /* 0x0000002feb00780c */ /* 0x000fe20000704670 */
[----:B------:R-:W-:-:S04]  /*9330*/  @P1 IMAD.HI.U32 R4, R3, c[0x0][0x2bc], RZ ;  /* 0x0000af0003041a27 */ /* 0x000fc800078e00ff */
[----:B------:R-:W-:Y:S01]  /*9340*/  IMAD.MOV.U32 R0, RZ, RZ, R3 ;  /* 0x000000ffff007224 */ /* 0x000fe200078e0003 */
[----:B------:R-:W-:-:S07]  /*9350*/  @P1 SHF.R.U32.HI R0, RZ, c[0x0][0x2c0], R4 ;  /* 0x0000b000ff001a19 */ /* 0x000fce0000011604 */
[----:B------:R-:W-:-:S04]  /*9360*/  @!P0 IADD3 R4, P1, R0, R242, RZ ;  /* 0x000000f200048210 */ /* 0x000fc80007f3e0ff */
[----:B------:R-:W-:Y:S02]  /*9370*/  @!P0 LEA.HI.X.SX32 R8, R0, R244, 0x1, P1 ;  /* 0x000000f400088211 */ /* 0x000fe400008f0eff */
[----:B------:R-:W-:-:S04]  /*9380*/  @!P0 LEA R10, P1, R4, c[0x0][0x2a0], 0x2 ;  /* 0x0000a800040a8a11 */ /* 0x000fc800078210ff */
[----:B------:R-:W-:-:S05]  /*9390*/  @!P0 LEA.HI.X R11, R4, c[0x0][0x2a4], R8, 0x2, P1 ;  /* 0x0000a900040b8a11 */ /* 0x000fca00008f1408 */
[----:B------:R1:W2:Y:S01]  /*93a0*/  @!P0 LDG.E R224, [R10.64] ;  /* 0x0000000e0ae08981 */ /* 0x0002a2000c1e1900 */
[----:B------:R-:W-:Y:S01]  /*93b0*/  IMAD.MOV R0, RZ, RZ, -R0 ;  /* 0x000000ffff007224 */ /* 0x000fe200078e0a00 */
[----:B------:R-:W-:Y:S01]  /*93c0*/  LEA.HI R14, R14, R126, RZ, 0x6 ;  /* 0x0000007e0e0e7211 */ /* 0x000fe200078f30ff */
[----:B------:R-:W-:Y:S01]  /*93d0*/  IMAD.SHL.U32 R4, R237, 0x40, RZ ;  /* 0x00000040ed047824 */ /* 0x000fe200078e00ff */
[----:B------:R-:W-:Y:S01]  /*93e0*/  LOP3.LUT R212, R212, 0xfffffdff, RZ, 0xc0, !PT ;  /* 0xfffffdffd4d47812 */ /* 0x000fe200078ec0ff */
[----:B------:R-:W-:Y:S01]  /*93f0*/  IMAD R225, R0, c[0x0][0x2b8], R3 ;  /* 0x0000ae0000e17a24 */ /* 0x000fe200078e0203 */
[----:B------:R-:W-:Y:S01]  /*9400*/  BSSY B2, `(.L_x_1195) ;  /* 0x000004f000027945 */ /* 0x000fe20003800000 */
[----:B------:R-:W-:Y:S01]  /*9410*/  IMAD R99, R222, -0x30, R99 ;  /* 0xffffffd0de637824 */ /* 0x000fe200078e0263 */
[----:B------:R-:W-:Y:S02]  /*9420*/  IADD3 R97, R2, 0x18, RZ ;  /* 0x0000001802617810 */ /* 0x000fe40007ffe0ff */
[----:B------:R-:W-:Y:S01]  /*9430*/  SHF.R.S32.HI R138, RZ, 0x1f, R225 ;  /* 0x0000001fff8a7819 */ /* 0x000fe200000114e1 */
[----:B------:R-:W-:Y:S01]  /*9440*/  IMAD.IADD R139, R25, 0x1, R99 ;  /* 0x00000001198b7824 */ /* 0x000fe200078e0263 */
[----:B------:R-:W-:-:S03]  /*9450*/  MOV R143, 0x98f0 ;  /* 0x000098f0008f7802 */ /* 0x000fc60000000f00 */
[----:B------:R-:W-:-:S04]  /*9460*/  IMAD R0, R138, c[0x0][0x1e0], RZ ;  /* 0x000078008a007a24 */ /* 0x000fc800078e02ff */
[C---:B------:R-:W-:Y:S02]  /*9470*/  IMAD R0, R225.reuse, c[0x0][0x1e4], R0 ;  /* 0x00007900e1007a24 */ /* 0x040fe400078e0200 */
[----:B-1----:R-:W-:-:S04]  /*9480*/  IMAD.WIDE.U32 R10, R225, c[0x0][0x1e0], RZ ;  /* 0x00007800e10a7a25 */ /* 0x002fc800078e00ff */
        /* <DEDUP_REMOVED lines=9> */
[----:B------:R-:W-:Y:S01]  /*9520*/  SHFL.IDX PT, R10, R12, RZ, 0x181f ;  /* 0x00181fff0c0a7589 */ /* 0x000fe200000e0000 */
[----:B------:R-:W-:Y:S02]  /*9530*/  LOP3.LUT R0, R4, 0x1c0, RZ, 0xc0, !PT ;  /* 0x000001c004007812 */ /* 0x000fe400078ec0ff */
[----:B------:R-:W-:Y:S01]  /*9540*/  IMNMX R4, R139, 0x30, PT ;  /* 0x000000308b047817 */ /* 0x000fe20003800200 */
[----:B------:R-:W1:Y:S01]  /*9550*/  SHFL.IDX PT, R11, R3, RZ, 0x181f ;  /* 0x00181fff030b7589 */ /* 0x000e6200000e0000 */
[----:B------:R-:W-:Y:S02]  /*9560*/  LOP3.LUT R13, R0, 0x38, R223, 0xf8, !PT ;  /* 0x00000038000d7812 */ /* 0x000fe400078ef8df */
[----:B------:R-:W-:Y:S01]  /*9570*/  SHF.R.U32.HI R8, RZ, 0x3, R0 ;  /* 0x00000003ff087819 */ /* 0x000fe20000011600 */
[----:B------:R-:W-:Y:S01]  /*9580*/  IMAD.IADD R0, R4, 0x1, -R237 ;  /* 0x0000000104007824 */ /* 0x000fe200078e0aed */
[----:B------:R-:W-:Y:S01]  /*9590*/  SHFL.IDX PT, R12, R12, 0x1, 0x181f ;  /* 0x00381f000c0c7f89 */ /* 0x000fe200000e0000 */
[----:B------:R-:W-:Y:S01]  /*95a0*/  IMAD.SHL.U32 R4, R14, 0x8, RZ ;  /* 0x000000080e047824 */ /* 0x000fe200078e00ff */
[----:B------:R-:W-:-:S02]  /*95b0*/  LOP3.LUT R8, R13, R8, RZ, 0x3c, !PT ;  /* 0x000000080d087212 */ /* 0x000fc400078e3cff */
[----:B------:R2:W3:Y:S01]  /*95c0*/  SHFL.IDX PT, R13, R3, 0x1, 0x181f ;  /* 0x00381f00030d7f89 */ /* 0x0004e200000e0000 */
[----:B------:R-:W-:Y:S02]  /*95d0*/  ISETP.GE.AND P1, PT, R0, 0x1, PT ;  /* 0x000000010000780c */ /* 0x000fe40003f26270 */
[----:B------:R-:W-:Y:S02]  /*95e0*/  SHF.R.S32.HI R14, RZ, 0x1f, R16 ;  /* 0x0000001fff0e7819 */ /* 0x000fe40000011410 */
[----:B------:R-:W-:Y:S02]  /*95f0*/  LOP3.LUT R213, R8, 0xfffffe00, R4, 0xf8, !PT ;  /* 0xfffffe0008d57812 */ /* 0x000fe400078ef804 */
[----:B------:R-:W-:Y:S02]  /*9600*/  SHF.R.S32.HI R8, RZ, 0x1f, R15 ;  /* 0x0000001fff087819 */ /* 0x000fe4000001140f */
[----:B------:R-:W-:Y:S02]  /*9610*/  ISETP.GT.AND P0, PT, R0, 0x20, PT ;  /* 0x000000200000780c */ /* 0x000fe40003f04270 */
[----:B------:R-:W-:-:S03]  /*9620*/  LEA.HI R0, R8, R15, RZ, 0x3 ;  /* 0x0000000f08007211 */ /* 0x000fc600078f18ff */
[----:B-1----:R-:W-:Y:S01]  /*9630*/  @P1 IMAD.WIDE R18, R223, 0x2, R10 ;  /* 0x00000002df121825 */ /* 0x002fe200078e020a */
[----:B------:R-:W-:-:S04]  /*9640*/  LOP3.LUT R247, R0, 0xfffffff8, RZ, 0xc0, !PT ;  /* 0xfffffff800f77812 */ /* 0x000fc800078ec0ff */
[----:B------:R-:W-:-:S03]  /*9650*/  SHF.R.S32.HI R250, RZ, 0x1f, R247 ;  /* 0x0000001ffffa7819 */ /* 0x000fc600000114f7 */
[----:B------:R-:W-:Y:S01]  /*9660*/  @P0 IMAD.SHL.U32 R0, R213, 0x2, RZ ;  /* 0x00000002d5000824 */ /* 0x000fe200078e00ff */
[----:B--2---:R-:W-:-:S04]  /*9670*/  SHF.R.S32.HI R3, RZ, 0x1f, R17 ;  /* 0x0000001fff037819 */ /* 0x004fc80000011411 */
[----:B------:R-:W-:Y:S02]  /*9680*/  LEA.HI R4, R3, R17, RZ, 0x3 ;  /* 0x0000001103047211 */ /* 0x000fe400078f18ff */
[----:B------:R-:W-:Y:S02]  /*9690*/  LEA.HI R3, R14, R16, RZ, 0x3 ;  /* 0x000000100e037211 */ /* 0x000fe400078f18ff */
[----:B------:R-:W-:Y:S02]  /*96a0*/  LOP3.LUT R249, R4, 0xfffffff8, RZ, 0xc0, !PT ;  /* 0xfffffff804f97812 */ /* 0x000fe400078ec0ff */
[----:B------:R-:W-:Y:S01]  /*96b0*/  LOP3.LUT R248, R3, 0xfffffff8, RZ, 0xc0, !PT ;  /* 0xfffffff803f87812 */ /* 0x000fe200078ec0ff */
[----:B------:R-:W-:Y:S01]  /*96c0*/  @P1 IMAD.SHL.U32 R3, R213, 0x2, RZ ;  /* 0x00000002d5031824 */ /* 0x000fe200078e00ff */
[----:B------:R-:W-:Y:S01]  /*96d0*/  LEA.HI R4, R32, R166, RZ, 0x5 ;  /* 0x000000a620047211 */ /* 0x000fe200078f28ff */
[----:B------:R-:W-:Y:S01]  /*96e0*/  @P1 IMAD.WIDE R16, R249, 0x2, R10 ;  /* 0x00000002f9101825 */ /* 0x000fe200078e020a */
[----:B------:R-:W-:-:S02]  /*96f0*/  SHF.R.S32.HI R252, RZ, 0x1f, R249 ;  /* 0x0000001ffffc7819 */ /* 0x000fc400000114f9 */
[----:B------:R3:W-:Y:S01]  /*9700*/  @P1 LDGSTS.E.BYPASS.LTC128B.128 [R3+0xa080], [R18.64], !P5 ;  /* 0x0a08000012031fae */ /* 0x0007e2000e901d4e */
[----:B------:R-:W-:Y:S01]  /*9710*/  @P1 IMAD.WIDE R14, R248, 0x2, R10 ;  /* 0x00000002f80e1825 */ /* 0x000fe200078e020a */
[----:B------:R-:W-:Y:S02]  /*9720*/  SHF.R.S32.HI R251, RZ, 0x1f, R248 ;  /* 0x0000001ffffb7819 */ /* 0x000fe400000114f8 */
[----:B------:R1:W-:Y:S01]  /*9730*/  @P1 LDGSTS.E.BYPASS.LTC128B.128 [R3+0xb880], [R16.64], !P6 ;  /* 0x0b88000010031fae */ /* 0x0003e2000f101d4e */
[----:B------:R-:W-:-:S03]  /*9740*/  @P1 IMAD.WIDE R10, R247, 0x2, R10 ;  /* 0x00000002f70a1825 */ /* 0x000fc600078e020a */
[----:B------:R2:W-:Y:S04]  /*9750*/  @P1 LDGSTS.E.BYPASS.LTC128B.128 [R3+0xd080], [R14.64], !P2 ;  /* 0x0d0800000e031fae */ /* 0x0005e8000d101d4e */
[----:B------:R4:W-:Y:S01]  /*9760*/  @P1 LDGSTS.E.BYPASS.LTC128B.128 [R3+0xe880], [R10.64], !P3 ;  /* 0x0e8800000a031fae */ /* 0x0009e2000d901d4e */
[----:B------:R-:W-:-:S13]  /*9770*/  ISETP.GT.AND P1, PT, R235, 0x2f, PT ;  /* 0x0000002feb00780c */ /* 0x000fda0003f24270 */
[----:B------:R-:W-:Y:S01]  /*9780*/  @P1 LOP3.LUT R212, R212, 0x200, RZ, 0xfc, !PT ;  /* 0x00000200d4d41812 */ /* 0x000fe200078efcff */
[----:B---3--:R-:W-:-:S04]  /*9790*/  @P0 IMAD.WIDE R18, R223, 0x2, R12 ;  /* 0x00000002df120825 */ /* 0x008fc800078e020c */
[--C-:B-1----:R-:W-:Y:S01]  /*97a0*/  @P0 IMAD.WIDE R16, R249, 0x2, R12.reuse ;  /* 0x00000002f9100825 */ /* 0x102fe200078e020c */
[----:B------:R1:W-:Y:S03]  /*97b0*/  @P0 LDGSTS.E.BYPASS.LTC128B.128 [R0+0xb080], [R18.64], !P5 ;  /* 0x0b08000012000fae */ /* 0x0003e6000e901d4e */
[--C-:B--2---:R-:W-:Y:S01]  /*97c0*/  @P0 IMAD.WIDE R14, R248, 0x2, R12.reuse ;  /* 0x00000002f80e0825 */ /* 0x104fe200078e020c */
[----:B------:R1:W-:Y:S03]  /*97d0*/  @P0 LDGSTS.E.BYPASS.LTC128B.128 [R0+0xc880], [R16.64], !P6 ;  /* 0x0c88000010000fae */ /* 0x0003e6000f101d4e */
[----:B------:R-:W-:Y:S01]  /*97e0*/  @P0 IMAD.WIDE R12, R247, 0x2, R12 ;  /* 0x00000002f70c0825 */ /* 0x000fe200078e020c */
[----:B------:R1:W-:Y:S01]  /*97f0*/  @P0 LDGSTS.E.BYPASS.LTC128B.128 [R0+0xe080], [R14.64], !P2 ;  /* 0x0e0800000e000fae */ /* 0x0003e2000d101d4e */
[----:B----4-:R-:W-:-:S02]  /*9800*/  LOP3.LUT R10, R22, R21, RZ, 0xfc, !PT ;  /* 0x00000015160a7212 */ /* 0x010fc400078efcff */
[----:B------:R-:W-:Y:S01]  /*9810*/  IMAD.SHL.U32 R3, R29, 0x8, RZ ;  /* 0x000000081d037824 */ /* 0x000fe200078e00ff */
[----:B------:R1:W-:Y:S01]  /*9820*/  @P0 LDGSTS.E.BYPASS.LTC128B.128 [R0+0xf880], [R12.64], !P3 ;  /* 0x0f8800000c000fae */ /* 0x0003e2000d901d4e */
[----:B------:R-:W-:-:S03]  /*9830*/  LOP3.LUT P0, RZ, R26, 0x2, RZ, 0xc0, !PT ;  /* 0x000000021aff7812 */ /* 0x000fc6000780c0ff */
[----:B------:R-:W0:Y:S01]  /*9840*/  LDGDEPBAR ;  /* 0x00000000000079af */ /* 0x000e220000000000 */
[----:B------:R-:W-:Y:S01]  /*9850*/  LOP3.LUT R3, R20, 0x8, R3, 0xf8, !PT ;  /* 0x0000000814037812 */ /* 0x000fe200078ef803 */
[----:B-1----:R-:W-:Y:S01]  /*9860*/  IMAD.SHL.U32 R0, R4, 0x20, RZ ;  /* 0x0000002004007824 */ /* 0x002fe200078e00ff */
[----:B------:R-:W-:-:S04]  /*9870*/  SHF.R.U32.HI R4, RZ, 0x3, R20 ;  /* 0x00000003ff047819 */ /* 0x000fc80000011614 */
[----:B------:R-:W-:Y:S01]  /*9880*/  LOP3.LUT R3, R3, R4, RZ, 0x3c, !PT ;  /* 0x0000000403037212 */ /* 0x000fe200078e3cff */
[----:B------:R-:W-:Y:S01]  /*9890*/  IMAD.MOV.U32 R4, RZ, RZ, 0x10 ;  /* 0x00000010ff047424 */ /* 0x000fe200078e00ff */
[----:B------:R-:W-:-:S03]  /*98a0*/  LOP3.LUT R0, R0, 0xfffffc00, RZ, 0xc0, !PT ;  /* 0xfffffc0000007812 */ /* 0x000fc600078ec0ff */
[----:B------:R-:W-:Y:S01]  /*98b0*/  IMAD R8, R23, 0x200, R3 ;  /* 0x0000020017087824 */ /* 0x000fe200078e0203 */
[----:B------:R-:W-:Y:S02]  /*98c0*/  IADD3 R0, R22, R21, R0 ;  /* 0x0000001516007210 */ /* 0x000fe40007ffe000 */
[----:B------:R-:W-:Y:S02]  /*98d0*/  SEL R4, R4, 0xfffffff0, !P0 ;  /* 0xfffffff004047807 */ /* 0x000fe40004000000 */
[----:B------:R-:W-:Y:S05]  /*98e0*/  CALL.REL.NOINC `($_ZN7cutlass13device_kernelIN5flash19enable_sm80_to_sm89INS1_16FlashAttnFwdSm80INS1_25CollectiveMainloopFwdSm80ILi8ELi1ELb0EN4cute5tupleIJNS5_1CILi128EEENS7_ILi48EEENS7_ILi256EEEEEELi256ENS_10bfloat16_tEfNS_4arch4Sm80ELb0ELb1ELb1ELb1ELb1ELb1ELb1ELb0EEENS1_21CollectiveEpilogueFwdINS6_IJS8_SA_S9_EEENS6_IJNS7_ILi1EEESI_SI_EEESC_SE_Li256ELb1ELb1ELb0ELb0EEENS1_19SingleTileSchedulerILb1ELb0ELb1ELi128EEEEEEEEEvNT_6ParamsE$_ZZN5flash25CollectiveMainloopFwdSm80ILi8ELi1ELb0EN4cute5tupleIJNS1_1CILi128EEENS3_ILi48EEENS3_ILi256EEEEEELi256EN7cutlass10bfloat16_tEfNS8_4arch4Sm80ELb0ELb1ELb1ELb1ELb1ELb1ELb1ELb0EE3mmaINS_16FlashAttnFwdSm80ISC_NS_21CollectiveEpilogueFwdINS2_IJS4_S6_S5_EEENS2_IJNS3_ILi1EEESH_SH_EEES9_SB_Li256ELb1ELb1ELb0ELb0EEENS_19SingleTileSchedulerILb1ELb0ELb1ELi128EEEE13SharedStorageENS1_6TensorINS1_11ArrayEngineIfLm128EEENS1_6LayoutINS2_IJNS2_IJNS3_ILi2EEESS_EEESH_NS3_ILi32EEEEEENS2_IJNS2_IJSH_SS_EEENS3_ILi0EEENS3_ILi4EEEEEEEEEENS_7SoftmaxILi2ELi0EEEEEbRKNSC_6ParamsERT0_RT1_iRKNS_16SeqlenInfoQKNewKILb1ELb1EEENS2_IJiiiiEEERT_ENKUlvE_clEv) ;  /* 0x00013a4000007944 */ /* 0x000fea0003c00000 */
[----:B------:R-:W-:Y:S05]  /*98f0*/  BSYNC B2 ;  /* 0x0000000000027941 */ /* 0x000fea0003800000 */
.L_x_1195:
[----:B------:R2:W5:Y:S01]  /*9900*/  LDL R88, [R1] ;  /* 0x0000000001587983 */ /* 0x0005620000100800 */
[----:B------:R-:W-:-:S04]  /*9910*/  DEPBAR.LE SB0, 0x0 ;  /* 0x000080000000791a */ /* 0x000fc80000000000 */
[----:B------:R2:W5:Y:S01]  /*9920*/  LDL R232, [R1+0x10] ;  /* 0x0000100001e87983 */ /* 0x0005620000100800 */
[----:B------:R-:W-:Y:S01]  /*9930*/  WARPSYNC 0xffffffff ;  /* 0xffffffff00007948 */ /* 0x000fe20003800000 */
[----:B------:R-:W-:Y:S01]  /*9940*/  SHF.L.U32 R200, R8, 0x1, RZ ;  /* 0x0000000108c87819 */ /* 0x000fe200000006ff */
[----:B------:R-:W-:Y:S01]  /*9950*/  IMAD.WIDE.U32 R2, R225, c[0x0][0x208], RZ ;  /* 0x00008200e1027a25 */ /* 0x000fe200078e00ff */
[----:B------:R-:W-:Y:S01]  /*9960*/  BAR.SYNC.DEFER_BLOCKING 0x0 ;  /* 0x0000000000007b1d */ /* 0x000fe20000010000 */
[C---:B------:R-:W-:Y:S02]  /*9970*/  LEA R209, R0.reuse, 0x10080, 0x1 ;  /* 0x0001008000d17811 */ /* 0x040fe400078e08ff */
[----:B-1----:R-:W-:Y:S01]  /*9980*/  SHF.L.U32 R16, R0, 0x1, RZ ;  /* 0x0000000100107819 */ /* 0x002fe200000006ff */
[----:B------:R-:W-:Y:S01]  /*9990*/  IMAD R0, R4, 0x2, R200 ;  /* 0x0000000204007824 */ /* 0x000fe200078e02c8 */
[----:B------:R-:W-:Y:S01]  /*99a0*/  LEA R208, R9, R209, 0x1 ;  /* 0x000000d109d07211 */ /* 0x000fe200078e08ff */
[----:B------:R-:W1:Y:S04]  /*99b0*/  S2R R11, SR_CTAID.Y ;  /* 0x00000000000b7919 */ /* 0x000e680000002600 */
[----:B------:R-:W3:Y:S04]  /*99c0*/  LDSM.16.M88.4 R56, [R0+0xa080] ;  /* 0x00a080000038783b */ /* 0x000ee80000000200 */
[----:B------:R-:W4:Y:S01]  /*99d0*/  LDSM.16.M88.4 R64, [R0+0xa880] ;  /* 0x00a880000040783b */ /* 0x000f220000000200 */
[----:B-1----:R-:W-:-:S03]  /*99e0*/  IMAD.WIDE.U32 R12, R11, c[0x0][0x210], RZ ;  /* 0x000084000b0c7a25 */ /* 0x002fc600078e00ff */
[----:B------:R1:W2:Y:S04]  /*99f0*/  LDSM.16.M88.4 R72, [R0+0xb080] ;  /* 0x00b080000048783b */ /* 0x0002a80000000200 */
[----:B------:R-:W2:Y:S04]  /*9a00*/  LDSM.16.M88.4 R16, [R16+0x10080] ;  /* 0x010080001010783b */ /* 0x000ea80000000200 */
[----:B------:R2:W2:Y:S04]  /*9a10*/  LDSM.16.M88.4 R36, [R200+0xa080] ;  /* 0x00a08000c824783b */ /* 0x0004a80000000200 */
[----:B------:R2:W2:Y:S04]  /*9a20*/  LDSM.16.M88.4 R40, [R200+0xa880] ;  /* 0x00a88000c828783b */ /* 0x0004a80000000200 */
[----:B------:R2:W2:Y:S04]  /*9a30*/  LDSM.16.M88.4 R28, [R200+0xb080] ;  /* 0x00b08000c81c783b */ /* 0x0004a80000000200 */
[----:B------:R2:W2:Y:S01]  /*9a40*/  LDSM.16.M88.4 R24, [R208] ;  /* 0x00000000d018783b */ /* 0x0004a20000000200 */
[----:B-1----:R-:W-:-:S04]  /*9a50*/  IMAD R0, R138, c[0x0][0x208], RZ ;  /* 0x000082008a007a24 */ /* 0x002fc800078e02ff */
[----:B------:R-:W-:-:S04]  /*9a60*/  IMAD R0, R225, c[0x0][0x20c], R0 ;  /* 0x00008300e1007a24 */ /* 0x000fc800078e0200 */
[----:B------:R-:W-:Y:S02]  /*9a70*/  IMAD.IADD R3, R3, 0x1, R0 ;  /* 0x0000000103037824 */ /* 0x000fe400078e0200 */
[----:B------:R-:W-:Y:S02]  /*9a80*/  IMAD R0, R140, c[0x0][0x218], RZ ;  /* 0x000086008c007a24 */ /* 0x000fe400078e02ff */
[----:B------:R-:W-:-:S04]  /*9a90*/  IMAD.WIDE.U32 R2, R224, c[0x0][0x218], R2 ;  /* 0x00008600e0027a25 */ /* 0x000fc800078e0002 */
[----:B------:R-:W-:Y:S01]  /*9aa0*/  IMAD R8, R224, c[0x0][0x21c], R0 ;  /* 0x00008700e0087a24 */ /* 0x000fe200078e0200 */
[----:B------:R-:W-:Y:S02]  /*9ab0*/  IADD3 R2, P1, R12, R2, RZ ;  /* 0x000000020c027210 */ /* 0x000fe40007f3e0ff */
[----:B------:R-:W-:Y:S02]  /*9ac0*/  IADD3 R0, R200, 0xa080, RZ ;  /* 0x0000a080c8007810 */ /* 0x000fe40007ffe0ff */
[----:B------:R-:W-:Y:S02]  /*9ad0*/  LEA R11, P0, R2, c[0x0][0x1f8], 0x1 ;  /* 0x00007e00020b7a11 */ /* 0x000fe400078008ff */
[----:B------:R-:W-:Y:S02]  /*9ae0*/  IADD3.X R3, R246, R3, R8, P1, !PT ;  /* 0x00000003f6037210 */ /* 0x000fe40000ffe408 */
[----:B------:R-:W-:Y:S01]  /*9af0*/  LEA R207, R4, R0, 0x1 ;  /* 0x0000000004cf7211 */ /* 0x000fe200078e08ff */
[----:B------:R-:W-:Y:S01]  /*9b00*/  IMAD.IADD R0, R139, 0x1, -R237 ;  /* 0x000000018b007824 */ /* 0x000fe200078e0aed */
[----:B------:R-:W-:Y:S01]  /*9b10*/  LEA.HI.X R4, R2, c[0x0][0x1fc], R3, 0x1, P0 ;  /* 0x00007f0002047a11 */ /* 0x000fe200000f0c03 */
[----:B------:R-:W-:Y:S05]  /*9b20*/  BRA.DIV ~URZ, `(.L_x_1196) ;  /* 0x00011cb27f007947 */ /* 0x000fea000b800000 */
[----:B---34-:R1:W3:Y:S02]  /*9b30*/  SHFL.IDX PT, R3, R4, RZ, 0x181f ;  /* 0x00181fff04037589 */ /* 0x0182e400000e0000 */
.L_x_1319:
[----:B------:R-:W4:Y:S01]  /*9b40*/  SHFL.IDX PT, R2, R11, RZ, 0x181f ;  /* 0x00181fff0b027589 */ /* 0x000f2200000e0000 */
[----:B------:R-:W-:Y:S01]  /*9b50*/  ISETP.GE.AND P1, PT, R223, c[0x0][0x1d4], PT ;  /* 0x00007500df007a0c */ /* 0x000fe20003f26270 */
[----:B------:R-:W-:Y:S01]  /*9b60*/  IMAD.SHL.U32 R213, R213, 0x2, RZ ;  /* 0x00000002d5d57824 */ /* 0x000fe200078e00ff */
[----:B------:R-:W-:Y:S01]  /*9b70*/  IADD3 R8, R223, 0x40, RZ ;  /* 0x00000040df087810 */ /* 0x000fe20007ffe0ff */
[----:B------:R-:W-:Y:S01]  /*9b80*/  BSSY B0, `(.L_x_1197) ;  /* 0x0000030000007945 */ /* 0x000fe20003800000 */
[----:B------:R-:W-:-:S02]  /*9b90*/  ISETP.LT.OR P0, PT, R0, 0x1, P1 ;  /* 0x000000010000780c */ /* 0x000fc40000f01670 */
[----:B------:R-:W-:Y:S02]  /*9ba0*/  ISETP.GE.AND P4, PT, R8, c[0x0][0x1d4], PT ;  /* 0x0000750008007a0c */ /* 0x000fe40003f86270 */
[C---:B------:R-:W-:Y:S02]  /*9bb0*/  IADD3 R8, R223.reuse, 0x80, RZ ;  /* 0x00000080df087810 */ /* 0x040fe40007ffe0ff */
[----:B------:R-:W-:Y:S02]  /*9bc0*/  ISETP.GT.AND P5, PT, R126, 0x7f, PT ;  /* 0x0000007f7e00780c */ /* 0x000fe40003fa4270 */
[----:B------:R-:W-:Y:S02]  /*9bd0*/  ISETP.GE.AND P3, PT, R8, c[0x0][0x1d4], PT ;  /* 0x0000750008007a0c */ /* 0x000fe40003f66270 */
[----:B------:R-:W-:Y:S02]  /*9be0*/  IADD3 R8, R223, 0xc0, RZ ;  /* 0x000000c0df087810 */ /* 0x000fe40007ffe0ff */
[----:B------:R-:W-:-:S02]  /*9bf0*/  LOP3.LUT R212, R212, 0xfffff7ff, RZ, 0xc0, !PT ;  /* 0xfffff7ffd4d47812 */ /* 0x000fc400078ec0ff */
[----:B------:R-:W-:Y:S01]  /*9c00*/  ISETP.GE.AND P2, PT, R8, c[0x0][0x1d4], PT ;  /* 0x0000750008007a0c */ /* 0x000fe20003f46270 */
[----:B---34-:R-:W-:-:S04]  /*9c10*/  IMAD.WIDE R12, R223, 0x2, R2 ;  /* 0x00000002df0c7825 */ /* 0x018fc800078e0202 */
[----:B------:R-:W-:Y:S01]  /*9c20*/  @P5 LOP3.LUT R212, R212, 0x800, RZ, 0xfc, !PT ;  /* 0x00000800d4d45812 */ /* 0x000fe200078efcff */
[----:B------:R-:W-:Y:S01]  /*9c30*/  @!PT LDS RZ, [RZ] ;  /* 0x00000000fffff984 */ /* 0x000fe20000000800 */
[----:B------:R-:W-:Y:S01]  /*9c40*/  @!PT LDS RZ, [RZ] ;  /* 0x00000000fffff984 */ /* 0x000fe20000000800 */
[----:B------:R3:W-:Y:S01]  /*9c50*/  LDGSTS.E.BYPASS.LTC128B.128 [R213+0x4080], [R12.64], !P0 ;  /* 0x040800000cd57fae */ /* 0x0007e2000c101d4e */
[----:B------:R-:W-:Y:S01]  /*9c60*/  ISETP.LT.OR P0, PT, R0, 0x1, P4 ;  /* 0x000000010000780c */ /* 0x000fe20002701670 */
[----:B---3--:R-:W-:-:S12]  /*9c70*/  IMAD.WIDE R12, R249, 0x2, R2 ;  /* 0x00000002f90c7825 */ /* 0x008fd800078e0202 */
[----:B------:R3:W-:Y:S01]  /*9c80*/  LDGSTS.E.BYPASS.LTC128B.128 [R213+0x5880], [R12.64], !P0 ;  /* 0x058800000cd57fae */ /* 0x0007e2000c101d4e */
[----:B------:R-:W-:Y:S01]  /*9c90*/  ISETP.LT.OR P0, PT, R0, 0x1, P3 ;  /* 0x000000010000780c */ /* 0x000fe20001f01670 */
[----:B---3--:R-:W-:-:S04]  /*9ca0*/  IMAD.WIDE R12, R248, 0x2, R2 ;  /* 0x00000002f80c7825 */ /* 0x008fc800078e0202 */
[----:B------:R-:W-:-:S08]  /*9cb0*/  IMAD.WIDE R2, R247, 0x2, R2 ;  /* 0x00000002f7027825 */ /* 0x000fd000078e0202 */
[----:B------:R3:W-:Y:S01]  /*9cc0*/  LDGSTS.E.BYPASS.LTC128B.128 [R213+0x7080], [R12.64], !P0 ;  /* 0x070800000cd57fae */ /* 0x0007e2000c101d4e */
[----:B------:R-:W-:-:S13]  /*9cd0*/  ISETP.LT.OR P0, PT, R0, 0x1, P2 ;  /* 0x000000010000780c */ /* 0x000fda0001701670 */
[----:B------:R4:W-:Y:S02]  /*9ce0*/  LDGSTS.E.BYPASS.LTC128B.128 [R213+0x8880], [R2.64], !P0 ;  /* 0x0888000002d57fae */ /* 0x0009e4000c101d4e */
[----:B----4-:R-:W-:Y:S01]  /*9cf0*/  SHF.R.S32.HI R2, RZ, 0x1f, R223 ;  /* 0x0000001fff027819 */ /* 0x010fe200000114df */
[----:B------:R-:W-:Y:S05]  /*9d00*/  @P5 BRA `(.L_x_1198) ;  /* 0x0000017000005947 */ /* 0x000fea0003800000 */
[----:B---3--:R-:W-:Y:S05]  /*9d10*/  BRA.DIV ~URZ, `(.L_x_1199) ;  /* 0x00011b427f007947 */ /* 0x008fea000b800000 */
[----:B-1----:R-:W1:Y:S04]  /*9d20*/  SHFL.IDX PT, R4, R4, 0x1, 0x181f ;  /* 0x00381f0004047f89 */ /* 0x002e6800000e0000 */
[----:B------:R3:W4:Y:S02]  /*9d30*/  SHFL.IDX PT, R2, R11, 0x1, 0x181f ;  /* 0x00381f000b027f89 */ /* 0x00072400000e0000 */
.L_x_1320:
[C---:B----4-:R-:W-:Y:S02]  /*9d40*/  LEA R20, P0, R249.reuse, R2, 0x1 ;  /* 0x00000002f9147211 */ /* 0x050fe400078008ff */
[----:B------:R-:W-:Y:S02]  /*9d50*/  SHF.R.S32.HI R3, RZ, 0x1f, R223 ;  /* 0x0000001fff037819 */ /* 0x000fe400000114df */
[----:B-1----:R-:W-:-:S02]  /*9d60*/  LEA.HI.X R21, R249, R4, R252, 0x1, P0 ;  /* 0x00000004f9157211 */ /* 0x002fc400000f0cfc */
[----:B------:R-:W-:-:S04]  /*9d70*/  LEA R14, P0, R248, R2, 0x1 ;  /* 0x00000002f80e7211 */ /* 0x000fc800078008ff */
[----:B------:R-:W-:Y:S02]  /*9d80*/  LEA.HI.X R15, R248, R4, R251, 0x1, P0 ;  /* 0x00000004f80f7211 */ /* 0x000fe400000f0cfb */
[----:B------:R-:W-:-:S04]  /*9d90*/  LEA R12, P0, R223, R2, 0x1 ;  /* 0x00000002df0c7211 */ /* 0x000fc800078008ff */
[----:B------:R-:W-:Y:S02]  /*9da0*/  LEA.HI.X R13, R223, R4, R3, 0x1, P0 ;  /* 0x00000004df0d7211 */ /* 0x000fe400000f0c03 */
[----:B------:R-:W-:-:S13]  /*9db0*/  ISETP.LT.OR P0, PT, R0, 0x21, P1 ;  /* 0x000000210000780c */ /* 0x000fda0000f01670 */
[----:B------:R-:W-:Y:S01]  /*9dc0*/  @!PT LDS RZ, [RZ] ;  /* 0x00000000fffff984 */ /* 0x000fe20000000800 */
[----:B------:R-:W-:Y:S01]  /*9dd0*/  @!PT LDS RZ, [RZ] ;  /* 0x00000000fffff984 */ /* 0x000fe20000000800 */
[----:B------:R-:W-:Y:S01]  /*9de0*/  @!PT LDS RZ, [RZ] ;  /* 0x00000000fffff984 */ /* 0x000fe20000000800 */
[----:B------:R1:W-:Y:S01]  /*9df0*/  LDGSTS.E.BYPASS.LTC128B.128 [R213+0x5080], [R12.64], !P0 ;  /* 0x050800000cd57fae */ /* 0x0003e2000c101d4e */
[----:B------:R-:W-:-:S04]  /*9e00*/  LEA R2, P0, R247, R2, 0x1 ;  /* 0x00000002f7027211 */ /* 0x000fc800078008ff */
[----:B------:R-:W-:Y:S02]  /*9e10*/  LEA.HI.X R3, R247, R4, R250, 0x1, P0 ;  /* 0x00000004f7037211 */ /* 0x000fe400000f0cfa */
[----:B------:R-:W-:-:S13]  /*9e20*/  ISETP.LT.OR P0, PT, R0, 0x21, P4 ;  /* 0x000000210000780c */ /* 0x000fda0002701670 */
[----:B------:R1:W-:Y:S01]  /*9e30*/  LDGSTS.E.BYPASS.LTC128B.128 [R213+0x6880], [R20.64], !P0 ;  /* 0x0688000014d57fae */ /* 0x0003e2000c101d4e */
[----:B------:R-:W-:-:S13]  /*9e40*/  ISETP.LT.OR P0, PT, R0, 0x21, P3 ;  /* 0x000000210000780c */ /* 0x000fda0001f01670 */
[----:B------:R1:W-:Y:S01]  /*9e50*/  LDGSTS.E.BYPASS.LTC128B.128 [R213+0x8080], [R14.64], !P0 ;  /* 0x080800000ed57fae */ /* 0x0003e2000c101d4e */
[----:B------:R-:W-:-:S13]  /*9e60*/  ISETP.LT.OR P0, PT, R0, 0x21, P2 ;  /* 0x000000210000780c */ /* 0x000fda0001701670 */
[----:B------:R1:W-:Y:S02]  /*9e70*/  LDGSTS.E.BYPASS.LTC128B.128 [R213+0x9880], [R2.64], !P0 ;  /* 0x0988000002d57fae */ /* 0x0003e4000c101d4e */
.L_x_1198:
[----:B---3--:R-:W-:Y:S05]  /*9e80*/  BSYNC B0 ;  /* 0x0000000000007941 */ /* 0x008fea0003800000 */
.L_x_1197:
[----:B------:R-:W0:Y:S01]  /*9e90*/  LDGDEPBAR ;  /* 0x00000000000079af */ /* 0x000e220000000000 */
[----:B------:R-:W-:Y:S01]  /*9ea0*/  WARPSYNC 0xffffffff ;  /* 0xffffffff00007948 */ /* 0x000fe20003800000 */
[C---:B-12---:R-:W-:Y:S01]  /*9eb0*/  HMMA.16816.F32.BF16 R20, R16.reuse, R36, RZ ;  /* 0x000000241014723c */ /* 0x046fe200000418ff */
[C---:B------:R-:W-:Y:S01]  /*9ec0*/  LEA R211, R6.reuse, R209, 0x1 ;  /* 0x000000d106d37211 */ /* 0x040fe200078e08ff */
[----:B------:R-:W-:Y:S01]  /*9ed0*/  LDSM.16.M88.4 R76, [R200+0xb880] ;  /* 0x00b88000c84c783b */ /* 0x000fe20000000200 */
[C---:B------:R-:W-:Y:S01]  /*9ee0*/  LEA R206, R7.reuse, R200, 0x1 ;  /* 0x000000c807ce7211 */ /* 0x040fe200078e08ff */
[----:B------:R-:W-:Y:S01]  /*9ef0*/  BSSY B1, `(.L_x_1200) ;  /* 0x0000104000017945 */ /* 0x000fe20003800000 */
[----:B------:R-:W-:Y:S01]  /*9f00*/  LEA R210, R6, R208, 0x1 ;  /* 0x000000d006d27211 */ /* 0x000fe200078e08ff */
[----:B------:R-:W-:Y:S01]  /*9f10*/  LDSM.16.M88.4 R12, [R211] ;  /* 0x00000000d30c783b */ /* 0x000fe20000000200 */
[----:B------:R-:W-:Y:S01]  /*9f20*/  LEA R205, R7, R207, 0x1 ;  /* 0x000000cf07cd7211 */ /* 0x000fe200078e08ff */
[C---:B------:R-:W-:Y:S01]  /*9f30*/  HMMA.16816.F32.BF16 R36, R16.reuse, R38, RZ ;  /* 0x000000261024723c */ /* 0x040fe200000418ff */
[----:B------:R-:W-:Y:S01]  /*9f40*/  ISETP.GT.AND P0, PT, R142, R234, PT ;  /* 0x000000ea8e00720c */ /* 0x000fe20003f04270 */
[----:B------:R-:W1:Y:S04]  /*9f50*/  LDSM.16.M88.4 R48, [R206+0xa080] ;  /* 0x00a08000ce30783b */ /* 0x000e680000000200 */
[----:B-----5:R-:W2:Y:S02]  /*9f60*/  LDSM.16.M88.4 R52, [R206+0xa880] ;  /* 0x00a88000ce34783b */ /* 0x020ea40000000200 */
[C---:B------:R-:W-:Y:S02]  /*9f70*/  HMMA.16816.F32.BF16 R32, R16.reuse, R40, RZ ;  /* 0x000000281020723c */ /* 0x040fe400000418ff */
[----:B------:R-:W3:Y:S04]  /*9f80*/  LDSM.16.M88.4 R60, [R206+0xb080] ;  /* 0x00b08000ce3c783b */ /* 0x000ee80000000200 */
[----:B------:R-:W-:Y:S02]  /*9f90*/  LDSM.16.M88.4 R68, [R205] ;  /* 0x00000000cd44783b */ /* 0x000fe40000000200 */
[C---:B------:R-:W-:Y:S02]  /*9fa0*/  HMMA.16816.F32.BF16 R40, R16.reuse, R42, RZ ;  /* 0x0000002a1028723c */ /* 0x040fe400000418ff */
[----:B------:R-:W-:Y:S04]  /*9fb0*/  LDSM.16.M88.4 R80, [R200+0xd080] ;  /* 0x00d08000c850783b */ /* 0x000fe80000000200 */
[----:B------:R-:W-:Y:S02]  /*9fc0*/  LDSM.16.M88.4 R84, [R200+0xe880] ;  /* 0x00e88000c854783b */ /* 0x000fe40000000200 */
[C---:B------:R-:W-:Y:S08]  /*9fd0*/  HMMA.16816.F32.BF16 R44, R16.reuse, R28, RZ ;  /* 0x0000001c102c723c */ /* 0x040ff000000418ff */
[----:B------:R-:W-:Y:S08]  /*9fe0*/  HMMA.16816.F32.BF16 R28, R16, R30, RZ ;  /* 0x0000001e101c723c */ /* 0x000ff000000418ff */
[C---:B------:R-:W-:Y:S01]  /*9ff0*/  HMMA.16816.F32.BF16 R16, R24.reuse, R56, R20 ;  /* 0x000000381810723c */ /* 0x040fe20000041814 */
[----:B------:R-:W4:Y:S07]  /*a000*/  LDSM.16.M88.4 R20, [R210] ;  /* 0x00000000d214783b */ /* 0x000f2e0000000200 */
[C---:B------:R-:W-:Y:S01]  /*a010*/  HMMA.16816.F32.BF16 R36, R24.reuse, R58, R36 ;  /* 0x0000003a1824723c */ /* 0x040fe20000041824 */
[----:B------:R-:W2:Y:S07]  /*a020*/  LDSM.16.M88.4 R56, [R205+0x800] ;  /* 0x00080000cd38783b */ /* 0x000eae0000000200 */
[C---:B------:R-:W-:Y:S08]  /*a030*/  HMMA.16816.F32.BF16 R32, R24.reuse, R64, R32 ;  /* 0x000000401820723c */ /* 0x040ff00000041820 */
[C---:B------:R-:W-:Y:S01]  /*a040*/  HMMA.16816.F32.BF16 R40, R24.reuse, R66, R40 ;  /* 0x000000421828723c */ /* 0x040fe20000041828 */
[----:B------:R-:W3:Y:S07]  /*a050*/  LDSM.16.M88.4 R64, [R205+0x1000] ;  /* 0x00100000cd40783b */ /* 0x000eee0000000200 */
[C---:B------:R-:W-:Y:S08]  /*a060*/  HMMA.16816.F32.BF16 R44, R24.reuse, R72, R44 ;  /* 0x00000048182c723c */ /* 0x040ff0000004182c */
[----:B------:R-:W-:Y:S01]  /*a070*/  HMMA.16816.F32.BF16 R28, R24, R74, R28 ;  /* 0x0000004a181c723c */ /* 0x000fe2000004181c */
[----:B------:R-:W4:Y:S04]  /*a080*/  LDSM.16.M88.4 R24, [R209+0x4000] ;  /* 0x00400000d118783b */ /* 0x000f280000000200 */
[----:B------:R-:W-:Y:S03]  /*a090*/  LDSM.16.M88.4 R72, [R207+0x1800] ;  /* 0x00180000cf48783b */ /* 0x000fe60000000200 */
[C---:B-1----:R-:W-:Y:S08]  /*a0a0*/  HMMA.16816.F32.BF16 R16, R12.reuse, R48, R16 ;  /* 0x000000300c10723c */ /* 0x042ff00000041810 */
[C---:B------:R-:W-:Y:S01]  /*a0b0*/  HMMA.16816.F32.BF16 R48, R12.reuse, R50, R36 ;  /* 0x000000320c30723c */ /* 0x040fe20000041824 */
[----:B------:R-:W1:Y:S07]  /*a0c0*/  LDSM.16.M88.4 R36, [R200+0xc080] ;  /* 0x00c08000c824783b */ /* 0x000e6e0000000200 */
[C---:B--2---:R-:W-:Y:S08]  /*a0d0*/  HMMA.16816.F32.BF16 R32, R12.reuse, R52, R32 ;  /* 0x000000340c20723c */ /* 0x044ff00000041820 */
[C---:B------:R-:W-:Y:S01]  /*a0e0*/  HMMA.16816.F32.BF16 R40, R12.reuse, R54, R40 ;  /* 0x000000360c28723c */ /* 0x040fe20000041828 */
[----:B------:R-:W2:Y:S07]  /*a0f0*/  LDSM.16.M88.4 R52, [R200+0xc880] ;  /* 0x00c88000c834783b */ /* 0x000eae0000000200 */
[C---:B---3--:R-:W-:Y:S08]  /*a100*/  HMMA.16816.F32.BF16 R44, R12.reuse, R60, R44 ;  /* 0x0000003c0c2c723c */ /* 0x048ff0000004182c */
[----:B------:R-:W-:Y:S01]  /*a110*/  HMMA.16816.F32.BF16 R28, R12, R62, R28 ;  /* 0x0000003e0c1c723c */ /* 0x000fe2000004181c */
[----:B------:R-:W-:Y:S07]  /*a120*/  LDSM.16.M88.4 R60, [R206+0xc880] ;  /* 0x00c88000ce3c783b */ /* 0x000fee0000000200 */
[C---:B----4-:R-:W-:Y:S01]  /*a130*/  HMMA.16816.F32.BF16 R12, R20.reuse, R68, R16 ;  /* 0x00000044140c723c */ /* 0x050fe20000041810 */
[----:B------:R-:W3:Y:S07]  /*a140*/  LDSM.16.M88.4 R16, [R208+0x4000] ;  /* 0x00400000d010783b */ /* 0x000eee0000000200 */
[C---:B------:R-:W-:Y:S01]  /*a150*/  HMMA.16816.F32.BF16 R48, R20.reuse, R70, R48 ;  /* 0x000000461430723c */ /* 0x040fe20000041830 */
[----:B------:R-:W-:Y:S07]  /*a160*/  LDSM.16.M88.4 R68, [R206+0xb880] ;  /* 0x00b88000ce44783b */ /* 0x000fee0000000200 */
[C---:B------:R-:W-:Y:S08]  /*a170*/  HMMA.16816.F32.BF16 R32, R20.reuse, R56, R32 ;  /* 0x000000381420723c */ /* 0x040ff00000041820 */
[C---:B------:R-:W-:Y:S01]  /*a180*/  HMMA.16816.F32.BF16 R40, R20.reuse, R58, R40 ;  /* 0x0000003a1428723c */ /* 0x040fe20000041828 */
[----:B------:R-:W4:Y:S07]  /*a190*/  LDSM.16.M88.4 R56, [R207+0x2000] ;  /* 0x00200000cf38783b */ /* 0x000f2e0000000200 */
[C---:B------:R-:W-:Y:S08]  /*a1a0*/  HMMA.16816.F32.BF16 R44, R20.reuse, R64, R44 ;  /* 0x00000040142c723c */ /* 0x040ff0000004182c */
[----:B------:R-:W-:Y:S01]  /*a1b0*/  HMMA.16816.F32.BF16 R28, R20, R66, R28 ;  /* 0x00000042141c723c */ /* 0x000fe2000004181c */
[----:B------:R-:W3:Y:S07]  /*a1c0*/  LDSM.16.M88.4 R64, [R207+0x2800] ;  /* 0x00280000cf40783b */ /* 0x000eee0000000200 */
[C---:B------:R-:W-:Y:S01]  /*a1d0*/  HMMA.16816.F32.BF16 R20, R24.reuse, R76, R12 ;  /* 0x0000004c1814723c */ /* 0x040fe2000004180c */
[----:B------:R-:W3:Y:S07]  /*a1e0*/  LDSM.16.M88.4 R12, [R211+0x4000] ;  /* 0x00400000d30c783b */ /* 0x000eee0000000200 */
[C---:B------:R-:W-:Y:S01]  /*a1f0*/  HMMA.16816.F32.BF16 R48, R24.reuse, R78, R48 ;  /* 0x0000004e1830723c */ /* 0x040fe20000041830 */
[----:B------:R-:W-:Y:S07]  /*a200*/  LDSM.16.M88.4 R76, [R205+0x1800] ;  /* 0x00180000cd4c783b */ /* 0x000fee0000000200 */
[C---:B-1----:R-:W-:Y:S08]  /*a210*/  HMMA.16816.F32.BF16 R32, R24.reuse, R36, R32 ;  /* 0x000000241820723c */ /* 0x042ff00000041820 */
[C---:B------:R-:W-:Y:S08]  /*a220*/  HMMA.16816.F32.BF16 R40, R24.reuse, R38, R40 ;  /* 0x000000261828723c */ /* 0x040ff00000041828 */
[C---:B--2---:R-:W-:Y:S08]  /*a230*/  HMMA.16816.F32.BF16 R44, R24.reuse, R52, R44 ;  /* 0x00000034182c723c */ /* 0x044ff0000004182c */
[----:B------:R-:W-:Y:S01]  /*a240*/  HMMA.16816.F32.BF16 R28, R24, R54, R28 ;  /* 0x00000036181c723c */ /* 0x000fe2000004181c */
[----:B------:R-:W1:Y:S04]  /*a250*/  LDSM.16.M88.4 R52, [R206+0xc080] ;  /* 0x00c08000ce34783b */ /* 0x000e680000000200 */
[----:B------:R-:W2:Y:S03]  /*a260*/  LDSM.16.M88.4 R24, [R210+0x4000] ;  /* 0x00400000d218783b */ /* 0x000ea60000000200 */
[C---:B---3--:R-:W-:Y:S08]  /*a270*/  HMMA.16816.F32.BF16 R20, R16.reuse, R72, R20 ;  /* 0x000000481014723c */ /* 0x048ff00000041814 */
[C---:B------:R-:W-:Y:S01]  /*a280*/  HMMA.16816.F32.BF16 R48, R16.reuse, R74, R48 ;  /* 0x0000004a1030723c */ /* 0x040fe20000041830 */
[----:B------:R-:W-:Y:S07]  /*a290*/  LDSM.16.M88.4 R72, [R207+0x3000] ;  /* 0x00300000cf48783b */ /* 0x000fee0000000200 */
[C---:B----4-:R-:W-:Y:S08]  /*a2a0*/  HMMA.16816.F32.BF16 R36, R16.reuse, R56, R32 ;  /* 0x000000381024723c */ /* 0x050ff00000041820 */
[C---:B------:R-:W-:Y:S01]  /*a2b0*/  HMMA.16816.F32.BF16 R32, R16.reuse, R58, R40 ;  /* 0x0000003a1020723c */ /* 0x040fe20000041828 */
[----:B------:R-:W3:Y:S07]  /*a2c0*/  LDSM.16.M88.4 R56, [R205+0x2000] ;  /* 0x00200000cd38783b */ /* 0x000eee0000000200 */
[C---:B------:R-:W-:Y:S08]  /*a2d0*/  HMMA.16816.F32.BF16 R44, R16.reuse, R64, R44 ;  /* 0x00000040102c723c */ /* 0x040ff0000004182c */
[----:B------:R-:W-:Y:S01]  /*a2e0*/  HMMA.16816.F32.BF16 R28, R16, R66, R28 ;  /* 0x00000042101c723c */ /* 0x000fe2000004181c */
[----:B------:R-:W4:Y:S07]  /*a2f0*/  LDSM.16.M88.4 R64, [R205+0x2800] ;  /* 0x00280000cd40783b */ /* 0x000f2e0000000200 */
[C---:B------:R-:W-:Y:S01]  /*a300*/  HMMA.16816.F32.BF16 R16, R12.reuse, R68, R20 ;  /* 0x000000440c10723c */ /* 0x040fe20000041814 */
[----:B------:R-:W2:Y:S07]  /*a310*/  LDSM.16.M88.4 R20, [R209+0x8000] ;  /* 0x00800000d114783b */ /* 0x000eae0000000200 */
[C---:B------:R-:W-:Y:S01]  /*a320*/  HMMA.16816.F32.BF16 R48, R12.reuse, R70, R48 ;  /* 0x000000460c30723c */ /* 0x040fe20000041830 */
[----:B------:R-:W-:Y:S07]  /*a330*/  LDSM.16.M88.4 R68, [R207+0x4000] ;  /* 0x00400000cf44783b */ /* 0x000fee0000000200 */
[C---:B-1----:R-:W-:Y:S08]  /*a340*/  HMMA.16816.F32.BF16 R40, R12.reuse, R52, R36 ;  /* 0x000000340c28723c */ /* 0x042ff00000041824 */
[C---:B------:R-:W-:Y:S01]  /*a350*/  HMMA.16816.F32.BF16 R36, R12.reuse, R54, R32 ;  /* 0x000000360c24723c */ /* 0x040fe20000041820 */
[----:B------:R-:W1:Y:S07]  /*a360*/  LDSM.16.M88.4 R52, [R200+0xd880] ;  /* 0x00d88000c834783b */ /* 0x000e6e0000000200 */
[C---:B------:R-:W-:Y:S08]  /*a370*/  HMMA.16816.F32.BF16 R32, R12.reuse, R60, R44 ;  /* 0x0000003c0c20723c */ /* 0x040ff0000004182c */
[----:B------:R-:W-:Y:S01]  /*a380*/  HMMA.16816.F32.BF16 R28, R12, R62, R28 ;  /* 0x0000003e0c1c723c */ /* 0x000fe2000004181c */
[----:B------:R-:W1:Y:S07]  /*a390*/  LDSM.16.M88.4 R60, [R200+0xe080] ;  /* 0x00e08000c83c783b */ /* 0x000e6e0000000200 */
[C---:B--2---:R-:W-:Y:S01]  /*a3a0*/  HMMA.16816.F32.BF16 R12, R24.reuse, R76, R16 ;  /* 0x0000004c180c723c */ /* 0x044fe20000041810 */
[----:B------:R-:W2:Y:S07]  /*a3b0*/  LDSM.16.M88.4 R16, [R208+0x8000] ;  /* 0x00800000d010783b */ /* 0x000eae0000000200 */
[C---:B------:R-:W-:Y:S01]  /*a3c0*/  HMMA.16816.F32.BF16 R48, R24.reuse, R78, R48 ;  /* 0x0000004e1830723c */ /* 0x040fe20000041830 */
[----:B------:R-:W-:Y:S07]  /*a3d0*/  LDSM.16.M88.4 R76, [R206+0xd080] ;  /* 0x00d08000ce4c783b */ /* 0x000fee0000000200 */
[C---:B---3--:R-:W-:Y:S08]  /*a3e0*/  HMMA.16816.F32.BF16 R44, R24.reuse, R56, R40 ;  /* 0x00000038182c723c */ /* 0x048ff00000041828 */
[C---:B------:R-:W-:Y:S01]  /*a3f0*/  HMMA.16816.F32.BF16 R40, R24.reuse, R58, R36 ;  /* 0x0000003a1828723c */ /* 0x040fe20000041824 */
[----:B------:R-:W3:Y:S07]  /*a400*/  LDSM.16.M88.4 R56, [R207+0x3800] ;  /* 0x00380000cf38783b */ /* 0x000eee0000000200 */
[C---:B----4-:R-:W-:Y:S08]  /*a410*/  HMMA.16816.F32.BF16 R32, R24.reuse, R64, R32 ;  /* 0x000000401820723c */ /* 0x050ff00000041820 */
[----:B------:R-:W-:Y:S01]  /*a420*/  HMMA.16816.F32.BF16 R28, R24, R66, R28 ;  /* 0x00000042181c723c */ /* 0x000fe2000004181c */
[----:B------:R-:W-:Y:S07]  /*a430*/  LDSM.16.M88.4 R64, [R206+0xe080] ;  /* 0x00e08000ce40783b */ /* 0x000fee0000000200 */
[C---:B------:R-:W-:Y:S01]  /*a440*/  HMMA.16816.F32.BF16 R24, R20.reuse, R80, R12 ;  /* 0x000000501418723c */ /* 0x040fe2000004180c */
[----:B------:R-:W4:Y:S07]  /*a450*/  LDSM.16.M88.4 R12, [R211+0x8000] ;  /* 0x00800000d30c783b */ /* 0x000f2e0000000200 */
[C---:B------:R-:W-:Y:S01]  /*a460*/  HMMA.16816.F32.BF16 R36, R20.reuse, R82, R48 ;  /* 0x000000521424723c */ /* 0x040fe20000041830 */
[----:B------:R-:W3:Y:S04]  /*a470*/  LDSM.16.M88.4 R48, [R206+0xd880] ;  /* 0x00d88000ce30783b */ /* 0x000ee80000000200 */
[----:B------:R-:W-:Y:S03]  /*a480*/  LDSM.16.M88.4 R80, [R207+0x4800] ;  /* 0x00480000cf50783b */ /* 0x000fe60000000200 */
[C---:B-1----:R-:W-:Y:S08]  /*a490*/  HMMA.16816.F32.BF16 R44, R20.reuse, R52, R44 ;  /* 0x00000034142c723c */ /* 0x042ff0000004182c */
[C---:B------:R-:W-:Y:S08]  /*a4a0*/  HMMA.16816.F32.BF16 R40, R20.reuse, R54, R40 ;  /* 0x000000361428723c */ /* 0x040ff00000041828 */
[C---:B------:R-:W-:Y:S08]  /*a4b0*/  HMMA.16816.F32.BF16 R32, R20.reuse, R60, R32 ;  /* 0x0000003c1420723c */ /* 0x040ff00000041820 */
[----:B------:R-:W-:Y:S01]  /*a4c0*/  HMMA.16816.F32.BF16 R28, R20, R62, R28 ;  /* 0x0000003e141c723c */ /* 0x000fe2000004181c */
[----:B------:R-:W-:Y:S07]  /*a4d0*/  LDSM.16.M88.4 R60, [R205+0x3800] ;  /* 0x00380000cd3c783b */ /* 0x000fee0000000200 */
[C---:B--2---:R-:W-:Y:S01]  /*a4e0*/  HMMA.16816.F32.BF16 R20, R16.reuse, R72, R24 ;  /* 0x000000481014723c */ /* 0x044fe20000041818 */
[----:B------:R-:W-:Y:S07]  /*a4f0*/  LDSM.16.M88.4 R24, [R210+0x8000] ;  /* 0x00800000d218783b */ /* 0x000fee0000000200 */
[C---:B------:R-:W-:Y:S01]  /*a500*/  HMMA.16816.F32.BF16 R36, R16.reuse, R74, R36 ;  /* 0x0000004a1024723c */ /* 0x040fe20000041824 */
[----:B------:R-:W1:Y:S07]  /*a510*/  LDSM.16.M88.4 R72, [R205+0x3000] ;  /* 0x00300000cd48783b */ /* 0x000e6e0000000200 */
[C---:B---3--:R-:W-:Y:S08]  /*a520*/  HMMA.16816.F32.BF16 R52, R16.reuse, R56, R44 ;  /* 0x000000381034723c */ /* 0x048ff0000004182c */
[C---:B------:R-:W-:Y:S01]  /*a530*/  HMMA.16816.F32.BF16 R44, R16.reuse, R58, R40 ;  /* 0x0000003a102c723c */ /* 0x040fe20000041828 */
[----:B------:R-:W-:Y:S07]  /*a540*/  LDSM.16.M88.4 R56, [R200+0xf080] ;  /* 0x00f08000c838783b */ /* 0x000fee0000000200 */
[C---:B------:R-:W-:Y:S08]  /*a550*/  HMMA.16816.F32.BF16 R40, R16.reuse, R68, R32 ;  /* 0x000000441028723c */ /* 0x040ff00000041820 */
[----:B------:R-:W-:Y:S01]  /*a560*/  HMMA.16816.F32.BF16 R32, R16, R70, R28 ;  /* 0x000000461020723c */ /* 0x000fe2000004181c */
[----:B------:R-:W2:Y:S04]  /*a570*/  LDSM.16.M88.4 R28, [R209+0xc000] ;  /* 0x00c00000d11c783b */ /* 0x000ea80000000200 */
[----:B------:R-:W3:Y:S03]  /*a580*/  LDSM.16.M88.4 R68, [R205+0x4000] ;  /* 0x00400000cd44783b */ /* 0x000ee60000000200 */
[C---:B----4-:R-:W-:Y:S08]  /*a590*/  HMMA.16816.F32.BF16 R16, R12.reuse, R76, R20 ;  /* 0x0000004c0c10723c */ /* 0x050ff00000041814 */
[C---:B------:R-:W-:Y:S01]  /*a5a0*/  HMMA.16816.F32.BF16 R20, R12.reuse, R78, R36 ;  /* 0x0000004e0c14723c */ /* 0x040fe20000041824 */
[----:B------:R-:W-:Y:S07]  /*a5b0*/  LDSM.16.M88.4 R76, [R206+0xe880] ;  /* 0x00e88000ce4c783b */ /* 0x000fee0000000200 */
[C---:B------:R-:W-:Y:S08]  /*a5c0*/  HMMA.16816.F32.BF16 R52, R12.reuse, R48, R52 ;  /* 0x000000300c34723c */ /* 0x040ff00000041834 */
[C---:B------:R-:W-:Y:S08]  /*a5d0*/  HMMA.16816.F32.BF16 R48, R12.reuse, R50, R44 ;  /* 0x000000320c30723c */ /* 0x040ff0000004182c */
[C---:B------:R-:W-:Y:S08]  /*a5e0*/  HMMA.16816.F32.BF16 R44, R12.reuse, R64, R40 ;  /* 0x000000400c2c723c */ /* 0x040ff00000041828 */
[----:B------:R-:W-:Y:S01]  /*a5f0*/  HMMA.16816.F32.BF16 R32, R12, R66, R32 ;  /* 0x000000420c20723c */ /* 0x000fe20000041820 */
[----:B------:R-:W-:Y:S07]  /*a600*/  LDSM.16.M88.4 R64, [R207+0x5000] ;  /* 0x00500000cf40783b */ /* 0x000fee0000000200 */
[C---:B-1----:R-:W-:Y:S01]  /*a610*/  HMMA.16816.F32.BF16 R12, R24.reuse, R72, R16 ;  /* 0x00000048180c723c */ /* 0x042fe20000041810 */
[----:B------:R-:W-:Y:S07]  /*a620*/  LDSM.16.M88.4 R16, [R211+0xc000] ;  /* 0x00c00000d310783b */ /* 0x000fee0000000200 */
[C---:B------:R-:W-:Y:S01]  /*a630*/  HMMA.16816.F32.BF16 R36, R24.reuse, R74, R20 ;  /* 0x0000004a1824723c */ /* 0x040fe20000041814 */
[----:B------:R-:W1:Y:S04]  /*a640*/  LDSM.16.M88.4 R20, [R208+0xc000] ;  /* 0x00c00000d014783b */ /* 0x000e680000000200 */
[----:B------:R-:W-:Y:S03]  /*a650*/  LDSM.16.M88.4 R72, [R206+0xf080] ;  /* 0x00f08000ce48783b */ /* 0x000fe60000000200 */
[----:B------:R-:W-:Y:S01]  /*a660*/  HMMA.16816.F32.BF16 R40, R24, R60, R52 ;  /* 0x0000003c1828723c */ /* 0x000fe20000041834 */
[----:B------:R-:W4:Y:S07]  /*a670*/  LDSM.16.M88.4 R52, [R200+0xf880] ;  /* 0x00f88000c834783b */ /* 0x000f2e0000000200 */
[----:B--2---:R-:W-:Y:S08]  /*a680*/  HMMA.16816.F32.BF16 R12, R28, R84, R12 ;  /* 0x000000541c0c723c */ /* 0x004ff0000004180c */
[C---:B------:R-:W-:Y:S01]  /*a690*/  HMMA.16816.F32.BF16 R48, R24.reuse, R62, R48 ;  /* 0x0000003e1830723c */ /* 0x040fe20000041830 */
[----:B------:R-:W2:Y:S07]  /*a6a0*/  LDSM.16.M88.4 R60, [R207+0x5800] ;  /* 0x00580000cf3c783b */ /* 0x000eae0000000200 */
[C---:B---3--:R-:W-:Y:S08]  /*a6b0*/  HMMA.16816.F32.BF16 R44, R24.reuse, R68, R44 ;  /* 0x00000044182c723c */ /* 0x048ff0000004182c */
[----:B------:R-:W-:Y:S01]  /*a6c0*/  HMMA.16816.F32.BF16 R32, R24, R70, R32 ;  /* 0x000000461820723c */ /* 0x000fe20000041820 */
[----:B------:R-:W-:Y:S07]  /*a6d0*/  LDSM.16.M88.4 R68, [R206+0xf880] ;  /* 0x00f88000ce44783b */ /* 0x000fee0000000200 */
[----:B------:R-:W-:Y:S01]  /*a6e0*/  HMMA.16816.F32.BF16 R24, R28, R86, R36 ;  /* 0x000000561c18723c */ /* 0x000fe20000041824 */
[----:B------:R-:W-:Y:S07]  /*a6f0*/  LDSM.16.M88.4 R84, [R205+0x4800] ;  /* 0x00480000cd54783b */ /* 0x000fee0000000200 */
[----:B-1----:R-:W-:Y:S01]  /*a700*/  HMMA.16816.F32.BF16 R36, R20, R80, R12 ;  /* 0x000000501424723c */ /* 0x002fe2000004180c */
[----:B------:R-:W1:Y:S07]  /*a710*/  LDSM.16.M88.4 R12, [R210+0xc000] ;  /* 0x00c00000d20c783b */ /* 0x000e6e0000000200 */
[C---:B------:R-:W-:Y:S08]  /*a720*/  HMMA.16816.F32.BF16 R40, R28.reuse, R56, R40 ;  /* 0x000000381c28723c */ /* 0x040ff00000041828 */
[C---:B------:R-:W-:Y:S08]  /*a730*/  HMMA.16816.F32.BF16 R48, R28.reuse, R58, R48 ;  /* 0x0000003a1c30723c */ /* 0x040ff00000041830 */
[C---:B----4-:R-:W-:Y:S08]  /*a740*/  HMMA.16816.F32.BF16 R44, R28.reuse, R52, R44 ;  /* 0x000000341c2c723c */ /* 0x050ff0000004182c */
[----:B------:R-:W-:Y:S08]  /*a750*/  HMMA.16816.F32.BF16 R32, R28, R54, R32 ;  /* 0x000000361c20723c */ /* 0x000ff00000041820 */
[----:B------:R-:W-:Y:S08]  /*a760*/  HMMA.16816.F32.BF16 R28, R20, R82, R24 ;  /* 0x00000052141c723c */ /* 0x000ff00000041818 */
[----:B------:R-:W-:Y:S08]  /*a770*/  HMMA.16816.F32.BF16 R36, R16, R76, R36 ;  /* 0x0000004c1024723c */ /* 0x000ff00000041824 */
[C---:B------:R-:W-:Y:S01]  /*a780*/  HMMA.16816.F32.BF16 R24, R20.reuse, R64, R40 ;  /* 0x000000401418723c */ /* 0x040fe20000041828 */
[----:B------:R-:W-:Y:S07]  /*a790*/  LDSM.16.M88.4 R40, [R205+0x5800] ;  /* 0x00580000cd28783b */ /* 0x000fee0000000200 */
[----:B------:R-:W-:Y:S01]  /*a7a0*/  HMMA.16816.F32.BF16 R56, R20, R66, R48 ;  /* 0x000000421438723c */ /* 0x000fe20000041830 */
[----:B------:R-:W3:Y:S01]  /*a7b0*/  LDSM.16.M88.4 R64, [R205+0x5000] ;  /* 0x00500000cd40783b */ /* 0x000ee20000000200 */
[----:B------:R-:W-:-:S06]  /*a7c0*/  DEPBAR.LE SB0, 0x0 ;  /* 0x000080000000791a */ /* 0x000fcc0000000000 */
[----:B--2---:R-:W-:Y:S08]  /*a7d0*/  HMMA.16816.F32.BF16 R52, R20, R60, R44 ;  /* 0x0000003c1434723c */ /* 0x004ff0000004182c */
[----:B------:R-:W-:Y:S08]  /*a7e0*/  HMMA.16816.F32.BF16 R44, R16, R78, R28 ;  /* 0x0000004e102c723c */ /* 0x000ff0000004181c */
[----:B------:R-:W-:Y:S08]  /*a7f0*/  HMMA.16816.F32.BF16 R48, R20, R62, R32 ;  /* 0x0000003e1430723c */ /* 0x000ff00000041820 */
[----:B-1----:R-:W-:Y:S08]  /*a800*/  HMMA.16816.F32.BF16 R20, R12, R84, R36 ;  /* 0x000000540c14723c */ /* 0x002ff00000041824 */
[C---:B------:R-:W-:Y:S08]  /*a810*/  HMMA.16816.F32.BF16 R32, R16.reuse, R72, R24 ;  /* 0x000000481020723c */ /* 0x040ff00000041818 */
[----:B------:R-:W-:Y:S08]  /*a820*/  HMMA.16816.F32.BF16 R28, R16, R74, R56 ;  /* 0x0000004a101c723c */ /* 0x000ff00000041838 */
[----:B------:R-:W-:Y:S01]  /*a830*/  HMMA.16816.F32.BF16 R44, R12, R86, R44 ;  /* 0x000000560c2c723c */ /* 0x000fe2000004182c */
[----:B------:R-:W-:-:S07]  /*a840*/  FMUL.FTZ R0, R20, c[0x0][0x320] ;  /* 0x0000c80014007a20 */ /* 0x000fce0000410000 */
[C---:B------:R-:W-:Y:S08]  /*a850*/  HMMA.16816.F32.BF16 R24, R16.reuse, R68, R52 ;  /* 0x000000441018723c */ /* 0x040ff00000041834 */
[----:B------:R-:W-:Y:S08]  /*a860*/  HMMA.16816.F32.BF16 R16, R16, R70, R48 ;  /* 0x000000461010723c */ /* 0x000ff00000041830 */
[C---:B---3--:R-:W-:Y:S01]  /*a870*/  HMMA.16816.F32.BF16 R48, R12.reuse, R64, R32 ;  /* 0x000000400c30723c */ /* 0x048fe20000041820 */
[----:B------:R1:W2:Y:S07]  /*a880*/  MUFU.TANH R35, R0 ;  /* 0x0000000000237308 */ /* 0x0002ae0000002400 */
[C---:B------:R-:W-:Y:S08]  /*a890*/  HMMA.16816.F32.BF16 R64, R12.reuse, R66, R28 ;  /* 0x000000420c40723c */ /* 0x040ff0000004181c */
[----:B------:R-:W-:Y:S01]  /*a8a0*/  HMMA.16816.F32.BF16 R36, R12, R40, R24 ;  /* 0x000000280c24723c */ /* 0x000fe20000041818 */
[----:B-1----:R-:W-:-:S04]  /*a8b0*/  FMUL.FTZ R0, R21, c[0x0][0x320] ;  /* 0x0000c80015007a20 */ /* 0x002fc80000410000 */
[----:B------:R1:W3:Y:S03]  /*a8c0*/  MUFU.TANH R28, R0 ;  /* 0x00000000001c7308 */ /* 0x0002e60000002400 */
[----:B------:R-:W-:Y:S01]  /*a8d0*/  HMMA.16816.F32.BF16 R40, R12, R42, R16 ;  /* 0x0000002a0c28723c */ /* 0x000fe20000041810 */
[----:B-1----:R-:W-:-:S04]  /*a8e0*/  FMUL.FTZ R0, R22, c[0x0][0x320] ;  /* 0x0000c80016007a20 */ /* 0x002fc80000410000 */
[----:B------:R1:W4:Y:S02]  /*a8f0*/  MUFU.TANH R53, R0 ;  /* 0x0000000000357308 */ /* 0x0003240000002400 */
[----:B-1----:R-:W-:-:S06]  /*a900*/  FMUL.FTZ R0, R23, c[0x0][0x320] ;  /* 0x0000c80017007a20 */ /* 0x002fcc0000410000 */
[----:B------:R1:W1:Y:S02]  /*a910*/  MUFU.TANH R52, R0 ;  /* 0x0000000000347308 */ /* 0x0002640000002400 */
[----:B-1----:R-:W-:-:S06]  /*a920*/  FMUL.FTZ R0, R44, c[0x0][0x320] ;  /* 0x0000c8002c007a20 */ /* 0x002fcc0000410000 */
[----:B------:R1:W1:Y:S02]  /*a930*/  MUFU.TANH R23, R0 ;  /* 0x0000000000177308 */ /* 0x0002640000002400 */
[----:B-1----:R-:W-:-:S06]  /*a940*/  FMUL.FTZ R0, R45, c[0x0][0x320] ;  /* 0x0000c8002d007a20 */ /* 0x002fcc0000410000 */
[----:B------:R1:W1:Y:S01]  /*a950*/  MUFU.TANH R22, R0 ;  /* 0x0000000000167308 */ /* 0x0002620000002400 */
[----:B------:R-:W-:Y:S06]  /*a960*/  BAR.SYNC.DEFER_BLOCKING 0x0 ;  /* 0x0000000000007b1d */ /* 0x000fec0000010000 */
[----:B------:R-:W-:Y:S05]  /*a970*/  @!P0 BRA `(.L_x_1201) ;  /* 0x000005b000008947 */ /* 0x000fea0003800000 */
[----:B-1234-:R-:W-:Y:S01]  /*a980*/  IMAD.MOV.U32 R0, RZ, RZ, 0x1 ;  /* 0x00000001ff007424 */ /* 0x01efe200078e00ff */
[C---:B------:R-:W-:Y:S01]  /*a990*/  IADD3 R2, R235.reuse, R141, R241 ;  /* 0x0000008deb027210 */ /* 0x040fe20007ffe0f1 */
[----:B------:R-:W-:Y:S01]  /*a9a0*/  IMAD.MOV.U32 R224, RZ, RZ, RZ ;  /* 0x000000ffffe07224 */ /* 0x000fe200078e00ff */
[----:B------:R-:W-:-:S02]  /*a9b0*/  ISETP.GT.AND P1, PT, R235, 0x2f, PT ;  /* 0x0000002feb00780c */ /* 0x000fc40003f24270 */
[----:B------:R-:W-:Y:S02]  /*a9c0*/  ISETP.NE.AND P0, PT, R0, c[0x0][0x2b8], PT ;  /* 0x0000ae0000007a0c */ /* 0x000fe40003f05270 */
[----:B------:R-:W-:-:S05]  /*a9d0*/  IADD3 R2, R2, -0x30, RZ ;  /* 0xffffffd002027810 */ /* 0x000fca0007ffe0ff */
[----:B------:R-:W-:-:S06]  /*a9e0*/  IMAD.MOV.U32 R0, RZ, RZ, R2 ;  /* 0x000000ffff007224 */ /* 0x000fcc00078e0002 */
        /* <DEDUP_REMOVED lines=8> */
[----:B------:R-:W-:Y:S02]  /*aa70*/  IADD3 R11, -R237, 0x30, RZ ;  /* 0x00000030ed0b7810 */ /* 0x000fe40007ffe1ff */
[----:B------:R-:W1:Y:S01]  /*aa80*/  S2R R8, SR_CTAID.Y ;  /* 0x0000000000087919 */ /* 0x000e620000002600 */
[----:B------:R-:W-:-:S04]  /*aa90*/  IMAD R225, R0, c[0x0][0x2b8], R2 ;  /* 0x0000ae0000e17a24 */ /* 0x000fc800078e0202 */
[----:B------:R-:W-:Y:S01]  /*aaa0*/  IMAD.WIDE.U32 R2, R225, c[0x0][0x1e0], RZ ;  /* 0x00007800e1027a25 */ /* 0x000fe200078e00ff */
[----:B------:R-:W-:-:S05]  /*aab0*/  SHF.R.S32.HI R0, RZ, 0x1f, R225 ;  /* 0x0000001fff007819 */ /* 0x000fca00000114e1 */
[----:B------:R-:W-:-:S04]  /*aac0*/  IMAD R0, R0, c[0x0][0x1e0], RZ ;  /* 0x0000780000007a24 */ /* 0x000fc800078e02ff */
[----:B------:R-:W-:-:S04]  /*aad0*/  IMAD R0, R225, c[0x0][0x1e4], R0 ;  /* 0x00007900e1007a24 */ /* 0x000fc800078e0200 */
[----:B------:R-:W-:Y:S02]  /*aae0*/  IMAD.IADD R3, R3, 0x1, R0 ;  /* 0x0000000103037824 */ /* 0x000fe400078e0200 */
[----:B-1----:R-:W-:Y:S01]  /*aaf0*/  IMAD.WIDE.U32 R90, R8, c[0x0][0x1e8], RZ ;  /* 0x00007a00085a7a25 */ /* 0x002fe200078e00ff */
[----:B--2---:R-:W-:-:S03]  /*ab00*/  SHF.R.S32.HI R0, RZ, 0x1f, R224 ;  /* 0x0000001fff007819 */ /* 0x004fc600000114e0 */
[----:B------:R-:W-:-:S04]  /*ab10*/  IMAD.WIDE.U32 R2, R224, c[0x0][0x1f0], R2 ;  /* 0x00007c00e0027a25 */ /* 0x000fc800078e0002 */
[----:B------:R-:W-:-:S04]  /*ab20*/  IMAD R0, R0, c[0x0][0x1f0], RZ ;  /* 0x00007c0000007a24 */ /* 0x000fc800078e02ff */
[----:B------:R-:W-:Y:S01]  /*ab30*/  IMAD R4, R224, c[0x0][0x1f4], R0 ;  /* 0x00007d00e0047a24 */ /* 0x000fe200078e0200 */
[----:B------:R-:W-:-:S04]  /*ab40*/  IADD3 R0, P0, R90, R2, RZ ;  /* 0x000000025a007210 */ /* 0x000fc80007f1e0ff */
[----:B------:R-:W-:Y:S02]  /*ab50*/  IADD3.X R2, R245, R3, R4, P0, !PT ;  /* 0x00000003f5027210 */ /* 0x000fe400007fe404 */
[----:B------:R-:W-:-:S04]  /*ab60*/  LEA R8, P0, R0, c[0x0][0x1c8], 0x1 ;  /* 0x0000720000087a11 */ /* 0x000fc800078008ff */
[----:B------:R-:W-:Y:S02]  /*ab70*/  LEA.HI.X R7, R0, c[0x0][0x1cc], R2, 0x1, P0 ;  /* 0x0000730000077a11 */ /* 0x000fe400000f0c02 */
[----:B------:R-:W-:Y:S01]  /*ab80*/  ISETP.GE.AND P0, PT, R11, 0x1, PT ;  /* 0x000000010b00780c */ /* 0x000fe20003f06270 */
[----:B------:R-:W-:Y:S10]  /*ab90*/  BRA.DIV ~URZ, `(.L_x_1202) ;  /* 0x00010db27f007947 */ /* 0x000ff4000b800000 */
[----:B------:R1:W2:Y:S02]  /*aba0*/  SHFL.IDX PT, R4, R7, RZ, 0x181f ;  /* 0x00181fff07047589 */ /* 0x0002a400000e0000 */
.L_x_1321:
[----:B------:R-:W-:Y:S05]  /*abb0*/  BRA.DIV ~URZ, `(.L_x_1203) ;  /* 0x00010e127f007947 */ /* 0x000fea000b800000 */
[----:B------:R3:W4:Y:S02]  /*abc0*/  SHFL.IDX PT, R0, R8, RZ, 0x181f ;  /* 0x00181fff08007589 */ /* 0x00072400000e0000 */
.L_x_1322:
[----:B------:R-:W-:Y:S01]  /*abd0*/  BSSY B0, `(.L_x_1204) ;  /* 0x0000019000007945 */ /* 0x000fe20003800000 */
[----:B------:R-:W-:Y:S05]  /*abe0*/  @!P0 BRA `(.L_x_1205) ;  /* 0x0000017000008947 */ /* 0x000fea0003800000 */
[----:B------:R-:W-:Y:S02]  /*abf0*/  SHF.R.S32.HI R2, RZ, 0x1f, R223 ;  /* 0x0000001fff027819 */ /* 0x000fe400000114df */
[C---:B----4-:R-:W-:Y:S02]  /*ac00*/  LEA R16, P0, R223.reuse, R0, 0x1 ;  /* 0x00000000df107211 */ /* 0x050fe400078008ff */
[C---:B------:R-:W-:Y:S02]  /*ac10*/  IADD3 R20, R223.reuse, 0x40, RZ ;  /* 0x00000040df147810 */ /* 0x040fe40007ffe0ff */
[----:B--2---:R-:W-:-:S02]  /*ac20*/  LEA.HI.X R17, R223, R4, R2, 0x1, P0 ;  /* 0x00000004df117211 */ /* 0x004fc400000f0c02 */
[----:B------:R-:W-:Y:S02]  /*ac30*/  LEA R14, P0, R249, R0, 0x1 ;  /* 0x00000000f90e7211 */ /* 0x000fe400078008ff */
[C---:B------:R-:W-:Y:S02]  /*ac40*/  IADD3 R19, R223.reuse, 0x80, RZ ;  /* 0x00000080df137810 */ /* 0x040fe40007ffe0ff */
[C---:B------:R-:W-:Y:S02]  /*ac50*/  IADD3 R18, R223.reuse, 0xc0, RZ ;  /* 0x000000c0df127810 */ /* 0x040fe40007ffe0ff */
[----:B------:R-:W-:Y:S02]  /*ac60*/  ISETP.GE.AND P4, PT, R223, c[0x0][0x1d4], PT ;  /* 0x00007500df007a0c */ /* 0x000fe40003f86270 */
[----:B------:R-:W-:Y:S02]  /*ac70*/  LEA.HI.X R15, R249, R4, R252, 0x1, P0 ;  /* 0x00000004f90f7211 */ /* 0x000fe400000f0cfc */
[----:B------:R-:W-:-:S02]  /*ac80*/  ISETP.GE.AND P3, PT, R20, c[0x0][0x1d4], PT ;  /* 0x0000750014007a0c */ /* 0x000fc40003f66270 */
[----:B------:R-:W-:Y:S02]  /*ac90*/  LEA R12, P0, R248, R0, 0x1 ;  /* 0x00000000f80c7211 */ /* 0x000fe400078008ff */
[----:B------:R-:W-:Y:S02]  /*aca0*/  ISETP.GE.AND P2, PT, R19, c[0x0][0x1d4], PT ;  /* 0x0000750013007a0c */ /* 0x000fe40003f46270 */
[----:B------:R-:W-:Y:S02]  /*acb0*/  ISETP.GE.AND P1, PT, R18, c[0x0][0x1d4], PT ;  /* 0x0000750012007a0c */ /* 0x000fe40003f26270 */
[----:B------:R-:W-:Y:S01]  /*acc0*/  LEA.HI.X R13, R248, R4, R251, 0x1, P0 ;  /* 0x00000004f80d7211 */ /* 0x000fe200000f0cfb */
[----:B------:R-:W-:Y:S01]  /*acd0*/  @!PT LDS RZ, [RZ] ;  /* 0x00000000fffff984 */ /* 0x000fe20000000800 */
[----:B------:R-:W-:Y:S01]  /*ace0*/  @!PT LDS RZ, [RZ] ;  /* 0x00000000fffff984 */ /* 0x000fe20000000800 */
[----:B------:R-:W-:Y:S01]  /*acf0*/  @!PT LDS RZ, [RZ] ;  /* 0x00000000fffff984 */ /* 0x000fe20000000800 */
[----:B------:R2:W-:Y:S01]  /*ad00*/  LDGSTS.E.BYPASS.LTC128B.128 [R213+0xa080], [R16.64], !P4 ;  /* 0x0a08000010d57fae */ /* 0x0005e2000e101d4e */
[----:B------:R-:W-:-:S03]  /*ad10*/  LEA R2, P0, R247, R0, 0x1 ;  /* 0x00000000f7027211 */ /* 0x000fc600078008ff */
[----:B------:R2:W-:Y:S01]  /*ad20*/  LDGSTS.E.BYPASS.LTC128B.128 [R213+0xb880], [R14.64], !P3 ;  /* 0x0b8800000ed57fae */ /* 0x0005e2000d901d4e */
[----:B------:R-:W-:-:S03]  /*ad30*/  LEA.HI.X R3, R247, R4, R250, 0x1, P0 ;  /* 0x00000004f7037211 */ /* 0x000fc600000f0cfa */
[----:B------:R2:W-:Y:S04]  /*ad40*/  LDGSTS.E.BYPASS.LTC128B.128 [R213+0xd080], [R12.64], !P2 ;  /* 0x0d0800000cd57fae */ /* 0x0005e8000d101d4e */
[----:B------:R2:W-:Y:S02]  /*ad50*/  LDGSTS.E.BYPASS.LTC128B.128 [R213+0xe880], [R2.64], !P1 ;  /* 0x0e88000002d57fae */ /* 0x0005e4000c901d4e */
.L_x_1205:
[----:B------:R-:W-:Y:S05]  /*ad60*/  BSYNC B0 ;  /* 0x0000000000007941 */ /* 0x000fea0003800000 */
.L_x_1204:
[----:B------:R-:W-:Y:S05]  /*ad70*/  BRA.DIV ~URZ, `(.L_x_1206) ;  /* 0x00010cd27f007947 */ /* 0x000fea000b800000 */
[----:B--2---:R2:W1:Y:S04]  /*ad80*/  SHFL.IDX PT, R4, R7, 0x1, 0x181f ;  /* 0x00381f0007047f89 */ /* 0x00446800000e0000 */
[----:B----4-:R2:W4:Y:S02]  /*ad90*/  SHFL.IDX PT, R0, R8, 0x1, 0x181f ;  /* 0x00381f0008007f89 */ /* 0x01052400000e0000 */
.L_x_1323:
[----:B------:R-:W-:-:S13]  /*ada0*/  ISETP.GE.AND P0, PT, R11, 0x21, PT ;  /* 0x000000210b00780c */ /* 0x000fda0003f06270 */
[----:B------:R-:W-:Y:S05]  /*adb0*/  @!P0 BRA `(.L_x_1201) ;  /* 0x0000017000008947 */ /* 0x000fea0003800000 */
[----:B------:R-:W-:Y:S02]  /*adc0*/  SHF.R.S32.HI R2, RZ, 0x1f, R223 ;  /* 0x0000001fff027819 */ /* 0x000fe400000114df */
[C---:B----4-:R-:W-:Y:S02]  /*add0*/  LEA R16, P0, R223.reuse, R0, 0x1 ;  /* 0x00000000df107211 */ /* 0x050fe400078008ff */
[C---:B------:R-:W-:Y:S02]  /*ade0*/  IADD3 R18, R223.reuse, 0x40, RZ ;  /* 0x00000040df127810 */ /* 0x040fe40007ffe0ff */
[----:B-1----:R-:W-:Y:S02]  /*adf0*/  LEA.HI.X R17, R223, R4, R2, 0x1, P0 ;  /* 0x00000004df117211 */ /* 0x002fe400000f0c02 */
[----:B------:R-:W-:Y:S02]  /*ae00*/  LEA R14, P0, R249, R0, 0x1 ;  /* 0x00000000f90e7211 */ /* 0x000fe400078008ff */
[----:B--23--:R-:W-:-:S02]  /*ae10*/  IADD3 R8, R223, 0x80, RZ ;  /* 0x00000080df087810 */ /* 0x00cfc40007ffe0ff */
[C---:B------:R-:W-:Y:S02]  /*ae20*/  IADD3 R7, R223.reuse, 0xc0, RZ ;  /* 0x000000c0df077810 */ /* 0x040fe40007ffe0ff */
[----:B------:R-:W-:Y:S02]  /*ae30*/  ISETP.GE.AND P4, PT, R223, c[0x0][0x1d4], PT ;  /* 0x00007500df007a0c */ /* 0x000fe40003f86270 */
[----:B------:R-:W-:Y:S02]  /*ae40*/  LEA.HI.X R15, R249, R4, R252, 0x1, P0 ;  /* 0x00000004f90f7211 */ /* 0x000fe400000f0cfc */
[----:B------:R-:W-:Y:S02]  /*ae50*/  ISETP.GE.AND P3, PT, R18, c[0x0][0x1d4], PT ;  /* 0x0000750012007a0c */ /* 0x000fe40003f66270 */
[----:B------:R-:W-:Y:S02]  /*ae60*/  LEA R12, P0, R248, R0, 0x1 ;  /* 0x00000000f80c7211 */ /* 0x000fe400078008ff */
[----:B------:R-:W-:-:S02]  /*ae70*/  ISETP.GE.AND P2, PT, R8, c[0x0][0x1d4], PT ;  /* 0x0000750008007a0c */ /* 0x000fc40003f46270 */
        /* <DEDUP_REMOVED lines=11> */
.L_x_1201:
[----:B--234-:R-:W-:Y:S05]  /*af30*/  BSYNC B1 ;  /* 0x0000000000017941 */ /* 0x01cfea0003800000 */
.L_x_1200:
[----:B------:R-:W2:Y:S01]  /*af40*/  LDL R11, [R1+0x4] ;  /* 0x00000400010b7983 */ /* 0x000ea20000100800 */
[----:B-1----:R-:W-:Y:S01]  /*af50*/  SHF.R.S32.HI R0, RZ, 0x1f, R88 ;  /* 0x0000001fff007819 */ /* 0x002fe20000011458 */
[----:B------:R-:W-:Y:S01]  /*af60*/  IMAD.MOV.U32 R13, RZ, RZ, 0x1 ;  /* 0x00000001ff0d7424 */ /* 0x000fe200078e00ff */
[----:B------:R-:W-:Y:S01]  /*af70*/  LOP3.LUT R14, RZ, c[0x0][0x324], RZ, 0x33, !PT ;  /* 0x0000c900ff0e7a12 */ /* 0x000fe200078e33ff */
[----:B------:R-:W0:Y:S01]  /*af80*/  LDGDEPBAR ;  /* 0x00000000000079af */ /* 0x000e220000000000 */
[CC--:B------:R-:W-:Y:S02]  /*af90*/  LEA.HI R2, R0.reuse, R88.reuse, RZ, 0x2 ;  /* 0x0000005800027211 */ /* 0x0c0fe400078f10ff */
[----:B------:R-:W-:-:S02]  /*afa0*/  LEA.HI R0, R0, R88, RZ, 0x5 ;  /* 0x0000005800007211 */ /* 0x000fc400078f28ff */
[----:B------:R-:W-:Y:S02]  /*afb0*/  LOP3.LUT R2, R2, 0xfffffffc, RZ, 0xc0, !PT ;  /* 0xfffffffc02027812 */ /* 0x000fe400078ec0ff */
[----:B------:R-:W-:Y:S02]  /*afc0*/  LOP3.LUT R3, R0, 0xffffffe0, RZ, 0xc0, !PT ;  /* 0xffffffe000037812 */ /* 0x000fe400078ec0ff */
[----:B------:R-:W-:Y:S01]  /*afd0*/  SHF.R.S32.HI R4, RZ, 0x5, R0 ;  /* 0x00000005ff047819 */ /* 0x000fe20000011400 */
[C---:B------:R-:W-:Y:S01]  /*afe0*/  IMAD.IADD R2, R88.reuse, 0x1, -R2 ;  /* 0x0000000158027824 */ /* 0x040fe200078e0a02 */
[----:B------:R-:W-:Y:S01]  /*aff0*/  SHF.R.S32.HI R7, RZ, 0x1f, R0 ;  /* 0x0000001fff077819 */ /* 0x000fe20000011400 */
[----:B------:R-:W-:Y:S01]  /*b000*/  IMAD.IADD R0, R88, 0x1, -R3 ;  /* 0x0000000158007824 */ /* 0x000fe200078e0a03 */
[----:B------:R-:W-:Y:S02]  /*b010*/  ISETP.NE.AND P0, PT, R13, c[0x0][0x2c4], PT ;  /* 0x0000b1000d007a0c */ /* 0x000fe40003f05270 */
[----:B------:R-:W-:-:S02]  /*b020*/  LEA.HI R7, R7, R4, RZ, 0x3 ;  /* 0x0000000407077211 */ /* 0x000fc400078f18ff */
[----:B------:R-:W-:Y:S02]  /*b030*/  LEA.HI R3, R2, R2, RZ, 0x1 ;  /* 0x0000000202037211 */ /* 0x000fe400078f08ff */
[----:B------:R-:W-:Y:S02]  /*b040*/  SHF.R.S32.HI R12, RZ, 0x1f, R0 ;  /* 0x0000001fff0c7819 */ /* 0x000fe40000011400 */
[----:B------:R-:W-:Y:S02]  /*b050*/  LOP3.LUT R8, R7, 0xffffff8, RZ, 0xc0, !PT ;  /* 0x0ffffff807087812 */ /* 0x000fe400078ec0ff */
[----:B------:R-:W-:Y:S02]  /*b060*/  LOP3.LUT R7, R3, 0x1ffffffe, RZ, 0xc0, !PT ;  /* 0x1ffffffe03077812 */ /* 0x000fe400078ec0ff */
[----:B------:R-:W-:Y:S01]  /*b070*/  LEA.HI R3, R12, R0, RZ, 0x2 ;  /* 0x000000000c037211 */ /* 0x000fe200078f10ff */
[----:B------:R-:W-:Y:S02]  /*b080*/  IMAD.IADD R4, R4, 0x1, -R8 ;  /* 0x0000000104047824 */ /* 0x000fe400078e0a08 */
[----:B------:R-:W-:Y:S01]  /*b090*/  IMAD.IADD R2, R2, 0x1, -R7 ;  /* 0x0000000102027824 */ /* 0x000fe200078e0a07 */
[----:B------:R-:W-:Y:S01]  /*b0a0*/  SHF.R.S32.HI R240, RZ, 0x2, R3 ;  /* 0x00000002fff07819 */ /* 0x000fe20000011403 */
[----:B------:R-:W-:Y:S01]  /*b0b0*/  IMAD.SHL.U32 R239, R4, 0x10, RZ ;  /* 0x0000001004ef7824 */ /* 0x000fe200078e00ff */
[----:B------:R-:W-:Y:S01]  /*b0c0*/  LOP3.LUT R3, R3, 0x7ffffffc, RZ, 0xc0, !PT ;  /* 0x7ffffffc03037812 */ /* 0x000fe200078ec0ff */
[----:B------:R-:W-:-:S04]  /*b0d0*/  IMAD.SHL.U32 R238, R2, 0x8, RZ ;  /* 0x0000000802ee7824 */ /* 0x000fc800078e00ff */
[----:B------:R-:W-:Y:S02]  /*b0e0*/  IMAD.IADD R3, R0, 0x1, -R3 ;  /* 0x0000000100037824 */ /* 0x000fe400078e0a03 */
[----:B------:R-:W-:Y:S02]  /*b0f0*/  IMAD.IADD R0, R99, 0x1, R5 ;  /* 0x0000000163007824 */ /* 0x000fe400078e0205 */
[----:B------:R-:W-:-:S04]  /*b100*/  IMAD.SHL.U32 R233, R3, 0x2, RZ ;  /* 0x0000000203e97824 */ /* 0x000fc800078e00ff */
[--C-:B------:R-:W-:Y:S02]  /*b110*/  IMAD.IADD R20, R0, 0x1, -R233.reuse ;  /* 0x0000000100147824 */ /* 0x100fe400078e0ae9 */
[----:B------:R-:W-:Y:S02]  /*b120*/  IMAD.IADD R21, R99, 0x1, -R233 ;  /* 0x0000000163157824 */ /* 0x000fe400078e0ae9 */
[----:B--2---:R-:W-:-:S05]  /*b130*/  IMAD R2, R11, 0x80, R240 ;  /* 0x000000800b027824 */ /* 0x004fca00078e02f0 */
[----:B------:R-:W-:Y:S02]  /*b140*/  IADD3 R4, R238, R2, R239 ;  /* 0x00000002ee047210 */ /* 0x000fe40007ffe0ef */
[----:B------:R-:W-:-:S03]  /*b150*/  IADD3 R2, -R233, 0x1, R0 ;  /* 0x00000001e9027810 */ /* 0x000fc60007ffe100 */
[----:B------:R-:W-:-:S04]  /*b160*/  @P0 IMAD.HI.U32 R3, R4, c[0x0][0x2c8], RZ ;  /* 0x0000b20004030a27 */ /* 0x000fc800078e00ff */
[----:B------:R-:W-:Y:S01]  /*b170*/  IMAD.IADD R2, R2, 0x1, -R232 ;  /* 0x0000000102027824 */ /* 0x000fe200078e0ae8 */
[----:B------:R-:W-:-:S03]  /*b180*/  @P0 SHF.R.U32.HI R4, RZ, c[0x0][0x2cc], R3 ;  /* 0x0000b300ff040a19 */ /* 0x000fc60000011603 */
[C---:B------:R-:W-:Y:S01]  /*b190*/  IMAD.IADD R19, R2.reuse, 0x1, R14 ;  /* 0x0000000102137824 */ /* 0x040fe200078e020e */
[----:B------:R-:W-:Y:S01]  /*b1a0*/  IADD3 R18, R2, c[0x0][0x328], RZ ;  /* 0x0000ca0002127a10 */ /* 0x000fe20007ffe0ff */
[----:B------:R-:W-:Y:S05]  /*b1b0*/  BRA.DIV ~URZ, `(.L_x_1207) ;  /* 0x000109827f007947 */ /* 0x000fea000b800000 */
[----:B------:R1:W2:Y:S02]  /*b1c0*/  SHFL.IDX PT, R3, R4, RZ, 0x1c1f ;  /* 0x001c1fff04037589 */ /* 0x0002a400000e0000 */
.L_x_1324:
[----:B------:R-:W-:Y:S01]  /*b1d0*/  FMUL.FTZ R0, R48, c[0x0][0x320] ;  /* 0x0000c80030007a20 */ /* 0x000fe20000410000 */
[----:B--2---:R-:W-:Y:S02]  /*b1e0*/  IADD3 R2, R18, R3, RZ ;  /* 0x0000000312027210 */ /* 0x004fe40007ffe0ff */
[----:B------:R-:W-:Y:S01]  /*b1f0*/  LOP3.LUT R212, R212, 0xffffefff, RZ, 0xc0, !PT ;  /* 0xffffefffd4d47812 */ /* 0x000fe200078ec0ff */
[----:B------:R2:W3:Y:S01]  /*b200*/  MUFU.TANH R17, R0 ;  /* 0x0000000000117308 */ /* 0x0004e20000002400 */
[----:B------:R-:W-:Y:S01]  /*b210*/  IMNMX R2, R20, R2, PT ;  /* 0x0000000214027217 */ /* 0x000fe20003800200 */
[----:B--2---:R-:W-:-:S06]  /*b220*/  FMUL.FTZ R0, R49, c[0x0][0x320] ;  /* 0x0000c80031007a20 */ /* 0x004fcc0000410000 */
[----:B------:R2:W4:Y:S02]  /*b230*/  MUFU.TANH R16, R0 ;  /* 0x0000000000107308 */ /* 0x0005240000002400 */
[----:B--2---:R-:W-:-:S06]  /*b240*/  FMUL.FTZ R0, R64, c[0x0][0x320] ;  /* 0x0000c80040007a20 */ /* 0x004fcc0000410000 */
[----:B------:R2:W1:Y:S02]  /*b250*/  MUFU.TANH R15, R0 ;  /* 0x00000000000f7308 */ /* 0x0004640000002400 */
[----:B--2---:R-:W-:-:S06]  /*b260*/  FMUL.FTZ R0, R65, c[0x0][0x320] ;  /* 0x0000c80041007a20 */ /* 0x004fcc0000410000 */
[----:B------:R2:W1:Y:S02]  /*b270*/  MUFU.TANH R14, R0 ;  /* 0x00000000000e7308 */ /* 0x0004640000002400 */
[----:B--2---:R-:W-:Y:S01]  /*b280*/  FMUL.FTZ R0, R36, c[0x0][0x320] ;  /* 0x0000c80024007a20 */ /* 0x004fe20000410000 */
[----:B------:R-:W-:-:S05]  /*b290*/  MOV R36, 0x1 ;  /* 0x0000000100247802 */ /* 0x000fca0000000f00 */
[----:B------:R2:W1:Y:S01]  /*b2a0*/  MUFU.TANH R13, R0 ;  /* 0x00000000000d7308 */ /* 0x0004620000002400 */
[----:B------:R-:W-:-:S13]  /*b2b0*/  ISETP.LE.AND P0, PT, R36, c[0x0][0x32c], PT ;  /* 0x0000cb0024007a0c */ /* 0x000fda0003f03270 */
[----:B------:R-:W-:Y:S01]  /*b2c0*/  @P0 LOP3.LUT R212, R212, 0x1000, RZ, 0xfc, !PT ;  /* 0x00001000d4d40812 */ /* 0x000fe200078efcff */
[----:B--2---:R-:W-:-:S04]  /*b2d0*/  FMUL.FTZ R0, R40, c[0x0][0x320] ;  /* 0x0000c80028007a20 */ /* 0x004fc80000410000 */
[----:B------:R2:W1:Y:S02]  /*b2e0*/  MUFU.TANH R12, R0 ;  /* 0x00000000000c7308 */ /* 0x0004640000002400 */
[----:B--2---:R-:W-:-:S06]  /*b2f0*/  FMUL.FTZ R0, R41, c[0x0][0x320] ;  /* 0x0000c80029007a20 */ /* 0x004fcc0000410000 */
[----:B------:R2:W1:Y:S02]  /*b300*/  MUFU.TANH R11, R0 ;  /* 0x00000000000b7308 */ /* 0x0004640000002400 */
[----:B--2---:R-:W-:-:S06]  /*b310*/  FMUL.FTZ R0, R37, c[0x0][0x320] ;  /* 0x0000c80025007a20 */ /* 0x004fcc0000410000 */
[----:B------:R2:W1:Y:S02]  /*b320*/  MUFU.TANH R8, R0 ;  /* 0x0000000000087308 */ /* 0x0004640000002400 */
[----:B--2---:R-:W-:Y:S01]  /*b330*/  IADD3 R0, R19, R3, RZ ;  /* 0x0000000313007210 */ /* 0x004fe20007ffe0ff */
[----:B------:R-:W-:Y:S05]  /*b340*/  @!P0 BRA `(.L_x_1208) ;  /* 0x0000012000008947 */ /* 0x000fea0003800000 */
[----:B-1-34-:R-:W-:Y:S01]  /*b350*/  IADD3 R3, -R232, R5, R3 ;  /* 0x00000005e8037210 */ /* 0x01afe20007ffe103 */
[----:B------:R-:W-:Y:S03]  /*b360*/  BSSY B0, `(.L_x_1209) ;  /* 0x000000c000007945 */ /* 0x000fe60003800000 */
[----:B------:R-:W-:-:S13]  /*b370*/  ISETP.GT.AND P0, PT, R3, -0x1, PT ;  /* 0xffffffff0300780c */ /* 0x000fda0003f04270 */
[----:B------:R-:W-:Y:S05]  /*b380*/  @P0 BRA `(.L_x_1210) ;  /* 0x0000006000000947 */ /* 0x000fea0003800000 */
[----:B------:R-:W-:Y:S02]  /*b390*/  ISETP.NE.AND P0, PT, R36, c[0x0][0x32c], PT ;  /* 0x0000cb0024007a0c */ /* 0x000fe40003f05270 */
[----:B------:R-:W-:-:S11]  /*b3a0*/  LOP3.LUT R3, RZ, R3, RZ, 0x33, !PT ;  /* 0x00000003ff037212 */ /* 0x000fd600078e33ff */
[----:B------:R-:W-:-:S05]  /*b3b0*/  @P0 IMAD.HI.U32 R7, R3, c[0x0][0x330], RZ ;  /* 0x0000cc0003070a27 */ /* 0x000fca00078e00ff */
[----:B------:R-:W-:-:S04]  /*b3c0*/  @P0 SHF.R.U32.HI R3, RZ, c[0x0][0x334], R7 ;  /* 0x0000cd00ff030a19 */ /* 0x000fc80000011607 */
[----:B------:R-:W-:Y:S01]  /*b3d0*/  LOP3.LUT R3, RZ, R3, RZ, 0x33, !PT ;  /* 0x00000003ff037212 */ /* 0x000fe200078e33ff */
[----:B------:R-:W-:Y:S05]  /*b3e0*/  BRA `(.L_x_1211) ;  /* 0x0000003000007947 */ /* 0x000fea0003800000 */
.L_x_1210:
[----:B------:R-:W-:-:S13]  /*b3f0*/  ISETP.NE.AND P0, PT, R36, c[0x0][0x32c], PT ;  /* 0x0000cb0024007a0c */ /* 0x000fda0003f05270 */
[----:B------:R-:W-:-:S05]  /*b400*/  @P0 IMAD.HI.U32 R7, R3, c[0x0][0x330], RZ ;  /* 0x0000cc0003070a27 */ /* 0x000fca00078e00ff */
[----:B------:R-:W-:Y:S02]  /*b410*/  @P0 SHF.R.U32.HI R3, RZ, c[0x0][0x334], R7 ;  /* 0x0000cd00ff030a19 */ /* 0x000fe40000011607 */
.L_x_1211:
[----:B------:R-:W-:Y:S05]  /*b420*/  BSYNC B0 ;  /* 0x0000000000007941 */ /* 0x000fea0003800000 */
.L_x_1209:
[----:B------:R-:W-:-:S05]  /*b430*/  IMAD R3, R3, c[0x0][0x32c], R21 ;  /* 0x0000cb0003037a24 */ /* 0x000fca00078e0215 */
[----:B------:R-:W-:Y:S02]  /*b440*/  IADD3 R7, R3, c[0x0][0x32c], RZ ;  /* 0x0000cb0003077a10 */ /* 0x000fe40007ffe0ff */
[----:B------:R-:W-:Y:S02]  /*b450*/  IMNMX R0, R0, R3, !PT ;  /* 0x0000000300007217 */ /* 0x000fe40007800200 */
[----:B------:R-:W-:Y:S02]  /*b460*/  IMNMX R2, R2, R7, PT ;  /* 0x0000000702027217 */ /* 0x000fe40003800200 */
.L_x_1208:
[C---:B-1-34-:R-:W-:Y:S02]  /*b470*/  ISETP.GE.AND P0, PT, R99.reuse, 0x2, PT ;  /* 0x000000026300780c */ /* 0x05afe40003f06270 */
[----:B------:R-:W-:Y:S02]  /*b480*/  LOP3.LUT R212, R212, 0xfffffff7, RZ, 0xc0, !PT ;  /* 0xfffffff7d4d47812 */ /* 0x000fe400078ec0ff */
[C---:B------:R-:W-:Y:S02]  /*b490*/  ISETP.GE.AND P1, PT, R99.reuse, 0x9, PT ;  /* 0x000000096300780c */ /* 0x040fe40003f26270 */
[----:B------:R-:W-:-:S02]  /*b4a0*/  ISETP.GE.AND P6, PT, R99, 0x12, PT ;  /* 0x000000126300780c */ /* 0x000fc40003fc6270 */
[C---:B------:R-:W-:Y:S02]  /*b4b0*/  ISETP.GE.AND P5, PT, R99.reuse, 0x19, PT ;  /* 0x000000196300780c */ /* 0x040fe40003fa6270 */
[C---:B------:R-:W-:Y:S02]  /*b4c0*/  ISETP.GE.AND P4, PT, R99.reuse, 0x1a, PT ;  /* 0x0000001a6300780c */ /* 0x040fe40003f86270 */
[----:B------:R-:W-:Y:S02]  /*b4d0*/  ISETP.GE.AND P3, PT, R99, 0x21, PT ;  /* 0x000000216300780c */ /* 0x000fe40003f66270 */
[----:B------:R-:W-:Y:S02]  /*b4e0*/  @P0 LOP3.LUT R212, R212, 0x8, RZ, 0xfc, !PT ;  /* 0x00000008d4d40812 */ /* 0x000fe400078efcff */
[----:B------:R-:W-:Y:S02]  /*b4f0*/  ISETP.GT.AND P0, PT, R0, 0x1, !P0 ;  /* 0x000000010000780c */ /* 0x000fe40004704270 */
[----:B------:R-:W-:-:S02]  /*b500*/  LOP3.LUT R212, R212, 0xfffffffb, RZ, 0xc0, !PT ;  /* 0xfffffffbd4d47812 */ /* 0x000fc400078ec0ff */
[----:B------:R-:W-:Y:S02]  /*b510*/  ISETP.LT.OR P0, PT, R2, 0x2, P0 ;  /* 0x000000020200780c */ /* 0x000fe40000701670 */
[----:B------:R-:W-:Y:S02]  /*b520*/  @P1 LOP3.LUT R212, R212, 0x4, RZ, 0xfc, !PT ;  /* 0x00000004d4d41812 */ /* 0x000fe400078efcff */
[----:B------:R-:W-:Y:S02]  /*b530*/  FSEL R24, R28, -INF , !P0 ;  /* 0xff8000001c187808 */ /* 0x000fe40004000000 */
[----:B------:R-:W-:Y:S02]  /*b540*/  ISETP.GT.AND P0, PT, R0, 0x8, !P1 ;  /* 0x000000080000780c */ /* 0x000fe40004f04270 */
[----:B------:R-:W-:Y:S02]  /*b550*/  ISETP.GE.AND P1, PT, R99, 0xa, PT ;  /* 0x0000000a6300780c */ /* 0x000fe40003f26270 */
[----:B------:R-:W-:-:S02]  /*b560*/  ISETP.LT.OR P0, PT, R2, 0x9, P0 ;  /* 0x000000090200780c */ /* 0x000fc40000701670 */
[----:B------:R-:W-:Y:S02]  /*b570*/  LOP3.LUT R212, R212, 0xfffffffd, RZ, 0xc0, !PT ;  /* 0xfffffffdd4d47812 */ /* 0x000fe400078ec0ff */
[----:B------:R-:W-:Y:S02]  /*b580*/  FSEL R25, R23, -INF , !P0 ;  /* 0xff80000017197808 */ /* 0x000fe40004000000 */
[----:B------:R-:W-:Y:S02]  /*b590*/  ISETP.GT.AND P0, PT, R0, 0x9, !P1 ;  /* 0x000000090000780c */ /* 0x000fe40004f04270 */
[----:B------:R-:W-:Y:S02]  /*b5a0*/  ISETP.GE.AND P2, PT, R99, 0x22, PT ;  /* 0x000000226300780c */ /* 0x000fe40003f46270 */
[----:B------:R-:W-:Y:S02]  /*b5b0*/  ISETP.LT.OR P0, PT, R2, 0xa, P0 ;  /* 0x0000000a0200780c */ /* 0x000fe40000701670 */
[----:B------:R-:W-:-:S02]  /*b5c0*/  @P1 LOP3.LUT R212, R212, 0x2, RZ, 0xfc, !PT ;  /* 0x00000002d4d41812 */ /* 0x000fc400078efcff */
[----:B------:R-:W-:Y:S02]  /*b5d0*/  ISETP.GE.AND P1, PT, R99, 0x11, PT ;  /* 0x000000116300780c */ /* 0x000fe40003f26270 */
[----:B------:R-:W-:Y:S02]  /*b5e0*/  FSEL R33, R22, -INF , !P0 ;  /* 0xff80000016217808 */ /* 0x000fe40004000000 */
[----:B------:R-:W-:Y:S02]  /*b5f0*/  ISETP.GT.AND P0, PT, R0, 0x10, !P1 ;  /* 0x000000100000780c */ /* 0x000fe40004f04270 */
[----:B------:R-:W-:Y:S02]  /*b600*/  LOP3.LUT R212, R212, 0xfffffffe, RZ, 0xc0, !PT ;  /* 0xfffffffed4d47812 */ /* 0x000fe400078ec0ff */
[----:B------:R-:W-:-:S04]  /*b610*/  ISETP.LT.OR P0, PT, R2, 0x11, P0 ;  /* 0x000000110200780c */ /* 0x000fc80000701670 */
[----:B------:R-:W-:Y:S02]  /*b620*/  FSEL R32, R17, -INF , !P0 ;  /* 0xff80000011207808 */ /* 0x000fe40004000000 */
[----:B------:R-:W-:Y:S02]  /*b630*/  ISETP.GT.AND P0, PT, R0, 0x11, !P6 ;  /* 0x000000110000780c */ /* 0x000fe40007704270 */
[----:B------:R-:W-:Y:S02]  /*b640*/  @P1 LOP3.LUT R212, R212, 0x1, RZ, 0xfc, !PT ;  /* 0x00000001d4d41812 */ /* 0x000fe400078efcff */
[----:B------:R-:W-:Y:S02]  /*b650*/  ISETP.LT.OR P0, PT, R2, 0x12, P0 ;  /* 0x000000120200780c */ /* 0x000fe40000701670 */
[----:B------:R-:W-:Y:S02]  /*b660*/  ISETP.GE.AND P1, PT, R99, 0x29, PT ;  /* 0x000000296300780c */ /* 0x000fe40003f26270 */
[----:B------:R-:W-:-:S02]  /*b670*/  FSEL R31, R16, -INF , !P0 ;  /* 0xff800000101f7808 */ /* 0x000fc40004000000 */
[----:B------:R-:W-:Y:S02]  /*b680*/  ISETP.GT.AND P0, PT, R0, 0x18, !P5 ;  /* 0x000000180000780c */ /* 0x000fe40006f04270 */
[----:B------:R-:W-:Y:S02]  /*b690*/  LOP3.LUT R212, R212, 0xffffffef, RZ, 0xc0, !PT ;  /* 0xffffffefd4d47812 */ /* 0x000fe400078ec0ff */
[----:B------:R-:W-:-:S04]  /*b6a0*/  ISETP.LT.OR P0, PT, R2, 0x19, P0 ;  /* 0x000000190200780c */ /* 0x000fc80000701670 */
[----:B------:R-:W-:Y:S02]  /*b6b0*/  FSEL R30, R15, -INF , !P0 ;  /* 0xff8000000f1e7808 */ /* 0x000fe40004000000 */
[----:B------:R-:W-:Y:S02]  /*b6c0*/  ISETP.GT.AND P0, PT, R0, 0x19, !P4 ;  /* 0x000000190000780c */ /* 0x000fe40006704270 */
[----:B------:R-:W-:Y:S02]  /*b6d0*/  @P1 LOP3.LUT R212, R212, 0x10, RZ, 0xfc, !PT ;  /* 0x00000010d4d41812 */ /* 0x000fe400078efcff */
[----:B------:R-:W-:Y:S02]  /*b6e0*/  ISETP.LT.OR P0, PT, R2, 0x1a, P0 ;  /* 0x0000001a0200780c */ /* 0x000fe40000701670 */
[----:B------:R-:W-:Y:S02]  /*b6f0*/  LOP3.LUT R212, R212, 0xffffffdf, RZ, 0xc0, !PT ;  /* 0xffffffdfd4d47812 */ /* 0x000fe400078ec0ff */
[----:B------:R-:W-:-:S02]  /*b700*/  FSEL R29, R14, -INF , !P0 ;  /* 0xff8000000e1d7808 */ /* 0x000fc40004000000 */
[----:B------:R-:W-:-:S04]  /*b710*/  ISETP.GT.AND P0, PT, R0, 0x20, !P3 ;  /* 0x000000200000780c */ /* 0x000fc80005f04270 */
[----:B------:R-:W-:-:S04]  /*b720*/  ISETP.LT.OR P0, PT, R2, 0x21, P0 ;  /* 0x000000210200780c */ /* 0x000fc80000701670 */
[----:B------:R-:W-:Y:S02]  /*b730*/  FSEL R28, R13, -INF , !P0 ;  /* 0xff8000000d1c7808 */ /* 0x000fe40004000000 */
[----:B------:R-:W-:-:S04]  /*b740*/  ISETP.GT.AND P0, PT, R0, 0x21, !P2 ;  /* 0x000000210000780c */ /* 0x000fc80005704270 */
[----:B------:R-:W-:-:S04]  /*b750*/  ISETP.LT.OR P0, PT, R2, 0x22, P0 ;  /* 0x000000220200780c */ /* 0x000fc80000701670 */
[----:B------:R-:W-:Y:S02]  /*b760*/  FSEL R27, R8, -INF , !P0 ;  /* 0xff800000081b7808 */ /* 0x000fe40004000000 */
[----:B------:R-:W-:Y:S02]  /*b770*/  ISETP.GT.AND P0, PT, R0, 0x28, !P1 ;  /* 0x000000280000780c */ /* 0x000fe40004f04270 */
[----:B------:R-:W-:Y:S02]  /*b780*/  ISETP.GE.AND P1, PT, R99, 0x1, PT ;  /* 0x000000016300780c */ /* 0x000fe40003f26270 */
[----:B------:R-:W-:-:S04]  /*b790*/  ISETP.LT.OR P0, PT, R2, 0x29, P0 ;  /* 0x000000290200780c */ /* 0x000fc80000701670 */
[----:B------:R-:W-:Y:S02]  /*b7a0*/  FSEL R34, R12, -INF , !P0 ;  /* 0xff8000000c227808 */ /* 0x000fe40004000000 */
[----:B------:R-:W-:-:S04]  /*b7b0*/  ISETP.GT.AND P0, PT, R0, RZ, !P1 ;  /* 0x000000ff0000720c */ /* 0x000fc80004f04270 */
[----:B------:R-:W-:-:S04]  /*b7c0*/  ISETP.LT.OR P0, PT, R2, 0x1, P0 ;  /* 0x000000010200780c */ /* 0x000fc80000701670 */
[----:B------:R-:W-:Y:S02]  /*b7d0*/  FSEL R22, R35, -INF , !P0 ;  /* 0xff80000023167808 */ /* 0x000fe40004000000 */
[----:B------:R-:W-:-:S13]  /*b7e0*/  ISETP.GE.AND P0, PT, R99, 0x2a, PT ;  /* 0x0000002a6300780c */ /* 0x000fda0003f06270 */
[----:B------:R-:W-:Y:S02]  /*b7f0*/  @P0 LOP3.LUT R212, R212, 0x20, RZ, 0xfc, !PT ;  /* 0x00000020d4d40812 */ /* 0x000fe400078efcff */
[----:B------:R-:W-:-:S04]  /*b800*/  ISETP.GT.AND P0, PT, R0, 0x29, !P0 ;  /* 0x000000290000780c */ /* 0x000fc80004704270 */
[----:B------:R-:W-:-:S04]  /*b810*/  ISETP.LT.OR P0, PT, R2, 0x2a, P0 ;  /* 0x0000002a0200780c */ /* 0x000fc80000701670 */
[----:B------:R-:W-:Y:S01]  /*b820*/  FSEL R26, R11, -INF , !P0 ;  /* 0xff8000000b1a7808 */ /* 0x000fe20004000000 */
[----:B------:R-:W-:Y:S06]  /*b830*/  BRA.DIV ~URZ, `(.L_x_1212) ;  /* 0x000103827f007947 */ /* 0x000fec000b800000 */
[----:B------:R1:W2:Y:S02]  /*b840*/  SHFL.IDX PT, R3, R4, 0x1, 0x1c1f ;  /* 0x003c1f0004037f89 */ /* 0x0002a400000e0000 */
.L_x_1325:
[----:B------:R-:W-:Y:S01]  /*b850*/  FMUL.FTZ R0, R46, c[0x0][0x320] ;  /* 0x0000c8002e007a20 */ /* 0x000fe20000410000 */
[----:B------:R-:W-:Y:S02]  /*b860*/  ISETP.LE.AND P0, PT, R36, c[0x0][0x32c], PT ;  /* 0x0000cb0024007a0c */ /* 0x000fe40003f03270 */
[----:B--2---:R-:W-:Y:S01]  /*b870*/  IADD3 R2, R18, R3, RZ ;  /* 0x0000000312027210 */ /* 0x004fe20007ffe0ff */
[----:B------:R2:W3:Y:S03]  /*b880*/  MUFU.TANH R17, R0 ;  /* 0x0000000000117308 */ /* 0x0004e60000002400 */
[----:B------:R-:W-:Y:S01]  /*b890*/  IMNMX R2, R20, R2, PT ;  /* 0x0000000214027217 */ /* 0x000fe20003800200 */
[----:B--2---:R-:W-:-:S04]  /*b8a0*/  FMUL.FTZ R0, R42, c[0x0][0x320] ;  /* 0x0000c8002a007a20 */ /* 0x004fc80000410000 */
[----:B------:R2:W4:Y:S02]  /*b8b0*/  MUFU.TANH R16, R0 ;  /* 0x0000000000107308 */ /* 0x0005240000002400 */
[----:B--2---:R-:W-:-:S06]  /*b8c0*/  FMUL.FTZ R0, R43, c[0x0][0x320] ;  /* 0x0000c8002b007a20 */ /* 0x004fcc0000410000 */
[----:B------:R2:W1:Y:S02]  /*b8d0*/  MUFU.TANH R23, R0 ;  /* 0x0000000000177308 */ /* 0x0004640000002400 */
        /* <DEDUP_REMOVED lines=27> */
.L_x_1215:
[----:B------:R-:W-:-:S04]  /*ba90*/  MOV R4, 0x1 ;  /* 0x0000000100047802 */ /* 0x000fc80000000f00 */
[----:B------:R-:W-:-:S13]  /*baa0*/  ISETP.NE.AND P0, PT, R4, c[0x0][0x32c], PT ;  /* 0x0000cb0004007a0c */ /* 0x000fda0003f05270 */
[----:B------:R-:W-:-:S05]  /*bab0*/  @P0 IMAD.HI.U32 R4, R3, c[0x0][0x330], RZ ;  /* 0x0000cc0003040a27 */ /* 0x000fca00078e00ff */
[----:B------:R-:W-:Y:S02]  /*bac0*/  @P0 SHF.R.U32.HI R3, RZ, c[0x0][0x334], R4 ;  /* 0x0000cd00ff030a19 */ /* 0x000fe40000011604 */
.L_x_1216:
[----:B------:R-:W-:Y:S05]  /*bad0*/  BSYNC B0 ;  /* 0x0000000000007941 */ /* 0x000fea0003800000 */
.L_x_1214:
[----:B------:R-:W-:-:S05]  /*bae0*/  IMAD R3, R3, c[0x0][0x32c], R21 ;  /* 0x0000cb0003037a24 */ /* 0x000fca00078e0215 */
[----:B------:R-:W-:Y:S02]  /*baf0*/  IADD3 R4, R3, c[0x0][0x32c], RZ ;  /* 0x0000cb0003047a10 */ /* 0x000fe40007ffe0ff */
[----:B------:R-:W-:Y:S02]  /*bb00*/  IMNMX R0, R0, R3, !PT ;  /* 0x0000000300007217 */ /* 0x000fe40007800200 */
[----:B------:R-:W-:Y:S02]  /*bb10*/  IMNMX R2, R2, R4, PT ;  /* 0x0000000402027217 */ /* 0x000fe40003800200 */
.L_x_1213:
[----:B-1-34-:R-:W-:Y:S02]  /*bb20*/  LOP3.LUT P0, RZ, R212, 0x8, RZ, 0xc0, !PT ;  /* 0x00000008d4ff7812 */ /* 0x01afe4000780c0ff */
[----:B------:R-:W-:Y:S02]  /*bb30*/  FMNMX.FTZ R136, R22, R24, !PT ;  /* 0x0000001816887209 */ /* 0x000fe40007810000 */
[----:B------:R-:W-:Y:S02]  /*bb40*/  ISETP.GT.AND P0, PT, R0, 0x1, !P0 ;  /* 0x000000010000780c */ /* 0x000fe40004704270 */
[----:B------:R-:W-:-:S02]  /*bb50*/  FMNMX.FTZ R136, R25, R136, !PT ;  /* 0x0000008819887209 */ /* 0x000fc40007810000 */
[----:B------:R-:W-:Y:S02]  /*bb60*/  ISETP.LT.OR P0, PT, R2, 0x2, P0 ;  /* 0x000000020200780c */ /* 0x000fe40000701670 */
[----:B------:R-:W-:Y:S02]  /*bb70*/  FMNMX.FTZ R136, R33, R136, !PT ;  /* 0x0000008821887209 */ /* 0x000fe40007810000 */
[----:B------:R-:W-:Y:S02]  /*bb80*/  FSEL R18, R52, -INF , !P0 ;  /* 0xff80000034127808 */ /* 0x000fe40004000000 */
[----:B------:R-:W-:Y:S02]  /*bb90*/  LOP3.LUT P0, RZ, R212, 0x4, RZ, 0xc0, !PT ;  /* 0x00000004d4ff7812 */ /* 0x000fe4000780c0ff */
[----:B------:R-:W-:Y:S02]  /*bba0*/  FMNMX.FTZ R136, R32, R136, !PT ;  /* 0x0000008820887209 */ /* 0x000fe40007810000 */
[----:B------:R-:W-:-:S02]  /*bbb0*/  ISETP.GT.AND P0, PT, R0, 0x8, !P0 ;  /* 0x000000080000780c */ /* 0x000fc40004704270 */
[----:B------:R-:W-:Y:S02]  /*bbc0*/  FMNMX.FTZ R136, R31, R136, !PT ;  /* 0x000000881f887209 */ /* 0x000fe40007810000 */
[----:B------:R-:W-:Y:S02]  /*bbd0*/  ISETP.LT.OR P0, PT, R2, 0x9, P0 ;  /* 0x000000090200780c */ /* 0x000fe40000701670 */
[----:B------:R-:W-:Y:S02]  /*bbe0*/  FMNMX.FTZ R136, R30, R136, !PT ;  /* 0x000000881e887209 */ /* 0x000fe40007810000 */
[----:B------:R-:W-:Y:S02]  /*bbf0*/  FSEL R19, R17, -INF , !P0 ;  /* 0xff80000011137808 */ /* 0x000fe40004000000 */
[----:B------:R-:W-:Y:S02]  /*bc00*/  LOP3.LUT P0, RZ, R212, 0x2, RZ, 0xc0, !PT ;  /* 0x00000002d4ff7812 */ /* 0x000fe4000780c0ff */
[----:B------:R-:W-:-:S02]  /*bc10*/  FMNMX.FTZ R136, R29, R136, !PT ;  /* 0x000000881d887209 */ /* 0x000fc40007810000 */
[----:B------:R-:W-:Y:S02]  /*bc20*/  ISETP.GT.AND P0, PT, R0, 0x9, !P0 ;  /* 0x000000090000780c */ /* 0x000fe40004704270 */
[----:B------:R-:W-:Y:S02]  /*bc30*/  FMNMX.FTZ R136, R28, R136, !PT ;  /* 0x000000881c887209 */ /* 0x000fe40007810000 */
[----:B------:R-:W-:Y:S02]  /*bc40*/  ISETP.LT.OR P0, PT, R2, 0xa, P0 ;  /* 0x0000000a0200780c */ /* 0x000fe40000701670 */
[----:B------:R-:W-:Y:S02]  /*bc50*/  FMNMX.FTZ R136, R27, R136, !PT ;  /* 0x000000881b887209 */ /* 0x000fe40007810000 */
[----:B------:R-:W-:Y:S02]  /*bc60*/  FSEL R17, R15, -INF , !P0 ;  /* 0xff8000000f117808 */ /* 0x000fe40004000000 */
[----:B------:R-:W-:-:S02]  /*bc70*/  LOP3.LUT P0, RZ, R212, 0x1, RZ, 0xc0, !PT ;  /* 0x00000001d4ff7812 */ /* 0x000fc4000780c0ff */
[----:B------:R-:W-:Y:S02]  /*bc80*/  FMNMX.FTZ R136, R34, R136, !PT ;  /* 0x0000008822887209 */ /* 0x000fe40007810000 */
[----:B------:R-:W-:Y:S02]  /*bc90*/  ISETP.GT.AND P0, PT, R0, 0x10, !P0 ;  /* 0x000000100000780c */ /* 0x000fe40004704270 */
[----:B------:R-:W-:Y:S02]  /*bca0*/  FMNMX.FTZ R136, R26, R136, !PT ;  /* 0x000000881a887209 */ /* 0x000fe40007810000 */
[----:B------:R-:W-:-:S04]  /*bcb0*/  ISETP.LT.OR P0, PT, R2, 0x11, P0 ;  /* 0x000000110200780c */ /* 0x000fc80000701670 */
[----:B------:R-:W-:Y:S02]  /*bcc0*/  FSEL R15, R12, -INF , !P0 ;  /* 0xff8000000c0f7808 */ /* 0x000fe40004000000 */
[----:B------:R-:W-:Y:S02]  /*bcd0*/  ISETP.GT.AND P0, PT, R0, 0x11, !P6 ;  /* 0x000000110000780c */ /* 0x000fe40007704270 */
[----:B------:R-:W-:Y:S02]  /*bce0*/  LOP3.LUT P6, RZ, R212, 0x20, RZ, 0xc0, !PT ;  /* 0x00000020d4ff7812 */ /* 0x000fe400078cc0ff */
[----:B------:R-:W-:-:S04]  /*bcf0*/  ISETP.LT.OR P0, PT, R2, 0x12, P0 ;  /* 0x000000120200780c */ /* 0x000fc80000701670 */
[----:B------:R-:W-:Y:S02]  /*bd00*/  FSEL R12, R7, -INF , !P0 ;  /* 0xff800000070c7808 */ /* 0x000fe40004000000 */
[----:B------:R-:W-:Y:S02]  /*bd10*/  ISETP.GT.AND P0, PT, R0, 0x18, !P5 ;  /* 0x000000180000780c */ /* 0x000fe40006f04270 */
[----:B------:R-:W-:Y:S02]  /*bd20*/  LOP3.LUT P5, RZ, R212, 0x10, RZ, 0xc0, !PT ;  /* 0x00000010d4ff7812 */ /* 0x000fe400078ac0ff */
[----:B------:R-:W-:-:S04]  /*bd30*/  ISETP.LT.OR P0, PT, R2, 0x19, P0 ;  /* 0x000000190200780c */ /* 0x000fc80000701670 */
[----:B------:R-:W-:Y:S02]  /*bd40*/  FSEL R14, R14, -INF , !P0 ;  /* 0xff8000000e0e7808 */ /* 0x000fe40004000000 */
[----:B------:R-:W-:-:S04]  /*bd50*/  ISETP.GT.AND P0, PT, R0, 0x19, !P4 ;  /* 0x000000190000780c */ /* 0x000fc80006704270 */
        /* <DEDUP_REMOVED lines=8> */
[----:B------:R-:W-:-:S04]  /*bde0*/  ISETP.GT.AND P0, PT, R0, RZ, !P1 ;  /* 0x000000ff0000720c */ /* 0x000fc80004f04270 */
[----:B------:R-:W-:-:S04]  /*bdf0*/  ISETP.LT.OR P0, PT, R2, 0x1, P0 ;  /* 0x000000010200780c */ /* 0x000fc80000701670 */
[----:B------:R-:W-:Y:S02]  /*be00*/  FSEL R8, R53, -INF , !P0 ;  /* 0xff80000035087808 */ /* 0x000fe40004000000 */
[----:B------:R-:W-:Y:S02]  /*be10*/  ISETP.GT.AND P0, PT, R0, 0x28, !P5 ;  /* 0x000000280000780c */ /* 0x000fe40006f04270 */
[----:B------:R-:W-:Y:S02]  /*be20*/  FMNMX.FTZ R7, R8, R18, !PT ;  /* 0x0000001208077209 */ /* 0x000fe40007810000 */
[----:B------:R-:W-:Y:S02]  /*be30*/  ISETP.LT.OR P0, PT, R2, 0x29, P0 ;  /* 0x000000290200780c */ /* 0x000fe40000701670 */
[----:B------:R-:W-:Y:S02]  /*be40*/  FMNMX.FTZ R7, R19, R7, !PT ;  /* 0x0000000713077209 */ /* 0x000fe40007810000 */
[----:B------:R-:W-:-:S02]  /*be50*/  FSEL R16, R16, -INF , !P0 ;  /* 0xff80000010107808 */ /* 0x000fc40004000000 */
[----:B------:R-:W-:Y:S02]  /*be60*/  FMNMX.FTZ R7, R17, R7, !PT ;  /* 0x0000000711077209 */ /* 0x000fe40007810000 */
[----:B------:R-:W-:Y:S02]  /*be70*/  ISETP.GT.AND P0, PT, R0, 0x29, !P6 ;  /* 0x000000290000780c */ /* 0x000fe40007704270 */
        /* <DEDUP_REMOVED lines=9> */
[----:B------:R-:W-:Y:S01]  /*bf10*/  FMNMX.FTZ R7, R11, R7, !PT ;  /* 0x000000070b077209 */ /* 0x000fe20007810000 */
[----:B------:R-:W-:Y:S05]  /*bf20*/  BRA.DIV ~URZ, `(.L_x_1217) ;  /* 0x0000fd127f007947 */ /* 0x000fea000b800000 */
[----:B------:R1:W2:Y:S02]  /*bf30*/  SHFL.BFLY PT, R0, R136, 0x2, 0x1f ;  /* 0x0c401f0088007f89 */ /* 0x0002a400000e0000 */
.L_x_1326:
[----:B-12---:R-:W-:Y:S01]  /*bf40*/  FMNMX.FTZ R136, R136, R0, !PT ;  /* 0x0000000088887209 */ /* 0x006fe20007810000 */
[----:B------:R-:W-:Y:S05]  /*bf50*/  BRA.DIV ~URZ, `(.L_x_1218) ;  /* 0x0000fd327f007947 */ /* 0x000fea000b800000 */
[----:B------:R-:W1:Y:S04]  /*bf60*/  SHFL.BFLY PT, R0, R7, 0x2, 0x1f ;  /* 0x0c401f0007007f89 */ /* 0x000e6800000e0000 */
[----:B------:R-:W2:Y:S01]  /*bf70*/  SHFL.BFLY PT, R2, R136, 0x1, 0x1f ;  /* 0x0c201f0088027f89 */ /* 0x000ea200000e0000 */
[----:B-1----:R-:W-:Y:S02]  /*bf80*/  FMNMX.FTZ R7, R7, R0, !PT ;  /* 0x0000000007077209 */ /* 0x002fe40007810000 */
[----:B--2---:R-:W-:-:S03]  /*bf90*/  FMNMX.FTZ R136, R136, R2, !PT ;  /* 0x0000000288887209 */ /* 0x004fc60007810000 */
[----:B------:R1:W2:Y:S04]  /*bfa0*/  SHFL.BFLY PT, R3, R7, 0x1, 0x1f ;  /* 0x0c201f0007037f89 */ /* 0x0002a800000e0000 */
.L_x_1327:
[C---:B------:R-:W-:Y:S01]  /*bfb0*/  FMUL.FTZ R0, R136.reuse, c[0x0][0x2d0] ;  /* 0x0000b40088007a20 */ /* 0x040fe20000410000 */
[----:B------:R-:W-:Y:S01]  /*bfc0*/  FSETP.NEU.FTZ.AND P0, PT, R136, -INF , PT ;  /* 0xff8000008800780b */ /* 0x000fe20003f1d000 */
[----:B------:R-:W-:Y:S01]  /*bfd0*/  WARPSYNC 0xffffffff ;  /* 0xffffffff00007948 */ /* 0x000fe20003800000 */
[----:B-12---:R-:W-:Y:S02]  /*bfe0*/  FMNMX.FTZ R7, R3, R7, !PT ;  /* 0x0000000703077209 */ /* 0x006fe40007810000 */
[----:B------:R-:W-:Y:S02]  /*bff0*/  FSEL R0, R0, RZ, P0 ;  /* 0x000000ff00007208 */ /* 0x000fe40000000000 */
[C---:B------:R-:W-:Y:S01]  /*c000*/  FSETP.NEU.FTZ.AND P0, PT, R7.reuse, -INF , PT ;  /* 0xff8000000700780b */ /* 0x040fe20003f1d000 */
[----:B------:R-:W-:Y:S01]  /*c010*/  FMUL.FTZ R3, R7, c[0x0][0x2d0] ;  /* 0x0000b40007037a20 */ /* 0x000fe20000410000 */
[----:B------:R-:W-:Y:S01]  /*c020*/  SHF.L.U32 R201, R10, 0x1, RZ ;  /* 0x000000010ac97819 */ /* 0x000fe200000006ff */
[----:B------:R-:W-:-:S04]  /*c030*/  FFMA.FTZ R2, R22, c[0x0][0x2d0], -R0 ;  /* 0x0000b40016027a23 */ /* 0x000fc80000010800 */
[----:B------:R1:W-:Y:S02]  /*c040*/  MUFU.EX2 R38, R2 ;  /* 0x0000000200267308 */ /* 0x0003e40000000800 */
[----:B-1----:R-:W-:-:S06]  /*c050*/  FFMA.FTZ R2, R24, c[0x0][0x2d0], -R0 ;  /* 0x0000b40018027a23 */ /* 0x002fcc0000010800 */
[----:B------:R1:W2:Y:S02]  /*c060*/  MUFU.EX2 R36, R2 ;  /* 0x0000000200247308 */ /* 0x0002a40000000800 */
[----:B-1----:R-:W-:-:S06]  /*c070*/  FFMA.FTZ R2, R25, c[0x0][0x2d0], -R0 ;  /* 0x0000b40019027a23 */ /* 0x002fcc0000010800 */
[----:B------:R1:W3:Y:S02]  /*c080*/  MUFU.EX2 R37, R2 ;  /* 0x0000000200257308 */ /* 0x0002e40000000800 */
[----:B-1----:R-:W-:-:S06]  /*c090*/  FFMA.FTZ R2, R33, c[0x0][0x2d0], -R0 ;  /* 0x0000b40021027a23 */ /* 0x002fcc0000010800 */
[----:B------:R1:W4:Y:S02]  /*c0a0*/  MUFU.EX2 R35, R2 ;  /* 0x0000000200237308 */ /* 0x0003240000000800 */
[----:B-1----:R-:W-:-:S06]  /*c0b0*/  FFMA.FTZ R2, R32, c[0x0][0x2d0], -R0 ;  /* 0x0000b40020027a23 */ /* 0x002fcc0000010800 */
[----:B------:R1:W5:Y:S02]  /*c0c0*/  MUFU.EX2 R33, R2 ;  /* 0x0000000200217308 */ /* 0x0003640000000800 */
[----:B-1----:R-:W-:-:S06]  /*c0d0*/  FFMA.FTZ R2, R31, c[0x0][0x2d0], -R0 ;  /* 0x0000b4001f027a23 */ /* 0x002fcc0000010800 */
        /* <DEDUP_REMOVED lines=8> */
[----:B------:R1:W-:Y:S02]  /*c160*/  MUFU.EX2 R132, R2 ;  /* 0x0000000200847308 */ /* 0x0003e40000000800 */
[----:B-1----:R-:W-:-:S06]  /*c170*/  FFMA.FTZ R2, R34, c[0x0][0x2d0], -R0 ;  /* 0x0000b40022027a23 */ /* 0x002fcc0000010800 */
[----:B------:R1:W-:Y:S02]  /*c180*/  MUFU.EX2 R28, R2 ;  /* 0x00000002001c7308 */ /* 0x0003e40000000800 */
[----:B-1----:R-:W-:Y:S01]  /*c190*/  FFMA.FTZ R2, R26, c[0x0][0x2d0], -R0 ;  /* 0x0000b4001a027a23 */ /* 0x002fe20000010800 */
[----:B------:R-:W-:Y:S01]  /*c1a0*/  FSEL R0, R3, RZ, P0 ;  /* 0x000000ff03007208 */ /* 0x000fe20000000000 */
[----:B--2---:R-:W-:-:S04]  /*c1b0*/  FADD.FTZ R3, R38, R36 ;  /* 0x0000002426037221 */ /* 0x004fc80000010000 */
[----:B------:R1:W-:Y:S01]  /*c1c0*/  MUFU.EX2 R134, R2 ;  /* 0x0000000200867308 */ /* 0x0003e20000000800 */
[----:B---3--:R-:W-:-:S04]  /*c1d0*/  FADD.FTZ R3, R37, R3 ;  /* 0x0000000325037221 */ /* 0x008fc80000010000 */
[----:B----4-:R-:W-:-:S04]  /*c1e0*/  FADD.FTZ R3, R35, R3 ;  /* 0x0000000323037221 */ /* 0x010fc80000010000 */
[----:B-----5:R-:W-:Y:S02]  /*c1f0*/  FADD.FTZ R3, R33, R3 ;  /* 0x0000000321037221 */ /* 0x020fe40000010000 */
[----:B-1----:R-:W-:-:S04]  /*c200*/  FFMA.FTZ R2, R8, c[0x0][0x2d0], -R0 ;  /* 0x0000b40008027a23 */ /* 0x002fc80000010800 */
[----:B------:R1:W-:Y:S02]  /*c210*/  MUFU.EX2 R27, R2 ;  /* 0x00000002001b7308 */ /* 0x0003e40000000800 */
[----:B-1----:R-:W-:Y:S01]  /*c220*/  FFMA.FTZ R2, R18, c[0x0][0x2d0], -R0 ;  /* 0x0000b40012027a23 */ /* 0x002fe20000010800 */
[----:B------:R-:W-:-:S05]  /*c230*/  F2FP.BF16.PACK_AB R18, R30, R32 ;  /* 0x000000201e12723e */ /* 0x000fca00000010ff */
[----:B------:R1:W2:Y:S02]  /*c240*/  MUFU.EX2 R26, R2 ;  /* 0x00000002001a7308 */ /* 0x0002a40000000800 */
[----:B-1----:R-:W-:Y:S02]  /*c250*/  FFMA.FTZ R2, R19, c[0x0][0x2d0], -R0 ;  /* 0x0000b40013027a23 */ /* 0x002fe40000010800 */
[----:B--2---:R-:W-:-:S04]  /*c260*/  FADD.FTZ R4, R27, R26 ;  /* 0x0000001a1b047221 */ /* 0x004fc80000010000 */
[----:B------:R1:W2:Y:S02]  /*c270*/  MUFU.EX2 R25, R2 ;  /* 0x0000000200197308 */ /* 0x0002a40000000800 */
[----:B-1----:R-:W-:Y:S02]  /*c280*/  FFMA.FTZ R2, R17, c[0x0][0x2d0], -R0 ;  /* 0x0000b40011027a23 */ /* 0x002fe40000010800 */
[----:B--2---:R-:W-:-:S04]  /*c290*/  FADD.FTZ R4, R25, R4 ;  /* 0x0000000419047221 */ /* 0x004fc80000010000 */
[----:B------:R1:W2:Y:S02]  /*c2a0*/  MUFU.EX2 R24, R2 ;  /* 0x0000000200187308 */ /* 0x0002a40000000800 */
[----:B-1----:R-:W-:Y:S01]  /*c2b0*/  FFMA.FTZ R2, R15, c[0x0][0x2d0], -R0 ;  /* 0x0000b4000f027a23 */ /* 0x002fe20000010800 */
[C---:B--2---:R-:W-:Y:S01]  /*c2c0*/  F2FP.BF16.PACK_AB R15, R24.reuse, R25 ;  /* 0x00000019180f723e */ /* 0x044fe200000010ff */
[----:B------:R-:W-:-:S04]  /*c2d0*/  FADD.FTZ R4, R24, R4 ;  /* 0x0000000418047221 */ /* 0x000fc80000010000 */
[----:B------:R1:W2:Y:S02]  /*c2e0*/  MUFU.EX2 R23, R2 ;  /* 0x0000000200177308 */ /* 0x0002a40000000800 */
[----:B-1----:R-:W-:Y:S01]  /*c2f0*/  FFMA.FTZ R2, R12, c[0x0][0x2d0], -R0 ;  /* 0x0000b4000c027a23 */ /* 0x002fe20000010800 */
[----:B------:R-:W-:Y:S01]  /*c300*/  F2FP.BF16.PACK_AB R12, R36, R38 ;  /* 0x00000026240c723e */ /* 0x000fe200000010ff */
[----:B--2---:R-:W-:-:S04]  /*c310*/  FADD.FTZ R4, R23, R4 ;  /* 0x0000000417047221 */ /* 0x004fc80000010000 */
[----:B------:R1:W2:Y:S02]  /*c320*/  MUFU.EX2 R17, R2 ;  /* 0x0000000200117308 */ /* 0x0002a40000000800 */
[----:B-1----:R-:W-:Y:S01]  /*c330*/  FFMA.FTZ R2, R14, c[0x0][0x2d0], -R0 ;  /* 0x0000b4000e027a23 */ /* 0x002fe20000010800 */
[----:B------:R-:W-:-:S05]  /*c340*/  F2FP.BF16.PACK_AB R14, R35, R37 ;  /* 0x00000025230e723e */ /* 0x000fca00000010ff */
[----:B------:R1:W3:Y:S02]  /*c350*/  MUFU.EX2 R22, R2 ;  /* 0x0000000200167308 */ /* 0x0002e40000000800 */
[----:B-1----:R-:W-:Y:S01]  /*c360*/  FFMA.FTZ R2, R13, c[0x0][0x2d0], -R0 ;  /* 0x0000b4000d027a23 */ /* 0x002fe20000010800 */
[----:B------:R-:W-:-:S05]  /*c370*/  F2FP.BF16.PACK_AB R13, R26, R27 ;  /* 0x0000001b1a0d723e */ /* 0x000fca00000010ff */
[----:B------:R1:W4:Y:S02]  /*c380*/  MUFU.EX2 R19, R2 ;  /* 0x0000000200137308 */ /* 0x0003240000000800 */
[----:B-1----:R-:W-:-:S06]  /*c390*/  FFMA.FTZ R2, R20, c[0x0][0x2d0], -R0 ;  /* 0x0000b40014027a23 */ /* 0x002fcc0000010800 */
[----:B------:R1:W5:Y:S02]  /*c3a0*/  MUFU.EX2 R8, R2 ;  /* 0x0000000200087308 */ /* 0x0003640000000800 */
[----:B-1----:R-:W-:-:S06]  /*c3b0*/  FFMA.FTZ R2, R21, c[0x0][0x2d0], -R0 ;  /* 0x0000b40015027a23 */ /* 0x002fcc0000010800 */
[----:B------:R1:W1:Y:S02]  /*c3c0*/  MUFU.EX2 R133, R2 ;  /* 0x0000000200857308 */ /* 0x0002640000000800 */
[C---:B-1----:R-:W-:Y:S02]  /*c3d0*/  FADD.FTZ R2, R31.reuse, R3 ;  /* 0x000000031f027221 */ /* 0x042fe40000010000 */
[----:B------:R-:W-:Y:S01]  /*c3e0*/  FFMA.FTZ R3, R16, c[0x0][0x2d0], -R0 ;  /* 0x0000b40010037a23 */ /* 0x000fe20000010800 */
[----:B------:R-:W-:Y:S01]  /*c3f0*/  F2FP.BF16.PACK_AB R16, R31, R33 ;  /* 0x000000211f10723e */ /* 0x000fe200000010ff */
[----:B------:R-:W-:Y:S02]  /*c400*/  FADD.FTZ R2, R32, R2 ;  /* 0x0000000220027221 */ /* 0x000fe40000010000 */
[----:B------:R2:W1:Y:S02]  /*c410*/  MUFU.EX2 R135, R3 ;  /* 0x0000000300877308 */ /* 0x0004640000000800 */
[----:B------:R-:W-:-:S02]  /*c420*/  FADD.FTZ R2, R30, R2 ;  /* 0x000000021e027221 */ /* 0x000fc40000010000 */
[C---:B--2---:R-:W-:Y:S01]  /*c430*/  FADD.FTZ R3, R17.reuse, R4 ;  /* 0x0000000411037221 */ /* 0x044fe20000010000 */
[----:B------:R-:W-:Y:S01]  /*c440*/  F2FP.BF16.PACK_AB R17, R17, R23 ;  /* 0x000000171111723e */ /* 0x000fe200000010ff */
[----:B------:R-:W-:Y:S02]  /*c450*/  FFMA.FTZ R4, R11, c[0x0][0x2d0], -R0 ;  /* 0x0000b4000b047a23 */ /* 0x000fe40000010800 */
[----:B---3--:R-:W-:Y:S02]  /*c460*/  FADD.FTZ R3, R22, R3 ;  /* 0x0000000316037221 */ /* 0x008fe40000010000 */
[----:B------:R-:W-:Y:S02]  /*c470*/  FADD.FTZ R0, R29, R2 ;  /* 0x000000021d007221 */ /* 0x000fe40000010000 */
[----:B------:R-:W2:Y:S01]  /*c480*/  MUFU.EX2 R4, R4 ;  /* 0x0000000400047308 */ /* 0x000ea20000000800 */
[C---:B----4-:R-:W-:Y:S01]  /*c490*/  FADD.FTZ R3, R19.reuse, R3 ;  /* 0x0000000313037221 */ /* 0x050fe20000010000 */
[----:B------:R-:W-:Y:S01]  /*c4a0*/  F2FP.BF16.PACK_AB R19, R19, R22 ;  /* 0x000000161313723e */ /* 0x000fe200000010ff */
[C---:B------:R-:W-:Y:S01]  /*c4b0*/  FADD.FTZ R0, R132.reuse, R0 ;  /* 0x0000000084007221 */ /* 0x040fe20000010000 */
[----:B------:R-:W-:Y:S01]  /*c4c0*/  F2FP.BF16.PACK_AB R132, R132, R29 ;  /* 0x0000001d8484723e */ /* 0x000fe200000010ff */
[----:B-----5:R-:W-:-:S02]  /*c4d0*/  FADD.FTZ R3, R8, R3 ;  /* 0x0000000308037221 */ /* 0x020fc40000010000 */
[----:B------:R-:W-:Y:S02]  /*c4e0*/  FADD.FTZ R0, R28, R0 ;  /* 0x000000001c007221 */ /* 0x000fe40000010000 */
[C---:B------:R-:W-:Y:S01]  /*c4f0*/  FADD.FTZ R3, R133.reuse, R3 ;  /* 0x0000000385037221 */ /* 0x040fe20000010000 */
[----:B------:R-:W-:Y:S01]  /*c500*/  F2FP.BF16.PACK_AB R133, R133, R8 ;  /* 0x000000088585723e */ /* 0x000fe200000010ff */
[C---:B------:R-:W-:Y:S01]  /*c510*/  FADD.FTZ R231, R134.reuse, R0 ;  /* 0x0000000086e77221 */ /* 0x040fe20000010000 */
[----:B------:R-:W-:Y:S01]  /*c520*/  F2FP.BF16.PACK_AB R134, R134, R28 ;  /* 0x0000001c8686723e */ /* 0x000fe200000010ff */
[----:B-1----:R-:W-:Y:S01]  /*c530*/  FADD.FTZ R3, R135, R3 ;  /* 0x0000000387037221 */ /* 0x002fe20000010000 */
[----:B--2---:R-:W-:-:S03]  /*c540*/  F2FP.BF16.PACK_AB R135, R4, R135 ;  /* 0x000000870487723e */ /* 0x004fc600000010ff */
[----:B------:R-:W-:Y:S02]  /*c550*/  FADD.FTZ R230, R4, R3 ;  /* 0x0000000304e67221 */ /* 0x000fe40000010000 */
[----:B------:R-:W2:Y:S04]  /*c560*/  LDL R3, [R1+0x4] ;  /* 0x0000040001037983 */ /* 0x000ea80000100800 */
[----:B------:R-:W3:Y:S04]  /*c570*/  LDL R137, [R1+0x64] ;  /* 0x0000640001897983 */ /* 0x000ee80000100800 */
[----:B------:R-:W3:Y:S04]  /*c580*/  LDL R4, [R1+0x58] ;  /* 0x0000580001047983 */ /* 0x000ee80000100800 */
[----:B------:R-:W1:Y:S04]  /*c590*/  LDSM.16.MT88.4 R28, [R201+0x5880] ;  /* 0x00588000c91c783b */ /* 0x000e680000004200 */
[----:B------:R-:W4:Y:S04]  /*c5a0*/  LDSM.16.MT88.4 R24, [R201+0x4080] ;  /* 0x00408000c918783b */ /* 0x000f280000004200 */
[----:B------:R-:W5:Y:S04]  /*c5b0*/  LDSM.16.MT88.4 R60, [R201+0x6080] ;  /* 0x00608000c93c783b */ /* 0x000f680000004200 */
[----:B------:R-:W4:Y:S01]  /*c5c0*/  LDSM.16.MT88.4 R32, [R201+0x4880] ;  /* 0x00488000c920783b */ /* 0x000f220000004200 */
[----:B------:R-:W-:-:S03]  /*c5d0*/  IMAD R202, R9, 0x2, R201 ;  /* 0x0000000209ca7824 */ /* 0x000fc600078e02c9 */
[----:B------:R-:W4:Y:S04]  /*c5e0*/  LDSM.16.MT88.4 R56, [R201+0x8880] ;  /* 0x00888000c938783b */ /* 0x000f280000004200 */
[----:B------:R-:W-:Y:S01]  /*c5f0*/  LDSM.16.MT88.4 R40, [R201+0x7080] ;  /* 0x00708000c928783b */ /* 0x000fe20000004200 */
[----:B------:R-:W-:-:S03]  /*c600*/  IMAD R204, R6, 0x2, R201 ;  /* 0x0000000206cc7824 */ /* 0x000fc600078e02c9 */
[----:B------:R-:W-:Y:S04]  /*c610*/  LDSM.16.MT88.4 R64, [R202+0x4880] ;  /* 0x00488000ca40783b */ /* 0x000fe80000004200 */
[----:B------:R-:W-:Y:S04]  /*c620*/  LDSM.16.MT88.4 R8, [R204+0x5880] ;  /* 0x00588000cc08783b */ /* 0x000fe80000004200 */
[----:B------:R-:W-:Y:S04]  /*c630*/  LDSM.16.MT88.4 R92, [R204+0x7080] ;  /* 0x00708000cc5c783b */ /* 0x000fe80000004200 */
[----:B------:R-:W-:Y:S01]  /*c640*/  LDSM.16.MT88.4 R96, [R201+0x7880] ;  /* 0x00788000c960783b */ /* 0x000fe20000004200 */
[C---:B-1----:R-:W-:Y:S03]  /*c650*/  HMMA.16816.F32.BF16 R52, R12.reuse, R28, RZ ;  /* 0x0000001c0c34723c */ /* 0x042fe600000418ff */
[----:B------:R-:W-:Y:S04]  /*c660*/  LDSM.16.MT88.4 R72, [R202+0x7080] ;  /* 0x00708000ca48783b */ /* 0x000fe80000004200 */
[----:B------:R-:W-:Y:S01]  /*c670*/  LDSM.16.MT88.4 R108, [R204+0x7880] ;  /* 0x00788000cc6c783b */ /* 0x000fe20000004200 */
[C---:B------:R-:W-:Y:S03]  /*c680*/  HMMA.16816.F32.BF16 R44, R12.reuse, R30, RZ ;  /* 0x0000001e0c2c723c */ /* 0x040fe600000418ff */
[----:B------:R-:W1:Y:S04]  /*c690*/  LDSM.16.MT88.4 R28, [R202+0x4080] ;  /* 0x00408000ca1c783b */ /* 0x000e680000004200 */
[----:B------:R-:W-:Y:S01]  /*c6a0*/  LDSM.16.MT88.4 R144, [R201+0x5080] ;  /* 0x00508000c990783b */ /* 0x000fe20000004200 */
[----:B----4-:R-:W-:Y:S08]  /*c6b0*/  HMMA.16816.F32.BF16 R20, R12, R24, RZ ;  /* 0x000000180c14723c */ /* 0x010ff000000418ff */
[C---:B-----5:R-:W-:Y:S01]  /*c6c0*/  HMMA.16816.F32.BF16 R120, R16.reuse, R60, R52 ;  /* 0x0000003c1078723c */ /* 0x060fe20000041834 */
[----:B------:R-:W-:Y:S07]  /*c6d0*/  LDSM.16.MT88.4 R52, [R204+0x4880] ;  /* 0x00488000cc34783b */ /* 0x000fee0000004200 */
[----:B------:R-:W-:Y:S01]  /*c6e0*/  HMMA.16816.F32.BF16 R116, R16, R62, R44 ;  /* 0x0000003e1074723c */ /* 0x000fe2000004182c */
[----:B------:R-:W4:Y:S04]  /*c6f0*/  LDSM.16.MT88.4 R60, [R201+0x9080] ;  /* 0x00908000c93c783b */ /* 0x000f280000004200 */
[----:B------:R-:W-:Y:S03]  /*c700*/  LDSM.16.MT88.4 R44, [R204+0x6080] ;  /* 0x00608000cc2c783b */ /* 0x000fe60000004200 */
[----:B------:R-:W-:Y:S01]  /*c710*/  HMMA.16816.F32.BF16 R48, R12, R26, RZ ;  /* 0x0000001a0c30723c */ /* 0x000fe200000418ff */
[----:B------:R-:W5:Y:S07]  /*c720*/  LDSM.16.MT88.4 R24, [R204+0x4080] ;  /* 0x00408000cc18783b */ /* 0x000f6e0000004200 */
[----:B------:R-:W-:Y:S01]  /*c730*/  HMMA.16816.F32.BF16 R140, R16, R32, R20 ;  /* 0x00000020108c723c */ /* 0x000fe20000041814 */
[----:B------:R-:W4:Y:S07]  /*c740*/  LDSM.16.MT88.4 R20, [R202+0x5880] ;  /* 0x00588000ca14783b */ /* 0x000f2e0000004200 */
[C---:B------:R-:W-:Y:S08]  /*c750*/  HMMA.16816.F32.BF16 R104, R12.reuse, R56, RZ ;  /* 0x000000380c68723c */ /* 0x040ff000000418ff */
[C---:B------:R-:W-:Y:S08]  /*c760*/  HMMA.16816.F32.BF16 R88, R12.reuse, R58, RZ ;  /* 0x0000003a0c58723c */ /* 0x040ff000000418ff */
[----:B-1----:R-:W-:Y:S08]  /*c770*/  HMMA.16816.F32.BF16 R80, R12, R30, RZ ;  /* 0x0000001e0c50723c */ /* 0x002ff000000418ff */
[----:B------:R-:W-:Y:S01]  /*c780*/  HMMA.16816.F32.BF16 R124, R16, R34, R48 ;  /* 0x00000022107c723c */ /* 0x000fe20000041830 */
[----:B------:R-:W1:Y:S07]  /*c790*/  LDSM.16.MT88.4 R48, [R202+0x6080] ;  /* 0x00608000ca30783b */ /* 0x000e6e0000004200 */
[C---:B------:R-:W-:Y:S08]  /*c7a0*/  HMMA.16816.F32.BF16 R36, R12.reuse, R40, RZ ;  /* 0x000000280c24723c */ /* 0x040ff000000418ff */
[C---:B------:R-:W-:Y:S08]  /*c7b0*/  HMMA.16816.F32.BF16 R84, R12.reuse, R28, RZ ;  /* 0x0000001c0c54723c */ /* 0x040ff000000418ff */
[C---:B------:R-:W-:Y:S08]  /*c7c0*/  HMMA.16816.F32.BF16 R32, R12.reuse, R8, RZ ;  /* 0x000000080c20723c */ /* 0x040ff000000418ff */
[C---:B------:R-:W-:Y:S08]  /*c7d0*/  HMMA.16816.F32.BF16 R28, R12.reuse, R10, RZ ;  /* 0x0000000a0c1c723c */ /* 0x040ff000000418ff */
[C---:B------:R-:W-:Y:S01]  /*c7e0*/  HMMA.16816.F32.BF16 R100, R12.reuse, R42, RZ ;  /* 0x0000002a0c64723c */ /* 0x040fe200000418ff */
[----:B------:R-:W1:Y:S07]  /*c7f0*/  LDSM.16.MT88.4 R40, [R202+0x7880] ;  /* 0x00788000ca28783b */ /* 0x000e6e0000004200 */
[----:B------:R-:W-:Y:S08]  /*c800*/  HMMA.16816.F32.BF16 R8, R12, R92, RZ ;  /* 0x0000005c0c08723c */ /* 0x000ff000000418ff */
[C---:B----4-:R-:W-:Y:S08]  /*c810*/  HMMA.16816.F32.BF16 R104, R16.reuse, R60, R104 ;  /* 0x0000003c1068723c */ /* 0x050ff00000041868 */
[C---:B------:R-:W-:Y:S08]  /*c820*/  HMMA.16816.F32.BF16 R128, R16.reuse, R62, R88 ;  /* 0x0000003e1080723c */ /* 0x040ff00000041858 */
[----:B------:R-:W-:Y:S08]  /*c830*/  HMMA.16816.F32.BF16 R60, R16, R66, R80 ;  /* 0x00000042103c723c */ /* 0x000ff00000041850 */
[C---:B-----5:R-:W-:Y:S08]  /*c840*/  HMMA.16816.F32.BF16 R76, R12.reuse, R24, RZ ;  /* 0x000000180c4c723c */ /* 0x060ff000000418ff */
[C---:B------:R-:W-:Y:S08]  /*c850*/  HMMA.16816.F32.BF16 R68, R12.reuse, R26, RZ ;  /* 0x0000001a0c44723c */ /* 0x040ff000000418ff */
[----:B------:R-:W-:Y:S08]  /*c860*/  HMMA.16816.F32.BF16 R56, R12, R20, RZ ;  /* 0x000000140c38723c */ /* 0x000ff000000418ff */
[----:B------:R-:W-:Y:S08]  /*c870*/  HMMA.16816.F32.BF16 R112, R16, R96, R36 ;  /* 0x000000601070723c */ /* 0x000ff00000041824 */
[C---:B------:R-:W-:Y:S08]  /*c880*/  HMMA.16816.F32.BF16 R36, R12.reuse, R22, RZ ;  /* 0x000000160c24723c */ /* 0x040ff000000418ff */
[C---:B------:R-:W-:Y:S08]  /*c890*/  HMMA.16816.F32.BF16 R24, R12.reuse, R72, RZ ;  /* 0x000000480c18723c */ /* 0x040ff000000418ff */
[----:B------:R-:W-:Y:S01]  /*c8a0*/  HMMA.16816.F32.BF16 R20, R12, R74, RZ ;  /* 0x0000004a0c14723c */ /* 0x000fe200000418ff */
[----:B------:R-:W4:Y:S07]  /*c8b0*/  LDSM.16.MT88.4 R72, [R202+0x8880] ;  /* 0x00888000ca48783b */ /* 0x000f2e0000004200 */
[C---:B------:R-:W-:Y:S01]  /*c8c0*/  HMMA.16816.F32.BF16 R100, R16.reuse, R98, R100 ;  /* 0x000000621064723c */ /* 0x040fe20000041864 */
[----:B------:R-:W5:Y:S07]  /*c8d0*/  LDSM.16.MT88.4 R96, [R204+0x8880] ;  /* 0x00888000cc60783b */ /* 0x000f6e0000004200 */
[C---:B------:R-:W-:Y:S01]  /*c8e0*/  HMMA.16816.F32.BF16 R148, R16.reuse, R64, R84 ;  /* 0x000000401094723c */ /* 0x040fe20000041854 */
[----:B------:R-:W-:Y:S01]  /*c8f0*/  IMAD R203, R6, 0x2, R202 ;  /* 0x0000000206cb7824 */ /* 0x000fe200078e02ca */
[----:B------:R-:W-:Y:S06]  /*c900*/  LDSM.16.MT88.4 R64, [R201+0x6880] ;  /* 0x00688000c940783b */ /* 0x000fec0000004200 */
[----:B------:R-:W-:Y:S01]  /*c910*/  HMMA.16816.F32.BF16 R88, R16, R108, R8 ;  /* 0x0000006c1058723c */ /* 0x000fe20000041808 */
[----:B------:R-:W-:Y:S01]  /*c920*/  IMAD.MOV.U32 R87, RZ, RZ, R60 ;  /* 0x000000ffff577224 */ /* 0x000fe200078e003c */
[----:B------:R-:W-:Y:S01]  /*c930*/  MOV R85, R62 ;  /* 0x0000003e00557202 */ /* 0x000fe20000000f00 */
[----:B------:R-:W-:-:S05]  /*c940*/  IMAD.MOV.U32 R86, RZ, RZ, R61 ;  /* 0x000000ffff567224 */ /* 0x000fca00078e003d */
[C---:B------:R-:W-:Y:S01]  /*c950*/  HMMA.16816.F32.BF16 R216, R16.reuse, R44, R32 ;  /* 0x0000002c10d8723c */ /* 0x040fe20000041820 */
[----:B------:R-:W-:Y:S01]  /*c960*/  IMAD.MOV.U32 R84, RZ, RZ, R63 ;  /* 0x000000ffff547224 */ /* 0x000fe200078e003f */
[----:B------:R-:W-:Y:S06]  /*c970*/  LDSM.16.MT88.4 R32, [R203+0x4080] ;  /* 0x00408000cb20783b */ /* 0x000fec0000004200 */
[----:B------:R-:W-:Y:S01]  /*c980*/  HMMA.16816.F32.BF16 R196, R16, R46, R28 ;  /* 0x0000002e10c4723c */ /* 0x000fe2000004181c */
[----:B------:R-:W-:Y:S04]  /*c990*/  LDSM.16.MT88.4 R44, [R204+0x9080] ;  /* 0x00908000cc2c783b */ /* 0x000fe80000004200 */
[----:B------:R-:W-:Y:S03]  /*c9a0*/  LDSM.16.MT88.4 R28, [R203+0x5880] ;  /* 0x00588000cb1c783b */ /* 0x000fe60000004200 */
[----:B------:R-:W-:Y:S01]  /*c9b0*/  HMMA.16816.F32.BF16 R8, R12, R94, RZ ;  /* 0x0000005e0c08723c */ /* 0x000fe200000418ff */
[----:B------:R-:W-:Y:S01]  /*c9c0*/  MOV R93, R128 ;  /* 0x00000080005d7202 */ /* 0x000fe20000000f00 */
[----:B------:R-:W-:Y:S01]  /*c9d0*/  IMAD.MOV.U32 R92, RZ, RZ, R129 ;  /* 0x000000ffff5c7224 */ /* 0x000fe200078e0081 */
[----:B------:R-:W-:Y:S01]  /*c9e0*/  MOV R0, R131 ;  /* 0x0000008300007202 */ /* 0x000fe20000000f00 */
[----:B------:R-:W-:Y:S01]  /*c9f0*/  IMAD.MOV.U32 R2, RZ, RZ, R130 ;  /* 0x000000ffff027224 */ /* 0x000fe200078e0082 */
[----:B------:R-:W-:Y:S03]  /*ca00*/  LDSM.16.MT88.4 R80, [R203+0x9080] ;  /* 0x00908000cb50783b */ /* 0x000fe60000004200 */
[C---:B------:R-:W-:Y:S01]  /*ca10*/  HMMA.16816.F32.BF16 R156, R16.reuse, R52, R76 ;  /* 0x00000034109c723c */ /* 0x040fe2000004184c */
[----:B------:R-:W-:Y:S07]  /*ca20*/  LDSM.16.MT88.4 R76, [R201+0x8080] ;  /* 0x00808000c94c783b */ /* 0x000fee0000004200 */
[C---:B------:R-:W-:Y:S01]  /*ca30*/  HMMA.16816.F32.BF16 R60, R16.reuse, R54, R68 ;  /* 0x00000036103c723c */ /* 0x040fe20000041844 */
[----:B------:R-:W-:Y:S07]  /*ca40*/  LDSM.16.MT88.4 R68, [R203+0x4880] ;  /* 0x00488000cb44783b */ /* 0x000fee0000004200 */
[C---:B-1----:R-:W-:Y:S01]  /*ca50*/  HMMA.16816.F32.BF16 R52, R16.reuse, R48, R56 ;  /* 0x000000301034723c */ /* 0x042fe20000041838 */
[----:B------:R-:W-:Y:S07]  /*ca60*/  LDSM.16.MT88.4 R56, [R203+0x7880] ;  /* 0x00788000cb38783b */ /* 0x000fee0000004200 */
[C---:B------:R-:W-:Y:S01]  /*ca70*/  HMMA.16816.F32.BF16 R36, R16.reuse, R50, R36 ;  /* 0x000000321024723c */ /* 0x040fe20000041824 */
[----:B------:R-:W1:Y:S07]  /*ca80*/  LDSM.16.MT88.4 R48, [R202+0x9080] ;  /* 0x00908000ca30783b */ /* 0x000e6e0000004200 */
[C---:B------:R-:W-:Y:S01]  /*ca90*/  HMMA.16816.F32.BF16 R184, R16.reuse, R110, R8 ;  /* 0x0000006e10b8723c */ /* 0x040fe20000041808 */
[----:B------:R-:W1:Y:S07]  /*caa0*/  LDSM.16.MT88.4 R8, [R203+0x7080] ;  /* 0x00708000cb08783b */ /* 0x000e6e0000004200 */
[----:B------:R-:W-:Y:S01]  /*cab0*/  HMMA.16816.F32.BF16 R192, R16, R40, R24 ;  /* 0x0000002810c0723c */ /* 0x000fe20000041818 */
[----:B------:R-:W-:Y:S01]  /*cac0*/  MOV R153, R52 ;  /* 0x0000003400997202 */ /* 0x000fe20000000f00 */
[----:B------:R-:W-:Y:S01]  /*cad0*/  IMAD.MOV.U32 R152, RZ, RZ, R53 ;  /* 0x000000ffff987224 */ /* 0x000fe200078e0035 */
[----:B------:R-:W-:Y:S01]  /*cae0*/  MOV R138, R55 ;  /* 0x00000037008a7202 */ /* 0x000fe20000000f00 */
[----:B------:R-:W-:-:S04]  /*caf0*/  IMAD.MOV.U32 R139, RZ, RZ, R54 ;  /* 0x000000ffff8b7224 */ /* 0x000fc800078e0036 */
[----:B------:R-:W-:Y:S01]  /*cb00*/  HMMA.16816.F32.BF16 R188, R16, R42, R20 ;  /* 0x0000002a10bc723c */ /* 0x000fe20000041814 */
[----:B------:R-:W2:Y:S01]  /*cb10*/  LDSM.16.MT88.4 R52, [R203+0x8880] ;  /* 0x00888000cb34783b */ /* 0x000ea20000004200 */
[----:B------:R-:W-:Y:S01]  /*cb20*/  IMAD.MOV.U32 R161, RZ, RZ, R36 ;  /* 0x000000ffffa17224 */ /* 0x000fe200078e0024 */
[----:B------:R-:W-:Y:S01]  /*cb30*/  MOV R160, R37 ;  /* 0x0000002500a07202 */ /* 0x000fe20000000f00 */
[----:B------:R-:W-:Y:S01]  /*cb40*/  IMAD.MOV.U32 R155, RZ, RZ, R38 ;  /* 0x000000ffff9b7224 */ /* 0x000fe200078e0026 */
[----:B------:R-:W-:Y:S01]  /*cb50*/  MOV R154, R39 ;  /* 0x00000027009a7202 */ /* 0x000fe20000000f00 */
[----:B------:R-:W-:Y:S01]  /*cb60*/  IMAD.MOV.U32 R131, RZ, RZ, R60 ;  /* 0x000000ffff837224 */ /* 0x000fe200078e003c */
[----:B------:R-:W-:Y:S01]  /*cb70*/  MOV R130, R61 ;  /* 0x0000003d00827202 */ /* 0x000fe20000000f00 */
[C---:B----4-:R-:W-:Y:S01]  /*cb80*/  HMMA.16816.F32.BF16 R40, R12.reuse, R72, RZ ;  /* 0x000000480c28723c */ /* 0x050fe200000418ff */
[----:B------:R-:W-:Y:S01]  /*cb90*/  IMAD.MOV.U32 R129, RZ, RZ, R62 ;  /* 0x000000ffff817224 */ /* 0x000fe200078e003e */
[----:B------:R-:W-:Y:S06]  /*cba0*/  LDSM.16.MT88.4 R108, [R201+0x9880] ;  /* 0x00988000c96c783b */ /* 0x000fec0000004200 */
[C---:B------:R-:W-:Y:S08]  /*cbb0*/  HMMA.16816.F32.BF16 R36, R12.reuse, R74, RZ ;  /* 0x0000004a0c24723c */ /* 0x040ff000000418ff */
[----:B-----5:R-:W-:Y:S01]  /*cbc0*/  HMMA.16816.F32.BF16 R24, R12, R96, RZ ;  /* 0x000000600c18723c */ /* 0x020fe200000418ff */
[----:B------:R-:W-:-:S02]  /*cbd0*/  IMAD.MOV.U32 R128, RZ, RZ, R63 ;  /* 0x000000ffff807224 */ /* 0x000fc400078e003f */
[----:B------:R-:W4:Y:S05]  /*cbe0*/  LDSM.16.MT88.4 R60, [R203+0x6080] ;  /* 0x00608000cb3c783b */ /* 0x000f2a0000004200 */
[----:B------:R-:W-:Y:S08]  /*cbf0*/  HMMA.16816.F32.BF16 R20, R12, R98, RZ ;  /* 0x000000620c14723c */ /* 0x000ff000000418ff */
[C---:B-1----:R-:W-:Y:S08]  /*cc00*/  HMMA.16816.F32.BF16 R180, R16.reuse, R48, R40 ;  /* 0x0000003010b4723c */ /* 0x042ff00000041828 */
[C---:B------:R-:W-:Y:S08]  /*cc10*/  HMMA.16816.F32.BF16 R176, R16.reuse, R50, R36 ;  /* 0x0000003210b0723c */ /* 0x040ff00000041824 */
[----:B------:R-:W-:Y:S08]  /*cc20*/  HMMA.16816.F32.BF16 R172, R16, R44, R24 ;  /* 0x0000002c10ac723c */ /* 0x000ff00000041818 */
[C---:B------:R-:W-:Y:S08]  /*cc30*/  HMMA.16816.F32.BF16 R48, R12.reuse, R32, RZ ;  /* 0x000000200c30723c */ /* 0x040ff000000418ff */
[----:B------:R-:W-:Y:S08]  /*cc40*/  HMMA.16816.F32.BF16 R36, R12, R34, RZ ;  /* 0x000000220c24723c */ /* 0x000ff000000418ff */
[----:B------:R-:W-:Y:S08]  /*cc50*/  HMMA.16816.F32.BF16 R168, R16, R46, R20 ;  /* 0x0000002e10a8723c */ /* 0x000ff00000041814 */
[C---:B------:R-:W-:Y:S08]  /*cc60*/  HMMA.16816.F32.BF16 R32, R12.reuse, R28, RZ ;  /* 0x0000001c0c20723c */ /* 0x040ff000000418ff */
[C---:B------:R-:W-:Y:S08]  /*cc70*/  HMMA.16816.F32.BF16 R24, R12.reuse, R8, RZ ;  /* 0x000000080c18723c */ /* 0x040ff000000418ff */
[C---:B------:R-:W-:Y:S08]  /*cc80*/  HMMA.16816.F32.BF16 R28, R12.reuse, R30, RZ ;  /* 0x0000001e0c1c723c */ /* 0x040ff000000418ff */
[C---:B------:R-:W-:Y:S08]  /*cc90*/  HMMA.16816.F32.BF16 R20, R12.reuse, R10, RZ ;  /* 0x0000000a0c14723c */ /* 0x040ff000000418ff */
[C---:B--2---:R-:W-:Y:S08]  /*cca0*/  HMMA.16816.F32.BF16 R8, R12.reuse, R52, RZ ;  /* 0x000000340c08723c */ /* 0x044ff000000418ff */
[----:B------:R-:W-:Y:S01]  /*ccb0*/  HMMA.16816.F32.BF16 R12, R12, R54, RZ ;  /* 0x000000360c0c723c */ /* 0x000fe200000418ff */
[----:B------:R-:W-:Y:S07]  /*ccc0*/  LDSM.16.MT88.4 R52, [R202+0x6880] ;  /* 0x00688000ca34783b */ /* 0x000fee0000004200 */
[C---:B------:R-:W-:Y:S07]  /*ccd0*/  HMMA.16816.F32.BF16 R40, R132.reuse, R64, R120 ;  /* 0x000000408428723c */ /* 0x040fee0000041878 */
[----:B------:R-:W-:Y:S01]  /*cce0*/  MOV R120, R161 ;  /* 0x000000a100787202 */ /* 0x000fe20000000f00 */
[C---:B------:R-:W-:Y:S01]  /*ccf0*/  HMMA.16816.F32.BF16 R72, R132.reuse, R76, R112 ;  /* 0x0000004c8448723c */ /* 0x040fe20000041870 */
[----:B------:R-:W-:Y:S01]  /*cd00*/  IMAD.MOV.U32 R121, RZ, RZ, R160 ;  /* 0x000000ffff797224 */ /* 0x000fe200078e00a0 */
[----:B------:R-:W-:Y:S01]  /*cd10*/  MOV R122, R155 ;  /* 0x0000009b007a7202 */ /* 0x000fe20000000f00 */
[----:B------:R-:W-:Y:S01]  /*cd20*/  IMAD.MOV.U32 R123, RZ, RZ, R154 ;  /* 0x000000ffff7b7224 */ /* 0x000fe200078e009a */
[----:B------:R-:W-:Y:S03]  /*cd30*/  LDSM.16.MT88.4 R160, [R204+0x5080] ;  /* 0x00508000cca0783b */ /* 0x000fe60000004200 */
[----:B------:R-:W-:Y:S01]  /*cd40*/  MOV R112, R153 ;  /* 0x0000009900707202 */ /* 0x000fe20000000f00 */
[----:B------:R-:W-:Y:S01]  /*cd50*/  IMAD.MOV.U32 R113, RZ, RZ, R152 ;  /* 0x000000ffff717224 */ /* 0x000fe200078e0098 */
[----:B------:R-:W-:Y:S01]  /*cd60*/  HMMA.16816.F32.BF16 R44, R132, R66, R116 ;  /* 0x00000042842c723c */ /* 0x000fe20000041874 */
[----:B------:R-:W1:Y:S04]  /*cd70*/  LDSM.16.MT88.4 R152, [R202+0x5080] ;  /* 0x00508000ca98783b */ /* 0x000e680000004200 */
[----:B------:R-:W-:Y:S03]  /*cd80*/  LDSM.16.MT88.4 R116, [R202+0x9880] ;  /* 0x00988000ca74783b */ /* 0x000fe60000004200 */
[----:B------:R-:W-:Y:S01]  /*cd90*/  HMMA.16816.F32.BF16 R96, R16, R70, R36 ;  /* 0x000000461060723c */ /* 0x000fe20000041824 */
[----:B------:R-:W2:Y:S07]  /*cda0*/  LDSM.16.MT88.4 R36, [R203+0x5080] ;  /* 0x00508000cb24783b */ /* 0x000eae0000004200 */
[----:B------:R-:W-:Y:S08]  /*cdb0*/  HMMA.16816.F32.BF16 R140, R132, R144, R140 ;  /* 0x00000090848c723c */ /* 0x000ff0000004188c */
[C---:B------:R-:W-:Y:S01]  /*cdc0*/  HMMA.16816.F32.BF16 R164, R16.reuse, R68, R48 ;  /* 0x0000004410a4723c */ /* 0x040fe20000041830 */
[----:B------:R-:W-:Y:S06]  /*cdd0*/  LDSM.16.MT88.4 R68, [R203+0x6880] ;  /* 0x00688000cb44783b */ /* 0x000fec0000004200 */
[----:B------:R-:W-:Y:S01]  /*cde0*/  MOV R48, R131 ;  /* 0x0000008300307202 */ /* 0x000fe20000000f00 */
[----:B----4-:R-:W-:Y:S01]  /*cdf0*/  HMMA.16816.F32.BF16 R64, R16, R60, R32 ;  /* 0x0000003c1040723c */ /* 0x010fe20000041820 */
[----:B------:R-:W-:Y:S01]  /*ce00*/  IMAD.MOV.U32 R49, RZ, RZ, R130 ;  /* 0x000000ffff317224 */ /* 0x000fe200078e0082 */
[----:B------:R-:W-:Y:S01]  /*ce10*/  MOV R50, R129 ;  /* 0x0000008100327202 */ /* 0x000fe20000000f00 */
[----:B------:R-:W-:-:S04]  /*ce20*/  IMAD.MOV.U32 R51, RZ, RZ, R128 ;  /* 0x000000ffff337224 */ /* 0x000fc800078e0080 */
[----:B------:R-:W-:Y:S01]  /*ce30*/  MOV R32, R87 ;  /* 0x0000005700207202 */ /* 0x000fe20000000f00 */
[----:B------:R-:W-:Y:S01]  /*ce40*/  HMMA.16816.F32.BF16 R24, R16, R56, R24 ;  /* 0x000000381018723c */ /* 0x000fe20000041818 */
[----:B------:R-:W-:Y:S01]  /*ce50*/  IMAD.MOV.U32 R33, RZ, RZ, R86 ;  /* 0x000000ffff217224 */ /* 0x000fe200078e0056 */
[----:B------:R-:W-:Y:S01]  /*ce60*/  MOV R34, R85 ;  /* 0x0000005500227202 */ /* 0x000fe20000000f00 */
[----:B------:R-:W-:Y:S02]  /*ce70*/  IMAD.MOV.U32 R35, RZ, RZ, R84 ;  /* 0x000000ffff237224 */ /* 0x000fe400078e0054 */
[----:B------:R-:W-:Y:S02]  /*ce80*/  LDSM.16.MT88.4 R84, [R202+0x8080] ;  /* 0x00808000ca54783b */ /* 0x000fe40000004200 */
[----:B------:R-:W-:Y:S01]  /*ce90*/  MOV R56, R93 ;  /* 0x0000005d00387202 */ /* 0x000fe20000000f00 */
[C---:B------:R-:W-:Y:S01]  /*cea0*/  HMMA.16816.F32.BF16 R144, R132.reuse, R146, R124 ;  /* 0x000000928490723c */ /* 0x040fe2000004187c */
[----:B------:R-:W-:Y:S01]  /*ceb0*/  IMAD.MOV.U32 R57, RZ, RZ, R92 ;  /* 0x000000ffff397224 */ /* 0x000fe200078e005c */
[----:B------:R-:W-:Y:S04]  /*cec0*/  LDSM.16.MT88.4 R124, [R204+0x9880] ;  /* 0x00988000cc7c783b */ /* 0x000fe80000004200 */
[----:B------:R-:W-:Y:S02]  /*ced0*/  LDSM.16.MT88.4 R92, [R204+0x8080] ;  /* 0x00808000cc5c783b */ /* 0x000fe40000004200 */
[----:B------:R-:W-:Y:S02]  /*cee0*/  HMMA.16816.F32.BF16 R76, R132, R78, R100 ;  /* 0x0000004e844c723c */ /* 0x000fe40000041864 */
[----:B------:R-:W-:Y:S06]  /*cef0*/  LDSM.16.MT88.4 R100, [R203+0x8080] ;  /* 0x00808000cb64783b */ /* 0x000fec0000004200 */
[C---:B------:R-:W-:Y:S01]  /*cf00*/  HMMA.16816.F32.BF16 R28, R16.reuse, R62, R28 ;  /* 0x0000003e101c723c */ /* 0x040fe2000004181c */
[----:B------:R-:W4:Y:S07]  /*cf10*/  LDSM.16.MT88.4 R60, [R204+0x6880] ;  /* 0x00688000cc3c783b */ /* 0x000f2e0000004200 */
[----:B------:R-:W-:Y:S01]  /*cf20*/  HMMA.16816.F32.BF16 R128, R16, R80, R8 ;  /* 0x000000501080723c */ /* 0x000fe20000041808 */
[----:B------:R-:W5:Y:S01]  /*cf30*/  LDSM.16.MT88.4 R8, [R203+0x9880] ;  /* 0x00988000cb08783b */ /* 0x000f620000004200 */
[----:B------:R-:W-:-:S04]  /*cf40*/  MOV R236, 0x1 ;  /* 0x0000000100ec7802 */ /* 0x000fc80000000f00 */
[----:B------:R-:W-:Y:S02]  /*cf50*/  ISETP.NE.AND P0, PT, R236, c[0x0][0x2c4], PT ;  /* 0x0000b100ec007a0c */ /* 0x000fe40003f05270 */
[----:B------:R-:W-:Y:S01]  /*cf60*/  HMMA.16816.F32.BF16 R20, R16, R58, R20 ;  /* 0x0000003a1014723c */ /* 0x000fe20000041814 */
[----:B------:R-:W-:-:S07]  /*cf70*/  IMAD.SHL.U32 R3, R3, 0x80, RZ ;  /* 0x0000008003037824 */ /* 0x000fce00078e00ff */
[----:B------:R-:W-:Y:S01]  /*cf80*/  HMMA.16816.F32.BF16 R12, R16, R82, R12 ;  /* 0x00000052100c723c */ /* 0x000fe2000004180c */
[----:B------:R-:W-:Y:S02]  /*cf90*/  MOV R58, R2 ;  /* 0x00000002003a7202 */ /* 0x000fe40000000f00 */
[----:B------:R-:W-:Y:S01]  /*cfa0*/  @P0 IMAD.HI.U32 R2, R3, c[0x0][0x2c8], RZ ;  /* 0x0000b20003020a27 */ /* 0x000fe200078e00ff */
[----:B------:R-:W-:-:S03]  /*cfb0*/  LOP3.LUT R212, R212, 0xffffdfff, RZ, 0xc0, !PT ;  /* 0xffffdfffd4d47812 */ /* 0x000fc600078ec0ff */
[----:B------:R-:W-:Y:S01]  /*cfc0*/  IMAD.MOV.U32 R59, RZ, RZ, R0 ;  /* 0x000000ffff3b7224 */ /* 0x000fe200078e0000 */
[----:B------:R-:W-:Y:S02]  /*cfd0*/  MOV R0, R3 ;  /* 0x0000000300007202 */ /* 0x000fe40000000f00 */
[----:B------:R-:W-:Y:S02]  /*cfe0*/  @P0 LOP3.LUT R212, R212, 0x2000, RZ, 0xfc, !PT ;  /* 0x00002000d4d40812 */ /* 0x000fe400078efcff */
[----:B------:R-:W-:Y:S01]  /*cff0*/  @P0 SHF.R.U32.HI R0, RZ, c[0x0][0x2cc], R2 ;  /* 0x0000b300ff000a19 */ /* 0x000fe20000011602 */
[----:B------:R-:W-:Y:S01]  /*d000*/  IMAD.MOV.U32 R115, RZ, RZ, R138 ;  /* 0x000000ffff737224 */ /* 0x000fe200078e008a */
[----:B------:R-:W-:Y:S02]  /*d010*/  ISETP.LE.AND P0, PT, R236, c[0x0][0x32c], PT ;  /* 0x0000cb00ec007a0c */ /* 0x000fe40003f03270 */
[----:B------:R-:W-:Y:S01]  /*d020*/  MOV R114, R139 ;  /* 0x0000008b00727202 */ /* 0x000fe20000000f00 */
[----:B-1----:R-:W-:Y:S01]  /*d030*/  HMMA.16816.F32.BF16 R148, R132, R152, R148 ;  /* 0x000000988494723c */ /* 0x002fe20000041894 */
[----:B---3--:R-:W-:-:S02]  /*d040*/  IADD3 R0, -R4, R137, R0 ;  /* 0x0000008904007210 */ /* 0x008fc40007ffe100 */
[----:B------:R-:W-:-:S05]  /*d050*/  LOP3.LUT R212, R212, 0xffffefff, RZ, 0xc0, !PT ;  /* 0xffffefffd4d47812 */ /* 0x000fca00078ec0ff */
[C---:B------:R-:W-:Y:S08]  /*d060*/  HMMA.16816.F32.BF16 R156, R132.reuse, R160, R156 ;  /* 0x000000a0849c723c */ /* 0x040ff0000004189c */
[C---:B------:R-:W-:Y:S08]  /*d070*/  HMMA.16816.F32.BF16 R152, R132.reuse, R154, R32 ;  /* 0x0000009a8498723c */ /* 0x040ff00000041820 */
[----:B------:R-:W-:Y:S01]  /*d080*/  HMMA.16816.F32.BF16 R160, R132, R162, R48 ;  /* 0x000000a284a0723c */ /* 0x000fe20000041830 */
[----:B------:R-:W-:-:S07]  /*d090*/  IADD3 R222, R222, -0x2, RZ ;  /* 0xfffffffedede7810 */ /* 0x000fce0007ffe0ff */
[----:B------:R-:W-:Y:S01]  /*d0a0*/  HMMA.16816.F32.BF16 R104, R132, R108, R104 ;  /* 0x0000006c8468723c */ /* 0x000fe20000041868 */
[----:B------:R-:W-:-:S07]  /*d0b0*/  IADD3 R4, R0, c[0x0][0x328], RZ ;  /* 0x0000ca0000047a10 */ /* 0x000fce0007ffe0ff */
[----:B------:R-:W-:Y:S01]  /*d0c0*/  HMMA.16816.F32.BF16 R48, R132, R52, R112 ;  /* 0x000000348430723c */ /* 0x000fe20000041870 */
[----:B------:R-:W-:-:S07]  /*d0d0*/  @P0 LOP3.LUT R212, R212, 0x1000, RZ, 0xfc, !PT ;  /* 0x00001000d4d40812 */ /* 0x000fce00078efcff */
[C---:B--2---:R-:W-:Y:S08]  /*d0e0*/  HMMA.16816.F32.BF16 R32, R132.reuse, R36, R164 ;  /* 0x000000248420723c */ /* 0x044ff000000418a4 */
        /* <DEDUP_REMOVED lines=18> */
[----:B------:R-:W-:Y:S01]  /*d210*/  HMMA.16816.F32.BF16 R132, R132, R10, R12 ;  /* 0x0000000a8484723c */ /* 0x000fe2000004180c */
[----:B------:R-:W-:Y:S07]  /*d220*/  @!P0 BRA `(.L_x_1219) ;  /* 0x0000011000008947 */ /* 0x000fee0003800000 */
[C---:B------:R-:W-:Y:S01]  /*d230*/  ISETP.GT.AND P0, PT, R0.reuse, RZ, PT ;  /* 0x000000ff0000720c */ /* 0x040fe20003f04270 */
[----:B------:R-:W-:Y:S01]  /*d240*/  BSSY B0, `(.L_x_1220) ;  /* 0x000000c000007945 */ /* 0x000fe20003800000 */
[----:B------:R-:W-:-:S11]  /*d250*/  IADD3 R2, R0, -0x1, RZ ;  /* 0xffffffff00027810 */ /* 0x000fd60007ffe0ff */
[----:B------:R-:W-:Y:S05]  /*d260*/  @P0 BRA `(.L_x_1221) ;  /* 0x0000006000000947 */ /* 0x000fea0003800000 */
[----:B------:R-:W-:Y:S01]  /*d270*/  ISETP.NE.AND P0, PT, R236, c[0x0][0x32c], PT ;  /* 0x0000cb00ec007a0c */ /* 0x000fe20003f05270 */
[----:B------:R-:W-:-:S12]  /*d280*/  IMAD.MOV R0, RZ, RZ, -R0 ;  /* 0x000000ffff007224 */ /* 0x000fd800078e0a00 */
[----:B------:R-:W-:-:S05]  /*d290*/  @P0 IMAD.HI.U32 R2, R0, c[0x0][0x330], RZ ;  /* 0x0000cc0000020a27 */ /* 0x000fca00078e00ff */
[----:B------:R-:W-:-:S04]  /*d2a0*/  @P0 SHF.R.U32.HI R0, RZ, c[0x0][0x334], R2 ;  /* 0x0000cd00ff000a19 */ /* 0x000fc80000011602 */
[----:B------:R-:W-:Y:S01]  /*d2b0*/  LOP3.LUT R2, RZ, R0, RZ, 0x33, !PT ;  /* 0x00000000ff027212 */ /* 0x000fe200078e33ff */
[----:B------:R-:W-:Y:S05]  /*d2c0*/  BRA `(.L_x_1222) ;  /* 0x0000003000007947 */ /* 0x000fea0003800000 */
.L_x_1221:
[----:B------:R-:W-:-:S13]  /*d2d0*/  ISETP.NE.AND P0, PT, R236, c[0x0][0x32c], PT ;  /* 0x0000cb00ec007a0c */ /* 0x000fda0003f05270 */
[----:B------:R-:W-:-:S05]  /*d2e0*/  @P0 IMAD.HI.U32 R0, R2, c[0x0][0x330], RZ ;  /* 0x0000cc0002000a27 */ /* 0x000fca00078e00ff */
[----:B------:R-:W-:Y:S02]  /*d2f0*/  @P0 SHF.R.U32.HI R2, RZ, c[0x0][0x334], R0 ;  /* 0x0000cd00ff020a19 */ /* 0x000fe40000011600 */
.L_x_1222:
[----:B------:R-:W-:Y:S05]  /*d300*/  BSYNC B0 ;  /* 0x0000000000007941 */ /* 0x000fea0003800000 */
.L_x_1220:
[----:B------:R-:W-:-:S05]  /*d310*/  MOV R0, c[0x0][0x32c] ;  /* 0x0000cb0000007a02 */ /* 0x000fca0000000f00 */
[----:B------:R-:W-:-:S05]  /*d320*/  IMAD R2, R2, R0, c[0x0][0x32c] ;  /* 0x0000cb0002027624 */ /* 0x000fca00078e0200 */
[----:B------:R-:W-:-:S05]  /*d330*/  IMNMX R4, R4, R2, PT ;  /* 0x0000000204047217 */ /* 0x000fca0003800200 */
.L_x_1219:
[----:B------:R-:W-:-:S05]  /*d340*/  IMAD.HI R4, R4, 0x2aaaaaab, RZ ;  /* 0x2aaaaaab04047827 */ /* 0x000fca00078e02ff */
[----:B------:R-:W-:-:S04]  /*d350*/  SHF.R.U32.HI R0, RZ, 0x1f, R4 ;  /* 0x0000001fff007819 */ /* 0x000fc80000011604 */
[----:B------:R-:W-:-:S04]  /*d360*/  LEA.HI.SX32 R4, R4, R0, 0x1d ;  /* 0x0000000004047211 */ /* 0x000fc800078feaff */
[----:B------:R-:W-:-:S04]  /*d370*/  IMNMX R228, R234, R4, !PT ;  /* 0x00000004eae47217 */ /* 0x000fc80007800200 */
[----:B------:R-:W-:-:S13]  /*d380*/  ISETP.GE.AND P0, PT, R222, R228, PT ;  /* 0x000000e4de00720c */ /* 0x000fda0003f06270 */
[----:B------:R-:W-:Y:S05]  /*d390*/  @!P0 BRA `(.L_x_1223) ;  /* 0x00003d0000008947 */ /* 0x000fea0003800000 */
[----:B------:R-:W-:Y:S01]  /*d3a0*/  SHF.R.S32.HI R2, RZ, 0x1f, R223 ;  /* 0x0000001fff027819 */ /* 0x000fe200000114df */
[----:B------:R-:W-:Y:S01]  /*d3b0*/  IMAD.SHL.U32 R229, R223, 0x2, RZ ;  /* 0x00000002dfe57824 */ /* 0x000fe200078e00ff */
[C---:B------:R-:W-:Y:S01]  /*d3c0*/  SHF.L.U64.HI R215, R249.reuse, 0x1, R252 ;  /* 0x00000001f9d77819 */ /* 0x040fe200000102fc */
[----:B------:R-:W-:Y:S01]  /*d3d0*/  IMAD.SHL.U32 R216, R249, 0x2, RZ ;  /* 0x00000002f9d87824 */ /* 0x000fe200078e00ff */
[----:B------:R-:W-:Y:S01]  /*d3e0*/  SHF.L.U64.HI R214, R223, 0x1, R2 ;  /* 0x00000001dfd67819 */ /* 0x000fe20000010202 */
[C---:B------:R-:W-:Y:S01]  /*d3f0*/  IMAD.SHL.U32 R218, R248.reuse, 0x2, RZ ;  /* 0x00000002f8da7824 */ /* 0x040fe200078e00ff */
[----:B------:R-:W-:Y:S01]  /*d400*/  SHF.L.U64.HI R217, R248, 0x1, R251 ;  /* 0x00000001f8d97819 */ /* 0x000fe200000102fb */
[C---:B------:R-:W-:Y:S01]  /*d410*/  IMAD.SHL.U32 R220, R247.reuse, 0x2, RZ ;  /* 0x00000002f7dc7824 */ /* 0x040fe200078e00ff */
[----:B------:R-:W-:Y:S02]  /*d420*/  SHF.L.U64.HI R219, R247, 0x1, R250 ;  /* 0x00000001f7db7819 */ /* 0x000fe400000102fa */
.L_x_1246:
[----:B------:R-:W-:Y:S04]  /*d430*/  DEPBAR.LE SB0, 0x0 ;  /* 0x000080000000791a */ /* 0x000fe80000000000 */
[----:B------:R-:W-:Y:S01]  /*d440*/  WARPSYNC 0xffffffff ;  /* 0xffffffff00007948 */ /* 0x000fe20003800000 */
[----:B------:R-:W-:Y:S01]  /*d450*/  BAR.SYNC.DEFER_BLOCKING 0x0 ;  /* 0x0000000000007b1d */ /* 0x000fe20000010000 */
[----:B------:R-:W-:Y:S05]  /*d460*/  ISETP.GT.AND P0, PT, R234, R222, PT ;  /* 0x000000deea00720c */ /* 0x000fea0003f04270 */
[----:B------:R1:W2:Y:S01]  /*d470*/  LDSM.16.M88.4 R28, [R209] ;  /* 0x00000000d11c783b */ /* 0x0002a20000000200 */
[----:B------:R-:W-:Y:S03]  /*d480*/  BSSY B0, `(.L_x_1224) ;  /* 0x000004d000007945 */ /* 0x000fe60003800000 */
[----:B------:R1:W3:Y:S04]  /*d490*/  LDSM.16.M88.4 R12, [R200+0xa080] ;  /* 0x00a08000c80c783b */ /* 0x0002e80000000200 */
[----:B------:R1:W4:Y:S04]  /*d4a0*/  LDSM.16.M88.4 R20, [R200+0xa880] ;  /* 0x00a88000c814783b */ /* 0x0003280000000200 */
[----:B------:R1:W1:Y:S04]  /*d4b0*/  LDSM.16.M88.4 R164, [R200+0xb080] ;  /* 0x00b08000c8a4783b */ /* 0x0002680000000200 */
[----:B------:R1:W1:Y:S04]  /*d4c0*/  LDSM.16.M88.4 R168, [R208] ;  /* 0x00000000d0a8783b */ /* 0x0002680000000200 */
[----:B------:R1:W1:Y:S04]  /*d4d0*/  LDSM.16.M88.4 R172, [R207] ;  /* 0x00000000cfac783b */ /* 0x0002680000000200 */
[----:B------:R1:W1:Y:S04]  /*d4e0*/  LDSM.16.M88.4 R176, [R207+0x800] ;  /* 0x00080000cfb0783b */ /* 0x0002680000000200 */
[----:B------:R1:W1:Y:S01]  /*d4f0*/  LDSM.16.M88.4 R180, [R207+0x1000] ;  /* 0x00100000cfb4783b */ /* 0x0002620000000200 */
[----:B------:R-:W-:-:S05]  /*d500*/  @P0 BRA `(.L_x_1225) ;  /* 0x0000044000000947 */ /* 0x000fca0003800000 */
[C---:B------:R-:W-:Y:S01]  /*d510*/  IMAD.WIDE.U32 R2, R225.reuse, c[0x0][0x208], RZ ;  /* 0x00008200e1027a25 */ /* 0x040fe200078e00ff */
[----:B------:R-:W5:Y:S01]  /*d520*/  S2R R4, SR_CTAID.Y ;  /* 0x0000000000047919 */ /* 0x000f620000002600 */
[----:B------:R-:W-:Y:S02]  /*d530*/  SHF.R.S32.HI R0, RZ, 0x1f, R225 ;  /* 0x0000001fff007819 */ /* 0x000fe400000114e1 */
[----:B------:R-:W-:Y:S03]  /*d540*/  SHF.R.S32.HI R6, RZ, 0x1f, R224 ;  /* 0x0000001fff067819 */ /* 0x000fe600000114e0 */
[----:B------:R-:W-:Y:S02]  /*d550*/  IMAD R0, R0, c[0x0][0x208], RZ ;  /* 0x0000820000007a24 */ /* 0x000fe400078e02ff */
[----:B------:R-:W-:Y:S02]  /*d560*/  IMAD R6, R6, c[0x0][0x218], RZ ;  /* 0x0000860006067a24 */ /* 0x000fe400078e02ff */
[----:B------:R-:W-:Y:S02]  /*d570*/  IMAD R0, R225, c[0x0][0x20c], R0 ;  /* 0x00008300e1007a24 */ /* 0x000fe400078e0200 */
[C---:B------:R-:W-:Y:S03]  /*d580*/  IMAD R6, R224.reuse, c[0x0][0x21c], R6 ;  /* 0x00008700e0067a24 */ /* 0x040fe600078e0206 */
[----:B------:R-:W-:Y:S05]  /*d590*/  IADD3 R3, R3, R0, RZ ;  /* 0x0000000003037210 */ /* 0x000fea0007ffe0ff */
[----:B------:R-:W-:Y:S04]  /*d5a0*/  IMAD.WIDE.U32 R2, R224, c[0x0][0x218], R2 ;  /* 0x00008600e0027a25 */ /* 0x000fe800078e0002 */
[----:B-----5:R-:W-:Y:S05]  /*d5b0*/  IMAD.WIDE.U32 R8, R4, c[0x0][0x210], RZ ;  /* 0x0000840004087a25 */ /* 0x020fea00078e00ff */
[----:B------:R-:W-:Y:S04]  /*d5c0*/  IADD3 R0, P0, R8, R2, RZ ;  /* 0x0000000208007210 */ /* 0x000fe80007f1e0ff */
[----:B------:R-:W-:Y:S02]  /*d5d0*/  IADD3.X R6, R246, R3, R6, P0, !PT ;  /* 0x00000003f6067210 */ /* 0x000fe400007fe406 */
[C---:B------:R-:W-:Y:S04]  /*d5e0*/  LEA R18, P0, R0.reuse, c[0x0][0x1f8], 0x1 ;  /* 0x00007e0000127a11 */ /* 0x040fe800078008ff */
[----:B------:R-:W-:Y:S01]  /*d5f0*/  LEA.HI.X R6, R0, c[0x0][0x1fc], R6, 0x1, P0 ;  /* 0x00007f0000067a11 */ /* 0x000fe200000f0c06 */
[----:B------:R-:W-:-:S06]  /*d600*/  BRA.DIV ~URZ, `(.L_x_1226) ;  /* 0x0000e7827f007947 */ /* 0x000fcc000b800000 */
[----:B------:R4:W3:Y:S02]  /*d610*/  SHFL.IDX PT, R4, R6, RZ, 0x181f ;  /* 0x00181fff06047589 */ /* 0x0008e400000e0000 */
.L_x_1328:
[----:B------:R-:W-:-:S05]  /*d620*/  BRA.DIV ~URZ, `(.L_x_1227) ;  /* 0x0000e7e27f007947 */ /* 0x000fca000b800000 */
[----:B------:R4:W3:Y:S02]  /*d630*/  SHFL.IDX PT, R0, R18, RZ, 0x181f ;  /* 0x00181fff12007589 */ /* 0x0008e400000e0000 */
.L_x_1329:
[----:B---3--:R-:W-:Y:S02]  /*d640*/  IADD3 R16, P0, R0, R229, RZ ;  /* 0x000000e500107210 */ /* 0x008fe40007f1e0ff */
[C---:B------:R-:W-:Y:S02]  /*d650*/  IADD3 R25, R223.reuse, 0x40, RZ ;  /* 0x00000040df197810 */ /* 0x040fe40007ffe0ff */
[C---:B------:R-:W-:Y:S01]  /*d660*/  ISETP.GE.AND P5, PT, R223.reuse, c[0x0][0x1d4], PT ;  /* 0x00007500df007a0c */ /* 0x040fe20003fa6270 */
[----:B------:R-:W-:Y:S01]  /*d670*/  IMAD.X R17, R4, 0x1, R214, P0 ;  /* 0x0000000104117824 */ /* 0x000fe200000e06d6 */
[----:B------:R-:W-:Y:S02]  /*d680*/  IADD3 R24, R223, 0x80, RZ ;  /* 0x00000080df187810 */ /* 0x000fe40007ffe0ff */
[----:B------:R-:W-:Y:S02]  /*d690*/  ISETP.GE.AND P4, PT, R25, c[0x0][0x1d4], PT ;  /* 0x0000750019007a0c */ /* 0x000fe40003f86270 */
[----:B------:R-:W-:Y:S02]  /*d6a0*/  IADD3 R10, P0, R0, R216, RZ ;  /* 0x000000d8000a7210 */ /* 0x000fe40007f1e0ff */
[----:B------:R-:W-:Y:S02]  /*d6b0*/  ISETP.GE.AND P3, PT, R24, c[0x0][0x1d4], PT ;  /* 0x0000750018007a0c */ /* 0x000fe40003f66270 */
[----:B------:R-:W-:Y:S01]  /*d6c0*/  IADD3 R19, R223, 0xc0, RZ ;  /* 0x000000c0df137810 */ /* 0x000fe20007ffe0ff */
[----:B------:R-:W-:Y:S01]  /*d6d0*/  IMAD.X R11, R4, 0x1, R215, P0 ;  /* 0x00000001040b7824 */ /* 0x000fe200000e06d7 */
[----:B------:R-:W-:Y:S01]  /*d6e0*/  IADD3 R8, P0, R0, R218, RZ ;  /* 0x000000da00087210 */ /* 0x000fe20007f1e0ff */
[----:B------:R-:W-:Y:S01]  /*d6f0*/  @!PT LDS RZ, [RZ] ;  /* 0x00000000fffff984 */ /* 0x000fe20000000800 */
[----:B------:R-:W-:Y:S01]  /*d700*/  @!PT LDS RZ, [RZ] ;  /* 0x00000000fffff984 */ /* 0x000fe20000000800 */
[----:B------:R-:W-:Y:S01]  /*d710*/  @!PT LDS RZ, [RZ] ;  /* 0x00000000fffff984 */ /* 0x000fe20000000800 */
[----:B------:R3:W-:Y:S01]  /*d720*/  LDGSTS.E.BYPASS.LTC128B.128 [R213+0x4080], [R16.64], !P5 ;  /* 0x0408000010d57fae */ /* 0x0007e2000e901d4e */
[----:B------:R-:W-:Y:S02]  /*d730*/  ISETP.GE.AND P2, PT, R19, c[0x0][0x1d4], PT ;  /* 0x0000750013007a0c */ /* 0x000fe40003f46270 */
[----:B------:R-:W-:Y:S01]  /*d740*/  LOP3.LUT P1, RZ, R212, 0x800, RZ, 0xc0, !PT ;  /* 0x00000800d4ff7812 */ /* 0x000fe2000782c0ff */
[----:B------:R3:W-:Y:S01]  /*d750*/  LDGSTS.E.BYPASS.LTC128B.128 [R213+0x5880], [R10.64], !P4 ;  /* 0x058800000ad57fae */ /* 0x0007e2000e101d4e */
[----:B------:R-:W-:Y:S01]  /*d760*/  IMAD.X R9, R4, 0x1, R217, P0 ;  /* 0x0000000104097824 */ /* 0x000fe200000e06d9 */
[----:B------:R-:W-:Y:S04]  /*d770*/  IADD3 R2, P0, R0, R220, RZ ;  /* 0x000000dc00027210 */ /* 0x000fe80007f1e0ff */
[----:B------:R3:W-:Y:S01]  /*d780*/  LDGSTS.E.BYPASS.LTC128B.128 [R213+0x7080], [R8.64], !P3 ;  /* 0x0708000008d57fae */ /* 0x0007e2000d901d4e */
[----:B------:R-:W-:Y:S05]  /*d790*/  IMAD.X R3, R4, 0x1, R219, P0 ;  /* 0x0000000104037824 */ /* 0x000fea00000e06db */
[----:B------:R3:W-:Y:S01]  /*d7a0*/  LDGSTS.E.BYPASS.LTC128B.128 [R213+0x8880], [R2.64], !P2 ;  /* 0x0888000002d57fae */ /* 0x0007e2000d101d4e */
[----:B------:R-:W-:-:S05]  /*d7b0*/  @P1 BRA `(.L_x_1225) ;  /* 0x0000019000001947 */ /* 0x000fca0003800000 */
[----:B------:R-:W-:-:S05]  /*d7c0*/  BRA.DIV ~URZ, `(.L_x_1228) ;  /* 0x0000e6c27f007947 */ /* 0x000fca000b800000 */
[----:B------:R3:W4:Y:S04]  /*d7d0*/  SHFL.IDX PT, R4, R6, 0x1, 0x181f ;  /* 0x00381f0006047f89 */ /* 0x00072800000e0000 */
[----:B------:R3:W2:Y:S02]  /*d7e0*/  SHFL.IDX PT, R0, R18, 0x1, 0x181f ;  /* 0x00381f0012007f89 */ /* 0x0006a400000e0000 */
.L_x_1330:
[----:B--23--:R-:W-:Y:S02]  /*d7f0*/  IADD3 R16, P0, R0, R229, RZ ;  /* 0x000000e500107210 */ /* 0x00cfe40007f1e0ff */
[C---:B------:R-:W-:Y:S02]  /*d800*/  IADD3 R19, R223.reuse, 0x40, RZ ;  /* 0x00000040df137810 */ /* 0x040fe40007ffe0ff */
[----:B------:R-:W-:Y:S01]  /*d810*/  ISETP.GE.AND P4, PT, R223, c[0x0][0x1d4], PT ;  /* 0x00007500df007a0c */ /* 0x000fe20003f86270 */
[----:B----4-:R-:W-:Y:S01]  /*d820*/  IMAD.X R17, R4, 0x1, R214, P0 ;  /* 0x0000000104117824 */ /* 0x010fe200000e06d6 */
[----:B------:R-:W-:Y:S02]  /*d830*/  ISETP.GE.AND P3, PT, R19, c[0x0][0x1d4], PT ;  /* 0x0000750013007a0c */ /* 0x000fe40003f66270 */
[C---:B------:R-:W-:Y:S02]  /*d840*/  IADD3 R18, R223.reuse, 0x80, RZ ;  /* 0x00000080df127810 */ /* 0x040fe40007ffe0ff */
        /* <DEDUP_REMOVED lines=9> */
[----:B------:R-:W-:Y:S03]  /*d8e0*/  ISETP.GE.AND P1, PT, R6, c[0x0][0x1d4], PT ;  /* 0x0000750006007a0c */ /* 0x000fe60003f26270 */
[----:B------:R2:W-:Y:S01]  /*d8f0*/  LDGSTS.E.BYPASS.LTC128B.128 [R213+0x6880], [R10.64], !P3 ;  /* 0x068800000ad57fae */ /* 0x0005e2000d901d4e */
[----:B------:R-:W-:Y:S01]  /*d900*/  IMAD.X R9, R4, 0x1, R217, P0 ;  /* 0x0000000104097824 */ /* 0x000fe200000e06d9 */
[----:B------:R-:W-:Y:S04]  /*d910*/  IADD3 R2, P0, R0, R220, RZ ;  /* 0x000000dc00027210 */ /* 0x000fe80007f1e0ff */
[----:B------:R2:W-:Y:S01]  /*d920*/  LDGSTS.E.BYPASS.LTC128B.128 [R213+0x8080], [R8.64], !P2 ;  /* 0x0808000008d57fae */ /* 0x0005e2000d101d4e */
[----:B------:R-:W-:Y:S05]  /*d930*/  IMAD.X R3, R4, 0x1, R219, P0 ;  /* 0x0000000104037824 */ /* 0x000fea00000e06db */
[----:B------:R2:W-:Y:S03]  /*d940*/  LDGSTS.E.BYPASS.LTC128B.128 [R213+0x9880], [R2.64], !P1 ;  /* 0x0988000002d57fae */ /* 0x0005e6000c901d4e */
.L_x_1225:
[----:B------:R-:W-:Y:S05]  /*d950*/  BSYNC B0 ;  /* 0x0000000000007941 */ /* 0x000fea0003800000 */
.L_x_1224:
[----:B------:R-:W0:Y:S01]  /*d960*/  LDGDEPBAR ;  /* 0x00000000000079af */ /* 0x000e220000000000 */
[----:B------:R-:W-:Y:S01]  /*d970*/  WARPSYNC 0xffffffff ;  /* 0xffffffff00007948 */ /* 0x000fe20003800000 */
[C---:B--23--:R-:W-:Y:S01]  /*d980*/  HMMA.16816.F32.BF16 R8, R28.reuse, R12, RZ ;  /* 0x0000000c1c08723c */ /* 0x04cfe200000418ff */
[----:B------:R-:W-:Y:S02]  /*d990*/  BSSY B0, `(.L_x_1229) ;  /* 0x0000121000007945 */ /* 0x000fe40003800000 */
[----:B------:R-:W-:Y:S02]  /*d9a0*/  ISETP.GT.AND P0, PT, R222, R234, PT ;  /* 0x000000eade00720c */ /* 0x000fe40003f04270 */
[----:B------:R-:W-:Y:S03]  /*d9b0*/  LDSM.16.M88.4 R184, [R211] ;  /* 0x00000000d3b8783b */ /* 0x000fe60000000200 */
[C---:B------:R-:W-:Y:S04]  /*d9c0*/  HMMA.16816.F32.BF16 R12, R28.reuse, R14, RZ ;  /* 0x0000000e1c0c723c */ /* 0x040fe800000418ff */
[----:B------:R-:W2:Y:S04]  /*d9d0*/  LDSM.16.M88.4 R188, [R206+0xa080] ;  /* 0x00a08000cebc783b */ /* 0x000ea80000000200 */
[C---:B----4-:R-:W-:Y:S03]  /*d9e0*/  HMMA.16816.F32.BF16 R16, R28.reuse, R20, RZ ;  /* 0x000000141c10723c */ /* 0x050fe600000418ff */
[----:B------:R-:W3:Y:S05]  /*d9f0*/  LDSM.16.M88.4 R192, [R206+0xa880] ;  /* 0x00a88000cec0783b */ /* 0x000eea0000000200 */
[C---:B------:R-:W-:Y:S02]  /*da00*/  HMMA.16816.F32.BF16 R20, R28.reuse, R22, RZ ;  /* 0x000000161c14723c */ /* 0x040fe400000418ff */
[----:B------:R-:W-:Y:S06]  /*da10*/  LDSM.16.M88.4 R196, [R205+0x800] ;  /* 0x00080000cdc4783b */ /* 0x000fec0000000200 */
[C---:B-1----:R-:W-:Y:S08]  /*da20*/  HMMA.16816.F32.BF16 R24, R28.reuse, R164, RZ ;  /* 0x000000a41c18723c */ /* 0x042ff000000418ff */
[----:B------:R-:W-:Y:S01]  /*da30*/  HMMA.16816.F32.BF16 R28, R28, R166, RZ ;  /* 0x000000a61c1c723c */ /* 0x000fe200000418ff */
[----:B------:R-:W1:Y:S07]  /*da40*/  LDSM.16.M88.4 R164, [R206+0xb080] ;  /* 0x00b08000cea4783b */ /* 0x000e6e0000000200 */
[C---:B------:R-:W-:Y:S08]  /*da50*/  HMMA.16816.F32.BF16 R8, R168.reuse, R172, R8 ;  /* 0x000000aca808723c */ /* 0x040ff00000041808 */
[C---:B------:R-:W-:Y:S01]  /*da60*/  HMMA.16816.F32.BF16 R12, R168.reuse, R174, R12 ;  /* 0x000000aea80c723c */ /* 0x040fe2000004180c */
[----:B------:R-:W-:Y:S07]  /*da70*/  LDSM.16.M88.4 R172, [R210] ;  /* 0x00000000d2ac783b */ /* 0x000fee0000000200 */
[C---:B------:R-:W-:Y:S08]  /*da80*/  HMMA.16816.F32.BF16 R16, R168.reuse, R176, R16 ;  /* 0x000000b0a810723c */ /* 0x040ff00000041810 */
[C---:B------:R-:W-:Y:S01]  /*da90*/  HMMA.16816.F32.BF16 R20, R168.reuse, R178, R20 ;  /* 0x000000b2a814723c */ /* 0x040fe20000041814 */
[----:B------:R-:W4:Y:S07]  /*daa0*/  LDSM.16.M88.4 R176, [R205] ;  /* 0x00000000cdb0783b */ /* 0x000f2e0000000200 */
        /* <DEDUP_REMOVED lines=9> */
[----:B------:R-:W3:Y:S07]  /*db40*/  LDSM.16.M88.4 R192, [R200+0xc080] ;  /* 0x00c08000c8c0783b */ /* 0x000eee0000000200 */
[C---:B-1----:R-:W-:Y:S08]  /*db50*/  HMMA.16816.F32.BF16 R24, R184.reuse, R164, R24 ;  /* 0x000000a4b818723c */ /* 0x042ff00000041818 */
[----:B------:R-:W-:Y:S01]  /*db60*/  HMMA.16816.F32.BF16 R28, R184, R166, R28 ;  /* 0x000000a6b81c723c */ /* 0x000fe2000004181c */
[----:B------:R-:W1:Y:S07]  /*db70*/  LDSM.16.M88.4 R164, [R200+0xc880] ;  /* 0x00c88000c8a4783b */ /* 0x000e6e0000000200 */
[C---:B----4-:R-:W-:Y:S01]  /*db80*/  HMMA.16816.F32.BF16 R8, R172.reuse, R176, R8 ;  /* 0x000000b0ac08723c */ /* 0x050fe20000041808 */
[----:B------:R-:W-:Y:S07]  /*db90*/  LDSM.16.M88.4 R184, [R207+0x1800] ;  /* 0x00180000cfb8783b */ /* 0x000fee0000000200 */
[C---:B------:R-:W-:Y:S01]  /*dba0*/  HMMA.16816.F32.BF16 R12, R172.reuse, R178, R12 ;  /* 0x000000b2ac0c723c */ /* 0x040fe2000004180c */
[----:B------:R-:W4:Y:S07]  /*dbb0*/  LDSM.16.M88.4 R176, [R208+0x4000] ;  /* 0x00400000d0b0783b */ /* 0x000f2e0000000200 */
[C---:B------:R-:W-:Y:S08]  /*dbc0*/  HMMA.16816.F32.BF16 R16, R172.reuse, R196, R16 ;  /* 0x000000c4ac10723c */ /* 0x040ff00000041810 */
[C---:B------:R-:W-:Y:S01]  /*dbd0*/  HMMA.16816.F32.BF16 R20, R172.reuse, R198, R20 ;  /* 0x000000c6ac14723c */ /* 0x040fe20000041814 */
[----:B------:R-:W1:Y:S07]  /*dbe0*/  LDSM.16.M88.4 R196, [R207+0x2000] ;  /* 0x00200000cfc4783b */ /* 0x000e6e0000000200 */
[C---:B-----5:R-:W-:Y:S08]  /*dbf0*/  HMMA.16816.F32.BF16 R24, R172.reuse, R168, R24 ;  /* 0x000000a8ac18723c */ /* 0x060ff00000041818 */
        /* <DEDUP_REMOVED lines=18> */
[----:B------:R-:W-:Y:S07]  /*dd20*/  LDSM.16.M88.4 R196, [R206+0xd080] ;  /* 0x00d08000cec4783b */ /* 0x000fee0000000200 */
[C---:B-----5:R-:W-:Y:S08]  /*dd30*/  HMMA.16816.F32.BF16 R24, R176.reuse, R168, R24 ;  /* 0x000000a8b018723c */ /* 0x060ff00000041818 */
[----:B------:R-:W-:Y:S01]  /*dd40*/  HMMA.16816.F32.BF16 R28, R176, R170, R28 ;  /* 0x000000aab01c723c */ /* 0x000fe2000004181c */
[----:B------:R-:W5:Y:S07]  /*dd50*/  LDSM.16.M88.4 R168, [R205+0x2000] ;  /* 0x00200000cda8783b */ /* 0x000f6e0000000200 */
[C---:B--2---:R-:W-:Y:S01]  /*dd60*/  HMMA.16816.F32.BF16 R8, R172.reuse, R188, R8 ;  /* 0x000000bcac08723c */ /* 0x044fe20000041808 */
[----:B------:R-:W2:Y:S07]  /*dd70*/  LDSM.16.M88.4 R176, [R205+0x2800] ;  /* 0x00280000cdb0783b */ /* 0x000eae0000000200 */
[C---:B------:R-:W-:Y:S01]  /*dd80*/  HMMA.16816.F32.BF16 R12, R172.reuse, R190, R12 ;  /* 0x000000beac0c723c */ /* 0x040fe2000004180c */
[----:B------:R-:W-:Y:S07]  /*dd90*/  LDSM.16.M88.4 R188, [R209+0x8000] ;  /* 0x00800000d1bc783b */ /* 0x000fee0000000200 */
        /* <DEDUP_REMOVED lines=9> */
[----:B------:R-:W-:Y:S07]  /*de30*/  LDSM.16.M88.4 R184, [R207+0x4000] ;  /* 0x00400000cfb8783b */ /* 0x000fee0000000200 */
[C---:B-----5:R-:W-:Y:S08]  /*de40*/  HMMA.16816.F32.BF16 R16, R180.reuse, R168, R16 ;  /* 0x000000a8b410723c */ /* 0x060ff00000041810 */
[C---:B------:R-:W-:Y:S01]  /*de50*/  HMMA.16816.F32.BF16 R20, R180.reuse, R170, R20 ;  /* 0x000000aab414723c */ /* 0x040fe20000041814 */
[----:B------:R-:W4:Y:S07]  /*de60*/  LDSM.16.M88.4 R168, [R200+0xe080] ;  /* 0x00e08000c8a8783b */ /* 0x000f2e0000000200 */
[C---:B--2---:R-:W-:Y:S08]  /*de70*/  HMMA.16816.F32.BF16 R24, R180.reuse, R176, R24 ;  /* 0x000000b0b418723c */ /* 0x044ff00000041818 */
[----:B------:R-:W-:Y:S01]  /*de80*/  HMMA.16816.F32.BF16 R28, R180, R178, R28 ;  /* 0x000000b2b41c723c */ /* 0x000fe2000004181c */
[----:B------:R-:W2:Y:S07]  /*de90*/  LDSM.16.M88.4 R176, [R207+0x3000] ;  /* 0x00300000cfb0783b */ /* 0x000eae0000000200 */
[C---:B---3--:R-:W-:Y:S01]  /*dea0*/  HMMA.16816.F32.BF16 R8, R188.reuse, R192, R8 ;  /* 0x000000c0bc08723c */ /* 0x048fe20000041808 */
[----:B------:R-:W3:Y:S07]  /*deb0*/  LDSM.16.M88.4 R180, [R207+0x3800] ;  /* 0x00380000cfb4783b */ /* 0x000eee0000000200 */
[C---:B------:R-:W-:Y:S01]  /*dec0*/  HMMA.16816.F32.BF16 R12, R188.reuse, R194, R12 ;  /* 0x000000c2bc0c723c */ /* 0x040fe2000004180c */
[----:B------:R-:W5:Y:S07]  /*ded0*/  LDSM.16.M88.4 R192, [R211+0x8000] ;  /* 0x00800000d3c0783b */ /* 0x000f6e0000000200 */
[C---:B-1----:R-:W-:Y:S08]  /*dee0*/  HMMA.16816.F32.BF16 R16, R188.reuse, R164, R16 ;  /* 0x000000a4bc10723c */ /* 0x042ff00000041810 */
[C---:B------:R-:W-:Y:S01]  /*def0*/  HMMA.16816.F32.BF16 R20, R188.reuse, R166, R20 ;  /* 0x000000a6bc14723c */ /* 0x040fe20000041814 */
[----:B------:R-:W1:Y:S07]  /*df00*/  LDSM.16.M88.4 R164, [R206+0xd880] ;  /* 0x00d88000cea4783b */ /* 0x000e6e0000000200 */
[C---:B----4-:R-:W-:Y:S08]  /*df10*/  HMMA.16816.F32.BF16 R24, R188.reuse, R168, R24 ;  /* 0x000000a8bc18723c */ /* 0x050ff00000041818 */
[----:B------:R-:W-:Y:S01]  /*df20*/  HMMA.16816.F32.BF16 R28, R188, R170, R28 ;  /* 0x000000aabc1c723c */ /* 0x000fe2000004181c */
[----:B------:R-:W4:Y:S07]  /*df30*/  LDSM.16.M88.4 R168, [R206+0xe080] ;  /* 0x00e08000cea8783b */ /* 0x000f2e0000000200 */
[C---:B--2---:R-:W-:Y:S01]  /*df40*/  HMMA.16816.F32.BF16 R8, R172.reuse, R176, R8 ;  /* 0x000000b0ac08723c */ /* 0x044fe20000041808 */
[----:B------:R-:W-:Y:S07]  /*df50*/  LDSM.16.M88.4 R188, [R200+0xe880] ;  /* 0x00e88000c8bc783b */ /* 0x000fee0000000200 */
[C---:B------:R-:W-:Y:S01]  /*df60*/  HMMA.16816.F32.BF16 R12, R172.reuse, R178, R12 ;  /* 0x000000b2ac0c723c */ /* 0x040fe2000004180c */
[----:B------:R-:W-:Y:S07]  /*df70*/  LDSM.16.M88.4 R176, [R205+0x3000] ;  /* 0x00300000cdb0783b */ /* 0x000fee0000000200 */
[C---:B---3--:R-:W-:Y:S08]  /*df80*/  HMMA.16816.F32.BF16 R16, R172.reuse, R180, R16 ;  /* 0x000000b4ac10723c */ /* 0x048ff00000041810 */
[C---:B------:R-:W-:Y:S01]  /*df90*/  HMMA.16816.F32.BF16 R20, R172.reuse, R182, R20 ;  /* 0x000000b6ac14723c */ /* 0x040fe20000041814 */
[----:B------:R-:W-:Y:S07]  /*dfa0*/  LDSM.16.M88.4 R180, [R205+0x3800] ;  /* 0x00380000cdb4783b */ /* 0x000fee0000000200 */
[C---:B------:R-:W-:Y:S08]  /*dfb0*/  HMMA.16816.F32.BF16 R24, R172.reuse, R184, R24 ;  /* 0x000000b8ac18723c */ /* 0x040ff00000041818 */
[----:B------:R-:W-:Y:S01]  /*dfc0*/  HMMA.16816.F32.BF16 R28, R172, R186, R28 ;  /* 0x000000baac1c723c */ /* 0x000fe2000004181c */
[----:B------:R-:W2:Y:S07]  /*dfd0*/  LDSM.16.M88.4 R172, [R210+0x8000] ;  /* 0x00800000d2ac783b */ /* 0x000eae0000000200 */
[C---:B-----5:R-:W-:Y:S01]  /*dfe0*/  HMMA.16816.F32.BF16 R8, R192.reuse, R196, R8 ;  /* 0x000000c4c008723c */ /* 0x060fe20000041808 */
[----:B------:R-:W3:Y:S07]  /*dff0*/  LDSM.16.M88.4 R184, [R205+0x4000] ;  /* 0x00400000cdb8783b */ /* 0x000eee0000000200 */
[C---:B------:R-:W-:Y:S01]  /*e000*/  HMMA.16816.F32.BF16 R12, R192.reuse, R198, R12 ;  /* 0x000000c6c00c723c */ /* 0x040fe2000004180c */
[----:B------:R-:W-:Y:S07]  /*e010*/  LDSM.16.M88.4 R196, [R200+0xf080] ;  /* 0x00f08000c8c4783b */ /* 0x000fee0000000200 */
        /* <DEDUP_REMOVED lines=10> */
[C---:B------:R-:W-:Y:S08]  /*e0c0*/  HMMA.16816.F32.BF16 R16, R172.reuse, R180, R16 ;  /* 0x000000b4ac10723c */ /* 0x040ff00000041810 */
[C---:B------:R-:W-:Y:S01]  /*e0d0*/  HMMA.16816.F32.BF16 R20, R172.reuse, R182, R20 ;  /* 0x000000b6ac14723c */ /* 0x040fe20000041814 */
[----:B------:R-:W2:Y:S07]  /*e0e0*/  LDSM.16.M88.4 R180, [R207+0x4800] ;  /* 0x00480000cfb4783b */ /* 0x000eae0000000200 */
[C---:B---3--:R-:W-:Y:S08]  /*e0f0*/  HMMA.16816.F32.BF16 R24, R172.reuse, R184, R24 ;  /* 0x000000b8ac18723c */ /* 0x048ff00000041818 */
[----:B------:R-:W-:Y:S01]  /*e100*/  HMMA.16816.F32.BF16 R28, R172, R186, R28 ;  /* 0x000000baac1c723c */ /* 0x000fe2000004181c */
[----:B------:R-:W3:Y:S07]  /*e110*/  LDSM.16.M88.4 R172, [R207+0x5800] ;  /* 0x00580000cfac783b */ /* 0x000eee0000000200 */
[C---:B-1----:R-:W-:Y:S01]  /*e120*/  HMMA.16816.F32.BF16 R8, R164.reuse, R188, R8 ;  /* 0x000000bca408723c */ /* 0x042fe20000041808 */
[----:B------:R-:W-:Y:S07]  /*e130*/  LDSM.16.M88.4 R184, [R211+0xc000] ;  /* 0x00c00000d3b8783b */ /* 0x000fee0000000200 */
[C---:B------:R-:W-:Y:S01]  /*e140*/  HMMA.16816.F32.BF16 R12, R164.reuse, R190, R12 ;  /* 0x000000bea40c723c */ /* 0x040fe2000004180c */
[----:B------:R-:W1:Y:S07]  /*e150*/  LDSM.16.M88.4 R188, [R206+0xe880] ;  /* 0x00e88000cebc783b */ /* 0x000e6e0000000200 */
[C---:B------:R-:W-:Y:S08]  /*e160*/  HMMA.16816.F32.BF16 R16, R164.reuse, R196, R16 ;  /* 0x000000c4a410723c */ /* 0x040ff00000041810 */
[C---:B------:R-:W-:Y:S01]  /*e170*/  HMMA.16816.F32.BF16 R20, R164.reuse, R198, R20 ;  /* 0x000000c6a414723c */ /* 0x040fe20000041814 */
[----:B------:R-:W-:Y:S07]  /*e180*/  LDSM.16.M88.4 R196, [R205+0x4800] ;  /* 0x00480000cdc4783b */ /* 0x000fee0000000200 */
[C---:B----4-:R-:W-:Y:S08]  /*e190*/  HMMA.16816.F32.BF16 R24, R164.reuse, R168, R24 ;  /* 0x000000a8a418723c */ /* 0x050ff00000041818 */
[----:B------:R-:W-:Y:S01]  /*e1a0*/  HMMA.16816.F32.BF16 R28, R164, R170, R28 ;  /* 0x000000aaa41c723c */ /* 0x000fe2000004181c */
[----:B------:R-:W4:Y:S07]  /*e1b0*/  LDSM.16.M88.4 R164, [R206+0xf080] ;  /* 0x00f08000cea4783b */ /* 0x000f2e0000000200 */
[C---:B--2---:R-:W-:Y:S01]  /*e1c0*/  HMMA.16816.F32.BF16 R8, R176.reuse, R180, R8 ;  /* 0x000000b4b008723c */ /* 0x044fe20000041808 */
[----:B------:R-:W2:Y:S07]  /*e1d0*/  LDSM.16.M88.4 R168, [R206+0xf880] ;  /* 0x00f88000cea8783b */ /* 0x000eae0000000200 */
[C---:B------:R-:W-:Y:S01]  /*e1e0*/  HMMA.16816.F32.BF16 R12, R176.reuse, R182, R12 ;  /* 0x000000b6b00c723c */ /* 0x040fe2000004180c */
[----:B------:R-:W5:Y:S07]  /*e1f0*/  LDSM.16.M88.4 R180, [R210+0xc000] ;  /* 0x00c00000d2b4783b */ /* 0x000f6e0000000200 */
[C---:B------:R-:W-:Y:S08]  /*e200*/  HMMA.16816.F32.BF16 R16, R176.reuse, R192, R16 ;  /* 0x000000c0b010723c */ /* 0x040ff00000041810 */
[C---:B------:R-:W-:Y:S08]  /*e210*/  HMMA.16816.F32.BF16 R20, R176.reuse, R194, R20 ;  /* 0x000000c2b014723c */ /* 0x040ff00000041814 */
[C---:B---3--:R-:W-:Y:S08]  /*e220*/  HMMA.16816.F32.BF16 R24, R176.reuse, R172, R24 ;  /* 0x000000acb018723c */ /* 0x048ff00000041818 */
[----:B------:R-:W-:Y:S08]  /*e230*/  HMMA.16816.F32.BF16 R28, R176, R174, R28 ;  /* 0x000000aeb01c723c */ /* 0x000ff0000004181c */
[C---:B-1----:R-:W-:Y:S08]  /*e240*/  HMMA.16816.F32.BF16 R8, R184.reuse, R188, R8 ;  /* 0x000000bcb808723c */ /* 0x042ff00000041808 */
[C---:B------:R-:W-:Y:S08]  /*e250*/  HMMA.16816.F32.BF16 R12, R184.reuse, R190, R12 ;  /* 0x000000beb80c723c */ /* 0x040ff0000004180c */
[C---:B----4-:R-:W-:Y:S08]  /*e260*/  HMMA.16816.F32.BF16 R16, R184.reuse, R164, R16 ;  /* 0x000000a4b810723c */ /* 0x050ff00000041810 */
[C---:B------:R-:W-:Y:S01]  /*e270*/  HMMA.16816.F32.BF16 R20, R184.reuse, R166, R20 ;  /* 0x000000a6b814723c */ /* 0x040fe20000041814 */
[----:B------:R-:W1:Y:S07]  /*e280*/  LDSM.16.M88.4 R164, [R205+0x5000] ;  /* 0x00500000cda4783b */ /* 0x000e6e0000000200 */
[C---:B--2---:R-:W-:Y:S08]  /*e290*/  HMMA.16816.F32.BF16 R24, R184.reuse, R168, R24 ;  /* 0x000000a8b818723c */ /* 0x044ff00000041818 */
[----:B------:R-:W-:Y:S08]  /*e2a0*/  HMMA.16816.F32.BF16 R28, R184, R170, R28 ;  /* 0x000000aab81c723c */ /* 0x000ff0000004181c */
[C---:B-----5:R-:W-:Y:S08]  /*e2b0*/  HMMA.16816.F32.BF16 R8, R180.reuse, R196, R8 ;  /* 0x000000c4b408723c */ /* 0x060ff00000041808 */
        /* <DEDUP_REMOVED lines=25> */
[----:B----4-:R-:W4:Y:S01]  /*e450*/  LDSM.16.M88.4 R8, [R205+0x5800] ;  /* 0x00580000cd08783b */ /* 0x010f220000000200 */
[----:B------:R-:W-:Y:S08]  /*e460*/  DEPBAR.LE SB0, 0x0 ;  /* 0x000080000000791a */ /* 0x000ff00000000000 */
[----:B------:R-:W1:Y:S01]  /*e470*/  MUFU.TANH R167, R19 ;  /* 0x0000001300a77308 */ /* 0x000e620000002400 */
[----:B------:R-:W-:Y:S09]  /*e480*/  BAR.SYNC.DEFER_BLOCKING 0x0 ;  /* 0x0000000000007b1d */ /* 0x000ff20000010000 */
[----:B------:R5:W1:Y:S10]  /*e490*/  MUFU.TANH R138, R20 ;  /* 0x00000014008a7308 */ /* 0x000a740000002400 */
[----:B------:R-:W1:Y:S10]  /*e4a0*/  MUFU.TANH R137, R21 ;  /* 0x0000001500897308 */ /* 0x000e740000002400 */
[----:B------:R-:W1:Y:S01]  /*e4b0*/  MUFU.TANH R166, R22 ;  /* 0x0000001600a67308 */ /* 0x000e620000002400 */
[C---:B----4-:R-:W-:Y:S09]  /*e4c0*/  HMMA.16816.F32.BF16 R24, R180.reuse, R8, R24 ;  /* 0x00000008b418723c */ /* 0x050ff20000041818 */
[----:B------:R4:W1:Y:S01]  /*e4d0*/  MUFU.TANH R165, R23 ;  /* 0x0000001700a57308 */ /* 0x0008620000002400 */
[----:B------:R-:W-:Y:S09]  /*e4e0*/  HMMA.16816.F32.BF16 R28, R180, R10, R28 ;  /* 0x0000000ab41c723c */ /* 0x000ff2000004181c */
[----:B------:R1:W1:Y:S05]  /*e4f0*/  MUFU.TANH R170, R12 ;  /* 0x0000000c00aa7308 */ /* 0x00026a0000002400 */
[----:B-----5:R-:W-:Y:S05]  /*e500*/  FMUL.FTZ R20, R24, c[0x0][0x320] ;  /* 0x0000c80018147a20 */ /* 0x020fea0000410000 */
[----:B------:R1:W1:Y:S01]  /*e510*/  MUFU.TANH R168, R13 ;  /* 0x0000000d00a87308 */ /* 0x0002620000002400 */
[----:B------:R-:W-:Y:S02]  /*e520*/  FMUL.FTZ R19, R25, c[0x0][0x320] ;  /* 0x0000c80019137a20 */ /* 0x000fe40000410000 */
[----:B------:R-:W-:Y:S02]  /*e530*/  FMUL.FTZ R24, R26, c[0x0][0x320] ;  /* 0x0000c8001a187a20 */ /* 0x000fe40000410000 */
[----:B----4-:R-:W-:Y:S02]  /*e540*/  FMUL.FTZ R23, R27, c[0x0][0x320] ;  /* 0x0000c8001b177a20 */ /* 0x010fe40000410000 */
[----:B------:R-:W-:Y:S02]  /*e550*/  FMUL.FTZ R18, R28, c[0x0][0x320] ;  /* 0x0000c8001c127a20 */ /* 0x000fe40000410000 */
[----:B------:R-:W-:Y:S01]  /*e560*/  FMUL.FTZ R17, R29, c[0x0][0x320] ;  /* 0x0000c8001d117a20 */ /* 0x000fe20000410000 */
[----:B------:R4:W1:Y:S01]  /*e570*/  MUFU.TANH R173, R14 ;  /* 0x0000000e00ad7308 */ /* 0x0008620000002400 */
[----:B------:R-:W-:Y:S02]  /*e580*/  FMUL.FTZ R22, R30, c[0x0][0x320] ;  /* 0x0000c8001e167a20 */ /* 0x000fe40000410000 */
[----:B------:R-:W-:Y:S07]  /*e590*/  FMUL.FTZ R21, R31, c[0x0][0x320] ;  /* 0x0000c8001f157a20 */ /* 0x000fee0000410000 */
[----:B------:R4:W1:Y:S10]  /*e5a0*/  MUFU.TANH R172, R15 ;  /* 0x0000000f00ac7308 */ /* 0x0008740000002400 */
        /* <DEDUP_REMOVED lines=9> */
[----:B------:R-:W-:-:S05]  /*e640*/  @!P0 BRA `(.L_x_1230) ;  /* 0x0000055000008947 */ /* 0x000fca0003800000 */
[----:B--234-:R-:W-:Y:S01]  /*e650*/  IMAD.MOV.U32 R0, RZ, RZ, 0x1 ;  /* 0x00000001ff007424 */ /* 0x01cfe200078e00ff */
[----:B------:R-:W-:Y:S01]  /*e660*/  ISETP.GT.AND P1, PT, R235, 0x2f, PT ;  /* 0x0000002feb00780c */ /* 0x000fe20003f24270 */
[----:B------:R-:W-:Y:S01]  /*e670*/  IMAD R2, R222, 0x30, R241 ;  /* 0x00000030de027824 */ /* 0x000fe200078e02f1 */
[----:B------:R-:W2:Y:S01]  /*e680*/  S2R R6, SR_CTAID.Y ;  /* 0x0000000000067919 */ /* 0x000ea20000002600 */
[----:B------:R-:W-:Y:S01]  /*e690*/  IMAD.MOV.U32 R224, RZ, RZ, RZ ;  /* 0x000000ffffe07224 */ /* 0x000fe200078e00ff */
[----:B------:R-:W-:Y:S02]  /*e6a0*/  ISETP.NE.AND P0, PT, R0, c[0x0][0x2b8], PT ;  /* 0x0000ae0000007a0c */ /* 0x000fe40003f05270 */
[----:B------:R-:W-:Y:S05]  /*e6b0*/  IADD3 R2, R2, -0x30, R235 ;  /* 0xffffffd002027810 */ /* 0x000fea0007ffe0eb */
[----:B------:R-:W-:Y:S06]  /*e6c0*/  IMAD.MOV.U32 R0, RZ, RZ, R2 ;  /* 0x000000ffff007224 */ /* 0x000fec00078e0002 */
[----:B------:R-:W-:Y:S05]  /*e6d0*/  @P0 IMAD.HI.U32 R3, R2, c[0x0][0x2bc], RZ ;  /* 0x0000af0002030a27 */ /* 0x000fea00078e00ff */
[----:B------:R-:W-:Y:S01]  /*e6e0*/  @P0 SHF.R.U32.HI R0, RZ, c[0x0][0x2c0], R3 ;  /* 0x0000b000ff000a19 */ /* 0x000fe20000011603 */
[----:B--2---:R-:W-:Y:S03]  /*e6f0*/  IMAD.WIDE.U32 R226, R6, c[0x0][0x1e8], RZ ;  /* 0x00007a0006e27a25 */ /* 0x004fe600078e00ff */
[C---:B------:R-:W-:Y:S02]  /*e700*/  @!P1 IADD3 R3, P0, R0.reuse, R242, RZ ;  /* 0x000000f200039210 */ /* 0x040fe40007f1e0ff */
[----:B------:R-:W-:Y:S02]  /*e710*/  IADD3 R6, -R237, 0x30, RZ ;  /* 0x00000030ed067810 */ /* 0x000fe40007ffe1ff */
        /* <DEDUP_REMOVED lines=17> */
[C---:B------:R-:W-:Y:S04]  /*e830*/  LEA R15, P0, R0.reuse, c[0x0][0x1c8], 0x1 ;  /* 0x00007200000f7a11 */ /* 0x040fe800078008ff */
[----:B------:R-:W-:Y:S02]  /*e840*/  LEA.HI.X R14, R0, c[0x0][0x1cc], R14, 0x1, P0 ;  /* 0x00007300000e7a11 */ /* 0x000fe400000f0c0e */
[----:B------:R-:W-:Y:S01]  /*e850*/  ISETP.GE.AND P0, PT, R6, 0x1, PT ;  /* 0x000000010600780c */ /* 0x000fe20003f06270 */
[----:B------:R-:W-:-:S10]  /*e860*/  BRA.DIV ~URZ, `(.L_x_1231) ;  /* 0x0000d7127f007947 */ /* 0x000fd4000b800000 */
[----:B------:R2:W3:Y:S02]  /*e870*/  SHFL.IDX PT, R4, R14, RZ, 0x181f ;  /* 0x00181fff0e047589 */ /* 0x0004e400000e0000 */
.L_x_1331:
[----:B------:R-:W-:-:S05]  /*e880*/  BRA.DIV ~URZ, `(.L_x_1232) ;  /* 0x0000d7727f007947 */ /* 0x000fca000b800000 */
[----:B------:R4:W2:Y:S02]  /*e890*/  SHFL.IDX PT, R0, R15, RZ, 0x181f ;  /* 0x00181fff0f007589 */ /* 0x0008a400000e0000 */
.L_x_1332:
[----:B-12---:R-:W-:Y:S02]  /*e8a0*/  @P0 IADD3 R12, P1, R0, R229, RZ ;  /* 0x000000e5000c0210 */ /* 0x006fe40007f3e0ff */
[C---:B------:R-:W-:Y:S02]  /*e8b0*/  IADD3 R26, R223.reuse, 0x40, RZ ;  /* 0x00000040df1a7810 */ /* 0x040fe40007ffe0ff */
[C---:B------:R-:W-:Y:S01]  /*e8c0*/  ISETP.GE.AND P5, PT, R223.reuse, c[0x0][0x1d4], PT ;  /* 0x00007500df007a0c */ /* 0x040fe20003fa6270 */
[----:B---3--:R-:W-:Y:S01]  /*e8d0*/  @P0 IMAD.X R13, R4, 0x1, R214, P1 ;  /* 0x00000001040d0824 */ /* 0x008fe200008e06d6 */
[----:B------:R-:W-:Y:S02]  /*e8e0*/  IADD3 R25, R223, 0x80, RZ ;  /* 0x00000080df197810 */ /* 0x000fe40007ffe0ff */
[----:B------:R-:W-:Y:S02]  /*e8f0*/  ISETP.GE.AND P4, PT, R26, c[0x0][0x1d4], PT ;  /* 0x000075001a007a0c */ /* 0x000fe40003f86270 */
[----:B------:R-:W-:Y:S02]  /*e900*/  @P0 IADD3 R10, P1, R0, R216, RZ ;  /* 0x000000d8000a0210 */ /* 0x000fe40007f3e0ff */
[----:B------:R-:W-:Y:S02]  /*e910*/  ISETP.GE.AND P3, PT, R25, c[0x0][0x1d4], PT ;  /* 0x0000750019007a0c */ /* 0x000fe40003f66270 */
[----:B------:R-:W-:Y:S01]  /*e920*/  IADD3 R16, R223, 0xc0, RZ ;  /* 0x000000c0df107810 */ /* 0x000fe20007ffe0ff */
[----:B------:R-:W-:Y:S01]  /*e930*/  @P0 IMAD.X R11, R4, 0x1, R215, P1 ;  /* 0x00000001040b0824 */ /* 0x000fe200008e06d7 */
[----:B------:R-:W-:Y:S01]  /*e940*/  @P0 IADD3 R8, P1, R0, R218, RZ ;  /* 0x000000da00080210 */ /* 0x000fe20007f3e0ff */
[----:B------:R-:W-:Y:S01]  /*e950*/  @!PT LDS RZ, [RZ] ;  /* 0x00000000fffff984 */ /* 0x000fe20000000800 */
[----:B------:R-:W-:Y:S01]  /*e960*/  @!PT LDS RZ, [RZ] ;  /* 0x00000000fffff984 */ /* 0x000fe20000000800 */
[----:B------:R-:W-:Y:S01]  /*e970*/  @!PT LDS RZ, [RZ] ;  /* 0x00000000fffff984 */ /* 0x000fe20000000800 */
[----:B------:R1:W-:Y:S01]  /*e980*/  @P0 LDGSTS.E.BYPASS.LTC128B.128 [R213+0xa080], [R12.64], !P5 ;  /* 0x0a0800000cd50fae */ /* 0x0003e2000e901d4e */
[----:B------:R-:W-:Y:S03]  /*e990*/  ISETP.GE.AND P2, PT, R16, c[0x0][0x1d4], PT ;  /* 0x0000750010007a0c */ /* 0x000fe60003f46270 */
[----:B------:R1:W-:Y:S01]  /*e9a0*/  @P0 LDGSTS.E.BYPASS.LTC128B.128 [R213+0xb880], [R10.64], !P4 ;  /* 0x0b8800000ad50fae */ /* 0x0003e2000e101d4e */
[----:B------:R-:W-:Y:S01]  /*e9b0*/  @P0 IMAD.X R9, R4, 0x1, R217, P1 ;  /* 0x0000000104090824 */ /* 0x000fe200008e06d9 */
[----:B------:R-:W-:Y:S04]  /*e9c0*/  @P0 IADD3 R2, P1, R0, R220, RZ ;  /* 0x000000dc00020210 */ /* 0x000fe80007f3e0ff */
[----:B------:R1:W-:Y:S01]  /*e9d0*/  @P0 LDGSTS.E.BYPASS.LTC128B.128 [R213+0xd080], [R8.64], !P3 ;  /* 0x0d08000008d50fae */ /* 0x0003e2000d901d4e */
[----:B------:R-:W-:Y:S05]  /*e9e0*/  @P0 IMAD.X R3, R4, 0x1, R219, P1 ;  /* 0x0000000104030824 */ /* 0x000fea00008e06db */
[----:B------:R1:W-:Y:S01]  /*e9f0*/  @P0 LDGSTS.E.BYPASS.LTC128B.128 [R213+0xe880], [R2.64], !P2 ;  /* 0x0e88000002d50fae */ /* 0x0003e2000d101d4e */
[----:B------:R-:W-:Y:S01]  /*ea00*/  ISETP.GE.AND P0, PT, R6, 0x21, PT ;  /* 0x000000210600780c */ /* 0x000fe20003f06270 */
[----:B------:R-:W-:-:S06]  /*ea10*/  BRA.DIV ~URZ, `(.L_x_1233) ;  /* 0x0000d6627f007947 */ /* 0x000fcc000b800000 */
[----:B------:R2:W3:Y:S04]  /*ea20*/  SHFL.IDX PT, R4, R14, 0x1, 0x181f ;  /* 0x00381f000e047f89 */ /* 0x0004e800000e0000 */
[----:B------:R2:W1:Y:S02]  /*ea30*/  SHFL.IDX PT, R0, R15, 0x1, 0x181f ;  /* 0x00381f000f007f89 */ /* 0x00046400000e0000 */
.L_x_1333:
[----:B-1----:R-:W-:Y:S02]  /*ea40*/  @P0 IADD3 R12, P1, R0, R229, RZ ;  /* 0x000000e5000c0210 */ /* 0x002fe40007f3e0ff */
[C---:B--2-4-:R-:W-:Y:S02]  /*ea50*/  IADD3 R15, R223.reuse, 0x40, RZ ;  /* 0x00000040df0f7810 */ /* 0x054fe40007ffe0ff */
[----:B------:R-:W-:Y:S01]  /*ea60*/  ISETP.GE.AND P5, PT, R223, c[0x0][0x1d4], PT ;  /* 0x00007500df007a0c */ /* 0x000fe20003fa6270 */
[----:B---3--:R-:W-:Y:S01]  /*ea70*/  @P0 IMAD.X R13, R4, 0x1, R214, P1 ;  /* 0x00000001040d0824 */ /* 0x008fe200008e06d6 */
[----:B------:R-:W-:Y:S02]  /*ea80*/  ISETP.GE.AND P4, PT, R15, c[0x0][0x1d4], PT ;  /* 0x000075000f007a0c */ /* 0x000fe40003f86270 */
[C---:B------:R-:W-:Y:S02]  /*ea90*/  IADD3 R14, R223.reuse, 0x80, RZ ;  /* 0x00000080df0e7810 */ /* 0x040fe40007ffe0ff */
        /* <DEDUP_REMOVED lines=15> */
[----:B------:R1:W-:Y:S03]  /*eb90*/  @P0 LDGSTS.E.BYPASS.LTC128B.128 [R213+0xf880], [R2.64], !P2 ;  /* 0x0f88000002d50fae */ /* 0x0003e6000d101d4e */
.L_x_1230:
[----:B--234-:R-:W-:Y:S05]  /*eba0*/  BSYNC B0 ;  /* 0x0000000000007941 */ /* 0x01cfea0003800000 */
.L_x_1229:
[----:B------:R-:W-:Y:S01]  /*ebb0*/  ISETP.NE.AND P0, PT, R236, c[0x0][0x2c4], PT ;  /* 0x0000b100ec007a0c */ /* 0x000fe20003f05270 */
[----:B------:R-:W2:Y:S01]  /*ebc0*/  LDL R0, [R1+0x4] ;  /* 0x0000040001007983 */ /* 0x000ea20000100800 */
[----:B-1----:R-:W-:Y:S01]  /*ebd0*/  LOP3.LUT R3, RZ, c[0x0][0x324], RZ, 0x33, !PT ;  /* 0x0000c900ff037a12 */ /* 0x002fe200078e33ff */
[----:B------:R-:W-:Y:S02]  /*ebe0*/  IMAD R4, R222, -0x30, RZ ;  /* 0xffffffd0de047824 */ /* 0x000fe400078e02ff */
[----:B------:R-:W0:Y:S02]  /*ebf0*/  LDGDEPBAR ;  /* 0x00000000000079af */ /* 0x000e240000000000 */
[----:B------:R-:W-:Y:S02]  /*ec00*/  IMAD.IADD R10, R4, 0x1, -R233 ;  /* 0x00000001040a7824 */ /* 0x000fe400078e0ae9 */
[----:B--2---:R-:W-:Y:S05]  /*ec10*/  IMAD R0, R0, 0x80, R240 ;  /* 0x0000008000007824 */ /* 0x004fea00078e02f0 */
[----:B------:R-:W-:Y:S02]  /*ec20*/  IADD3 R6, R238, R0, R239 ;  /* 0x00000000ee067210 */ /* 0x000fe40007ffe0ef */
[----:B------:R-:W-:Y:S03]  /*ec30*/  IADD3 R0, -R233, 0x1, R4 ;  /* 0x00000001e9007810 */ /* 0x000fe60007ffe104 */
[----:B------:R-:W-:Y:S01]  /*ec40*/  @P0 IMAD.HI.U32 R2, R6, c[0x0][0x2c8], RZ ;  /* 0x0000b20006020a27 */ /* 0x000fe200078e00ff */
[----:B------:R-:W-:Y:S04]  /*ec50*/  IADD3 R0, -R232, R0, R5 ;  /* 0x00000000e8007210 */ /* 0x000fe80007ffe105 */
[----:B------:R-:W-:Y:S01]  /*ec60*/  @P0 SHF.R.U32.HI R6, RZ, c[0x0][0x2cc], R2 ;  /* 0x0000b300ff060a19 */ /* 0x000fe20000011602 */
[----:B------:R-:W-:Y:S01]  /*ec70*/  IMAD.IADD R8, R3, 0x1, R0 ;  /* 0x0000000103087824 */ /* 0x000fe200078e0200 */
[----:B------:R-:W-:Y:S01]  /*ec80*/  IADD3 R9, R0, c[0x0][0x328], RZ ;  /* 0x0000ca0000097a10 */ /* 0x000fe20007ffe0ff */
[----:B------:R-:W-:-:S05]  /*ec90*/  BRA.DIV ~URZ, `(.L_x_1234) ;  /* 0x0000d4d27f007947 */ /* 0x000fca000b800000 */
[----:B------:R1:W2:Y:S02]  /*eca0*/  SHFL.IDX PT, R3, R6, RZ, 0x1c1f ;  /* 0x001c1fff06037589 */ /* 0x0002a400000e0000 */
.L_x_1334:
[----:B------:R-:W-:Y:S01]  /*ecb0*/  ISETP.LE.AND P0, PT, R236, c[0x0][0x32c], PT ;  /* 0x0000cb00ec007a0c */ /* 0x000fe20003f03270 */
[----:B--2---:R-:W-:Y:S01]  /*ecc0*/  IMAD.IADD R2, R9, 0x1, R3 ;  /* 0x0000000109027824 */ /* 0x004fe200078e0203 */
[----:B------:R-:W-:Y:S11]  /*ecd0*/  IADD3 R0, R8, R3, RZ ;  /* 0x0000000308007210 */ /* 0x000ff60007ffe0ff */
[----:B------:R-:W-:-:S05]  /*ece0*/  @!P0 BRA `(.L_x_1235) ;  /* 0x0000017000008947 */ /* 0x000fca0003800000 */
[----:B------:R-:W-:Y:S01]  /*ecf0*/  IADD3 R3, -R232, R5, R3 ;  /* 0x00000005e8037210 */ /* 0x000fe20007ffe103 */
[----:B------:R-:W-:Y:S03]  /*ed00*/  BSSY B0, `(.L_x_1236) ;  /* 0x0000011000007945 */ /* 0x000fe60003800000 */
        /* <DEDUP_REMOVED lines=11> */
.L_x_1237:
[----:B------:R-:W-:Y:S04]  /*edc0*/  MOV R11, 0x1 ;  /* 0x00000001000b7802 */ /* 0x000fe80000000f00 */
[----:B------:R-:W-:Y:S11]  /*edd0*/  ISETP.NE.AND P0, PT, R11, c[0x0][0x32c], PT ;  /* 0x0000cb000b007a0c */ /* 0x000ff60003f05270 */
[----:B------:R-:W-:Y:S02]  /*ede0*/  @!UPT UIADD3 URZ, URZ, URZ, URZ ;  /* 0x0000003f3f3ff290 */ /* 0x000fe4000fffe03f */
[----:B------:R-:W-:Y:S05]  /*edf0*/  @P0 IMAD.HI.U32 R11, R3, c[0x0][0x330], RZ ;  /* 0x0000cc00030b0a27 */ /* 0x000fea00078e00ff */
[----:B------:R-:W-:Y:S02]  /*ee00*/  @P0 SHF.R.U32.HI R3, RZ, c[0x0][0x334], R11 ;  /* 0x0000cd00ff030a19 */ /* 0x000fe4000001160b */
.L_x_1238:
[----:B------:R-:W-:Y:S05]  /*ee10*/  BSYNC B0 ;  /* 0x0000000000007941 */ /* 0x000fea0003800000 */
.L_x_1236:
[----:B------:R-:W-:Y:S05]  /*ee20*/  IMAD R3, R3, c[0x0][0x32c], R10 ;  /* 0x0000cb0003037a24 */ /* 0x000fea00078e020a */
[----:B------:R-:W-:Y:S02]  /*ee30*/  IADD3 R11, R3, c[0x0][0x32c], RZ ;  /* 0x0000cb00030b7a10 */ /* 0x000fe40007ffe0ff */
[----:B------:R-:W-:Y:S02]  /*ee40*/  IMNMX R0, R0, R3, !PT ;  /* 0x0000000300007217 */ /* 0x000fe40007800200 */
[----:B------:R-:W-:Y:S02]  /*ee50*/  IMNMX R2, R2, R11, PT ;  /* 0x0000000b02027217 */ /* 0x000fe40003800200 */
.L_x_1235:
[C---:B------:R-:W-:Y:S02]  /*ee60*/  ISETP.GE.AND P0, PT, R4.reuse, 0x2, PT ;  /* 0x000000020400780c */ /* 0x040fe40003f06270 */
[----:B------:R-:W-:Y:S02]  /*ee70*/  ISETP.GE.AND P1, PT, R4, 0x9, PT ;  /* 0x000000090400780c */ /* 0x000fe40003f26270 */
[----:B------:R-:W-:Y:S02]  /*ee80*/  LOP3.LUT R212, R212, 0xffffffef, RZ, 0xc0, !PT ;  /* 0xffffffefd4d47812 */ /* 0x000fe400078ec0ff */
[C---:B------:R-:W-:Y:S02]  /*ee90*/  ISETP.GE.AND P6, PT, R4.reuse, 0x19, PT ;  /* 0x000000190400780c */ /* 0x040fe40003fc6270 */
[C---:B------:R-:W-:Y:S02]  /*eea0*/  ISETP.GE.AND P5, PT, R4.reuse, 0x1a, PT ;  /* 0x0000001a0400780c */ /* 0x040fe40003fa6270 */
[C---:B------:R-:W-:Y:S02]  /*eeb0*/  ISETP.GE.AND P4, PT, R4.reuse, 0x21, PT ;  /* 0x000000210400780c */ /* 0x040fe40003f86270 */
[----:B------:R-:W-:Y:S02]  /*eec0*/  ISETP.GE.AND P3, PT, R4, 0x22, PT ;  /* 0x000000220400780c */ /* 0x000fe40003f66270 */
[----:B------:R-:W-:Y:S02]  /*eed0*/  @P0 LOP3.LUT R212, R212, 0x10, RZ, 0xfc, !PT ;  /* 0x00000010d4d40812 */ /* 0x000fe400078efcff */
[----:B------:R-:W-:Y:S02]  /*eee0*/  ISETP.GT.AND P0, PT, R0, 0x1, !P0 ;  /* 0x000000010000780c */ /* 0x000fe40004704270 */
[----:B------:R-:W-:Y:S02]  /*eef0*/  LOP3.LUT R212, R212, 0xfffffff7, RZ, 0xc0, !PT ;  /* 0xfffffff7d4d47812 */ /* 0x000fe400078ec0ff */
[----:B------:R-:W-:Y:S02]  /*ef00*/  ISETP.LT.OR P0, PT, R2, 0x2, P0 ;  /* 0x000000020200780c */ /* 0x000fe40000701670 */
[----:B------:R-:W-:Y:S02]  /*ef10*/  @P1 LOP3.LUT R212, R212, 0x8, RZ, 0xfc, !PT ;  /* 0x00000008d4d41812 */ /* 0x000fe400078efcff */
[----:B------:R-:W-:Y:S02]  /*ef20*/  FSEL R16, R171, -INF , !P0 ;  /* 0xff800000ab107808 */ /* 0x000fe40004000000 */
[----:B------:R-:W-:Y:S02]  /*ef30*/  ISETP.GT.AND P0, PT, R0, 0x8, !P1 ;  /* 0x000000080000780c */ /* 0x000fe40004f04270 */
[----:B------:R-:W-:Y:S02]  /*ef40*/  ISETP.GE.AND P1, PT, R4, 0xa, PT ;  /* 0x0000000a0400780c */ /* 0x000fe40003f26270 */
[----:B------:R-:W-:Y:S02]  /*ef50*/  ISETP.LT.OR P0, PT, R2, 0x9, P0 ;  /* 0x000000090200780c */ /* 0x000fe40000701670 */
[----:B------:R-:W-:Y:S02]  /*ef60*/  LOP3.LUT R212, R212, 0xfffffffb, RZ, 0xc0, !PT ;  /* 0xfffffffbd4d47812 */ /* 0x000fe400078ec0ff */
[----:B------:R-:W-:Y:S02]  /*ef70*/  FSEL R15, R170, -INF , !P0 ;  /* 0xff800000aa0f7808 */ /* 0x000fe40004000000 */
[----:B------:R-:W-:Y:S02]  /*ef80*/  ISETP.GT.AND P0, PT, R0, 0x9, !P1 ;  /* 0x000000090000780c */ /* 0x000fe40004f04270 */
[----:B------:R-:W-:Y:S02]  /*ef90*/  ISETP.GE.AND P2, PT, R4, 0x29, PT ;  /* 0x000000290400780c */ /* 0x000fe40003f46270 */
[----:B------:R-:W-:Y:S02]  /*efa0*/  ISETP.LT.OR P0, PT, R2, 0xa, P0 ;  /* 0x0000000a0200780c */ /* 0x000fe40000701670 */
[----:B------:R-:W-:Y:S02]  /*efb0*/  @P1 LOP3.LUT R212, R212, 0x4, RZ, 0xfc, !PT ;  /* 0x00000004d4d41812 */ /* 0x000fe400078efcff */
[----:B------:R-:W-:Y:S02]  /*efc0*/  ISETP.GE.AND P1, PT, R4, 0x11, PT ;  /* 0x000000110400780c */ /* 0x000fe40003f26270 */
[----:B------:R-:W-:Y:S02]  /*efd0*/  FSEL R14, R168, -INF , !P0 ;  /* 0xff800000a80e7808 */ /* 0x000fe40004000000 */
[----:B------:R-:W-:Y:S02]  /*efe0*/  LOP3.LUT R212, R212, 0xfffffffd, RZ, 0xc0, !PT ;  /* 0xfffffffdd4d47812 */ /* 0x000fe400078ec0ff */
[----:B------:R-:W-:Y:S04]  /*eff0*/  ISETP.GT.AND P0, PT, R0, 0x10, !P1 ;  /* 0x000000100000780c */ /* 0x000fe80004f04270 */
[----:B------:R-:W-:Y:S03]  /*f000*/  ISETP.LT.OR P0, PT, R2, 0x11, P0 ;  /* 0x000000110200780c */ /* 0x000fe60000701670 */
[----:B------:R-:W-:Y:S02]  /*f010*/  @P1 LOP3.LUT R212, R212, 0x2, RZ, 0xfc, !PT ;  /* 0x00000002d4d41812 */ /* 0x000fe400078efcff */
[----:B------:R-:W-:Y:S02]  /*f020*/  ISETP.GE.AND P1, PT, R4, 0x12, PT ;  /* 0x000000120400780c */ /* 0x000fe40003f26270 */
[----:B------:R-:W-:Y:S02]  /*f030*/  FSEL R164, R164, -INF , !P0 ;  /* 0xff800000a4a47808 */ /* 0x000fe40004000000 */
[----:B------:R-:W-:Y:S02]  /*f040*/  ISETP.GT.AND P0, PT, R0, 0x11, !P1 ;  /* 0x000000110000780c */ /* 0x000fe40004f04270 */
[----:B------:R-:W-:Y:S02]  /*f050*/  LOP3.LUT R212, R212, 0xfffffffe, RZ, 0xc0, !PT ;  /* 0xfffffffed4d47812 */ /* 0x000fe400078ec0ff */
[----:B------:R-:W-:Y:S04]  /*f060*/  ISETP.LT.OR P0, PT, R2, 0x12, P0 ;  /* 0x000000120200780c */ /* 0x000fe80000701670 */
[----:B------:R-:W-:Y:S02]  /*f070*/  FSEL R170, R139, -INF , !P0 ;  /* 0xff8000008baa7808 */ /* 0x000fe40004000000 */
[----:B------:R-:W-:Y:S02]  /*f080*/  ISETP.GT.AND P0, PT, R0, 0x18, !P6 ;  /* 0x000000180000780c */ /* 0x000fe40007704270 */
[----:B------:R-:W-:Y:S02]  /*f090*/  @P1 LOP3.LUT R212, R212, 0x1, RZ, 0xfc, !PT ;  /* 0x00000001d4d41812 */ /* 0x000fe400078efcff */
[----:B------:R-:W-:Y:S02]  /*f0a0*/  ISETP.LT.OR P0, PT, R2, 0x19, P0 ;  /* 0x000000190200780c */ /* 0x000fe40000701670 */
[----:B------:R-:W-:Y:S02]  /*f0b0*/  ISETP.GE.AND P1, PT, R4, 0x1, PT ;  /* 0x000000010400780c */ /* 0x000fe40003f26270 */
[----:B------:R-:W-:Y:S02]  /*f0c0*/  FSEL R177, R138, -INF , !P0 ;  /* 0xff8000008ab17808 */ /* 0x000fe40004000000 */
[----:B------:R-:W-:Y:S02]  /*f0d0*/  ISETP.GT.AND P0, PT, R0, 0x19, !P5 ;  /* 0x000000190000780c */ /* 0x000fe40006f04270 */
[----:B------:R-:W-:Y:S02]  /*f0e0*/  LOP3.LUT R212, R212, 0xffffffdf, RZ, 0xc0, !PT ;  /* 0xffffffdfd4d47812 */ /* 0x000fe400078ec0ff */
[----:B------:R-:W-:Y:S04]  /*f0f0*/  ISETP.LT.OR P0, PT, R2, 0x1a, P0 ;  /* 0x0000001a0200780c */ /* 0x000fe80000701670 */
[----:B------:R-:W-:Y:S02]  /*f100*/  FSEL R178, R137, -INF , !P0 ;  /* 0xff80000089b27808 */ /* 0x000fe40004000000 */
[----:B------:R-:W-:Y:S04]  /*f110*/  ISETP.GT.AND P0, PT, R0, 0x20, !P4 ;  /* 0x000000200000780c */ /* 0x000fe80006704270 */
        /* <DEDUP_REMOVED lines=8> */
[----:B------:R-:W-:Y:S04]  /*f1a0*/  ISETP.GT.AND P0, PT, R0, RZ, !P1 ;  /* 0x000000ff0000720c */ /* 0x000fe80004f04270 */
[----:B------:R-:W-:Y:S04]  /*f1b0*/  ISETP.LT.OR P0, PT, R2, 0x1, P0 ;  /* 0x000000010200780c */ /* 0x000fe80000701670 */
[----:B------:R-:W-:Y:S02]  /*f1c0*/  FSEL R13, R174, -INF , !P0 ;  /* 0xff800000ae0d7808 */ /* 0x000fe40004000000 */
[----:B------:R-:W-:Y:S11]  /*f1d0*/  ISETP.GE.AND P0, PT, R4, 0x2a, PT ;  /* 0x0000002a0400780c */ /* 0x000ff60003f06270 */
[----:B------:R-:W-:Y:S02]  /*f1e0*/  @!UPT UIADD3 URZ, URZ, URZ, URZ ;  /* 0x0000003f3f3ff290 */ /* 0x000fe4000fffe03f */
[----:B------:R-:W-:Y:S02]  /*f1f0*/  @P0 LOP3.LUT R212, R212, 0x20, RZ, 0xfc, !PT ;  /* 0x00000020d4d40812 */ /* 0x000fe400078efcff */
[----:B------:R-:W-:Y:S04]  /*f200*/  ISETP.GT.AND P0, PT, R0, 0x29, !P0 ;  /* 0x000000290000780c */ /* 0x000fe80004704270 */
[----:B------:R-:W-:Y:S04]  /*f210*/  ISETP.LT.OR P0, PT, R2, 0x2a, P0 ;  /* 0x0000002a0200780c */ /* 0x000fe80000701670 */
[----:B------:R-:W-:Y:S01]  /*f220*/  FSEL R182, R17, -INF , !P0 ;  /* 0xff80000011b67808 */ /* 0x000fe20004000000 */
[----:B------:R-:W-:-:S06]  /*f230*/  BRA.DIV ~URZ, `(.L_x_1239) ;  /* 0x0000cfb27f007947 */ /* 0x000fcc000b800000 */
[----:B------:R2:W3:Y:S02]  /*f240*/  SHFL.IDX PT, R3, R6, 0x1, 0x1c1f ;  /* 0x003c1f0006037f89 */ /* 0x0004e400000e0000 */
.L_x_1335:
[----:B------:R-:W-:Y:S01]  /*f250*/  ISETP.LE.AND P0, PT, R236, c[0x0][0x32c], PT ;  /* 0x0000cb00ec007a0c */ /* 0x000fe20003f03270 */
[----:B---3--:R-:W-:Y:S01]  /*f260*/  IMAD.IADD R2, R9, 0x1, R3 ;  /* 0x0000000109027824 */ /* 0x008fe200078e0203 */
        /* <DEDUP_REMOVED lines=15> */
.L_x_1242:
[----:B------:R-:W-:Y:S04]  /*f360*/  MOV R4, 0x1 ;  /* 0x0000000100047802 */ /* 0x000fe80000000f00 */
[----:B------:R-:W-:Y:S11]  /*f370*/  ISETP.NE.AND P0, PT, R4, c[0x0][0x32c], PT ;  /* 0x0000cb0004007a0c */ /* 0x000ff60003f05270 */
[----:B------:R-:W-:Y:S02]  /*f380*/  @!UPT UIADD3 URZ, URZ, URZ, URZ ;  /* 0x0000003f3f3ff290 */ /* 0x000fe4000fffe03f */
[----:B------:R-:W-:Y:S05]  /*f390*/  @P0 IMAD.HI.U32 R4, R3, c[0x0][0x330], RZ ;  /* 0x0000cc0003040a27 */ /* 0x000fea00078e00ff */
[----:B------:R-:W-:Y:S02]  /*f3a0*/  @P0 SHF.R.U32.HI R3, RZ, c[0x0][0x334], R4 ;  /* 0x0000cd00ff030a19 */ /* 0x000fe40000011604 */
.L_x_1243:
[----:B------:R-:W-:Y:S05]  /*f3b0*/  BSYNC B0 ;  /* 0x0000000000007941 */ /* 0x000fea0003800000 */
.L_x_1241:
[----:B------:R-:W-:Y:S05]  /*f3c0*/  IMAD R3, R3, c[0x0][0x32c], R10 ;  /* 0x0000cb0003037a24 */ /* 0x000fea00078e020a */
[----:B------:R-:W-:Y:S02]  /*f3d0*/  IADD3 R4, R3, c[0x0][0x32c], RZ ;  /* 0x0000cb0003047a10 */ /* 0x000fe40007ffe0ff */
[----:B------:R-:W-:Y:S02]  /*f3e0*/  IMNMX R0, R0, R3, !PT ;  /* 0x0000000300007217 */ /* 0x000fe40007800200 */
[----:B------:R-:W-:Y:S02]  /*f3f0*/  IMNMX R2, R2, R4, PT ;  /* 0x0000000402027217 */ /* 0x000fe40003800200 */
.L_x_1240:
[----:B------:R-:W-:Y:S02]  /*f400*/  ISETP.GT.AND P0, PT, R0, RZ, !P1 ;  /* 0x000000ff0000720c */ /* 0x000fe40004f04270 */
[----:B------:R-:W-:Y:S02]  /*f410*/  LOP3.LUT P1, RZ, R212, 0x1, RZ, 0xc0, !PT ;  /* 0x00000001d4ff7812 */ /* 0x000fe4000782c0ff */
[----:B------:R-:W-:Y:S02]  /*f420*/  ISETP.LT.OR P0, PT, R2, 0x1, P0 ;  /* 0x000000010200780c */ /* 0x000fe40000701670 */
[----:B------:R-:W-:Y:S02]  /*f430*/  FMNMX.FTZ R4, R13, R136, !PT ;  /* 0x000000880d047209 */ /* 0x000fe40007810000 */
[----:B------:R-:W-:Y:S02]  /*f440*/  FSEL R9, R176, -INF , !P0 ;  /* 0xff800000b0097808 */ /* 0x000fe40004000000 */
[----:B------:R-:W-:Y:S02]  /*f450*/  LOP3.LUT P0, RZ, R212, 0x10, RZ, 0xc0, !PT ;  /* 0x00000010d4ff7812 */ /* 0x000fe4000780c0ff */
[----:B------:R-:W-:Y:S02]  /*f460*/  FMNMX.FTZ R8, R9, R7, !PT ;  /* 0x0000000709087209 */ /* 0x000fe40007810000 */
[----:B------:R-:W-:Y:S02]  /*f470*/  ISETP.GT.AND P0, PT, R0, 0x1, !P0 ;  /* 0x000000010000780c */ /* 0x000fe40004704270 */
[----:B------:R-:W-:Y:S02]  /*f480*/  FMNMX.FTZ R4, R16, R4, !PT ;  /* 0x0000000410047209 */ /* 0x000fe40007810000 */
        /* <DEDUP_REMOVED lines=24> */
[----:B------:R-:W-:Y:S02]  /*f610*/  ISETP.GT.AND P0, PT, R0, 0x11, !P1 ;  /* 0x000000110000780c */ /* 0x000fe40004f04270 */
[----:B------:R-:W-:Y:S02]  /*f620*/  FMNMX.FTZ R8, R171, R8, !PT ;  /* 0x00000008ab087209 */ /* 0x000fe40007810000 */
[----:B------:R-:W-:Y:S02]  /*f630*/  ISETP.LT.OR P0, PT, R2, 0x12, P0 ;  /* 0x000000120200780c */ /* 0x000fe40000701670 */
[----:B------:R-:W-:Y:S02]  /*f640*/  LOP3.LUT P1, RZ, R212, 0x20, RZ, 0xc0, !PT ;  /* 0x00000020d4ff7812 */ /* 0x000fe4000782c0ff */
[----:B------:R-:W-:Y:S02]  /*f650*/  FSEL R167, R167, -INF , !P0 ;  /* 0xff800000a7a77808 */ /* 0x000fe40004000000 */
        /* <DEDUP_REMOVED lines=17> */
[----:B------:R-:W-:Y:S04]  /*f770*/  ISETP.LT.OR P0, PT, R2, 0x22, P0 ;  /* 0x000000220200780c */ /* 0x000fe80000701670 */
        /* <DEDUP_REMOVED lines=8> */
[----:B------:R-:W-:Y:S04]  /*f800*/  FSEL R175, R21, -INF , !P0 ;  /* 0xff80000015af7808 */ /* 0x000fe80004000000 */
[----:B------:R-:W-:Y:S01]  /*f810*/  FMNMX.FTZ R8, R175, R8, !PT ;  /* 0x00000008af087209 */ /* 0x000fe20007810000 */
[----:B------:R-:W-:-:S05]  /*f820*/  BRA.DIV ~URZ, `(.L_x_1244) ;  /* 0x0000ca427f007947 */ /* 0x000fca000b800000 */
[----:B------:R3:W4:Y:S02]  /*f830*/  SHFL.BFLY PT, R0, R4, 0x2, 0x1f ;  /* 0x0c401f0004007f89 */ /* 0x00072400000e0000 */
.L_x_1336:
[----:B-12-4-:R-:W-:Y:S01]  /*f840*/  FMNMX.FTZ R6, R4, R0, !PT ;  /* 0x0000000004067209 */ /* 0x016fe20007810000 */
[----:B------:R-:W-:-:S05]  /*f850*/  BRA.DIV ~URZ, `(.L_x_1245) ;  /* 0x0000ca527f007947 */ /* 0x000fca000b800000 */
[----:B---3--:R-:W-:Y:S04]  /*f860*/  SHFL.BFLY PT, R4, R8, 0x2, 0x1f ;  /* 0x0c401f0008047f89 */ /* 0x008fe800000e0000 */
[----:B------:R-:W1:Y:S02]  /*f870*/  SHFL.BFLY PT, R2, R6, 0x1, 0x1f ;  /* 0x0c201f0006027f89 */ /* 0x000e6400000e0000 */
[----:B-1----:R-:W-:Y:S02]  /*f880*/  FMNMX.FTZ R6, R6, R2, !PT ;  /* 0x0000000206067209 */ /* 0x002fe40007810000 */
[----:B------:R-:W-:Y:S05]  /*f890*/  FMNMX.FTZ R4, R8, R4, !PT ;  /* 0x0000000408047209 */ /* 0x000fea0007810000 */
[----:B------:R1:W2:Y:S02]  /*f8a0*/  SHFL.BFLY PT, R0, R4, 0x1, 0x1f ;  /* 0x0c201f0004007f89 */ /* 0x0002a400000e0000 */
.L_x_1337:
[C---:B------:R-:W-:Y:S01]  /*f8b0*/  FSETP.NEU.FTZ.AND P0, PT, R6.reuse, -INF , PT ;  /* 0xff8000000600780b */ /* 0x040fe20003f1d000 */
[----:B------:R-:W-:Y:S01]  /*f8c0*/  FMUL.FTZ R168, R6, c[0x0][0x2d0] ;  /* 0x0000b40006a87a20 */ /* 0x000fe20000410000 */
[----:B-12---:R-:W-:Y:S01]  /*f8d0*/  FMNMX.FTZ R4, R0, R4, !PT ;  /* 0x0000000400047209 */ /* 0x006fe20007810000 */
[----:B------:R-:W-:Y:S01]  /*f8e0*/  WARPSYNC 0xffffffff ;  /* 0xffffffff00007948 */ /* 0x000fe20003800000 */
[----:B------:R-:W-:Y:S01]  /*f8f0*/  FSEL R2, R6, RZ, P0 ;  /* 0x000000ff06027208 */ /* 0x000fe20000000000 */
[----:B------:R-:W-:Y:S01]  /*f900*/  LDSM.16.MT88.4 R24, [R202+0x4080] ;  /* 0x00408000ca18783b */ /* 0x000fe20000004200 */
[----:B------:R-:W-:Y:S01]  /*f910*/  FSEL R168, R168, RZ, P0 ;  /* 0x000000ffa8a87208 */ /* 0x000fe20000000000 */
[C---:B------:R-:W-:Y:S01]  /*f920*/  FMUL.FTZ R169, R4.reuse, c[0x0][0x2d0] ;  /* 0x0000b40004a97a20 */ /* 0x040fe20000410000 */
[----:B------:R-:W-:Y:S01]  /*f930*/  FSETP.NEU.FTZ.AND P0, PT, R4, -INF , PT ;  /* 0xff8000000400780b */ /* 0x000fe20003f1d000 */
[----:B------:R-:W-:Y:S02]  /*f940*/  FADD.FTZ R0, -R2, R136 ;  /* 0x0000008802007221 */ /* 0x000fe40000010100 */
[--C-:B------:R-:W-:Y:S01]  /*f950*/  FFMA.FTZ R16, R16, c[0x0][0x2d0], -R168.reuse ;  /* 0x0000b40010107a23 */ /* 0x100fe200000108a8 */
[----:B------:R-:W-:Y:S01]  /*f960*/  FSEL R3, R4, RZ, P0 ;  /* 0x000000ff04037208 */ /* 0x000fe20000000000 */
[----:B------:R-:W-:Y:S01]  /*f970*/  FMUL.FTZ R0, R0, c[0x0][0x2d0] ;  /* 0x0000b40000007a20 */ /* 0x000fe20000410000 */
[----:B------:R-:W-:Y:S01]  /*f980*/  FSEL R169, R169, RZ, P0 ;  /* 0x000000ffa9a97208 */ /* 0x000fe20000000000 */
[----:B------:R1:W-:Y:S01]  /*f990*/  MUFU.EX2 R226, R16 ;  /* 0x0000001000e27308 */ /* 0x0003e20000000800 */
[--C-:B------:R-:W-:Y:S01]  /*f9a0*/  FFMA.FTZ R13, R13, c[0x0][0x2d0], -R168.reuse ;  /* 0x0000b4000d0d7a23 */ /* 0x100fe200000108a8 */
[----:B------:R-:W-:Y:S01]  /*f9b0*/  ISETP.GT.AND P0, PT, R222, R228, PT ;  /* 0x000000e4de00720c */ /* 0x000fe20003f04270 */
[--C-:B------:R-:W-:Y:S02]  /*f9c0*/  FFMA.FTZ R15, R15, c[0x0][0x2d0], -R168.reuse ;  /* 0x0000b4000f0f7a23 */ /* 0x100fe400000108a8 */
[--C-:B------:R-:W-:Y:S02]  /*f9d0*/  FFMA.FTZ R9, R9, c[0x0][0x2d0], -R169.reuse ;  /* 0x0000b40009097a23 */ /* 0x100fe400000108a9 */
[--C-:B------:R-:W-:Y:S02]  /*f9e0*/  FFMA.FTZ R12, R12, c[0x0][0x2d0], -R169.reuse ;  /* 0x0000b4000c0c7a23 */ /* 0x100fe400000108a9 */
[--C-:B------:R-:W-:Y:S01]  /*f9f0*/  FFMA.FTZ R11, R11, c[0x0][0x2d0], -R169.reuse ;  /* 0x0000b4000b0b7a23 */ /* 0x100fe200000108a9 */
[----:B------:R2:W-:Y:S01]  /*fa00*/  MUFU.EX2 R2, R0 ;  /* 0x0000000000027308 */ /* 0x0005e20000000800 */
[----:B------:R-:W-:Y:S02]  /*fa10*/  FFMA.FTZ R10, R10, c[0x0][0x2d0], -R169 ;  /* 0x0000b4000a0a7a23 */ /* 0x000fe400000108a9 */
[--C-:B------:R-:W-:Y:S07]  /*fa20*/  FFMA.FTZ R14, R14, c[0x0][0x2d0], -R168.reuse ;  /* 0x0000b4000e0e7a23 */ /* 0x100fee00000108a8 */
[----:B------:R-:W3:Y:S01]  /*fa30*/  MUFU.EX2 R227, R13 ;  /* 0x0000000d00e37308 */ /* 0x000ee20000000800 */
[----:B-1----:R-:W1:Y:S09]  /*fa40*/  LDSM.16.MT88.4 R16, [R201+0x4080] ;  /* 0x00408000c910783b */ /* 0x002e720000004200 */
[----:B------:R-:W-:Y:S01]  /*fa50*/  MUFU.EX2 R221, R15 ;  /* 0x0000000f00dd7308 */ /* 0x000fe20000000800 */
[----:B--2---:R-:W-:Y:S02]  /*fa60*/  FADD.FTZ R0, -R3, R7 ;  /* 0x0000000703007221 */ /* 0x004fe40000010100 */
[--C-:B------:R-:W-:Y:S02]  /*fa70*/  FFMA.FTZ R3, R164, c[0x0][0x2d0], -R168.reuse ;  /* 0x0000b400a4037a23 */ /* 0x100fe400000108a8 */
[----:B------:R-:W-:Y:S05]  /*fa80*/  FMUL.FTZ R0, R0, c[0x0][0x2d0] ;  /* 0x0000b40000007a20 */ /* 0x000fea0000410000 */
[----:B------:R-:W2:Y:S10]  /*fa90*/  MUFU.EX2 R199, R14 ;  /* 0x0000000e00c77308 */ /* 0x000eb40000000800 */
[----:B------:R-:W-:Y:S10]  /*faa0*/  MUFU.EX2 R198, R9 ;  /* 0x0000000900c67308 */ /* 0x000ff40000000800 */
[----:B------:R-:W4:Y:S10]  /*fab0*/  MUFU.EX2 R197, R12 ;  /* 0x0000000c00c57308 */ /* 0x000f340000000800 */
[----:B------:R-:W-:Y:S10]  /*fac0*/  MUFU.EX2 R196, R11 ;  /* 0x0000000b00c47308 */ /* 0x000ff40000000800 */
[----:B------:R-:W-:Y:S10]  /*fad0*/  MUFU.EX2 R195, R10 ;  /* 0x0000000a00c37308 */ /* 0x000ff40000000800 */
[----:B------:R-:W5:Y:S10]  /*fae0*/  MUFU.EX2 R0, R0 ;  /* 0x0000000000007308 */ /* 0x000f740000000800 */
[----:B------:R1:W-:Y:S02]  /*faf0*/  MUFU.EX2 R194, R3 ;  /* 0x0000000300c27308 */ /* 0x0003e40000000800 */
[--C-:B-1----:R-:W-:Y:S01]  /*fb00*/  FFMA.FTZ R3, R170, c[0x0][0x2d0], -R168.reuse ;  /* 0x0000b400aa037a23 */ /* 0x102fe200000108a8 */
[----:B---3--:R-:W-:Y:S01]  /*fb10*/  F2FP.BF16.PACK_AB R136, R226, R227 ;  /* 0x000000e3e288723e */ /* 0x008fe200000010ff */
[C---:B------:R-:W-:Y:S01]  /*fb20*/  FMUL.FTZ R8, R2.reuse, R140 ;  /* 0x0000008c02087220 */ /* 0x040fe20000410000 */
[----:B--2---:R-:W-:Y:S01]  /*fb30*/  F2FP.BF16.PACK_AB R138, R199, R221 ;  /* 0x000000ddc78a723e */ /* 0x004fe200000010ff */
[----:B------:R-:W-:Y:S01]  /*fb40*/  FMUL.FTZ R9, R2, R141 ;  /* 0x0000008d02097220 */ /* 0x000fe20000410000 */
[----:B----4-:R-:W-:Y:S01]  /*fb50*/  F2FP.BF16.PACK_AB R137, R197, R198 ;  /* 0x000000c6c589723e */ /* 0x010fe200000010ff */
[C---:B-----5:R-:W-:Y:S01]  /*fb60*/  FMUL.FTZ R10, R0.reuse, R142 ;  /* 0x0000008e000a7220 */ /* 0x060fe20000410000 */
[----:B------:R-:W-:Y:S01]  /*fb70*/  F2FP.BF16.PACK_AB R139, R195, R196 ;  /* 0x000000c4c38b723e */ /* 0x000fe200000010ff */
[----:B------:R-:W-:Y:S01]  /*fb80*/  FMUL.FTZ R11, R0, R143 ;  /* 0x0000008f000b7220 */ /* 0x000fe20000410000 */
[----:B------:R1:W2:Y:S01]  /*fb90*/  MUFU.EX2 R193, R3 ;  /* 0x0000000300c17308 */ /* 0x0002a20000000800 */
[----:B------:R-:W3:Y:S01]  /*fba0*/  LDSM.16.MT88.4 R140, [R204+0x4080] ;  /* 0x00408000cc8c783b */ /* 0x000ee20000004200 */
[C---:B------:R-:W-:Y:S02]  /*fbb0*/  FMUL.FTZ R12, R2.reuse, R144 ;  /* 0x00000090020c7220 */ /* 0x040fe40000410000 */
[----:B------:R-:W-:Y:S02]  /*fbc0*/  FMUL.FTZ R13, R2, R145 ;  /* 0x00000091020d7220 */ /* 0x000fe40000410000 */
[C---:B------:R-:W-:Y:S05]  /*fbd0*/  HMMA.16816.F32.BF16 R8, R136.reuse, R16, R8 ;  /* 0x000000108808723c */ /* 0x040fea0000041808 */
[C---:B------:R-:W-:Y:S02]  /*fbe0*/  FMUL.FTZ R14, R0.reuse, R146 ;  /* 0x00000092000e7220 */ /* 0x040fe40000410000 */
[----:B------:R-:W-:Y:S02]  /*fbf0*/  FMUL.FTZ R15, R0, R147 ;  /* 0x00000093000f7220 */ /* 0x000fe40000410000 */
[----:B------:R-:W4:Y:S03]  /*fc00*/  LDSM.16.MT88.4 R144, [R203+0x4080] ;  /* 0x00408000cb90783b */ /* 0x000f260000004200 */
[C---:B------:R-:W-:Y:S02]  /*fc10*/  FMUL.FTZ R16, R2.reuse, R148 ;  /* 0x0000009402107220 */ /* 0x040fe40000410000 */
[C---:B------:R-:W-:Y:S03]  /*fc20*/  HMMA.16816.F32.BF16 R12, R136.reuse, R18, R12 ;  /* 0x00000012880c723c */ /* 0x040fe6000004180c */
[C---:B------:R-:W-:Y:S02]  /*fc30*/  FMUL.FTZ R17, R2.reuse, R149 ;  /* 0x0000009502117220 */ /* 0x040fe40000410000 */
[----:B------:R-:W-:Y:S02]  /*fc40*/  FMUL.FTZ R20, R2, R152 ;  /* 0x0000009802147220 */ /* 0x000fe40000410000 */
[C---:B------:R-:W-:Y:S02]  /*fc50*/  FMUL.FTZ R18, R0.reuse, R150 ;  /* 0x0000009600127220 */ /* 0x040fe40000410000 */
[----:B------:R-:W-:Y:S02]  /*fc60*/  FMUL.FTZ R19, R0, R151 ;  /* 0x0000009700137220 */ /* 0x000fe40000410000 */
[----:B------:R-:W5:Y:S01]  /*fc70*/  LDSM.16.MT88.4 R148, [R201+0x5880] ;  /* 0x00588000c994783b */ /* 0x000f620000004200 */
[----:B------:R-:W-:Y:S02]  /*fc80*/  FMUL.FTZ R21, R2, R153 ;  /* 0x0000009902157220 */ /* 0x000fe40000410000 */
[C---:B------:R-:W-:Y:S02]  /*fc90*/  FMUL.FTZ R22, R0.reuse, R154 ;  /* 0x0000009a00167220 */ /* 0x040fe40000410000 */
[C---:B------:R-:W-:Y:S03]  /*fca0*/  HMMA.16816.F32.BF16 R16, R136.reuse, R24, R16 ;  /* 0x000000188810723c */ /* 0x040fe60000041810 */
[----:B------:R-:W-:Y:S02]  /*fcb0*/  FMUL.FTZ R23, R0, R155 ;  /* 0x0000009b00177220 */ /* 0x000fe40000410000 */
[----:B------:R-:W-:Y:S01]  /*fcc0*/  LDSM.16.MT88.4 R152, [R202+0x4880] ;  /* 0x00488000ca98783b */ /* 0x000fe20000004200 */
[C---:B------:R-:W-:Y:S02]  /*fcd0*/  FMUL.FTZ R28, R2.reuse, R160 ;  /* 0x000000a0021c7220 */ /* 0x040fe40000410000 */
[C---:B------:R-:W-:Y:S02]  /*fce0*/  FMUL.FTZ R24, R2.reuse, R156 ;  /* 0x0000009c02187220 */ /* 0x040fe40000410000 */
[C---:B------:R-:W-:Y:S03]  /*fcf0*/  HMMA.16816.F32.BF16 R20, R136.reuse, R26, R20 ;  /* 0x0000001a8814723c */ /* 0x040fe60000041814 */
[C---:B------:R-:W-:Y:S02]  /*fd00*/  FMUL.FTZ R25, R2.reuse, R157 ;  /* 0x0000009d02197220 */ /* 0x040fe40000410000 */
[----:B------:R-:W-:Y:S02]  /*fd10*/  FMUL.FTZ R29, R2, R161 ;  /* 0x000000a1021d7220 */ /* 0x000fe40000410000 */
[C---:B------:R-:W-:Y:S02]  /*fd20*/  FMUL.FTZ R26, R0.reuse, R158 ;  /* 0x0000009e001a7220 */ /* 0x040fe40000410000 */
[C---:B------:R-:W-:Y:S02]  /*fd30*/  FMUL.FTZ R27, R0.reuse, R159 ;  /* 0x0000009f001b7220 */ /* 0x040fe40000410000 */
[----:B------:R-:W-:Y:S01]  /*fd40*/  LDSM.16.MT88.4 R156, [R203+0x4880] ;  /* 0x00488000cb9c783b */ /* 0x000fe20000004200 */
[C---:B------:R-:W-:Y:S02]  /*fd50*/  FMUL.FTZ R30, R0.reuse, R162 ;  /* 0x000000a2001e7220 */ /* 0x040fe40000410000 */
[----:B------:R-:W-:Y:S02]  /*fd60*/  FMUL.FTZ R31, R0, R163 ;  /* 0x000000a3001f7220 */ /* 0x000fe40000410000 */
[C---:B---3--:R-:W-:Y:S03]  /*fd70*/  HMMA.16816.F32.BF16 R24, R136.reuse, R140, R24 ;  /* 0x0000008c8818723c */ /* 0x048fe60000041818 */
[----:B------:R-:W-:Y:S01]  /*fd80*/  LDSM.16.MT88.4 R160, [R201+0x7880] ;  /* 0x00788000c9a0783b */ /* 0x000fe20000004200 */
[--C-:B-1----:R-:W-:Y:S02]  /*fd90*/  FFMA.FTZ R3, R177, c[0x0][0x2d0], -R168.reuse ;  /* 0x0000b400b1037a23 */ /* 0x102fe400000108a8 */
[C---:B------:R-:W-:Y:S02]  /*fda0*/  FMUL.FTZ R32, R2.reuse, R32 ;  /* 0x0000002002207220 */ /* 0x040fe40000410000 */
[C---:B------:R-:W-:Y:S01]  /*fdb0*/  HMMA.16816.F32.BF16 R28, R136.reuse, R142, R28 ;  /* 0x0000008e881c723c */ /* 0x040fe2000004181c */
[----:B------:R1:W-:Y:S02]  /*fdc0*/  MUFU.EX2 R192, R3 ;  /* 0x0000000300c07308 */ /* 0x0003e40000000800 */
[----:B------:R-:W3:Y:S01]  /*fdd0*/  LDSM.16.MT88.4 R140, [R202+0x5880] ;  /* 0x00588000ca8c783b */ /* 0x000ee20000004200 */
[----:B------:R-:W-:Y:S02]  /*fde0*/  FMUL.FTZ R33, R2, R33 ;  /* 0x0000002102217220 */ /* 0x000fe40000410000 */
[C---:B------:R-:W-:Y:S02]  /*fdf0*/  FMUL.FTZ R34, R0.reuse, R34 ;  /* 0x0000002200227220 */ /* 0x040fe40000410000 */
[----:B------:R-:W-:Y:S04]  /*fe00*/  FMUL.FTZ R35, R0, R35 ;  /* 0x0000002300237220 */ /* 0x000fe80000410000 */
[C---:B------:R-:W-:Y:S02]  /*fe10*/  FMUL.FTZ R36, R2.reuse, R36 ;  /* 0x0000002402247220 */ /* 0x040fe40000410000 */
[----:B------:R-:W-:Y:S01]  /*fe20*/  FMUL.FTZ R37, R2, R37 ;  /* 0x0000002502257220 */ /* 0x000fe20000410000 */
[C---:B----4-:R-:W-:Y:S03]  /*fe30*/  HMMA.16816.F32.BF16 R32, R136.reuse, R144, R32 ;  /* 0x000000908820723c */ /* 0x050fe60000041820 */
[C---:B------:R-:W-:Y:S02]  /*fe40*/  FMUL.FTZ R38, R0.reuse, R38 ;  /* 0x0000002600267220 */ /* 0x040fe40000410000 */
[----:B------:R-:W-:Y:S02]  /*fe50*/  FMUL.FTZ R39, R0, R39 ;  /* 0x0000002700277220 */ /* 0x000fe40000410000 */
[C---:B------:R-:W-:Y:S02]  /*fe60*/  FMUL.FTZ R40, R2.reuse, R40 ;  /* 0x0000002802287220 */ /* 0x040fe40000410000 */
[----:B------:R-:W-:Y:S03]  /*fe70*/  FMUL.FTZ R41, R2, R41 ;  /* 0x0000002902297220 */ /* 0x000fe60000410000 */
[C---:B------:R-:W-:Y:S01]  /*fe80*/  HMMA.16816.F32.BF16 R36, R136.reuse, R146, R36 ;  /* 0x000000928824723c */ /* 0x040fe20000041824 */
[----:B------:R-:W4:Y:S02]  /*fe90*/  LDSM.16.MT88.4 R144, [R204+0x5880] ;  /* 0x00588000cc90783b */ /* 0x000f240000004200 */
[C---:B------:R-:W-:Y:S02]  /*fea0*/  FMUL.FTZ R42, R0.reuse, R42 ;  /* 0x0000002a002a7220 */ /* 0x040fe40000410000 */
[----:B------:R-:W-:Y:S02]  /*feb0*/  FMUL.FTZ R43, R0, R43 ;  /* 0x0000002b002b7220 */ /* 0x000fe40000410000 */
[--C-:B-1----:R-:W-:Y:S02]  /*fec0*/  FFMA.FTZ R3, R178, c[0x0][0x2d0], -R168.reuse ;  /* 0x0000b400b2037a23 */ /* 0x102fe400000108a8 */
[C---:B------:R-:W-:Y:S02]  /*fed0*/  FMUL.FTZ R44, R2.reuse, R44 ;  /* 0x0000002c022c7220 */ /* 0x040fe40000410000 */
[----:B------:R1:W1:Y:S01]  /*fee0*/  MUFU.EX2 R191, R3 ;  /* 0x0000000300bf7308 */ /* 0x0002620000000800 */
[C---:B-----5:R-:W-:Y:S03]  /*fef0*/  HMMA.16816.F32.BF16 R40, R136.reuse, R148, R40 ;  /* 0x000000948828723c */ /* 0x060fe60000041828 */
[----:B------:R-:W-:Y:S02]  /*ff00*/  FMUL.FTZ R45, R2, R45 ;  /* 0x0000002d022d7220 */ /* 0x000fe40000410000 */
[C---:B------:R-:W-:Y:S02]  /*ff10*/  FMUL.FTZ R46, R0.reuse, R46 ;  /* 0x0000002e002e7220 */ /* 0x040fe40000410000 */
[----:B------:R-:W-:Y:S02]  /*ff20*/  FMUL.FTZ R47, R0, R47 ;  /* 0x0000002f002f7220 */ /* 0x000fe40000410000 */
[C---:B------:R-:W-:Y:S03]  /*ff30*/  FMUL.FTZ R48, R2.reuse, R48 ;  /* 0x0000003002307220 */ /* 0x040fe60000410000 */
[----:B------:R-:W-:Y:S02]  /*ff40*/  FMUL.FTZ R49, R2, R49 ;  /* 0x0000003102317220 */ /* 0x000fe40000410000 */
[C---:B------:R-:W-:Y:S01]  /*ff50*/  HMMA.16816.F32.BF16 R44, R136.reuse, R150, R44 ;  /* 0x00000096882c723c */ /* 0x040fe2000004182c */
[----:B------:R-:W5:Y:S02]  /*ff60*/  LDSM.16.MT88.4 R148, [R203+0x5880] ;  /* 0x00588000cb94783b */ /* 0x000f640000004200 */
[C---:B------:R-:W-:Y:S02]  /*ff70*/  FMUL.FTZ R50, R0.reuse, R50 ;  /* 0x0000003200327220 */ /* 0x040fe40000410000 */
[----:B------:R-:W-:Y:S02]  /*ff80*/  FMUL.FTZ R51, R0, R51 ;  /* 0x0000003300337220 */ /* 0x000fe40000410000 */
[C---:B------:R-:W-:Y:S02]  /*ff90*/  FMUL.FTZ R52, R2.reuse, R52 ;  /* 0x0000003402347220 */ /* 0x040fe40000410000 */
[--C-:B-1----:R-:W-:Y:S03]  /*ffa0*/  FFMA.FTZ R3, R171, c[0x0][0x2d0], -R169.reuse ;  /* 0x0000b400ab037a23 */ /* 0x102fe600000108a9 */
[C---:B---3--:R-:W-:Y:S01]  /*ffb0*/  HMMA.16816.F32.BF16 R48, R136.reuse, R140, R48 ;  /* 0x0000008c8830723c */ /* 0x048fe20000041830 */
[----:B------:R1:W-:Y:S02]  /*ffc0*/  MUFU.EX2 R190, R3 ;  /* 0x0000000300be7308 */ /* 0x0003e40000000800 */
[----:B------:R-:W-:Y:S02]  /*ffd0*/  FMUL.FTZ R53, R2, R53 ;  /* 0x0000003502357220 */ /* 0x000fe40000410000 */
[C---:B------:R-:W-:Y:S02]  /*ffe0*/  FMUL.FTZ R54, R0.reuse, R54 ;  /* 0x0000003600367220 */ /* 0x040fe40000410000 */
[----:B------:R-:W-:Y:S02]  /*fff0*/  FMUL.FTZ R55, R0, R55 ;  /* 0x0000003700377220 */ /* 0x000fe40000410000 */
[C---:B------:R-:W-:Y:S03]  /*10000*/  FMUL.FTZ R56, R2.reuse, R56 ;  /* 0x0000003802387220 */ /* 0x040fe60000410000 */
[----:B------:R-:W-:Y:S02]  /*10010*/  FMUL.FTZ R57, R2, R57 ;  /* 0x0000003902397220 */ /* 0x000fe40000410000 */
        /* <DEDUP_REMOVED lines=13> */
[----:B------:R-:W2:Y:S02]  /*100f0*/  LDSM.16.MT88.4 R144, [R202+0x7080] ;  /* 0x00708000ca90783b */ /* 0x000ea40000004200 */
[----:B------:R-:W-:Y:S02]  /*10100*/  FMUL.FTZ R65, R2, R65 ;  /* 0x0000004102417220 */ /* 0x000fe40000410000 */
[C---:B------:R-:W-:Y:S02]  /*10110*/  FMUL.FTZ R66, R0.reuse, R66 ;  /* 0x0000004200427220 */ /* 0x040fe40000410000 */
[----:B------:R-:W-:Y:S02]  /*10120*/  FMUL.FTZ R67, R0, R67 ;  /* 0x0000004300437220 */ /* 0x000fe40000410000 */
[C---:B------:R-:W-:Y:S03]  /*10130*/  FMUL.FTZ R68, R2.reuse, R68 ;  /* 0x0000004402447220 */ /* 0x040fe60000410000 */
[----:B------:R-:W-:Y:S02]  /*10140*/  FMUL.FTZ R69, R2, R69 ;  /* 0x0000004502457220 */ /* 0x000fe40000410000 */
[C---:B-----5:R-:W-:Y:S03]  /*10150*/  HMMA.16816.F32.BF16 R64, R136.reuse, R148, R64 ;  /* 0x000000948840723c */ /* 0x060fe60000041840 */
[C---:B------:R-:W-:Y:S02]  /*10160*/  FMUL.FTZ R70, R0.reuse, R70 ;  /* 0x0000004600467220 */ /* 0x040fe40000410000 */
[----:B------:R-:W-:Y:S02]  /*10170*/  FMUL.FTZ R71, R0, R71 ;  /* 0x0000004700477220 */ /* 0x000fe40000410000 */
[----:B------:R-:W-:Y:S02]  /*10180*/  FMUL.FTZ R72, R2, R72 ;  /* 0x0000004802487220 */ /* 0x000fe40000410000 */
[--C-:B-1----:R-:W-:Y:S03]  /*10190*/  FFMA.FTZ R3, R166, c[0x0][0x2d0], -R169.reuse ;  /* 0x0000b400a6037a23 */ /* 0x102fe600000108a9 */
        /* <DEDUP_REMOVED lines=17> */
[----:B-----5:R-:W-:Y:S02]  /*102b0*/  FFMA.FTZ R3, R165, c[0x0][0x2d0], -R169 ;  /* 0x0000b400a5037a23 */ /* 0x020fe400000108a9 */
[----:B------:R-:W-:Y:S02]  /*102c0*/  LDSM.16.MT88.4 R164, [R202+0x7880] ;  /* 0x00788000caa4783b */ /* 0x000fe40000004200 */
[----:B------:R5:W1:Y:S01]  /*102d0*/  MUFU.EX2 R187, R3 ;  /* 0x0000000300bb7308 */ /* 0x000a620000000800 */
[C---:B--2---:R-:W-:Y:S03]  /*102e0*/  HMMA.16816.F32.BF16 R80, R136.reuse, R144, R80 ;  /* 0x000000908850723c */ /* 0x044fe60000041850 */
[C---:B------:R-:W-:Y:S02]  /*102f0*/  FMUL.FTZ R84, R2.reuse, R84 ;  /* 0x0000005402547220 */ /* 0x040fe40000410000 */
[----:B------:R-:W-:Y:S02]  /*10300*/  FMUL.FTZ R85, R2, R85 ;  /* 0x0000005502557220 */ /* 0x000fe40000410000 */
[C---:B------:R-:W-:Y:S02]  /*10310*/  FMUL.FTZ R86, R0.reuse, R86 ;  /* 0x0000005600567220 */ /* 0x040fe40000410000 */
[----:B------:R-:W-:Y:S03]  /*10320*/  FMUL.FTZ R87, R0, R87 ;  /* 0x0000005700577220 */ /* 0x000fe60000410000 */
[C---:B------:R-:W-:Y:S02]  /*10330*/  FMUL.FTZ R88, R2.reuse, R88 ;  /* 0x0000005802587220 */ /* 0x040fe40000410000 */
[----:B------:R-:W-:Y:S02]  /*10340*/  FMUL.FTZ R89, R2, R89 ;  /* 0x0000005902597220 */ /* 0x000fe40000410000 */
[C---:B------:R-:W-:Y:S01]  /*10350*/  HMMA.16816.F32.BF16 R84, R136.reuse, R146, R84 ;  /* 0x000000928854723c */ /* 0x040fe20000041854 */
[----:B------:R-:W2:Y:S02]  /*10360*/  LDSM.16.MT88.4 R144, [R201+0x8880] ;  /* 0x00888000c990783b */ /* 0x000ea40000004200 */
[C---:B------:R-:W-:Y:S02]  /*10370*/  FMUL.FTZ R90, R0.reuse, R90 ;  /* 0x0000005a005a7220 */ /* 0x040fe40000410000 */
[----:B------:R-:W-:Y:S02]  /*10380*/  FMUL.FTZ R91, R0, R91 ;  /* 0x0000005b005b7220 */ /* 0x000fe40000410000 */
[--C-:B-----5:R-:W-:Y:S02]  /*10390*/  FFMA.FTZ R3, R179, c[0x0][0x2d0], -R168.reuse ;  /* 0x0000b400b3037a23 */ /* 0x120fe400000108a8 */
[----:B------:R-:W-:Y:S02]  /*103a0*/  LDSM.16.MT88.4 R176, [R202+0x6880] ;  /* 0x00688000cab0783b */ /* 0x000fe40000004200 */
[----:B------:R5:W2:Y:S01]  /*103b0*/  MUFU.EX2 R186, R3 ;  /* 0x0000000300ba7308 */ /* 0x000aa20000000800 */
[C---:B-1----:R-:W-:Y:S03]  /*103c0*/  HMMA.16816.F32.BF16 R88, R136.reuse, R148, R88 ;  /* 0x000000948858723c */ /* 0x042fe60000041858 */
[C---:B------:R-:W-:Y:S02]  /*103d0*/  FMUL.FTZ R92, R2.reuse, R92 ;  /* 0x0000005c025c7220 */ /* 0x040fe40000410000 */
[----:B------:R-:W-:Y:S02]  /*103e0*/  FMUL.FTZ R93, R2, R93 ;  /* 0x0000005d025d7220 */ /* 0x000fe40000410000 */
[C---:B------:R-:W-:Y:S02]  /*103f0*/  FMUL.FTZ R94, R0.reuse, R94 ;  /* 0x0000005e005e7220 */ /* 0x040fe40000410000 */
[----:B------:R-:W-:Y:S03]  /*10400*/  FMUL.FTZ R95, R0, R95 ;  /* 0x0000005f005f7220 */ /* 0x000fe60000410000 */
[C---:B------:R-:W-:Y:S02]  /*10410*/  FMUL.FTZ R96, R2.reuse, R96 ;  /* 0x0000006002607220 */ /* 0x040fe40000410000 */
[----:B------:R-:W-:Y:S02]  /*10420*/  FMUL.FTZ R97, R2, R97 ;  /* 0x0000006102617220 */ /* 0x000fe40000410000 */
[C---:B------:R-:W-:Y:S01]  /*10430*/  HMMA.16816.F32.BF16 R92, R136.reuse, R150, R92 ;  /* 0x00000096885c723c */ /* 0x040fe2000004185c */
[----:B------:R-:W1:Y:S02]  /*10440*/  LDSM.16.MT88.4 R148, [R202+0x8880] ;  /* 0x00888000ca94783b */ /* 0x000e640000004200 */
        /* <DEDUP_REMOVED lines=51> */
[--C-:B-----5:R-:W-:Y:S02]  /*10780*/  FFMA.FTZ R3, R180, c[0x0][0x2d0], -R168.reuse ;  /* 0x0000b400b4037a23 */ /* 0x120fe400000108a8 */
[----:B------:R-:W-:Y:S02]  /*10790*/  FFMA.FTZ R2, R2, R231, R227 ;  /* 0x000000e702027223 */ /* 0x000fe400000100e3 */
[----:B------:R2:W-:Y:S01]  /*107a0*/  MUFU.EX2 R185, R3 ;  /* 0x0000000300b97308 */ /* 0x0005e20000000800 */
[----:B------:R-:W-:Y:S01]  /*107b0*/  HMMA.16816.F32.BF16 R132, R136, R146, R132 ;  /* 0x000000928884723c */ /* 0x000fe20000041884 */
[----:B------:R-:W5:Y:S06]  /*107c0*/  LDSM.16.MT88.4 R144, [R201+0x6080] ;  /* 0x00608000c990783b */ /* 0x000f6c0000004200 */
[----:B------:R-:W-:Y:S02]  /*107d0*/  F2FP.BF16.PACK_AB R136, R193, R194 ;  /* 0x000000c2c188723e */ /* 0x000fe400000010ff */
[----:B------:R-:W-:Y:S03]  /*107e0*/  F2FP.BF16.PACK_AB R138, R191, R192 ;  /* 0x000000c0bf8a723e */ /* 0x000fe600000010ff */
[----:B----4-:R-:W-:Y:S02]  /*107f0*/  F2FP.BF16.PACK_AB R137, R189, R190 ;  /* 0x000000bebd89723e */ /* 0x010fe400000010ff */
[----:B------:R-:W-:Y:S07]  /*10800*/  F2FP.BF16.PACK_AB R139, R187, R188 ;  /* 0x000000bcbb8b723e */ /* 0x000fee00000010ff */
[C---:B-1----:R-:W-:Y:S03]  /*10810*/  HMMA.16816.F32.BF16 R8, R136.reuse, R148, R8 ;  /* 0x000000948808723c */ /* 0x042fe60000041808 */
[--C-:B--2---:R-:W-:Y:S02]  /*10820*/  FFMA.FTZ R3, R181, c[0x0][0x2d0], -R168.reuse ;  /* 0x0000b400b5037a23 */ /* 0x104fe400000108a8 */
[----:B------:R-:W-:Y:S02]  /*10830*/  FFMA.FTZ R168, R182, c[0x0][0x2d0], -R168 ;  /* 0x0000b400b6a87a23 */ /* 0x000fe400000108a8 */
[----:B------:R1:W-:Y:S01]  /*10840*/  MUFU.EX2 R184, R3 ;  /* 0x0000000300b87308 */ /* 0x0003e20000000800 */
[C---:B------:R-:W-:Y:S01]  /*10850*/  HMMA.16816.F32.BF16 R12, R136.reuse, R150, R12 ;  /* 0x00000096880c723c */ /* 0x040fe2000004180c */
[----:B------:R-:W2:Y:S07]  /*10860*/  LDSM.16.MT88.4 R148, [R202+0x6080] ;  /* 0x00608000ca94783b */ /* 0x000eae0000004200 */
[C---:B------:R-:W-:Y:S01]  /*10870*/  HMMA.16816.F32.BF16 R16, R136.reuse, R152, R16 ;  /* 0x000000988810723c */ /* 0x040fe20000041810 */
[----:B------:R-:W-:Y:S07]  /*10880*/  MUFU.EX2 R183, R168 ;  /* 0x000000a800b77308 */ /* 0x000fee0000000800 */
[C---:B------:R-:W-:Y:S01]  /*10890*/  HMMA.16816.F32.BF16 R20, R136.reuse, R154, R20 ;  /* 0x0000009a8814723c */ /* 0x040fe20000041814 */
[----:B------:R-:W-:Y:S03]  /*108a0*/  LDSM.16.MT88.4 R152, [R203+0x6080] ;  /* 0x00608000cb98783b */ /* 0x000fe60000004200 */
[--C-:B-1----:R-:W-:Y:S04]  /*108b0*/  FFMA.FTZ R3, R172, c[0x0][0x2d0], -R169.reuse ;  /* 0x0000b400ac037a23 */ /* 0x102fe800000108a9 */
[C---:B---3--:R-:W-:Y:S01]  /*108c0*/  HMMA.16816.F32.BF16 R24, R136.reuse, R140, R24 ;  /* 0x0000008c8818723c */ /* 0x048fe20000041818 */
[----:B------:R1:W3:Y:S07]  /*108d0*/  MUFU.EX2 R182, R3 ;  /* 0x0000000300b67308 */ /* 0x0002ee0000000800 */
[C---:B------:R-:W-:Y:S01]  /*108e0*/  HMMA.16816.F32.BF16 R28, R136.reuse, R142, R28 ;  /* 0x0000008e881c723c */ /* 0x040fe2000004181c */
[----:B------:R-:W4:Y:S07]  /*108f0*/  LDSM.16.MT88.4 R140, [R204+0x6080] ;  /* 0x00608000cc8c783b */ /* 0x000f2e0000004200 */
[C---:B------:R-:W-:Y:S08]  /*10900*/  HMMA.16816.F32.BF16 R32, R136.reuse, R156, R32 ;  /* 0x0000009c8820723c */ /* 0x040ff00000041820 */
[C---:B------:R-:W-:Y:S01]  /*10910*/  HMMA.16816.F32.BF16 R36, R136.reuse, R158, R36 ;  /* 0x0000009e8824723c */ /* 0x040fe20000041824 */
[----:B------:R-:W3:Y:S03]  /*10920*/  LDSM.16.MT88.4 R156, [R204+0x7880] ;  /* 0x00788000cc9c783b */ /* 0x000ee60000004200 */
[--C-:B-1----:R-:W-:Y:S04]  /*10930*/  FFMA.FTZ R3, R173, c[0x0][0x2d0], -R169.reuse ;  /* 0x0000b400ad037a23 */ /* 0x102fe800000108a9 */
[C---:B-----5:R-:W-:Y:S01]  /*10940*/  HMMA.16816.F32.BF16 R40, R136.reuse, R144, R40 ;  /* 0x000000908828723c */ /* 0x060fe20000041828 */
[----:B------:R1:W5:Y:S07]  /*10950*/  MUFU.EX2 R181, R3 ;  /* 0x0000000300b57308 */ /* 0x00036e0000000800 */
[C---:B------:R-:W-:Y:S01]  /*10960*/  HMMA.16816.F32.BF16 R44, R136.reuse, R146, R44 ;  /* 0x00000092882c723c */ /* 0x040fe2000004182c */
[----:B------:R-:W3:Y:S07]  /*10970*/  LDSM.16.MT88.4 R144, [R203+0x7880] ;  /* 0x00788000cb90783b */ /* 0x000eee0000004200 */
[C---:B--2---:R-:W-:Y:S08]  /*10980*/  HMMA.16816.F32.BF16 R48, R136.reuse, R148, R48 ;  /* 0x000000948830723c */ /* 0x044ff00000041830 */
[C---:B------:R-:W-:Y:S01]  /*10990*/  HMMA.16816.F32.BF16 R52, R136.reuse, R150, R52 ;  /* 0x000000968834723c */ /* 0x040fe20000041834 */
[----:B------:R-:W-:Y:S03]  /*109a0*/  LDSM.16.MT88.4 R148, [R202+0x9080] ;  /* 0x00908000ca94783b */ /* 0x000fe60000004200 */
[--C-:B-1----:R-:W-:Y:S04]  /*109b0*/  FFMA.FTZ R3, R174, c[0x0][0x2d0], -R169.reuse ;  /* 0x0000b400ae037a23 */ /* 0x102fe800000108a9 */
[C---:B----4-:R-:W-:Y:S01]  /*109c0*/  HMMA.16816.F32.BF16 R56, R136.reuse, R140, R56 ;  /* 0x0000008c8838723c */ /* 0x050fe20000041838 */
[----:B------:R1:W2:Y:S07]  /*109d0*/  MUFU.EX2 R180, R3 ;  /* 0x0000000300b47308 */ /* 0x0002ae0000000800 */
[C---:B------:R-:W-:Y:S01]  /*109e0*/  HMMA.16816.F32.BF16 R60, R136.reuse, R142, R60 ;  /* 0x0000008e883c723c */ /* 0x040fe2000004183c */
[----:B------:R-:W4:Y:S07]  /*109f0*/  LDSM.16.MT88.4 R140, [R201+0x9080] ;  /* 0x00908000c98c783b */ /* 0x000f2e0000004200 */
[C---:B------:R-:W-:Y:S08]  /*10a00*/  HMMA.16816.F32.BF16 R64, R136.reuse, R152, R64 ;  /* 0x000000988840723c */ /* 0x040ff00000041840 */
[C---:B------:R-:W-:Y:S01]  /*10a10*/  HMMA.16816.F32.BF16 R68, R136.reuse, R154, R68 ;  /* 0x0000009a8844723c */ /* 0x040fe20000041844 */
[----:B------:R-:W2:Y:S03]  /*10a20*/  LDSM.16.MT88.4 R152, [R204+0x9080] ;  /* 0x00908000cc98783b */ /* 0x000ea60000004200 */
[----:B-1----:R-:W-:Y:S04]  /*10a30*/  FFMA.FTZ R3, R175, c[0x0][0x2d0], -R169 ;  /* 0x0000b400af037a23 */ /* 0x002fe800000108a9 */
[C---:B------:R-:W-:Y:S01]  /*10a40*/  HMMA.16816.F32.BF16 R72, R136.reuse, R160, R72 ;  /* 0x000000a08848723c */ /* 0x040fe20000041848 */
[----:B------:R-:W-:Y:S01]  /*10a50*/  LDSM.16.MT88.4 R168, [R203+0x5080] ;  /* 0x00508000cba8783b */ /* 0x000fe20000004200 */
[----:B------:R1:W1:Y:S06]  /*10a60*/  MUFU.EX2 R7, R3 ;  /* 0x0000000300077308 */ /* 0x00026c0000000800 */
[C---:B------:R-:W-:Y:S01]  /*10a70*/  HMMA.16816.F32.BF16 R76, R136.reuse, R162, R76 ;  /* 0x000000a2884c723c */ /* 0x040fe2000004184c */
[----:B------:R-:W-:Y:S07]  /*10a80*/  LDSM.16.MT88.4 R160, [R202+0x5080] ;  /* 0x00508000caa0783b */ /* 0x000fee0000004200 */
[C---:B------:R-:W-:Y:S01]  /*10a90*/  HMMA.16816.F32.BF16 R80, R136.reuse, R164, R80 ;  /* 0x000000a48850723c */ /* 0x040fe20000041850 */
[----:B------:R-:W-:Y:S07]  /*10aa0*/  LDSM.16.MT88.4 R172, [R201+0x6880] ;  /* 0x00688000c9ac783b */ /* 0x000fee0000004200 */
[C---:B------:R-:W-:Y:S01]  /*10ab0*/  HMMA.16816.F32.BF16 R84, R136.reuse, R166, R84 ;  /* 0x000000a68854723c */ /* 0x040fe20000041854 */
[----:B------:R-:W-:Y:S03]  /*10ac0*/  LDSM.16.MT88.4 R164, [R204+0x5080] ;  /* 0x00508000cca4783b */ /* 0x000fe60000004200 */
[----:B-1----:R-:W-:Y:S02]  /*10ad0*/  FFMA.FTZ R3, R0, R230, R198 ;  /* 0x000000e600037223 */ /* 0x002fe400000100c6 */
[----:B------:R-:W-:Y:S02]  /*10ae0*/  FADD.FTZ R0, R226, R2 ;  /* 0x00000002e2007221 */ /* 0x000fe40000010000 */
[C---:B---3--:R-:W-:Y:S04]  /*10af0*/  HMMA.16816.F32.BF16 R88, R136.reuse, R156, R88 ;  /* 0x0000009c8858723c */ /* 0x048fe80000041858 */
[----:B------:R-:W-:Y:S02]  /*10b00*/  FADD.FTZ R2, R197, R3 ;  /* 0x00000003c5027221 */ /* 0x000fe40000010000 */
[----:B------:R-:W-:Y:S02]  /*10b10*/  FADD.FTZ R0, R221, R0 ;  /* 0x00000000dd007221 */ /* 0x000fe40000010000 */
[C---:B------:R-:W-:Y:S01]  /*10b20*/  HMMA.16816.F32.BF16 R92, R136.reuse, R158, R92 ;  /* 0x0000009e885c723c */ /* 0x040fe2000004185c */
[----:B------:R-:W-:Y:S03]  /*10b30*/  LDSM.16.MT88.4 R156, [R201+0x5080] ;  /* 0x00508000c99c783b */ /* 0x000fe60000004200 */
[----:B------:R-:W-:Y:S02]  /*10b40*/  FADD.FTZ R2, R196, R2 ;  /* 0x00000002c4027221 */ /* 0x000fe40000010000 */
[----:B------:R-:W-:Y:S02]  /*10b50*/  FADD.FTZ R0, R199, R0 ;  /* 0x00000000c7007221 */ /* 0x000fe40000010000 */
[C---:B------:R-:W-:Y:S04]  /*10b60*/  HMMA.16816.F32.BF16 R96, R136.reuse, R144, R96 ;  /* 0x000000908860723c */ /* 0x040fe80000041860 */
[----:B------:R-:W-:Y:S02]  /*10b70*/  FADD.FTZ R2, R195, R2 ;  /* 0x00000002c3027221 */ /* 0x000fe40000010000 */
[----:B------:R-:W-:Y:S02]  /*10b80*/  FADD.FTZ R0, R194, R0 ;  /* 0x00000000c2007221 */ /* 0x000fe40000010000 */
[C---:B------:R-:W-:Y:S01]  /*10b90*/  HMMA.16816.F32.BF16 R100, R136.reuse, R146, R100 ;  /* 0x000000928864723c */ /* 0x040fe20000041864 */
[----:B------:R-:W1:Y:S03]  /*10ba0*/  LDSM.16.MT88.4 R144, [R203+0x9080] ;  /* 0x00908000cb90783b */ /* 0x000e660000004200 */
[----:B------:R-:W-:Y:S02]  /*10bb0*/  FADD.FTZ R2, R190, R2 ;  /* 0x00000002be027221 */ /* 0x000fe40000010000 */
[----:B------:R-:W-:Y:S02]  /*10bc0*/  FADD.FTZ R0, R193, R0 ;  /* 0x00000000c1007221 */ /* 0x000fe40000010000 */
[C---:B----4-:R-:W-:Y:S04]  /*10bd0*/  HMMA.16816.F32.BF16 R104, R136.reuse, R140, R104 ;  /* 0x0000008c8868723c */ /* 0x050fe80000041868 */
        /* <DEDUP_REMOVED lines=12> */
[----:B-----5:R-:W-:Y:S02]  /*10ca0*/  FADD.FTZ R0, R181, R3 ;  /* 0x00000003b5007221 */ /* 0x020fe40000010000 */
[----:B------:R-:W-:Y:S02]  /*10cb0*/  FADD.FTZ R2, R184, R2 ;  /* 0x00000002b8027221 */ /* 0x000fe40000010000 */
[C---:B------:R-:W-:Y:S04]  /*10cc0*/  HMMA.16816.F32.BF16 R124, R136.reuse, R154, R124 ;  /* 0x0000009a887c723c */ /* 0x040fe8000004187c */
[----:B------:R-:W-:Y:S02]  /*10cd0*/  FADD.FTZ R0, R180, R0 ;  /* 0x00000000b4007221 */ /* 0x000fe40000010000 */
[----:B------:R-:W-:Y:S02]  /*10ce0*/  FADD.FTZ R231, R183, R2 ;  /* 0x00000002b7e77221 */ /* 0x000fe40000010000 */
[C---:B-1----:R-:W-:Y:S04]  /*10cf0*/  HMMA.16816.F32.BF16 R128, R136.reuse, R144, R128 ;  /* 0x000000908880723c */ /* 0x042fe80000041880 */
[----:B------:R-:W-:Y:S01]  /*10d00*/  FADD.FTZ R230, R7, R0 ;  /* 0x0000000007e67221 */ /* 0x000fe20000010000 */
[----:B------:R-:W-:Y:S03]  /*10d10*/  IADD3 R0, R222, -0x1, RZ ;  /* 0xffffffffde007810 */ /* 0x000fe60007ffe0ff */
[----:B------:R-:W-:Y:S04]  /*10d20*/  HMMA.16816.F32.BF16 R132, R136, R146, R132 ;  /* 0x000000928884723c */ /* 0x000fe80000041884 */
[----:B------:R-:W-:Y:S03]  /*10d30*/  MOV R222, R0 ;  /* 0x0000000000de7202 */ /* 0x000fe60000000f00 */
[----:B------:R-:W-:Y:S02]  /*10d40*/  F2FP.BF16.PACK_AB R136, R185, R186 ;  /* 0x000000bab988723e */ /* 0x000fe400000010ff */
[----:B------:R-:W-:Y:S03]  /*10d50*/  F2FP.BF16.PACK_AB R138, R183, R184 ;  /* 0x000000b8b78a723e */ /* 0x000fe600000010ff */
[----:B------:R-:W-:Y:S02]  /*10d60*/  F2FP.BF16.PACK_AB R137, R181, R182 ;  /* 0x000000b6b589723e */ /* 0x000fe400000010ff */
[----:B------:R-:W-:Y:S02]  /*10d70*/  F2FP.BF16.PACK_AB R139, R7, R180 ;  /* 0x000000b4078b723e */ /* 0x000fe400000010ff */
[----:B------:R-:W-:Y:S05]  /*10d80*/  MOV R7, R4 ;  /* 0x0000000400077202 */ /* 0x000fea0000000f00 */
[C---:B------:R-:W-:Y:S01]  /*10d90*/  HMMA.16816.F32.BF16 R140, R136.reuse, R156, R8 ;  /* 0x0000009c888c723c */ /* 0x040fe20000041808 */
        /* <DEDUP_REMOVED lines=40> */
[----:B------:R-:W-:Y:S07]  /*11020*/  HMMA.16816.F32.BF16 R132, R136, R18, R132 ;  /* 0x000000128884723c */ /* 0x000fee0000041884 */
[----:B------:R-:W-:Y:S01]  /*11030*/  MOV R136, R6 ;  /* 0x0000000600887202 */ /* 0x000fe20000000f00 */
[----:B------:R-:W-:-:S05]  /*11040*/  @P0 BRA `(.L_x_1246) ;  /* 0xffffc3e000000947 */ /* 0x000fca000383ffff */
[----:B------:R-:W2:Y:S01]  /*11050*/  LDL R3, [R1+0x4] ;  /* 0x0000040001037983 */ /* 0x000ea20000100800 */
[----:B------:R-:W-:Y:S01]  /*11060*/  IMAD.MOV.U32 R7, RZ, RZ, R4 ;  /* 0x000000ffff077224 */ /* 0x000fe200078e0004 */
[----:B------:R-:W-:Y:S01]  /*11070*/  MOV R222, R0 ;  /* 0x0000000000de7202 */ /* 0x000fe20000000f00 */
[----:B------:R-:W-:Y:S01]  /*11080*/  IMAD.MOV.U32 R136, RZ, RZ, R6 ;  /* 0x000000ffff887224 */ /* 0x000fe200078e0006 */
[----:B--2---:R-:W-:-:S07]  /*11090*/  SHF.L.U32 R3, R3, 0x7, RZ ;  /* 0x0000000703037819 */ /* 0x004fce00000006ff */
.L_x_1223:
[----:B------:R-:W2:Y:S04]  /*110a0*/  LDL R2, [R1+0x64] ;  /* 0x0000640001027983 */ /* 0x000ea80000100800 */
[----:B------:R-:W3:Y:S01]  /*110b0*/  LDL R4, [R1+0x58] ;  /* 0x0000580001047983 */ /* 0x000ee20000100800 */
[----:B------:R-:W-:Y:S01]  /*110c0*/  IMAD.MOV.U32 R6, RZ, RZ, 0x1 ;  /* 0x00000001ff067424 */ /* 0x000fe200078e00ff */
[----:B------:R-:W-:-:S02]  /*110d0*/  IADD3 R3, R3, 0x7f, RZ ;  /* 0x0000007f03037810 */ /* 0x000fc40007ffe0ff */
[----:B------:R-:W-:Y:S02]  /*110e0*/  LOP3.LUT R212, R212, 0xffffdfff, RZ, 0xc0, !PT ;  /* 0xffffdfffd4d47812 */ /* 0x000fe400078ec0ff */
[----:B------:R-:W-:-:S13]  /*110f0*/  ISETP.NE.AND P0, PT, R6, c[0x0][0x2c4], PT ;  /* 0x0000b10006007a0c */ /* 0x000fda0003f05270 */
[----:B------:R-:W-:Y:S01]  /*11100*/  @P0 IMAD.HI.U32 R0, R3, c[0x0][0x2c8], RZ ;  /* 0x0000b20003000a27 */ /* 0x000fe200078e00ff */
[----:B------:R-:W-:-:S04]  /*11110*/  @P0 LOP3.LUT R212, R212, 0x2000, RZ, 0xfc, !PT ;  /* 0x00002000d4d40812 */ /* 0x000fc800078efcff */
[----:B------:R-:W-:Y:S02]  /*11120*/  @P0 SHF.R.U32.HI R3, RZ, c[0x0][0x2cc], R0 ;  /* 0x0000b300ff030a19 */ /* 0x000fe40000011600 */
[----:B------:R-:W-:Y:S02]  /*11130*/  ISETP.LE.AND P0, PT, R6, c[0x0][0x32c], PT ;  /* 0x0000cb0006007a0c */ /* 0x000fe40003f03270 */
[----:B------:R-:W-:-:S11]  /*11140*/  LOP3.LUT R212, R212, 0xffffefff, RZ, 0xc0, !PT ;  /* 0xffffefffd4d47812 */ /* 0x000fd600078ec0ff */
[----:B------:R-:W-:Y:S02]  /*11150*/  @P0 LOP3.LUT R212, R212, 0x1000, RZ, 0xfc, !PT ;  /* 0x00001000d4d40812 */ /* 0x000fe400078efcff */
[----:B--2---:R-:W-:-:S05]  /*11160*/  IADD3 R3, R3, 0x1, R2 ;  /* 0x0000000103037810 */ /* 0x004fca0007ffe002 */
[----:B---3--:R-:W-:-:S05]  /*11170*/  IMAD.IADD R3, R3, 0x1, -R4 ;  /* 0x0000000103037824 */ /* 0x008fca00078e0a04 */
[----:B------:R-:W-:Y:S01]  /*11180*/  IADD3 R2, R3, -c[0x0][0x324], RZ ;  /* 0x8000c90003027a10 */ /* 0x000fe20007ffe0ff */
[----:B------:R-:W-:Y:S05]  /*11190*/  @!P0 BRA `(.L_x_1247) ;  /* 0x0000010000008947 */ /* 0x000fea0003800000 */
[----:B------:R-:W-:Y:S01]  /*111a0*/  MOV R0, R3 ;  /* 0x0000000300007202 */ /* 0x000fe20000000f00 */
        /* <DEDUP_REMOVED lines=9> */
.L_x_1249:
[----:B------:R-:W-:-:S13]  /*11240*/  ISETP.NE.AND P0, PT, R6, c[0x0][0x32c], PT ;  /* 0x0000cb0006007a0c */ /* 0x000fda0003f05270 */
[----:B------:R-:W-:-:S05]  /*11250*/  @P0 IMAD.HI.U32 R3, R0, c[0x0][0x330], RZ ;  /* 0x0000cc0000030a27 */ /* 0x000fca00078e00ff */
[----:B------:R-:W-:Y:S02]  /*11260*/  @P0 SHF.R.U32.HI R0, RZ, c[0x0][0x334], R3 ;  /* 0x0000cd00ff000a19 */ /* 0x000fe40000011603 */
.L_x_1250:
[----:B------:R-:W-:Y:S05]  /*11270*/  BSYNC B0 ;  /* 0x0000000000007941 */ /* 0x000fea0003800000 */
.L_x_1248:
[----:B------:R-:W-:-:S05]  /*11280*/  IMAD R0, R0, c[0x0][0x32c], RZ ;  /* 0x0000cb0000007a24 */ /* 0x000fca00078e02ff */
[----:B------:R-:W-:-:S04]  /*11290*/  IMNMX R2, R2, R0, !PT ;  /* 0x0000000002027217 */ /* 0x000fc80007800200 */
.L_x_1247:
[----:B------:R-:W-:-:S05]  /*112a0*/  IADD3 R2, R2, 0x2f, RZ ;  /* 0x0000002f02027810 */ /* 0x000fca0007ffe0ff */
[----:B------:R-:W-:-:S05]  /*112b0*/  IMAD.HI R2, R2, 0x2aaaaaab, RZ ;  /* 0x2aaaaaab02027827 */ /* 0x000fca00078e02ff */
[----:B------:R-:W-:-:S04]  /*112c0*/  SHF.R.U32.HI R236, RZ, 0x1f, R2 ;  /* 0x0000001fffec7819 */ /* 0x000fc80000011602 */
[----:B------:R-:W-:-:S04]  /*112d0*/  LEA.HI.SX32 R236, R2, R236, 0x1d ;  /* 0x000000ec02ec7211 */ /* 0x000fc800078feaff */
[----:B------:R-:W-:-:S04]  /*112e0*/  IMNMX R236, R234, R236, !PT ;  /* 0x000000eceaec7217 */ /* 0x000fc80007800200 */
[----:B------:R-:W-:-:S13]  /*112f0*/  ISETP.GE.AND P0, PT, R222, R236, PT ;  /* 0x000000ecde00720c */ /* 0x000fda0003f06270 */
[----:B------:R-:W-:Y:S05]  /*11300*/  @!P0 BRA `(.L_x_1251) ;  /* 0x000030c000008947 */ /* 0x000fea0003800000 */
[----:B------:R-:W-:Y:S01]  /*11310*/  IADD3 R0, R223, 0x40, RZ ;  /* 0x00000040df007810 */ /* 0x000fe20007ffe0ff */
[----:B------:R-:W-:Y:S01]  /*11320*/  IMAD.SHL.U32 R218, R249, 0x2, RZ ;  /* 0x00000002f9da7824 */ /* 0x000fe200078e00ff */
[----:B------:R-:W-:Y:S01]  /*11330*/  SHF.R.S32.HI R3, RZ, 0x1f, R223 ;  /* 0x0000001fff037819 */ /* 0x000fe200000114df */
[----:B------:R-:W-:Y:S01]  /*11340*/  IMAD.SHL.U32 R216, R248, 0x2, RZ ;  /* 0x00000002f8d87824 */ /* 0x000fe200078e00ff */
[----:B------:R-:W-:Y:S01]  /*11350*/  IADD3 R2, R223, 0x80, RZ ;  /* 0x00000080df027810 */ /* 0x000fe20007ffe0ff */
[----:B------:R-:W-:Y:S01]  /*11360*/  IMAD.SHL.U32 R214, R247, 0x2, RZ ;  /* 0x00000002f7d67824 */ /* 0x000fe200078e00ff */
[----:B------:R-:W-:Y:S01]  /*11370*/  ISETP.GE.AND P3, PT, R0, c[0x0][0x1d4], PT ;  /* 0x0000750000007a0c */ /* 0x000fe20003f66270 */
[C---:B------:R-:W-:Y:S01]  /*11380*/  IMAD.SHL.U32 R0, R223.reuse, 0x2, RZ ;  /* 0x00000002df007824 */ /* 0x040fe200078e00ff */
[----:B------:R-:W-:Y:S02]  /*11390*/  SHF.L.U64.HI R220, R223, 0x1, R3 ;  /* 0x00000001dfdc7819 */ /* 0x000fe40000010203 */
[----:B------:R-:W-:-:S02]  /*113a0*/  ISETP.GE.AND P4, PT, R2, c[0x0][0x1d4], PT ;  /* 0x0000750002007a0c */ /* 0x000fc40003f86270 */
[----:B------:R-:W-:Y:S02]  /*113b0*/  SHF.L.U64.HI R219, R249, 0x1, R252 ;  /* 0x00000001f9db7819 */ /* 0x000fe400000102fc */
[----:B------:R-:W-:Y:S02]  /*113c0*/  SHF.L.U64.HI R217, R248, 0x1, R251 ;  /* 0x00000001f8d97819 */ /* 0x000fe400000102fb */
[----:B------:R-:W-:Y:S02]  /*113d0*/  SHF.L.U64.HI R215, R247, 0x1, R250 ;  /* 0x00000001f7d77819 */ /* 0x000fe400000102fa */
[----:B------:R-:W-:Y:S02]  /*113e0*/  ISETP.GE.AND P2, PT, R223, c[0x0][0x1d4], PT ;  /* 0x00007500df007a0c */ /* 0x000fe40003f46270 */
.L_x_1264:
[----:B------:R-:W-:Y:S04]  /*113f0*/  DEPBAR.LE SB0, 0x0 ;  /* 0x000080000000791a */ /* 0x000fe80000000000 */
[----:B------:R-:W-:Y:S01]  /*11400*/  WARPSYNC 0xffffffff ;  /* 0xffffffff00007948 */ /* 0x000fe20003800000 */
[----:B------:R-:W-:Y:S01]  /*11410*/  BAR.SYNC.DEFER_BLOCKING 0x0 ;  /* 0x0000000000007b1d */ /* 0x000fe20000010000 */
[----:B------:R-:W-:Y:S02]  /*11420*/  ISETP.GT.AND P0, PT, R234, R222, PT ;  /* 0x000000deea00720c */ /* 0x000fe40003f04270 */
[----:B------:R-:W-:Y:S03]  /*11430*/  MOV R6, R136 ;  /* 0x0000008800067202 */ /* 0x000fe60000000f00 */
        /* <DEDUP_REMOVED lines=27> */
.L_x_1338:
[----:B------:R-:W-:-:S05]  /*115f0*/  BRA.DIV ~URZ, `(.L_x_1255) ;  /* 0x0000ae127f007947 */ /* 0x000fca000b800000 */
[----:B------:R4:W3:Y:S02]  /*11600*/  SHFL.IDX PT, R0, R19, RZ, 0x181f ;  /* 0x00181fff13007589 */ /* 0x0008e400000e0000 */
.L_x_1339:
[C---:B------:R-:W-:Y:S01]  /*11610*/  IMAD.SHL.U32 R2, R223.reuse, 0x2, RZ ;  /* 0x00000002df027824 */ /* 0x040fe200078e00ff */
[----:B------:R-:W-:Y:S02]  /*11620*/  IADD3 R24, R223, 0xc0, RZ ;  /* 0x000000c0df187810 */ /* 0x000fe40007ffe0ff */
[----:B------:R-:W-:Y:S02]  /*11630*/  LOP3.LUT P1, RZ, R212, 0x800, RZ, 0xc0, !PT ;  /* 0x00000800d4ff7812 */ /* 0x000fe4000782c0ff */
[----:B---3--:R-:W-:Y:S02]  /*11640*/  IADD3 R16, P0, R0, R2, RZ ;  /* 0x0000000200107210 */ /* 0x008fe40007f1e0ff */
[----:B------:R-:W-:Y:S03]  /*11650*/  ISETP.GE.AND P5, PT, R24, c[0x0][0x1d4], PT ;  /* 0x0000750018007a0c */ /* 0x000fe60003fa6270 */
[----:B------:R-:W-:Y:S01]  /*11660*/  IMAD.X R17, R4, 0x1, R220, P0 ;  /* 0x0000000104117824 */ /* 0x000fe200000e06dc */
[----:B------:R-:W-:Y:S04]  /*11670*/  IADD3 R10, P0, R0, R218, RZ ;  /* 0x000000da000a7210 */ /* 0x000fe80007f1e0ff */
        /* <DEDUP_REMOVED lines=16> */
.L_x_1340:
[C---:B---3--:R-:W-:Y:S01]  /*11780*/  IMAD.SHL.U32 R2, R223.reuse, 0x2, RZ ;  /* 0x00000002df027824 */ /* 0x048fe200078e00ff */
[----:B----4-:R-:W-:Y:S04]  /*11790*/  IADD3 R18, R223, 0xc0, RZ ;  /* 0x000000c0df127810 */ /* 0x010fe80007ffe0ff */
[----:B--2---:R-:W-:Y:S02]  /*117a0*/  IADD3 R16, P0, R0, R2, RZ ;  /* 0x0000000200107210 */ /* 0x004fe40007f1e0ff */
        /* <DEDUP_REMOVED lines=14> */
[----:B------:R2:W-:Y:S03]  /*11890*/  LDGSTS.E.BYPASS.LTC128B.128 [R213+0x9880], [R2.64], !P1 ;  /* 0x0988000002d57fae */ /* 0x0005e6000c901d4e */
.L_x_1253:
[----:B------:R-:W-:Y:S05]  /*118a0*/  BSYNC B0 ;  /* 0x0000000000007941 */ /* 0x000fea0003800000 */
.L_x_1252:
        /* <DEDUP_REMOVED lines=173> */
[----:B------:R1:W1:Y:S10]  /*12380*/  MUFU.TANH R139, R12 ;  /* 0x0000000c008b7308 */ /* 0x0002740000002400 */
[----:B------:R1:W1:Y:S01]  /*12390*/  MUFU.TANH R137, R13 ;  /* 0x0000000d00897308 */ /* 0x0002620000002400 */
[----:B----4-:R-:W4:Y:S01]  /*123a0*/  LDSM.16.M88.4 R8, [R205+0x5800] ;  /* 0x00580000cd08783b */ /* 0x010f220000000200 */
[----:B------:R-:W-:Y:S08]  /*123b0*/  DEPBAR.LE SB0, 0x0 ;  /* 0x000080000000791a */ /* 0x000ff00000000000 */
[----:B------:R1:W1:Y:S01]  /*123c0*/  MUFU.TANH R138, R14 ;  /* 0x0000000e008a7308 */ /* 0x0002620000002400 */
[----:B------:R-:W-:Y:S09]  /*123d0*/  BAR.SYNC.DEFER_BLOCKING 0x0 ;  /* 0x0000000000007b1d */ /* 0x000ff20000010000 */
[----:B------:R1:W1:Y:S10]  /*123e0*/  MUFU.TANH R164, R15 ;  /* 0x0000000f00a47308 */ /* 0x0002740000002400 */
[----:B------:R1:W1:Y:S10]  /*123f0*/  MUFU.TANH R172, R16 ;  /* 0x0000001000ac7308 */ /* 0x0002740000002400 */
[----:B------:R1:W1:Y:S01]  /*12400*/  MUFU.TANH R173, R17 ;  /* 0x0000001100ad7308 */ /* 0x0002620000002400 */
[C---:B----4-:R-:W-:Y:S09]  /*12410*/  HMMA.16816.F32.BF16 R24, R180.reuse, R8, R24 ;  /* 0x00000008b418723c */ /* 0x050ff20000041818 */
[----:B------:R4:W1:Y:S01]  /*12420*/  MUFU.TANH R176, R18 ;  /* 0x0000001200b07308 */ /* 0x0008620000002400 */
[----:B------:R-:W-:Y:S09]  /*12430*/  HMMA.16816.F32.BF16 R28, R180, R10, R28 ;  /* 0x0000000ab41c723c */ /* 0x000ff2000004181c */
[----:B------:R4:W1:Y:S05]  /*12440*/  MUFU.TANH R178, R19 ;  /* 0x0000001300b27308 */ /* 0x00086a0000002400 */
[----:B------:R-:W-:Y:S05]  /*12450*/  FMUL.FTZ R24, R24, c[0x0][0x320] ;  /* 0x0000c80018187a20 */ /* 0x000fea0000410000 */
        /* <DEDUP_REMOVED lines=19> */
[----:B------:R-:W-:-:S05]  /*12590*/  @!P0 BRA `(.L_x_1258) ;  /* 0x000004d000008947 */ /* 0x000fca0003800000 */
[----:B--23--:R-:W-:Y:S01]  /*125a0*/  IMAD.MOV.U32 R0, RZ, RZ, 0x1 ;  /* 0x00000001ff007424 */ /* 0x00cfe200078e00ff */
        /* <DEDUP_REMOVED lines=18> */
[----:B------:R2:W3:Y:S04]  /*126d0*/  @!P1 LDG.E R224, [R8.64] ;  /* 0x0000000e08e09981 */ /* 0x0004e8000c1e1900 */
[----:B------:R-:W-:Y:S04]  /*126e0*/  IMAD R0, R0, c[0x0][0x1e0], RZ ;  /* 0x0000780000007a24 */ /* 0x000fe800078e02ff */
[----:B------:R-:W-:Y:S04]  /*126f0*/  IMAD R0, R225, c[0x0][0x1e4], R0 ;  /* 0x00007900e1007a24 */ /* 0x000fe800078e0200 */
[----:B------:R-:W-:Y:S01]  /*12700*/  IMAD.IADD R3, R3, 0x1, R0 ;  /* 0x0000000103037824 */ /* 0x000fe200078e0200 */
[----:B--2---:R-:W-:Y:S02]  /*12710*/  IADD3 R8, -R237, 0x30, RZ ;  /* 0x00000030ed087810 */ /* 0x004fe40007ffe1ff */
[----:B---3--:R-:W-:Y:S01]  /*12720*/  SHF.R.S32.HI R9, RZ, 0x1f, R224 ;  /* 0x0000001fff097819 */ /* 0x008fe200000114e0 */
[----:B------:R-:W-:Y:S04]  /*12730*/  IMAD.WIDE.U32 R2, R224, c[0x0][0x1f0], R2 ;  /* 0x00007c00e0027a25 */ /* 0x000fe800078e0002 */
[----:B------:R-:W-:Y:S01]  /*12740*/  IMAD R9, R9, c[0x0][0x1f0], RZ ;  /* 0x00007c0009097a24 */ /* 0x000fe200078e02ff */
[----:B------:R-:W-:Y:S03]  /*12750*/  IADD3 R0, P0, R226, R2, RZ ;  /* 0x00000002e2007210 */ /* 0x000fe60007f1e0ff */
[----:B------:R-:W-:Y:S05]  /*12760*/  IMAD R9, R224, c[0x0][0x1f4], R9 ;  /* 0x00007d00e0097a24 */ /* 0x000fea00078e0209 */
[----:B------:R-:W-:Y:S02]  /*12770*/  IADD3.X R9, R245, R3, R9, P0, !PT ;  /* 0x00000003f5097210 */ /* 0x000fe400007fe409 */
[C---:B-1----:R-:W-:Y:S04]  /*12780*/  LEA R16, P0, R0.reuse, c[0x0][0x1c8], 0x1 ;  /* 0x0000720000107a11 */ /* 0x042fe800078008ff */
[----:B------:R-:W-:Y:S02]  /*12790*/  LEA.HI.X R9, R0, c[0x0][0x1cc], R9, 0x1, P0 ;  /* 0x0000730000097a11 */ /* 0x000fe400000f0c09 */
[----:B------:R-:W-:Y:S01]  /*127a0*/  ISETP.GE.AND P0, PT, R8, 0x1, PT ;  /* 0x000000010800780c */ /* 0x000fe20003f06270 */
[----:B------:R-:W-:-:S10]  /*127b0*/  BRA.DIV ~URZ, `(.L_x_1259) ;  /* 0x00009dc27f007947 */ /* 0x000fd4000b800000 */
[----:B------:R1:W2:Y:S02]  /*127c0*/  SHFL.IDX PT, R4, R9, RZ, 0x181f ;  /* 0x00181fff09047589 */ /* 0x0002a400000e0000 */
.L_x_1341:
[----:B------:R-:W-:-:S05]  /*127d0*/  BRA.DIV ~URZ, `(.L_x_1260) ;  /* 0x00009e227f007947 */ /* 0x000fca000b800000 */
[----:B------:R3:W1:Y:S02]  /*127e0*/  SHFL.IDX PT, R0, R16, RZ, 0x181f ;  /* 0x00181fff10007589 */ /* 0x00066400000e0000 */
.L_x_1342:
[C---:B------:R-:W-:Y:S01]  /*127f0*/  IMAD.SHL.U32 R2, R223.reuse, 0x2, RZ ;  /* 0x00000002df027824 */ /* 0x040fe200078e00ff */
[----:B------:R-:W-:Y:S04]  /*12800*/  IADD3 R17, R223, 0xc0, RZ ;  /* 0x000000c0df117810 */ /* 0x000fe80007ffe0ff */
[----:B-1----:R-:W-:Y:S02]  /*12810*/  @P0 IADD3 R14, P1, R0, R2, RZ ;  /* 0x00000002000e0210 */ /* 0x002fe40007f3e0ff */
[----:B------:R-:W-:Y:S03]  /*12820*/  ISETP.GE.AND P5, PT, R17, c[0x0][0x1d4], PT ;  /* 0x0000750011007a0c */ /* 0x000fe60003fa6270 */
[----:B--2---:R-:W-:Y:S01]  /*12830*/  @P0 IMAD.X R15, R4, 0x1, R220, P1 ;  /* 0x00000001040f0824 */ /* 0x004fe200008e06dc */
[----:B------:R-:W-:Y:S04]  /*12840*/  @P0 IADD3 R12, P1, R0, R218, RZ ;  /* 0x000000da000c0210 */ /* 0x000fe80007f3e0ff */
[----:B------:R-:W-:Y:S01]  /*12850*/  @!PT LDS RZ, [RZ] ;  /* 0x00000000fffff984 */ /* 0x000fe20000000800 */
[----:B------:R-:W-:Y:S01]  /*12860*/  @!PT LDS RZ, [RZ] ;  /* 0x00000000fffff984 */ /* 0x000fe20000000800 */
[----:B------:R-:W-:Y:S01]  /*12870*/  @!PT LDS RZ, [RZ] ;  /* 0x00000000fffff984 */ /* 0x000fe20000000800 */
[----:B------:R1:W-:Y:S01]  /*12880*/  @P0 LDGSTS.E.BYPASS.LTC128B.128 [R213+0xa080], [R14.64], !P2 ;  /* 0x0a0800000ed50fae */ /* 0x0003e2000d101d4e */
[----:B------:R-:W-:Y:S01]  /*12890*/  @P0 IMAD.X R13, R4, 0x1, R219, P1 ;  /* 0x00000001040d0824 */ /* 0x000fe200008e06db */
[----:B------:R-:W-:Y:S04]  /*128a0*/  @P0 IADD3 R10, P1, R0, R216, RZ ;  /* 0x000000d8000a0210 */ /* 0x000fe80007f3e0ff */
        /* <DEDUP_REMOVED lines=8> */
[----:B------:R2:W1:Y:S04]  /*12930*/  SHFL.IDX PT, R4, R9, 0x1, 0x181f ;  /* 0x00381f0009047f89 */ /* 0x00046800000e0000 */
[----:B------:R2:W3:Y:S02]  /*12940*/  SHFL.IDX PT, R0, R16, 0x1, 0x181f ;  /* 0x00381f0010007f89 */ /* 0x0004e400000e0000 */
.L_x_1343:
[C---:B-1----:R-:W-:Y:S01]  /*12950*/  IMAD.SHL.U32 R2, R223.reuse, 0x2, RZ ;  /* 0x00000002df027824 */ /* 0x042fe200078e00ff */
[----:B------:R-:W-:Y:S04]  /*12960*/  IADD3 R14, R223, 0xc0, RZ ;  /* 0x000000c0df0e7810 */ /* 0x000fe80007ffe0ff */
[----:B---3--:R-:W-:Y:S02]  /*12970*/  @P0 IADD3 R12, P1, R0, R2, RZ ;  /* 0x00000002000c0210 */ /* 0x008fe40007f3e0ff */
[----:B------:R-:W-:Y:S03]  /*12980*/  ISETP.GE.AND P5, PT, R14, c[0x0][0x1d4], PT ;  /* 0x000075000e007a0c */ /* 0x000fe60003fa6270 */
[----:B------:R-:W-:Y:S01]  /*12990*/  @P0 IMAD.X R13, R4, 0x1, R220, P1 ;  /* 0x00000001040d0824 */ /* 0x000fe200008e06dc */
        /* <DEDUP_REMOVED lines=8> */
[----:B--2---:R-:W-:Y:S01]  /*12a20*/  @P0 IMAD.X R9, R4, 0x1, R217, P1 ;  /* 0x0000000104090824 */ /* 0x004fe200008e06d9 */
[----:B------:R-:W-:Y:S04]  /*12a30*/  @P0 IADD3 R2, P1, R0, R214, RZ ;  /* 0x000000d600020210 */ /* 0x000fe80007f3e0ff */
[----:B------:R1:W-:Y:S01]  /*12a40*/  @P0 LDGSTS.E.BYPASS.LTC128B.128 [R213+0xe080], [R8.64], !P4 ;  /* 0x0e08000008d50fae */ /* 0x0003e2000e101d4e */
[----:B------:R-:W-:Y:S05]  /*12a50*/  @P0 IMAD.X R3, R4, 0x1, R215, P1 ;  /* 0x0000000104030824 */ /* 0x000fea00008e06d7 */
[----:B------:R1:W-:Y:S03]  /*12a60*/  @P0 LDGSTS.E.BYPASS.LTC128B.128 [R213+0xf880], [R2.64], !P5 ;  /* 0x0f88000002d50fae */ /* 0x0003e6000e901d4e */
.L_x_1258:
[----:B--23--:R-:W-:Y:S05]  /*12a70*/  BSYNC B0 ;  /* 0x0000000000007941 */ /* 0x00cfea0003800000 */
.L_x_1257:
[----:B-1----:R-:W-:Y:S01]  /*12a80*/  FMNMX.FTZ R2, R170, R136, !PT ;  /* 0x00000088aa027209 */ /* 0x002fe20007810000 */
        /* <DEDUP_REMOVED lines=25> */
[----:B------:R1:W2:Y:S02]  /*12c20*/  SHFL.BFLY PT, R0, R4, 0x2, 0x1f ;  /* 0x0c401f0004007f89 */ /* 0x0002a400000e0000 */
.L_x_1344:
[----:B--2---:R-:W-:Y:S01]  /*12c30*/  FMNMX.FTZ R136, R4, R0, !PT ;  /* 0x0000000004887209 */ /* 0x004fe20007810000 */
[----:B------:R-:W-:-:S05]  /*12c40*/  BRA.DIV ~URZ, `(.L_x_1263) ;  /* 0x00009b627f007947 */ /* 0x000fca000b800000 */
[----:B-1----:R-:W-:Y:S04]  /*12c50*/  SHFL.BFLY PT, R4, R8, 0x2, 0x1f ;  /* 0x0c401f0008047f89 */ /* 0x002fe800000e0000 */
[----:B------:R-:W1:Y:S02]  /*12c60*/  SHFL.BFLY PT, R2, R136, 0x1, 0x1f ;  /* 0x0c201f0088027f89 */ /* 0x000e6400000e0000 */
[----:B-1----:R-:W-:Y:S02]  /*12c70*/  FMNMX.FTZ R136, R136, R2, !PT ;  /* 0x0000000288887209 */ /* 0x002fe40007810000 */
[----:B------:R-:W-:Y:S05]  /*12c80*/  FMNMX.FTZ R4, R8, R4, !PT ;  /* 0x0000000408047209 */ /* 0x000fea0007810000 */
[----:B------:R1:W2:Y:S02]  /*12c90*/  SHFL.BFLY PT, R0, R4, 0x1, 0x1f ;  /* 0x0c201f0004007f89 */ /* 0x0002a400000e0000 */
.L_x_1345:
[C---:B------:R-:W-:Y:S01]  /*12ca0*/  FADD.FTZ R2, -R136.reuse, R6 ;  /* 0x0000000688027221 */ /* 0x040fe20000010100 */
[----:B------:R-:W-:Y:S01]  /*12cb0*/  WARPSYNC 0xffffffff ;  /* 0xffffffff00007948 */ /* 0x000fe20003800000 */
[----:B------:R-:W-:Y:S01]  /*12cc0*/  FMUL.FTZ R6, R136, c[0x0][0x2d0] ;  /* 0x0000b40088067a20 */ /* 0x000fe20000410000 */
[----:B----4-:R-:W3:Y:S01]  /*12cd0*/  LDSM.16.MT88.4 R16, [R201+0x4080] ;  /* 0x00408000c910783b */ /* 0x010ee20000004200 */
[----:B------:R-:W-:Y:S01]  /*12ce0*/  FMUL.FTZ R2, R2, c[0x0][0x2d0] ;  /* 0x0000b40002027a20 */ /* 0x000fe20000410000 */
[----:B------:R-:W-:Y:S01]  /*12cf0*/  ISETP.GT.AND P0, PT, R222, R236, PT ;  /* 0x000000ecde00720c */ /* 0x000fe20003f04270 */
[--C-:B------:R-:W-:Y:S04]  /*12d00*/  FFMA.FTZ R3, R170, c[0x0][0x2d0], -R6.reuse ;  /* 0x0000b400aa037a23 */ /* 0x100fe80000010806 */
[----:B------:R4:W-:Y:S01]  /*12d10*/  MUFU.EX2 R229, R3 ;  /* 0x0000000300e57308 */ /* 0x0009e20000000800 */
[----:B------:R-:W5:Y:S09]  /*12d20*/  LDSM.16.MT88.4 R24, [R202+0x4080] ;  /* 0x00408000ca18783b */ /* 0x000f720000004200 */
[----:B------:R-:W1:Y:S01]  /*12d30*/  MUFU.EX2 R2, R2 ;  /* 0x0000000200027308 */ /* 0x000e620000000800 */
[--C-:B----4-:R-:W-:Y:S09]  /*12d40*/  FFMA.FTZ R3, R169, c[0x0][0x2d0], -R6.reuse ;  /* 0x0000b400a9037a23 */ /* 0x110ff20000010806 */
[----:B------:R4:W-:Y:S02]  /*12d50*/  MUFU.EX2 R228, R3 ;  /* 0x0000000300e47308 */ /* 0x0009e40000000800 */
[--C-:B----4-:R-:W-:Y:S02]  /*12d60*/  FFMA.FTZ R3, R139, c[0x0][0x2d0], -R6.reuse ;  /* 0x0000b4008b037a23 */ /* 0x110fe40000010806 */
[C---:B-1----:R-:W-:Y:S06]  /*12d70*/  FMUL.FTZ R8, R2.reuse, R140 ;  /* 0x0000008c02087220 */ /* 0x042fec0000410000 */
[----:B------:R1:W-:Y:S01]  /*12d80*/  MUFU.EX2 R227, R3 ;  /* 0x0000000300e37308 */ /* 0x0003e20000000800 */
        /* <DEDUP_REMOVED lines=12> */
[----:B-12---:R-:W-:Y:S01]  /*12e50*/  FMNMX.FTZ R3, R0, R4, !PT ;  /* 0x0000000400037209 */ /* 0x006fe20007810000 */
[--C-:B------:R-:W-:Y:S02]  /*12e60*/  FFMA.FTZ R0, R137, c[0x0][0x2d0], -R6.reuse ;  /* 0x0000b40089007a23 */ /* 0x100fe40000010806 */
[C---:B------:R-:W-:Y:S02]  /*12e70*/  FMUL.FTZ R41, R2.reuse, R41 ;  /* 0x0000002902297220 */ /* 0x040fe40000410000 */
[----:B------:R-:W1:Y:S01]  /*12e80*/  MUFU.EX2 R226, R0 ;  /* 0x0000000000e27308 */ /* 0x000e620000000800 */
        /* <DEDUP_REMOVED lines=12> */
[----:B-1----:R-:W-:Y:S01]  /*12f50*/  F2FP.BF16.PACK_AB R166, R226, R227 ;  /* 0x000000e3e2a6723e */ /* 0x002fe200000010ff */
[C---:B------:R-:W-:Y:S02]  /*12f60*/  FADD.FTZ R0, -R3.reuse, R7 ;  /* 0x0000000703007221 */ /* 0x040fe40000010100 */
[----:B------:R-:W-:Y:S02]  /*12f70*/  FMUL.FTZ R7, R3, c[0x0][0x2d0] ;  /* 0x0000b40003077a20 */ /* 0x000fe40000410000 */
[----:B------:R-:W-:Y:S02]  /*12f80*/  FMUL.FTZ R0, R0, c[0x0][0x2d0] ;  /* 0x0000b40000007a20 */ /* 0x000fe40000410000 */
[--C-:B------:R-:W-:Y:S02]  /*12f90*/  FFMA.FTZ R4, R168, c[0x0][0x2d0], -R7.reuse ;  /* 0x0000b400a8047a23 */ /* 0x100fe40000010807 */
[C---:B------:R-:W-:Y:S02]  /*12fa0*/  FMUL.FTZ R68, R2.reuse, R68 ;  /* 0x0000004402447220 */ /* 0x040fe40000410000 */
[----:B------:R1:W-:Y:S01]  /*12fb0*/  MUFU.EX2 R221, R4 ;  /* 0x0000000400dd7308 */ /* 0x0003e20000000800 */
[C---:B------:R-:W-:Y:S02]  /*12fc0*/  FMUL.FTZ R69, R2.reuse, R69 ;  /* 0x0000004502457220 */ /* 0x040fe40000410000 */
[C---:B------:R-:W-:Y:S02]  /*12fd0*/  FMUL.FTZ R72, R2.reuse, R72 ;  /* 0x0000004802487220 */ /* 0x040fe40000410000 */
[C---:B------:R-:W-:Y:S02]  /*12fe0*/  FMUL.FTZ R73, R2.reuse, R73 ;  /* 0x0000004902497220 */ /* 0x040fe40000410000 */
[C---:B------:R-:W-:Y:S02]  /*12ff0*/  FMUL.FTZ R76, R2.reuse, R76 ;  /* 0x0000004c024c7220 */ /* 0x040fe40000410000 */
[C---:B------:R-:W-:Y:S01]  /*13000*/  FMUL.FTZ R77, R2.reuse, R77 ;  /* 0x0000004d024d7220 */ /* 0x040fe20000410000 */
[----:B------:R-:W2:Y:S01]  /*13010*/  MUFU.EX2 R0, R0 ;  /* 0x0000000000007308 */ /* 0x000ea20000000800 */
[C---:B------:R-:W-:Y:S02]  /*13020*/  FMUL.FTZ R80, R2.reuse, R80 ;  /* 0x0000005002507220 */ /* 0x040fe40000410000 */
[C---:B------:R-:W-:Y:S02]  /*13030*/  FMUL.FTZ R81, R2.reuse, R81 ;  /* 0x0000005102517220 */ /* 0x040fe40000410000 */
[C---:B------:R-:W-:Y:S02]  /*13040*/  FMUL.FTZ R84, R2.reuse, R84 ;  /* 0x0000005402547220 */ /* 0x040fe40000410000 */
[C---:B------:R-:W-:Y:S02]  /*13050*/  FMUL.FTZ R85, R2.reuse, R85 ;  /* 0x0000005502557220 */ /* 0x040fe40000410000 */
[C---:B------:R-:W-:Y:S02]  /*13060*/  FMUL.FTZ R88, R2.reuse, R88 ;  /* 0x0000005802587220 */ /* 0x040fe40000410000 */
[C---:B------:R-:W-:Y:S02]  /*13070*/  FMUL.FTZ R89, R2.reuse, R89 ;  /* 0x0000005902597220 */ /* 0x040fe40000410000 */
[C---:B------:R-:W-:Y:S02]  /*13080*/  FMUL.FTZ R92, R2.reuse, R92 ;  /* 0x0000005c025c7220 */ /* 0x040fe40000410000 */
[--C-:B-1----:R-:W-:Y:S02]  /*13090*/  FFMA.FTZ R4, R171, c[0x0][0x2d0], -R7.reuse ;  /* 0x0000b400ab047a23 */ /* 0x102fe40000010807 */
[----:B------:R-:W-:Y:S01]  /*130a0*/  LDSM.16.MT88.4 R168, [R202+0x7880] ;  /* 0x00788000caa8783b */ /* 0x000fe20000004200 */
[C---:B------:R-:W-:Y:S01]  /*130b0*/  FMUL.FTZ R93, R2.reuse, R93 ;  /* 0x0000005d025d7220 */ /* 0x040fe20000410000 */
[----:B------:R-:W1:Y:S01]  /*130c0*/  MUFU.EX2 R199, R4 ;  /* 0x0000000400c77308 */ /* 0x000e620000000800 */
[C---:B------:R-:W-:Y:S02]  /*130d0*/  FMUL.FTZ R96, R2.reuse, R96 ;  /* 0x0000006002607220 */ /* 0x040fe40000410000 */
[----:B------:R-:W-:Y:S02]  /*130e0*/  FMUL.FTZ R97, R2, R97 ;  /* 0x0000006102617220 */ /* 0x000fe40000410000 */
[C---:B--2---:R-:W-:Y:S02]  /*130f0*/  FMUL.FTZ R10, R0.reuse, R142 ;  /* 0x0000008e000a7220 */ /* 0x044fe40000410000 */
[C---:B------:R-:W-:Y:S02]  /*13100*/  FMUL.FTZ R11, R0.reuse, R143 ;  /* 0x0000008f000b7220 */ /* 0x040fe40000410000 */
[C---:B------:R-:W-:Y:S01]  /*13110*/  FMUL.FTZ R14, R0.reuse, R146 ;  /* 0x00000092000e7220 */ /* 0x040fe20000410000 */
[----:B------:R-:W2:Y:S01]  /*13120*/  LDSM.16.MT88.4 R140, [R204+0x4080] ;  /* 0x00408000cc8c783b */ /* 0x000ea20000004200 */
[C---:B------:R-:W-:Y:S02]  /*13130*/  FMUL.FTZ R15, R0.reuse, R147 ;  /* 0x00000093000f7220 */ /* 0x040fe40000410000 */
[C---:B------:R-:W-:Y:S02]  /*13140*/  FMUL.FTZ R22, R0.reuse, R154 ;  /* 0x0000009a00167220 */ /* 0x040fe40000410000 */
[C---:B------:R-:W-:Y:S02]  /*13150*/  FMUL.FTZ R23, R0.reuse, R155 ;  /* 0x0000009b00177220 */ /* 0x040fe40000410000 */
[C---:B------:R-:W-:Y:S01]  /*13160*/  FMUL.FTZ R30, R0.reuse, R162 ;  /* 0x000000a2001e7220 */ /* 0x040fe20000410000 */
[----:B------:R-:W4:Y:S01]  /*13170*/  LDSM.16.MT88.4 R144, [R203+0x4080] ;  /* 0x00408000cb90783b */ /* 0x000f220000004200 */
[C---:B------:R-:W-:Y:S02]  /*13180*/  FMUL.FTZ R31, R0.reuse, R163 ;  /* 0x000000a3001f7220 */ /* 0x040fe40000410000 */
[C---:B------:R-:W-:Y:S02]  /*13190*/  FMUL.FTZ R34, R0.reuse, R34 ;  /* 0x0000002200227220 */ /* 0x040fe40000410000 */
[----:B------:R-:W-:Y:S01]  /*131a0*/  FMUL.FTZ R35, R0, R35 ;  /* 0x0000002300237220 */ /* 0x000fe20000410000 */
[----:B-1----:R-:W-:Y:S01]  /*131b0*/  F2FP.BF16.PACK_AB R165, R199, R221 ;  /* 0x000000ddc7a5723e */ /* 0x002fe200000010ff */
[--C-:B------:R-:W-:Y:S01]  /*131c0*/  FFMA.FTZ R4, R138, c[0x0][0x2d0], -R7.reuse ;  /* 0x0000b4008a047a23 */ /* 0x100fe20000010807 */
[----:B------:R-:W-:Y:S01]  /*131d0*/  LDSM.16.MT88.4 R152, [R202+0x4880] ;  /* 0x00488000ca98783b */ /* 0x000fe20000004200 */
[C---:B------:R-:W-:Y:S02]  /*131e0*/  FMUL.FTZ R38, R0.reuse, R38 ;  /* 0x0000002600267220 */ /* 0x040fe40000410000 */
[----:B------:R1:W-:Y:S01]  /*131f0*/  MUFU.EX2 R198, R4 ;  /* 0x0000000400c67308 */ /* 0x0003e20000000800 */
[C---:B------:R-:W-:Y:S02]  /*13200*/  FMUL.FTZ R39, R0.reuse, R39 ;  /* 0x0000002700277220 */ /* 0x040fe40000410000 */
[C---:B------:R-:W-:Y:S02]  /*13210*/  FMUL.FTZ R42, R0.reuse, R42 ;  /* 0x0000002a002a7220 */ /* 0x040fe40000410000 */
[----:B------:R-:W-:Y:S01]  /*13220*/  LDSM.16.MT88.4 R160, [R203+0x4880] ;  /* 0x00488000cba0783b */ /* 0x000fe20000004200 */
        /* <DEDUP_REMOVED lines=9> */
[--C-:B-1----:R-:W-:Y:S01]  /*132c0*/  FFMA.FTZ R4, R164, c[0x0][0x2d0], -R7.reuse ;  /* 0x0000b400a4047a23 */ /* 0x102fe20000010807 */
[----:B------:R-:W-:Y:S01]  /*132d0*/  F2FP.BF16.PACK_AB R164, R228, R229 ;  /* 0x000000e5e4a4723e */ /* 0x000fe200000010ff */
        /* <DEDUP_REMOVED lines=15> */
[--C-:B------:R-:W-:Y:S02]  /*133d0*/  FFMA.FTZ R4, R172, c[0x0][0x2d0], -R6.reuse ;  /* 0x0000b400ac047a23 */ /* 0x100fe40000010806 */
[C---:B------:R-:W-:Y:S02]  /*133e0*/  FMUL.FTZ R87, R0.reuse, R87 ;  /* 0x0000005700577220 */ /* 0x040fe40000410000 */
[----:B------:R1:W-:Y:S01]  /*133f0*/  MUFU.EX2 R196, R4 ;  /* 0x0000000400c47308 */ /* 0x0003e20000000800 */
[C---:B------:R-:W-:Y:S01]  /*13400*/  FMUL.FTZ R90, R0.reuse, R90 ;  /* 0x0000005a005a7220 */ /* 0x040fe20000410000 */
[C---:B---3--:R-:W-:Y:S05]  /*13410*/  HMMA.16816.F32.BF16 R8, R164.reuse, R16, R8 ;  /* 0x00000010a408723c */ /* 0x048fea0000041808 */
[----:B------:R-:W-:Y:S02]  /*13420*/  FMUL.FTZ R91, R0, R91 ;  /* 0x0000005b005b7220 */ /* 0x000fe40000410000 */
[C---:B------:R-:W-:Y:S01]  /*13430*/  FMUL.FTZ R16, R2.reuse, R148 ;  /* 0x0000009402107220 */ /* 0x040fe20000410000 */
[C---:B------:R-:W-:Y:S04]  /*13440*/  HMMA.16816.F32.BF16 R12, R164.reuse, R18, R12 ;  /* 0x00000012a40c723c */ /* 0x040fe8000004180c */
[----:B------:R-:W-:Y:S02]  /*13450*/  FMUL.FTZ R17, R2, R149 ;  /* 0x0000009502117220 */ /* 0x000fe40000410000 */
[C---:B------:R-:W-:Y:S02]  /*13460*/  FMUL.FTZ R94, R0.reuse, R94 ;  /* 0x0000005e005e7220 */ /* 0x040fe40000410000 */
[C---:B------:R-:W-:Y:S04]  /*13470*/  FMUL.FTZ R18, R0.reuse, R150 ;  /* 0x0000009600127220 */ /* 0x040fe80000410000 */
[C---:B------:R-:W-:Y:S02]  /*13480*/  FMUL.FTZ R19, R0.reuse, R151 ;  /* 0x0000009700137220 */ /* 0x040fe40000410000 */
[----:B------:R-:W3:Y:S01]  /*13490*/  LDSM.16.MT88.4 R148, [R201+0x5880] ;  /* 0x00588000c994783b */ /* 0x000ee20000004200 */
[--C-:B-1----:R-:W-:Y:S02]  /*134a0*/  FFMA.FTZ R4, R173, c[0x0][0x2d0], -R6.reuse ;  /* 0x0000b400ad047a23 */ /* 0x102fe40000010806 */
[C---:B------:R-:W-:Y:S02]  /*134b0*/  FMUL.FTZ R95, R0.reuse, R95 ;  /* 0x0000005f005f7220 */ /* 0x040fe40000410000 */
[C---:B-----5:R-:W-:Y:S01]  /*134c0*/  HMMA.16816.F32.BF16 R16, R164.reuse, R24, R16 ;  /* 0x00000018a410723c */ /* 0x060fe20000041810 */
[----:B------:R1:W5:Y:S02]  /*134d0*/  MUFU.EX2 R195, R4 ;  /* 0x0000000400c37308 */ /* 0x0003640000000800 */
[C---:B------:R-:W-:Y:S02]  /*134e0*/  FMUL.FTZ R98, R0.reuse, R98 ;  /* 0x0000006200627220 */ /* 0x040fe40000410000 */
[----:B------:R-:W-:Y:S02]  /*134f0*/  FMUL.FTZ R99, R0, R99 ;  /* 0x0000006300637220 */ /* 0x000fe40000410000 */
[C---:B------:R-:W-:Y:S01]  /*13500*/  FMUL.FTZ R24, R2.reuse, R156 ;  /* 0x0000009c02187220 */ /* 0x040fe20000410000 */
[C---:B------:R-:W-:Y:S04]  /*13510*/  HMMA.16816.F32.BF16 R20, R164.reuse, R26, R20 ;  /* 0x0000001aa414723c */ /* 0x040fe80000041814 */
[C---:B------:R-:W-:Y:S02]  /*13520*/  FMUL.FTZ R25, R2.reuse, R157 ;  /* 0x0000009d02197220 */ /* 0x040fe40000410000 */
[----:B------:R-:W-:Y:S02]  /*13530*/  FMUL.FTZ R100, R2, R100 ;  /* 0x0000006402647220 */ /* 0x000fe40000410000 */
[C---:B------:R-:W-:Y:S04]  /*13540*/  FMUL.FTZ R26, R0.reuse, R158 ;  /* 0x0000009e001a7220 */ /* 0x040fe80000410000 */
[----:B------:R-:W-:Y:S02]  /*13550*/  FMUL.FTZ R27, R0, R159 ;  /* 0x0000009f001b7220 */ /* 0x000fe40000410000 */
[----:B------:R-:W-:Y:S01]  /*13560*/  LDSM.16.MT88.4 R156, [R204+0x4880] ;  /* 0x00488000cc9c783b */ /* 0x000fe20000004200 */
[----:B------:R-:W-:Y:S02]  /*13570*/  FMUL.FTZ R101, R2, R101 ;  /* 0x0000006502657220 */ /* 0x000fe40000410000 */
[--C-:B-1----:R-:W-:Y:S02]  /*13580*/  FFMA.FTZ R4, R174, c[0x0][0x2d0], -R6.reuse ;  /* 0x0000b400ae047a23 */ /* 0x102fe40000010806 */
[C---:B--2---:R-:W-:Y:S02]  /*13590*/  HMMA.16816.F32.BF16 R24, R164.reuse, R140, R24 ;  /* 0x0000008ca418723c */ /* 0x044fe40000041818 */
[----:B------:R1:W-:Y:S01]  /*135a0*/  MUFU.EX2 R194, R4 ;  /* 0x0000000400c27308 */ /* 0x0003e20000000800 */
[C---:B------:R-:W-:Y:S02]  /*135b0*/  FMUL.FTZ R102, R0.reuse, R102 ;  /* 0x0000006600667220 */ /* 0x040fe40000410000 */
[----:B------:R-:W-:Y:S02]  /*135c0*/  FMUL.FTZ R103, R0, R103 ;  /* 0x0000006700677220 */ /* 0x000fe40000410000 */
[C---:B------:R-:W-:Y:S01]  /*135d0*/  FMUL.FTZ R104, R2.reuse, R104 ;  /* 0x0000006802687220 */ /* 0x040fe20000410000 */
[C---:B------:R-:W-:Y:S01]  /*135e0*/  HMMA.16816.F32.BF16 R28, R164.reuse, R142, R28 ;  /* 0x0000008ea41c723c */ /* 0x040fe2000004181c */
[----:B------:R-:W2:Y:S03]  /*135f0*/  LDSM.16.MT88.4 R140, [R202+0x5880] ;  /* 0x00588000ca8c783b */ /* 0x000ea60000004200 */
[----:B------:R-:W-:Y:S02]  /*13600*/  FMUL.FTZ R105, R2, R105 ;  /* 0x0000006902697220 */ /* 0x000fe40000410000 */
[C---:B------:R-:W-:Y:S02]  /*13610*/  FMUL.FTZ R106, R0.reuse, R106 ;  /* 0x0000006a006a7220 */ /* 0x040fe40000410000 */
[C---:B----4-:R-:W-:Y:S04]  /*13620*/  HMMA.16816.F32.BF16 R32, R164.reuse, R144, R32 ;  /* 0x00000090a420723c */ /* 0x050fe80000041820 */
[----:B------:R-:W-:Y:S02]  /*13630*/  FMUL.FTZ R107, R0, R107 ;  /* 0x0000006b006b7220 */ /* 0x000fe40000410000 */
[C---:B------:R-:W-:Y:S02]  /*13640*/  FMUL.FTZ R108, R2.reuse, R108 ;  /* 0x0000006c026c7220 */ /* 0x040fe40000410000 */
[C---:B------:R-:W-:Y:S01]  /*13650*/  HMMA.16816.F32.BF16 R36, R164.reuse, R146, R36 ;  /* 0x00000092a424723c */ /* 0x040fe20000041824 */
[----:B------:R-:W4:Y:S03]  /*13660*/  LDSM.16.MT88.4 R144, [R204+0x5880] ;  /* 0x00588000cc90783b */ /* 0x000f260000004200 */
[--C-:B-1----:R-:W-:Y:S02]  /*13670*/  FFMA.FTZ R4, R175, c[0x0][0x2d0], -R6.reuse ;  /* 0x0000b400af047a23 */ /* 0x102fe40000010806 */
[----:B------:R-:W-:Y:S02]  /*13680*/  FMUL.FTZ R109, R2, R109 ;  /* 0x0000006d026d7220 */ /* 0x000fe40000410000 */
[C---:B---3--:R-:W-:Y:S01]  /*13690*/  HMMA.16816.F32.BF16 R40, R164.reuse, R148, R40 ;  /* 0x00000094a428723c */ /* 0x048fe20000041828 */
[----:B------:R-:W-:Y:S01]  /*136a0*/  LDSM.16.MT88.4 R172, [R201+0x6880] ;  /* 0x00688000c9ac783b */ /* 0x000fe20000004200 */
[----:B------:R1:W-:Y:S02]  /*136b0*/  MUFU.EX2 R193, R4 ;  /* 0x0000000400c17308 */ /* 0x0003e40000000800 */
[C---:B------:R-:W-:Y:S02]  /*136c0*/  FMUL.FTZ R110, R0.reuse, R110 ;  /* 0x0000006e006e7220 */ /* 0x040fe40000410000 */
[----:B------:R-:W-:Y:S02]  /*136d0*/  FMUL.FTZ R111, R0, R111 ;  /* 0x0000006f006f7220 */ /* 0x000fe40000410000 */
[C---:B------:R-:W-:Y:S01]  /*136e0*/  HMMA.16816.F32.BF16 R44, R164.reuse, R150, R44 ;  /* 0x00000096a42c723c */ /* 0x040fe2000004182c */
[----:B------:R-:W3:Y:S03]  /*136f0*/  LDSM.16.MT88.4 R148, [R203+0x5880] ;  /* 0x00588000cb94783b */ /* 0x000ee60000004200 */
        /* <DEDUP_REMOVED lines=9> */
[--C-:B-1----:R-:W-:Y:S02]  /*13790*/  FFMA.FTZ R4, R176, c[0x0][0x2d0], -R7.reuse ;  /* 0x0000b400b0047a23 */ /* 0x102fe40000010807 */
[C---:B------:R-:W-:Y:S02]  /*137a0*/  FMUL.FTZ R118, R0.reuse, R118 ;  /* 0x0000007600767220 */ /* 0x040fe40000410000 */
[C---:B----4-:R-:W-:Y:S01]  /*137b0*/  HMMA.16816.F32.BF16 R56, R164.reuse, R144, R56 ;  /* 0x00000090a438723c */ /* 0x050fe20000041838 */
[----:B------:R1:W-:Y:S03]  /*137c0*/  MUFU.EX2 R192, R4 ;  /* 0x0000000400c07308 */ /* 0x0003e60000000800 */
[----:B------:R-:W-:Y:S02]  /*137d0*/  FMUL.FTZ R119, R0, R119 ;  /* 0x0000007700777220 */ /* 0x000fe40000410000 */
[C---:B------:R-:W-:Y:S02]  /*137e0*/  FMUL.FTZ R120, R2.reuse, R120 ;  /* 0x0000007802787220 */ /* 0x040fe40000410000 */
[C---:B------:R-:W-:Y:S01]  /*137f0*/  HMMA.16816.F32.BF16 R60, R164.reuse, R146, R60 ;  /* 0x00000092a43c723c */ /* 0x040fe2000004183c */
[----:B------:R-:W4:Y:S03]  /*13800*/  LDSM.16.MT88.4 R144, [R202+0x7080] ;  /* 0x00708000ca90783b */ /* 0x000f260000004200 */
[----:B------:R-:W-:Y:S02]  /*13810*/  FMUL.FTZ R121, R2, R121 ;  /* 0x0000007902797220 */ /* 0x000fe40000410000 */
[C---:B------:R-:W-:Y:S02]  /*13820*/  FMUL.FTZ R122, R0.reuse, R122 ;  /* 0x0000007a007a7220 */ /* 0x040fe40000410000 */
[C---:B---3--:R-:W-:Y:S04]  /*13830*/  HMMA.16816.F32.BF16 R64, R164.reuse, R148, R64 ;  /* 0x00000094a440723c */ /* 0x048fe80000041840 */
[----:B------:R-:W-:Y:S02]  /*13840*/  FMUL.FTZ R123, R0, R123 ;  /* 0x0000007b007b7220 */ /* 0x000fe40000410000 */
[----:B------:R-:W-:Y:S02]  /*13850*/  FMUL.FTZ R124, R2, R124 ;  /* 0x0000007c027c7220 */ /* 0x000fe40000410000 */
[C---:B------:R-:W-:Y:S01]  /*13860*/  HMMA.16816.F32.BF16 R68, R164.reuse, R150, R68 ;  /* 0x00000096a444723c */ /* 0x040fe20000041844 */
[----:B------:R-:W3:Y:S03]  /*13870*/  LDSM.16.MT88.4 R148, [R204+0x7080] ;  /* 0x00708000cc94783b */ /* 0x000ee60000004200 */
[--C-:B-1----:R-:W-:Y:S02]  /*13880*/  FFMA.FTZ R4, R178, c[0x0][0x2d0], -R7.reuse ;  /* 0x0000b400b2047a23 */ /* 0x102fe40000010807 */
[----:B------:R-:W-:Y:S02]  /*13890*/  FMUL.FTZ R125, R2, R125 ;  /* 0x0000007d027d7220 */ /* 0x000fe40000410000 */
[----:B------:R1:W1:Y:S01]  /*138a0*/  MUFU.EX2 R191, R4 ;  /* 0x0000000400bf7308 */ /* 0x0002620000000800 */
        /* <DEDUP_REMOVED lines=13> */
[----:B-1----:R-:W-:Y:S02]  /*13980*/  FFMA.FTZ R4, R177, c[0x0][0x2d0], -R7 ;  /* 0x0000b400b1047a23 */ /* 0x002fe40000010807 */
[----:B------:R-:W-:Y:S02]  /*13990*/  FMUL.FTZ R133, R2, R133 ;  /* 0x0000008502857220 */ /* 0x000fe40000410000 */
[C---:B---3--:R-:W-:Y:S01]  /*139a0*/  HMMA.16816.F32.BF16 R88, R164.reuse, R148, R88 ;  /* 0x00000094a458723c */ /* 0x048fe20000041858 */
[----:B------:R1:W-:Y:S03]  /*139b0*/  MUFU.EX2 R190, R4 ;  /* 0x0000000400be7308 */ /* 0x0003e60000000800 */
[C---:B------:R-:W-:Y:S02]  /*139c0*/  FMUL.FTZ R134, R0.reuse, R134 ;  /* 0x0000008600867220 */ /* 0x040fe40000410000 */
[----:B------:R-:W-:Y:S02]  /*139d0*/  FMUL.FTZ R135, R0, R135 ;  /* 0x0000008700877220 */ /* 0x000fe40000410000 */
[C---:B------:R-:W-:Y:S01]  /*139e0*/  HMMA.16816.F32.BF16 R92, R164.reuse, R150, R92 ;  /* 0x00000096a45c723c */ /* 0x040fe2000004185c */
[----:B------:R-:W3:Y:S03]  /*139f0*/  LDSM.16.MT88.4 R148, [R202+0x8880] ;  /* 0x00888000ca94783b */ /* 0x000ee60000004200 */
[----:B------:R-:W-:Y:S02]  /*13a00*/  FFMA.FTZ R2, R2, R231, R229 ;  /* 0x000000e702027223 */ /* 0x000fe400000100e5 */
[----:B------:R-:W-:Y:S02]  /*13a10*/  FFMA.FTZ R0, R0, R230, R221 ;  /* 0x000000e600007223 */ /* 0x000fe400000100dd */
[C---:B--2---:R-:W-:Y:S08]  /*13a20*/  HMMA.16816.F32.BF16 R96, R164.reuse, R140, R96 ;  /* 0x0000008ca460723c */ /* 0x044ff00000041860 */
[C---:B------:R-:W-:Y:S01]  /*13a30*/  HMMA.16816.F32.BF16 R100, R164.reuse, R142, R100 ;  /* 0x0000008ea464723c */ /* 0x040fe20000041864 */
[----:B------:R-:W2:Y:S03]  /*13a40*/  LDSM.16.MT88.4 R140, [R204+0x8880] ;  /* 0x00888000cc8c783b */ /* 0x000ea60000004200 */
[--C-:B-1----:R-:W-:Y:S04]  /*13a50*/  FFMA.FTZ R4, R179, c[0x0][0x2d0], -R7.reuse ;  /* 0x0000b400b3047a23 */ /* 0x102fe80000010807 */
[C---:B----4-:R-:W-:Y:S01]  /*13a60*/  HMMA.16816.F32.BF16 R104, R164.reuse, R144, R104 ;  /* 0x00000090a468723c */ /* 0x050fe20000041868 */
[----:B------:R-:W-:Y:S01]  /*13a70*/  LDSM.16.MT88.4 R176, [R202+0x6880] ;  /* 0x00688000cab0783b */ /* 0x000fe20000004200 */
[----:B------:R1:W4:Y:S06]  /*13a80*/  MUFU.EX2 R189, R4 ;  /* 0x0000000400bd7308 */ /* 0x00032c0000000800 */
[C---:B------:R-:W-:Y:S01]  /*13a90*/  HMMA.16816.F32.BF16 R108, R164.reuse, R146, R108 ;  /* 0x00000092a46c723c */ /* 0x040fe2000004186c */
[----:B------:R-:W4:Y:S07]  /*13aa0*/  LDSM.16.MT88.4 R144, [R203+0x8880] ;  /* 0x00888000cb90783b */ /* 0x000f2e0000004200 */
[C---:B---3--:R-:W-:Y:S08]  /*13ab0*/  HMMA.16816.F32.BF16 R112, R164.reuse, R148, R112 ;  /* 0x00000094a470723c */ /* 0x048ff00000041870 */
[C---:B------:R-:W-:Y:S01]  /*13ac0*/  HMMA.16816.F32.BF16 R116, R164.reuse, R150, R116 ;  /* 0x00000096a474723c */ /* 0x040fe20000041874 */
[----:B------:R-:W3:Y:S03]  /*13ad0*/  LDSM.16.MT88.4 R148, [R201+0x4880] ;  /* 0x00488000c994783b */ /* 0x000ee60000004200 */
[--C-:B-1----:R-:W-:Y:S04]  /*13ae0*/  FFMA.FTZ R4, R180, c[0x0][0x2d0], -R6.reuse ;  /* 0x0000b400b4047a23 */ /* 0x102fe80000010806 */
[----:B------:R1:W-:Y:S01]  /*13af0*/  MUFU.EX2 R188, R4 ;  /* 0x0000000400bc7308 */ /* 0x0003e20000000800 */
[C---:B--2---:R-:W-:Y:S07]  /*13b00*/  HMMA.16816.F32.BF16 R120, R164.reuse, R140, R120 ;  /* 0x0000008ca478723c */ /* 0x044fee0000041878 */
[----:B-----5:R-:W-:Y:S01]  /*13b10*/  F2FP.BF16.PACK_AB R140, R195, R196 ;  /* 0x000000c4c38c723e */ /* 0x020fe200000010ff */
[C---:B------:R-:W-:Y:S04]  /*13b20*/  HMMA.16816.F32.BF16 R124, R164.reuse, R142, R124 ;  /* 0x0000008ea47c723c */ /* 0x040fe8000004187c */
[----:B------:R-:W-:Y:S03]  /*13b30*/  F2FP.BF16.PACK_AB R141, R191, R192 ;  /* 0x000000c0bf8d723e */ /* 0x000fe600000010ff */
[----:B------:R-:W-:Y:S01]  /*13b40*/  F2FP.BF16.PACK_AB R142, R193, R194 ;  /* 0x000000c2c18e723e */ /* 0x000fe200000010ff */
[C---:B----4-:R-:W-:Y:S04]  /*13b50*/  HMMA.16816.F32.BF16 R128, R164.reuse, R144, R128 ;  /* 0x00000090a480723c */ /* 0x050fe80000041880 */
[----:B------:R-:W-:Y:S01]  /*13b60*/  F2FP.BF16.PACK_AB R143, R189, R190 ;  /* 0x000000bebd8f723e */ /* 0x000fe200000010ff */
[--C-:B-1----:R-:W-:Y:S03]  /*13b70*/  FFMA.FTZ R4, R182, c[0x0][0x2d0], -R6.reuse ;  /* 0x0000b400b6047a23 */ /* 0x102fe60000010806 */
[----:B------:R-:W-:Y:S01]  /*13b80*/  HMMA.16816.F32.BF16 R132, R164, R146, R132 ;  /* 0x00000092a484723c */ /* 0x000fe20000041884 */
[----:B------:R-:W1:Y:S01]  /*13b90*/  LDSM.16.MT88.4 R144, [R201+0x6080] ;  /* 0x00608000c990783b */ /* 0x000e620000004200 */
[----:B------:R2:W4:Y:S06]  /*13ba0*/  MUFU.EX2 R182, R4 ;  /* 0x0000000400b67308 */ /* 0x00052c0000000800 */
[C---:B---3--:R-:W-:Y:S01]  /*13bb0*/  HMMA.16816.F32.BF16 R8, R140.reuse, R148, R8 ;  /* 0x000000948c08723c */ /* 0x048fe20000041808 */
[----:B------:R-:W-:Y:S07]  /*13bc0*/  LDSM.16.MT88.4 R164, [R201+0x7880] ;  /* 0x00788000c9a4783b */ /* 0x000fee0000004200 */
[C---:B------:R-:W-:Y:S01]  /*13bd0*/  HMMA.16816.F32.BF16 R12, R140.reuse, R150, R12 ;  /* 0x000000968c0c723c */ /* 0x040fe2000004180c */
[----:B------:R-:W3:Y:S07]  /*13be0*/  LDSM.16.MT88.4 R148, [R202+0x6080] ;  /* 0x00608000ca94783b */ /* 0x000eee0000004200 */
[C---:B------:R-:W-:Y:S04]  /*13bf0*/  HMMA.16816.F32.BF16 R16, R140.reuse, R152, R16 ;  /* 0x000000988c10723c */ /* 0x040fe80000041810 */
[--C-:B--2---:R-:W-:Y:S04]  /*13c00*/  FFMA.FTZ R4, R181, c[0x0][0x2d0], -R6.reuse ;  /* 0x0000b400b5047a23 */ /* 0x104fe80000010806 */
[C---:B------:R-:W-:Y:S01]  /*13c10*/  HMMA.16816.F32.BF16 R20, R140.reuse, R154, R20 ;  /* 0x0000009a8c14723c */ /* 0x040fe20000041814 */
[----:B------:R-:W2:Y:S01]  /*13c20*/  LDSM.16.MT88.4 R152, [R204+0x6080] ;  /* 0x00608000cc98783b */ /* 0x000ea20000004200 */
[----:B------:R5:W-:Y:S06]  /*13c30*/  MUFU.EX2 R181, R4 ;  /* 0x0000000400b57308 */ /* 0x000bec0000000800 */
[C---:B------:R-:W-:Y:S08]  /*13c40*/  HMMA.16816.F32.BF16 R24, R140.reuse, R156, R24 ;  /* 0x0000009c8c18723c */ /* 0x040ff00000041818 */
[C---:B------:R-:W-:Y:S01]  /*13c50*/  HMMA.16816.F32.BF16 R28, R140.reuse, R158, R28 ;  /* 0x0000009e8c1c723c */ /* 0x040fe2000004181c */
[----:B------:R-:W2:Y:S07]  /*13c60*/  LDSM.16.MT88.4 R156, [R203+0x6080] ;  /* 0x00608000cb9c783b */ /* 0x000eae0000004200 */
[C---:B------:R-:W-:Y:S04]  /*13c70*/  HMMA.16816.F32.BF16 R32, R140.reuse, R160, R32 ;  /* 0x000000a08c20723c */ /* 0x040fe80000041820 */
[----:B-----5:R-:W-:Y:S04]  /*13c80*/  FFMA.FTZ R4, R183, c[0x0][0x2d0], -R6 ;  /* 0x0000b400b7047a23 */ /* 0x020fe80000010806 */
[C---:B------:R-:W-:Y:S01]  /*13c90*/  HMMA.16816.F32.BF16 R36, R140.reuse, R162, R36 ;  /* 0x000000a28c24723c */ /* 0x040fe20000041824 */
[----:B------:R-:W5:Y:S01]  /*13ca0*/  LDSM.16.MT88.4 R160, [R204+0x7880] ;  /* 0x00788000cca0783b */ /* 0x000f620000004200 */
[----:B------:R2:W2:Y:S06]  /*13cb0*/  MUFU.EX2 R180, R4 ;  /* 0x0000000400b47308 */ /* 0x0004ac0000000800 */
[C---:B-1----:R-:W-:Y:S08]  /*13cc0*/  HMMA.16816.F32.BF16 R40, R140.reuse, R144, R40 ;  /* 0x000000908c28723c */ /* 0x042ff00000041828 */
[C---:B------:R-:W-:Y:S01]  /*13cd0*/  HMMA.16816.F32.BF16 R44, R140.reuse, R146, R44 ;  /* 0x000000928c2c723c */ /* 0x040fe2000004182c */
[----:B------:R-:W1:Y:S07]  /*13ce0*/  LDSM.16.MT88.4 R144, [R203+0x7880] ;  /* 0x00788000cb90783b */ /* 0x000e6e0000004200 */
[C---:B---3--:R-:W-:Y:S04]  /*13cf0*/  HMMA.16816.F32.BF16 R48, R140.reuse, R148, R48 ;  /* 0x000000948c30723c */ /* 0x048fe80000041830 */
[--C-:B--2---:R-:W-:Y:S04]  /*13d00*/  FFMA.FTZ R4, R184, c[0x0][0x2d0], -R7.reuse ;  /* 0x0000b400b8047a23 */ /* 0x104fe80000010807 */
[C---:B------:R-:W-:Y:S01]  /*13d10*/  HMMA.16816.F32.BF16 R52, R140.reuse, R150, R52 ;  /* 0x000000968c34723c */ /* 0x040fe20000041834 */
[----:B------:R-:W2:Y:S01]  /*13d20*/  LDSM.16.MT88.4 R148, [R201+0x9080] ;  /* 0x00908000c994783b */ /* 0x000ea20000004200 */
[----:B------:R3:W-:Y:S06]  /*13d30*/  MUFU.EX2 R139, R4 ;  /* 0x00000004008b7308 */ /* 0x0007ec0000000800 */
[C---:B------:R-:W-:Y:S08]  /*13d40*/  HMMA.16816.F32.BF16 R56, R140.reuse, R152, R56 ;  /* 0x000000988c38723c */ /* 0x040ff00000041838 */
[C---:B------:R-:W-:Y:S01]  /*13d50*/  HMMA.16816.F32.BF16 R60, R140.reuse, R154, R60 ;  /* 0x0000009a8c3c723c */ /* 0x040fe2000004183c */
[----:B------:R-:W1:Y:S07]  /*13d60*/  LDSM.16.MT88.4 R152, [R202+0x9080] ;  /* 0x00908000ca98783b */ /* 0x000e6e0000004200 */
[C---:B------:R-:W-:Y:S04]  /*13d70*/  HMMA.16816.F32.BF16 R64, R140.reuse, R156, R64 ;  /* 0x0000009c8c40723c */ /* 0x040fe80000041840 */
[--C-:B---3--:R-:W-:Y:S04]  /*13d80*/  FFMA.FTZ R4, R186, c[0x0][0x2d0], -R7.reuse ;  /* 0x0000b400ba047a23 */ /* 0x108fe80000010807 */
[C---:B------:R-:W-:Y:S01]  /*13d90*/  HMMA.16816.F32.BF16 R68, R140.reuse, R158, R68 ;  /* 0x0000009e8c44723c */ /* 0x040fe20000041844 */
[----:B------:R-:W3:Y:S01]  /*13da0*/  LDSM.16.MT88.4 R156, [R204+0x9080] ;  /* 0x00908000cc9c783b */ /* 0x000ee20000004200 */
[----:B------:R-:W1:Y:S06]  /*13db0*/  MUFU.EX2 R138, R4 ;  /* 0x00000004008a7308 */ /* 0x000e6c0000000800 */
[C---:B------:R-:W-:Y:S07]  /*13dc0*/  HMMA.16816.F32.BF16 R72, R140.reuse, R164, R72 ;  /* 0x000000a48c48723c */ /* 0x040fee0000041848 */
[----:B----4-:R-:W-:Y:S01]  /*13dd0*/  F2FP.BF16.PACK_AB R164, R182, R188 ;  /* 0x000000bcb6a4723e */ /* 0x010fe200000010ff */
[C---:B------:R-:W-:Y:S07]  /*13de0*/  HMMA.16816.F32.BF16 R76, R140.reuse, R166, R76 ;  /* 0x000000a68c4c723c */ /* 0x040fee000004184c */
[----:B------:R-:W-:Y:S01]  /*13df0*/  F2FP.BF16.PACK_AB R166, R180, R181 ;  /* 0x000000b5b4a6723e */ /* 0x000fe200000010ff */
[C---:B------:R-:W-:Y:S04]  /*13e00*/  HMMA.16816.F32.BF16 R80, R140.reuse, R168, R80 ;  /* 0x000000a88c50723c */ /* 0x040fe80000041850 */
[----:B-1----:R-:W-:Y:S01]  /*13e10*/  F2FP.BF16.PACK_AB R165, R138, R139 ;  /* 0x0000008b8aa5723e */ /* 0x002fe200000010ff */
[--C-:B------:R-:W-:Y:S03]  /*13e20*/  FFMA.FTZ R4, R185, c[0x0][0x2d0], -R7.reuse ;  /* 0x0000b400b9047a23 */ /* 0x100fe60000010807 */
[C---:B------:R-:W-:Y:S01]  /*13e30*/  HMMA.16816.F32.BF16 R84, R140.reuse, R170, R84 ;  /* 0x000000aa8c54723c */ /* 0x040fe20000041854 */
[----:B------:R-:W-:Y:S01]  /*13e40*/  LDSM.16.MT88.4 R168, [R203+0x5080] ;  /* 0x00508000cba8783b */ /* 0x000fe20000004200 */
[----:B------:R1:W-:Y:S06]  /*13e50*/  MUFU.EX2 R137, R4 ;  /* 0x0000000400897308 */ /* 0x0003ec0000000800 */
[C---:B-----5:R-:W-:Y:S08]  /*13e60*/  HMMA.16816.F32.BF16 R88, R140.reuse, R160, R88 ;  /* 0x000000a08c58723c */ /* 0x060ff00000041858 */
[C---:B------:R-:W-:Y:S01]  /*13e70*/  HMMA.16816.F32.BF16 R92, R140.reuse, R162, R92 ;  /* 0x000000a28c5c723c */ /* 0x040fe2000004185c */
[----:B------:R-:W-:Y:S07]  /*13e80*/  LDSM.16.MT88.4 R160, [R204+0x5080] ;  /* 0x00508000cca0783b */ /* 0x000fee0000004200 */
[C---:B------:R-:W-:Y:S04]  /*13e90*/  HMMA.16816.F32.BF16 R96, R140.reuse, R144, R96 ;  /* 0x000000908c60723c */ /* 0x040fe80000041860 */
[----:B-1----:R-:W-:Y:S01]  /*13ea0*/  FFMA.FTZ R4, R187, c[0x0][0x2d0], -R7 ;  /* 0x0000b400bb047a23 */ /* 0x002fe20000010807 */
[----:B------:R-:W-:Y:S03]  /*13eb0*/  MOV R7, R3 ;  /* 0x0000000300077202 */ /* 0x000fe60000000f00 */
[C---:B------:R-:W-:Y:S01]  /*13ec0*/  HMMA.16816.F32.BF16 R100, R140.reuse, R146, R100 ;  /* 0x000000928c64723c */ /* 0x040fe20000041864 */
[----:B------:R-:W1:Y:S01]  /*13ed0*/  LDSM.16.MT88.4 R144, [R203+0x9080] ;  /* 0x00908000cb90783b */ /* 0x000e620000004200 */
[----:B------:R-:W4:Y:S06]  /*13ee0*/  MUFU.EX2 R6, R4 ;  /* 0x0000000400067308 */ /* 0x000f2c0000000800 */
[C---:B--2---:R-:W-:Y:S08]  /*13ef0*/  HMMA.16816.F32.BF16 R104, R140.reuse, R148, R104 ;  /* 0x000000948c68723c */ /* 0x044ff00000041868 */
[C---:B------:R-:W-:Y:S01]  /*13f00*/  HMMA.16816.F32.BF16 R108, R140.reuse, R150, R108 ;  /* 0x000000968c6c723c */ /* 0x040fe2000004186c */
[----:B------:R-:W2:Y:S07]  /*13f10*/  LDSM.16.MT88.4 R148, [R201+0x5080] ;  /* 0x00508000c994783b */ /* 0x000eae0000004200 */
[C---:B------:R-:W-:Y:S04]  /*13f20*/  HMMA.16816.F32.BF16 R112, R140.reuse, R152, R112 ;  /* 0x000000988c70723c */ /* 0x040fe80000041870 */
[----:B----4-:R-:W-:Y:S01]  /*13f30*/  F2FP.BF16.PACK_AB R167, R6, R137 ;  /* 0x0000008906a7723e */ /* 0x010fe200000010ff */
[----:B------:R-:W-:Y:S02]  /*13f40*/  FADD.FTZ R4, R228, R2 ;  /* 0x00000002e4047221 */ /* 0x000fe40000010000 */
[----:B------:R-:W-:Y:S01]  /*13f50*/  FADD.FTZ R2, R199, R0 ;  /* 0x00000000c7027221 */ /* 0x000fe20000010000 */
[C---:B------:R-:W-:Y:S01]  /*13f60*/  HMMA.16816.F32.BF16 R116, R140.reuse, R154, R116 ;  /* 0x0000009a8c74723c */ /* 0x040fe20000041874 */
[----:B------:R-:W4:Y:S03]  /*13f70*/  LDSM.16.MT88.4 R152, [R202+0x5080] ;  /* 0x00508000ca98783b */ /* 0x000f260000004200 */
        /* <DEDUP_REMOVED lines=11> */
[----:B------:R-:W-:Y:S04]  /*14030*/  HMMA.16816.F32.BF16 R132, R140, R146, R132 ;  /* 0x000000928c84723c */ /* 0x000fe80000041884 */
[----:B------:R-:W-:Y:S02]  /*14040*/  FADD.FTZ R0, R194, R0 ;  /* 0x00000000c2007221 */ /* 0x000fe40000010000 */
[----:B------:R-:W-:Y:S02]  /*14050*/  FADD.FTZ R2, R190, R2 ;  /* 0x00000002be027221 */ /* 0x000fe40000010000 */
[C---:B--2---:R-:W-:Y:S01]  /*14060*/  HMMA.16816.F32.BF16 R140, R164.reuse, R148, R8 ;  /* 0x00000094a48c723c */ /* 0x044fe20000041808 */
[----:B------:R-:W1:Y:S04]  /*14070*/  LDSM.16.MT88.4 R8, [R204+0x6880] ;  /* 0x00688000cc08783b */ /* 0x000e680000004200 */
[----:B------:R-:W-:Y:S02]  /*14080*/  FADD.FTZ R0, R193, R0 ;  /* 0x00000000c1007221 */ /* 0x000fe40000010000 */
[----:B------:R-:W-:Y:S01]  /*14090*/  FADD.FTZ R2, R189, R2 ;  /* 0x00000002bd027221 */ /* 0x000fe20000010000 */
[C---:B------:R-:W-:Y:S01]  /*140a0*/  HMMA.16816.F32.BF16 R144, R164.reuse, R150, R12 ;  /* 0x00000096a490723c */ /* 0x040fe2000004180c */
[----:B------:R-:W2:Y:S03]  /*140b0*/  LDSM.16.MT88.4 R12, [R203+0x6880] ;  /* 0x00688000cb0c783b */ /* 0x000ea60000004200 */
[----:B------:R-:W-:Y:S02]  /*140c0*/  FADD.FTZ R0, R188, R0 ;  /* 0x00000000bc007221 */ /* 0x000fe40000010000 */
[----:B------:R-:W-:Y:S02]  /*140d0*/  FADD.FTZ R4, R139, R2 ;  /* 0x000000028b047221 */ /* 0x000fe40000010000 */
[C---:B----4-:R-:W-:Y:S01]  /*140e0*/  HMMA.16816.F32.BF16 R148, R164.reuse, R152, R16 ;  /* 0x00000098a494723c */ /* 0x050fe20000041810 */
[----:B------:R-:W3:Y:S03]  /*140f0*/  LDSM.16.MT88.4 R16, [R201+0x8080] ;  /* 0x00808000c910783b */ /* 0x000ee60000004200 */
[----:B------:R-:W-:Y:S02]  /*14100*/  FADD.FTZ R2, R182, R0 ;  /* 0x00000000b6027221 */ /* 0x000fe40000010000 */
[----:B------:R-:W-:Y:S02]  /*14110*/  FADD.FTZ R0, R138, R4 ;  /* 0x000000048a007221 */ /* 0x000fe40000010000 */
[C---:B------:R-:W-:Y:S01]  /*14120*/  HMMA.16816.F32.BF16 R152, R164.reuse, R154, R20 ;  /* 0x0000009aa498723c */ /* 0x040fe20000041814 */
[----:B------:R-:W4:Y:S03]  /*14130*/  LDSM.16.MT88.4 R20, [R202+0x8080] ;  /* 0x00808000ca14783b */ /* 0x000f260000004200 */
[----:B------:R-:W-:Y:S02]  /*14140*/  FADD.FTZ R0, R137, R0 ;  /* 0x0000000089007221 */ /* 0x000fe40000010000 */
[----:B------:R-:W-:Y:S02]  /*14150*/  FADD.FTZ R2, R181, R2 ;  /* 0x00000002b5027221 */ /* 0x000fe40000010000 */
[C---:B------:R-:W-:Y:S01]  /*14160*/  HMMA.16816.F32.BF16 R156, R164.reuse, R160, R24 ;  /* 0x000000a0a49c723c */ /* 0x040fe20000041818 */
[----:B------:R-:W5:Y:S03]  /*14170*/  LDSM.16.MT88.4 R24, [R204+0x8080] ;  /* 0x00808000cc18783b */ /* 0x000f660000004200 */
[----:B------:R-:W-:Y:S01]  /*14180*/  FADD.FTZ R230, R6, R0 ;  /* 0x0000000006e67221 */ /* 0x000fe20000010000 */
[----:B------:R-:W-:Y:S01]  /*14190*/  IADD3 R0, R222, -0x1, RZ ;  /* 0xffffffffde007810 */ /* 0x000fe20007ffe0ff */
[----:B------:R-:W-:Y:S02]  /*141a0*/  FADD.FTZ R231, R180, R2 ;  /* 0x00000002b4e77221 */ /* 0x000fe40000010000 */
[C---:B------:R-:W-:Y:S01]  /*141b0*/  HMMA.16816.F32.BF16 R160, R164.reuse, R162, R28 ;  /* 0x000000a2a4a0723c */ /* 0x040fe2000004181c */
[----:B------:R-:W1:Y:S03]  /*141c0*/  LDSM.16.MT88.4 R28, [R203+0x8080] ;  /* 0x00808000cb1c783b */ /* 0x000e660000004200 */
[----:B------:R-:W-:Y:S04]  /*141d0*/  MOV R222, R0 ;  /* 0x0000000000de7202 */ /* 0x000fe80000000f00 */
[C---:B------:R-:W-:Y:S08]  /*141e0*/  HMMA.16816.F32.BF16 R32, R164.reuse, R168, R32 ;  /* 0x000000a8a420723c */ /* 0x040ff00000041820 */
[C---:B------:R-:W-:Y:S01]  /*141f0*/  HMMA.16816.F32.BF16 R36, R164.reuse, R170, R36 ;  /* 0x000000aaa424723c */ /* 0x040fe20000041824 */
[----:B------:R-:W2:Y:S07]  /*14200*/  LDSM.16.MT88.4 R168, [R201+0x9880] ;  /* 0x00988000c9a8783b */ /* 0x000eae0000004200 */
        /* <DEDUP_REMOVED lines=27> */
[----:B------:R-:W-:-:S07]  /*143c0*/  @P0 BRA `(.L_x_1264) ;  /* 0xffffd02000000947 */ /* 0x000fce000383ffff */
.L_x_1251:
[----:B------:R-:W-:-:S13]  /*143d0*/  ISETP.GE.AND P0, PT, R222, R234, PT ;  /* 0x000000eade00720c */ /* 0x000fda0003f06270 */
[----:B------:R-:W-:Y:S05]  /*143e0*/  @!P0 BRA `(.L_x_1265) ;  /* 0x00003d3000008947 */ /* 0x000fea0003800000 */
[C---:B------:R-:W-:Y:S01]  /*143f0*/  IADD3 R228, R223.reuse, 0x80, RZ ;  /* 0x00000080dfe47810 */ /* 0x040fe20007ffe0ff */
[----:B------:R-:W-:Y:S01]  /*14400*/  IMAD.MOV.U32 R137, RZ, RZ, R7 ;  /* 0x000000ffff897224 */ /* 0x000fe200078e0007 */
[----:B------:R-:W-:Y:S01]  /*14410*/  IADD3 R227, R223, 0x40, RZ ;  /* 0x00000040dfe37810 */ /* 0x000fe20007ffe0ff */
[----:B------:R-:W-:Y:S01]  /*14420*/  IMAD.MOV.U32 R6, RZ, RZ, R136 ;  /* 0x000000ffff067224 */ /* 0x000fe200078e0088 */
[----:B------:R-:W-:Y:S02]  /*14430*/  ISETP.GE.AND P1, PT, R228, c[0x0][0x1d4], PT ;  /* 0x00007500e4007a0c */ /* 0x000fe40003f26270 */
[----:B------:R-:W-:Y:S02]  /*14440*/  ISETP.GE.AND P0, PT, R227, c[0x0][0x1d4], PT ;  /* 0x00007500e3007a0c */ /* 0x000fe40003f06270 */
[----:B------:R-:W-:Y:S02]  /*14450*/  LOP3.LUT R212, R212, 0xfffffeff, RZ, 0xc0, !PT ;  /* 0xfffffeffd4d47812 */ /* 0x000fe400078ec0ff */
[----:B------:R-:W-:-:S07]  /*14460*/  IADD3 R221, -R237, 0x30, RZ ;  /* 0x00000030eddd7810 */ /* 0x000fce0007ffe1ff */
[----:B------:R-:W-:-:S04]  /*14470*/  @P1 LOP3.LUT R212, R212, 0x100, RZ, 0xfc, !PT ;  /* 0x00000100d4d41812 */ /* 0x000fc800078efcff */
[----:B------:R-:W-:-:S04]  /*14480*/  LOP3.LUT R212, R212, 0xffffff7f, RZ, 0xc0, !PT ;  /* 0xffffff7fd4d47812 */ /* 0x000fc800078ec0ff */
[----:B------:R-:W-:Y:S02]  /*14490*/  @P0 LOP3.LUT R212, R212, 0x80, RZ, 0xfc, !PT ;  /* 0x00000080d4d40812 */ /* 0x000fe400078efcff */
[----:B------:R-:W-:Y:S02]  /*144a0*/  ISETP.GE.AND P0, PT, R223, c[0x0][0x1d4], PT ;  /* 0x00007500df007a0c */ /* 0x000fe40003f06270 */
[----:B------:R-:W-:-:S11]  /*144b0*/  LOP3.LUT R212, R212, 0xffffffbf, RZ, 0xc0, !PT ;  /* 0xffffffbfd4d47812 */ /* 0x000fd600078ec0ff */
[----:B------:R-:W-:Y:S02]  /*144c0*/  @P0 LOP3.LUT R212, R212, 0x40, RZ, 0xfc, !PT ;  /* 0x00000040d4d40812 */ /* 0x000fe400078efcff */
.L_x_1287:
[----:B------:R-:W1:Y:S01]  /*144d0*/  S2R R7, SR_CTAID.Y ;  /* 0x0000000000077919 */ /* 0x000e620000002600 */
[----:B------:R-:W-:Y:S04]  /*144e0*/  DEPBAR.LE SB0, 0x0 ;  /* 0x000080000000791a */ /* 0x000fe80000000000 */
[----:B------:R-:W-:Y:S01]  /*144f0*/  WARPSYNC 0xffffffff ;  /* 0xffffffff00007948 */ /* 0x000fe20003800000 */
[----:B------:R-:W-:Y:S01]  /*14500*/  BAR.SYNC.DEFER_BLOCKING 0x0 ;  /* 0x0000000000007b1d */ /* 0x000fe20000010000 */
[----:B------:R-:W-:Y:S01]  /*14510*/  SHF.R.S32.HI R0, RZ, 0x1f, R225 ;  /* 0x0000001fff007819 */ /* 0x000fe200000114e1 */
[C---:B------:R-:W-:Y:S01]  /*14520*/  IMAD.WIDE.U32 R2, R225.reuse, c[0x0][0x208], RZ ;  /* 0x00008200e1027a25 */ /* 0x040fe200078e00ff */
[----:B------:R-:W-:Y:S03]  /*14530*/  SHF.R.S32.HI R4, RZ, 0x1f, R224 ;  /* 0x0000001fff047819 */ /* 0x000fe600000114e0 */
[----:B------:R-:W-:Y:S02]  /*14540*/  IMAD R0, R0, c[0x0][0x208], RZ ;  /* 0x0000820000007a24 */ /* 0x000fe400078e02ff */
[----:B------:R-:W-:Y:S02]  /*14550*/  IMAD R4, R4, c[0x0][0x218], RZ ;  /* 0x0000860004047a24 */ /* 0x000fe400078e02ff */
[----:B------:R-:W-:Y:S02]  /*14560*/  IMAD R0, R225, c[0x0][0x20c], R0 ;  /* 0x00008300e1007a24 */ /* 0x000fe400078e0200 */
[C---:B------:R-:W-:Y:S03]  /*14570*/  IMAD R4, R224.reuse, c[0x0][0x21c], R4 ;  /* 0x00008700e0047a24 */ /* 0x040fe600078e0204 */
[----:B------:R-:W-:Y:S01]  /*14580*/  IADD3 R3, R3, R0, RZ ;  /* 0x0000000003037210 */ /* 0x000fe20007ffe0ff */
[----:B-1----:R-:W-:Y:S04]  /*14590*/  IMAD.WIDE.U32 R8, R7, c[0x0][0x210], RZ ;  /* 0x0000840007087a25 */ /* 0x002fe800078e00ff */
[----:B------:R-:W-:Y:S01]  /*145a0*/  IMAD.WIDE.U32 R2, R224, c[0x0][0x218], R2 ;  /* 0x00008600e0027a25 */ /* 0x000fe200078e0002 */
[----:B------:R1:W2:Y:S04]  /*145b0*/  LDSM.16.M88.4 R28, [R209] ;  /* 0x00000000d11c783b */ /* 0x0002a80000000200 */
[----:B------:R-:W-:Y:S01]  /*145c0*/  IADD3 R0, P0, R8, R2, RZ ;  /* 0x0000000208007210 */ /* 0x000fe20007f1e0ff */
[----:B------:R1:W3:Y:S03]  /*145d0*/  LDSM.16.M88.4 R12, [R200+0xa080] ;  /* 0x00a08000c80c783b */ /* 0x0002e60000000200 */
[----:B------:R-:W-:Y:S01]  /*145e0*/  IADD3.X R4, R246, R3, R4, P0, !PT ;  /* 0x00000003f6047210 */ /* 0x000fe200007fe404 */
[----:B------:R1:W4:Y:S01]  /*145f0*/  LDSM.16.M88.4 R20, [R200+0xa880] ;  /* 0x00a88000c814783b */ /* 0x0003220000000200 */
[C---:B------:R-:W-:Y:S03]  /*14600*/  LEA R7, P0, R0.reuse, c[0x0][0x1f8], 0x1 ;  /* 0x00007e0000077a11 */ /* 0x040fe600078008ff */
[----:B------:R1:W1:Y:S01]  /*14610*/  LDSM.16.M88.4 R164, [R200+0xb080] ;  /* 0x00b08000c8a4783b */ /* 0x0002620000000200 */
[----:B------:R-:W-:Y:S03]  /*14620*/  LEA.HI.X R4, R0, c[0x0][0x1fc], R4, 0x1, P0 ;  /* 0x00007f0000047a11 */ /* 0x000fe600000f0c04 */
[----:B------:R1:W1:Y:S04]  /*14630*/  LDSM.16.M88.4 R168, [R208] ;  /* 0x00000000d0a8783b */ /* 0x0002680000000200 */
[----:B------:R1:W1:Y:S04]  /*14640*/  LDSM.16.M88.4 R172, [R207] ;  /* 0x00000000cfac783b */ /* 0x0002680000000200 */
[----:B------:R1:W1:Y:S04]  /*14650*/  LDSM.16.M88.4 R176, [R207+0x800] ;  /* 0x00080000cfb0783b */ /* 0x0002680000000200 */
[----:B------:R1:W1:Y:S01]  /*14660*/  LDSM.16.M88.4 R180, [R207+0x1000] ;  /* 0x00100000cfb4783b */ /* 0x0002620000000200 */
[----:B------:R-:W-:-:S05]  /*14670*/  BRA.DIV ~URZ, `(.L_x_1266) ;  /* 0x000082127f007947 */ /* 0x000fca000b800000 */
[----:B------:R4:W3:Y:S02]  /*14680*/  SHFL.IDX PT, R0, R4, RZ, 0x181f ;  /* 0x00181fff04007589 */ /* 0x0008e400000e0000 */
.L_x_1346:
[----:B------:R-:W-:Y:S01]  /*14690*/  SHF.R.S32.HI R3, RZ, 0x1f, R223 ;  /* 0x0000001fff037819 */ /* 0x000fe200000114df */
[----:B------:R-:W5:Y:S01]  /*146a0*/  SHFL.IDX PT, R2, R7, RZ, 0x181f ;  /* 0x00181fff07027589 */ /* 0x000f6200000e0000 */
[C---:B------:R-:W-:Y:S01]  /*146b0*/  ISETP.GE.AND P5, PT, R223.reuse, c[0x0][0x1d4], PT ;  /* 0x00007500df007a0c */ /* 0x040fe20003fa6270 */
[C---:B------:R-:W-:Y:S01]  /*146c0*/  IMAD.SHL.U32 R226, R223.reuse, 0x2, RZ ;  /* 0x00000002dfe27824 */ /* 0x040fe200078e00ff */
[----:B------:R-:W-:Y:S01]  /*146d0*/  SHF.L.U64.HI R215, R223, 0x1, R3 ;  /* 0x00000001dfd77819 */ /* 0x000fe20000010203 */
[----:B------:R-:W-:Y:S01]  /*146e0*/  IMAD.SHL.U32 R214, R249, 0x2, RZ ;  /* 0x00000002f9d67824 */ /* 0x000fe200078e00ff */
[----:B------:R-:W-:Y:S01]  /*146f0*/  ISETP.GE.AND P4, PT, R227, c[0x0][0x1d4], PT ;  /* 0x00007500e3007a0c */ /* 0x000fe20003f86270 */
[----:B------:R-:W-:Y:S01]  /*14700*/  IMAD.SHL.U32 R216, R248, 0x2, RZ ;  /* 0x00000002f8d87824 */ /* 0x000fe200078e00ff */
[----:B------:R-:W-:Y:S01]  /*14710*/  SHF.L.U64.HI R217, R249, 0x1, R252 ;  /* 0x00000001f9d97819 */ /* 0x000fe200000102fc */
[----:B------:R-:W-:Y:S01]  /*14720*/  IMAD.SHL.U32 R218, R247, 0x2, RZ ;  /* 0x00000002f7da7824 */ /* 0x000fe200078e00ff */
[----:B------:R-:W-:Y:S01]  /*14730*/  IADD3 R18, R223, 0xc0, RZ ;  /* 0x000000c0df127810 */ /* 0x000fe20007ffe0ff */
[----:B------:R-:W-:Y:S01]  /*14740*/  BSSY B0, `(.L_x_1267) ;  /* 0x000002c000007945 */ /* 0x000fe20003800000 */
[----:B------:R-:W-:Y:S02]  /*14750*/  ISETP.GE.AND P3, PT, R228, c[0x0][0x1d4], PT ;  /* 0x00007500e4007a0c */ /* 0x000fe40003f66270 */
[----:B------:R-:W-:Y:S02]  /*14760*/  SHF.L.U64.HI R219, R248, 0x1, R251 ;  /* 0x00000001f8db7819 */ /* 0x000fe400000102fb */
[----:B------:R-:W-:Y:S02]  /*14770*/  ISETP.GE.AND P2, PT, R18, c[0x0][0x1d4], PT ;  /* 0x0000750012007a0c */ /* 0x000fe40003f46270 */
[----:B------:R-:W-:Y:S02]  /*14780*/  SHF.L.U64.HI R220, R247, 0x1, R250 ;  /* 0x00000001f7dc7819 */ /* 0x000fe400000102fa */
[----:B------:R-:W-:Y:S02]  /*14790*/  LOP3.LUT P1, RZ, R212, 0x800, RZ, 0xc0, !PT ;  /* 0x00000800d4ff7812 */ /* 0x000fe4000782c0ff */
[----:B-----5:R-:W-:Y:S05]  /*147a0*/  IADD3 R16, P0, R2, R226, RZ ;  /* 0x000000e202107210 */ /* 0x020fea0007f1e0ff */
[----:B---3--:R-:W-:Y:S01]  /*147b0*/  IMAD.X R17, R0, 0x1, R215, P0 ;  /* 0x0000000100117824 */ /* 0x008fe200000e06d7 */
[----:B------:R-:W-:Y:S04]  /*147c0*/  IADD3 R10, P0, R2, R214, RZ ;  /* 0x000000d6020a7210 */ /* 0x000fe80007f1e0ff */
        /* <DEDUP_REMOVED lines=13> */
[----:B----4-:R-:W4:Y:S04]  /*148a0*/  SHFL.IDX PT, R4, R4, 0x1, 0x181f ;  /* 0x00381f0004047f89 */ /* 0x010f2800000e0000 */
[----:B------:R3:W2:Y:S02]  /*148b0*/  SHFL.IDX PT, R0, R7, 0x1, 0x181f ;  /* 0x00381f0007007f89 */ /* 0x0006a400000e0000 */
.L_x_1347:
[----:B--23--:R-:W-:Y:S02]  /*148c0*/  IADD3 R16, P0, R0, R226, RZ ;  /* 0x000000e200107210 */ /* 0x00cfe40007f1e0ff */
[----:B------:R-:W-:Y:S02]  /*148d0*/  ISETP.GE.AND P4, PT, R223, c[0x0][0x1d4], PT ;  /* 0x00007500df007a0c */ /* 0x000fe40003f86270 */
[----:B------:R-:W-:Y:S01]  /*148e0*/  ISETP.GE.AND P3, PT, R227, c[0x0][0x1d4], PT ;  /* 0x00007500e3007a0c */ /* 0x000fe20003f66270 */
[----:B----4-:R-:W-:Y:S01]  /*148f0*/  IMAD.X R17, R4, 0x1, R215, P0 ;  /* 0x0000000104117824 */ /* 0x010fe200000e06d7 */
[----:B------:R-:W-:Y:S02]  /*14900*/  IADD3 R10, P0, R0, R214, RZ ;  /* 0x000000d6000a7210 */ /* 0x000fe40007f1e0ff */
[----:B------:R-:W-:Y:S02]  /*14910*/  ISETP.GE.AND P2, PT, R228, c[0x0][0x1d4], PT ;  /* 0x00007500e4007a0c */ /* 0x000fe40003f46270 */
[----:B------:R-:W-:Y:S01]  /*14920*/  IADD3 R7, R223, 0xc0, RZ ;  /* 0x000000c0df077810 */ /* 0x000fe20007ffe0ff */
[----:B------:R-:W-:Y:S01]  /*14930*/  IMAD.X R11, R4, 0x1, R217, P0 ;  /* 0x00000001040b7824 */ /* 0x000fe200000e06d9 */
[----:B------:R-:W-:Y:S02]  /*14940*/  IADD3 R8, P0, R0, R216, RZ ;  /* 0x000000d800087210 */ /* 0x000fe40007f1e0ff */
[----:B------:R-:W-:Y:S01]  /*14950*/  ISETP.GE.AND P1, PT, R7, c[0x0][0x1d4], PT ;  /* 0x0000750007007a0c */ /* 0x000fe20003f26270 */
[----:B------:R-:W-:Y:S01]  /*14960*/  @!PT LDS RZ, [RZ] ;  /* 0x00000000fffff984 */ /* 0x000fe20000000800 */
[----:B------:R-:W-:Y:S01]  /*14970*/  @!PT LDS RZ, [RZ] ;  /* 0x00000000fffff984 */ /* 0x000fe20000000800 */
[----:B------:R-:W-:Y:S01]  /*14980*/  @!PT LDS RZ, [RZ] ;  /* 0x00000000fffff984 */ /* 0x000fe20000000800 */
[----:B------:R2:W-:Y:S02]  /*14990*/  LDGSTS.E.BYPASS.LTC128B.128 [R213+0x5080], [R16.64], !P4 ;  /* 0x0508000010d57fae */ /* 0x0005e4000e101d4e */
[----:B------:R-:W-:Y:S01]  /*149a0*/  IMAD.X R9, R4, 0x1, R219, P0 ;  /* 0x0000000104097824 */ /* 0x000fe200000e06db */
[----:B------:R-:W-:Y:S01]  /*149b0*/  IADD3 R2, P0, R0, R218, RZ ;  /* 0x000000da00027210 */ /* 0x000fe20007f1e0ff */
[----:B------:R2:W-:Y:S04]  /*149c0*/  LDGSTS.E.BYPASS.LTC128B.128 [R213+0x6880], [R10.64], !P3 ;  /* 0x068800000ad57fae */ /* 0x0005e8000d901d4e */
[----:B------:R2:W-:Y:S01]  /*149d0*/  LDGSTS.E.BYPASS.LTC128B.128 [R213+0x8080], [R8.64], !P2 ;  /* 0x0808000008d57fae */ /* 0x0005e2000d101d4e */
[----:B------:R-:W-:Y:S05]  /*149e0*/  IMAD.X R3, R4, 0x1, R220, P0 ;  /* 0x0000000104037824 */ /* 0x000fea00000e06dc */
[----:B------:R2:W-:Y:S02]  /*149f0*/  LDGSTS.E.BYPASS.LTC128B.128 [R213+0x9880], [R2.64], !P1 ;  /* 0x0988000002d57fae */ /* 0x0005e4000c901d4e */
.L_x_1268:
[----:B------:R-:W-:Y:S05]  /*14a00*/  BSYNC B0 ;  /* 0x0000000000007941 */ /* 0x000fea0003800000 */
.L_x_1267:
        /* <DEDUP_REMOVED lines=9> */
[----:B------:R-:W-:Y:S05]  /*14aa0*/  LDSM.16.M88.4 R192, [R210] ;  /* 0x00000000d2c0783b */ /* 0x000fea0000000200 */
[C---:B------:R-:W-:Y:S02]  /*14ab0*/  HMMA.16816.F32.BF16 R20, R28.reuse, R22, RZ ;  /* 0x000000161c14723c */ /* 0x040fe400000418ff */
[----:B------:R-:W-:Y:S06]  /*14ac0*/  LDSM.16.M88.4 R196, [R205] ;  /* 0x00000000cdc4783b */ /* 0x000fec0000000200 */
[C---:B-1----:R-:W-:Y:S08]  /*14ad0*/  HMMA.16816.F32.BF16 R24, R28.reuse, R164, RZ ;  /* 0x000000a41c18723c */ /* 0x042ff000000418ff */
[----:B------:R-:W-:Y:S01]  /*14ae0*/  HMMA.16816.F32.BF16 R28, R28, R166, RZ ;  /* 0x000000a61c1c723c */ /* 0x000fe200000418ff */
[----:B------:R-:W1:Y:S07]  /*14af0*/  LDSM.16.M88.4 R164, [R206+0xa880] ;  /* 0x00a88000cea4783b */ /* 0x000e6e0000000200 */
        /* <DEDUP_REMOVED lines=8> */
[----:B------:R-:W4:Y:S07]  /*14b80*/  LDSM.16.M88.4 R168, [R205+0x800] ;  /* 0x00080000cda8783b */ /* 0x000f2e0000000200 */
[C---:B--2---:R-:W-:Y:S01]  /*14b90*/  HMMA.16816.F32.BF16 R8, R184.reuse, R188, R8 ;  /* 0x000000bcb808723c */ /* 0x044fe20000041808 */
[----:B------:R-:W-:Y:S07]  /*14ba0*/  LDSM.16.M88.4 R180, [R209+0x4000] ;  /* 0x00400000d1b4783b */ /* 0x000fee0000000200 */
        /* <DEDUP_REMOVED lines=8> */
[C---:B------:R-:W-:Y:S01]  /*14c30*/  HMMA.16816.F32.BF16 R8, R192.reuse, R196, R8 ;  /* 0x000000c4c008723c */ /* 0x040fe20000041808 */
[----:B------:R-:W-:Y:S07]  /*14c40*/  LDSM.16.M88.4 R184, [R208+0x4000] ;  /* 0x00400000d0b8783b */ /* 0x000fee0000000200 */
[C---:B------:R-:W-:Y:S01]  /*14c50*/  HMMA.16816.F32.BF16 R12, R192.reuse, R198, R12 ;  /* 0x000000c6c00c723c */ /* 0x040fe2000004180c */
[----:B------:R-:W5:Y:S07]  /*14c60*/  LDSM.16.M88.4 R196, [R207+0x1800] ;  /* 0x00180000cfc4783b */ /* 0x000f6e0000000200 */
[C---:B----4-:R-:W-:Y:S08]  /*14c70*/  HMMA.16816.F32.BF16 R16, R192.reuse, R168, R16 ;  /* 0x000000a8c010723c */ /* 0x050ff00000041810 */
[C---:B------:R-:W-:Y:S01]  /*14c80*/  HMMA.16816.F32.BF16 R20, R192.reuse, R170, R20 ;  /* 0x000000aac014723c */ /* 0x040fe20000041814 */
[----:B------:R-:W4:Y:S07]  /*14c90*/  LDSM.16.M88.4 R168, [R207+0x2000] ;  /* 0x00200000cfa8783b */ /* 0x000f2e0000000200 */
        /* <DEDUP_REMOVED lines=13> */
[C---:B-----5:R-:W-:Y:S01]  /*14d70*/  HMMA.16816.F32.BF16 R8, R184.reuse, R196, R8 ;  /* 0x000000c4b808723c */ /* 0x060fe20000041808 */
        /* <DEDUP_REMOVED lines=84> */
[C---:B------:R-:W-:Y:S08]  /*152c0*/  HMMA.16816.F32.BF16 R20, R180.reuse, R170, R20 ;  /* 0x000000aab414723c */ /* 0x040ff00000041814 */
[C---:B------:R-:W-:Y:S08]  /*152d0*/  HMMA.16816.F32.BF16 R24, R180.reuse, R176, R24 ;  /* 0x000000b0b418723c */ /* 0x040ff00000041818 */
[----:B------:R-:W-:Y:S08]  /*152e0*/  HMMA.16816.F32.BF16 R28, R180, R178, R28 ;  /* 0x000000b2b41c723c */ /* 0x000ff0000004181c */
[C---:B--2---:R-:W-:Y:S08]  /*152f0*/  HMMA.16816.F32.BF16 R8, R184.reuse, R192, R8 ;  /* 0x000000c0b808723c */ /* 0x044ff00000041808 */
[C---:B------:R-:W-:Y:S08]  /*15300*/  HMMA.16816.F32.BF16 R12, R184.reuse, R194, R12 ;  /* 0x000000c2b80c723c */ /* 0x040ff0000004180c */
[C---:B-1----:R-:W-:Y:S08]  /*15310*/  HMMA.16816.F32.BF16 R16, R184.reuse, R164, R16 ;  /* 0x000000a4b810723c */ /* 0x042ff00000041810 */
[C---:B------:R-:W-:Y:S01]  /*15320*/  HMMA.16816.F32.BF16 R20, R184.reuse, R166, R20 ;  /* 0x000000a6b814723c */ /* 0x040fe20000041814 */
[----:B------:R-:W1:Y:S07]  /*15330*/  LDSM.16.M88.4 R164, [R205+0x5000] ;  /* 0x00500000cda4783b */ /* 0x000e6e0000000200 */
[C---:B---3--:R-:W-:Y:S08]  /*15340*/  HMMA.16816.F32.BF16 R24, R184.reuse, R172, R24 ;  /* 0x000000acb818723c */ /* 0x048ff00000041818 */
        /* <DEDUP_REMOVED lines=39> */
[----:B------:R2:W2:Y:S01]  /*155c0*/  MUFU.TANH R170, R12 ;  /* 0x0000000c00aa7308 */ /* 0x0004a20000002400 */
[----:B------:R-:W-:Y:S02]  /*155d0*/  FMUL.FTZ R18, R25, c[0x0][0x320] ;  /* 0x0000c80019127a20 */ /* 0x000fe40000410000 */
[----:B----4-:R-:W-:Y:S02]  /*155e0*/  FMUL.FTZ R22, R27, c[0x0][0x320] ;  /* 0x0000c8001b167a20 */ /* 0x010fe40000410000 */
[----:B------:R-:W-:Y:S02]  /*155f0*/  FMUL.FTZ R17, R28, c[0x0][0x320] ;  /* 0x0000c8001c117a20 */ /* 0x000fe40000410000 */
[----:B------:R-:W-:Y:S03]  /*15600*/  FMUL.FTZ R16, R29, c[0x0][0x320] ;  /* 0x0000c8001d107a20 */ /* 0x000fe60000410000 */
[----:B------:R4:W2:Y:S01]  /*15610*/  MUFU.TANH R168, R13 ;  /* 0x0000000d00a87308 */ /* 0x0008a20000002400 */
[----:B------:R-:W-:Y:S02]  /*15620*/  FMUL.FTZ R21, R30, c[0x0][0x320] ;  /* 0x0000c8001e157a20 */ /* 0x000fe40000410000 */
[----:B------:R-:W-:Y:S02]  /*15630*/  FMUL.FTZ R20, R31, c[0x0][0x320] ;  /* 0x0000c8001f147a20 */ /* 0x000fe40000410000 */
[----:B-1----:R-:W-:Y:S05]  /*15640*/  FMUL.FTZ R23, R26, c[0x0][0x320] ;  /* 0x0000c8001a177a20 */ /* 0x002fea0000410000 */
        /* <DEDUP_REMOVED lines=14> */
[----:B------:R-:W-:Y:S01]  /*15730*/  MOV R224, RZ ;  /* 0x000000ff00e07202 */ /* 0x000fe20000000f00 */
[----:B------:R-:W2:Y:S01]  /*15740*/  S2R R229, SR_CTAID.Y ;  /* 0x0000000000e57919 */ /* 0x000ea20000002600 */
[----:B------:R-:W-:Y:S02]  /*15750*/  ISETP.NE.AND P0, PT, R0, c[0x0][0x2b8], PT ;  /* 0x0000ae0000007a0c */ /* 0x000fe40003f05270 */
[----:B------:R-:W-:Y:S05]  /*15760*/  IADD3 R2, R2, -0x30, R235 ;  /* 0xffffffd002027810 */ /* 0x000fea0007ffe0eb */
[----:B------:R-:W-:Y:S06]  /*15770*/  IMAD.MOV.U32 R0, RZ, RZ, R2 ;  /* 0x000000ffff007224 */ /* 0x000fec00078e0002 */
[----:B------:R-:W-:Y:S05]  /*15780*/  @P0 IMAD.HI.U32 R3, R2, c[0x0][0x2bc], RZ ;  /* 0x0000af0002030a27 */ /* 0x000fea00078e00ff */
[----:B------:R-:W-:Y:S04]  /*15790*/  @P0 SHF.R.U32.HI R0, RZ, c[0x0][0x2c0], R3 ;  /* 0x0000b000ff000a19 */ /* 0x000fe80000011603 */
[C---:B------:R-:W-:Y:S01]  /*157a0*/  @!P1 IADD3 R3, P0, R0.reuse, R242, RZ ;  /* 0x000000f200039210 */ /* 0x040fe20007f1e0ff */
[----:B--2---:R-:W-:Y:S03]  /*157b0*/  IMAD.WIDE.U32 R236, R229, c[0x0][0x1e8], RZ ;  /* 0x00007a00e5ec7a25 */ /* 0x004fe600078e00ff */
        /* <DEDUP_REMOVED lines=9> */
[----:B------:R-:W-:Y:S05]  /*15850*/  IMAD R0, R225, c[0x0][0x1e4], R0 ;  /* 0x00007900e1007a24 */ /* 0x000fea00078e0200 */
[----:B------:R-:W-:Y:S02]  /*15860*/  IADD3 R3, R3, R0, RZ ;  /* 0x0000000003037210 */ /* 0x000fe40007ffe0ff */
[----:B--2---:R-:W-:Y:S03]  /*15870*/  SHF.R.S32.HI R7, RZ, 0x1f, R224 ;  /* 0x0000001fff077819 */ /* 0x004fe600000114e0 */
[----:B------:R-:W-:Y:S04]  /*15880*/  IMAD.WIDE.U32 R2, R224, c[0x0][0x1f0], R2 ;  /* 0x00007c00e0027a25 */ /* 0x000fe800078e0002 */
[----:B------:R-:W-:Y:S01]  /*15890*/  IMAD R7, R7, c[0x0][0x1f0], RZ ;  /* 0x00007c0007077a24 */ /* 0x000fe200078e02ff */
[----:B------:R-:W-:Y:S03]  /*158a0*/  IADD3 R0, P0, R236, R2, RZ ;  /* 0x00000002ec007210 */ /* 0x000fe60007f1e0ff */
[----:B------:R-:W-:Y:S05]  /*158b0*/  IMAD R7, R224, c[0x0][0x1f4], R7 ;  /* 0x00007d00e0077a24 */ /* 0x000fea00078e0207 */
[----:B------:R-:W-:Y:S02]  /*158c0*/  IADD3.X R7, R245, R3, R7, P0, !PT ;  /* 0x00000003f5077210 */ /* 0x000fe400007fe407 */
[C---:B------:R-:W-:Y:S04]  /*158d0*/  LEA R14, P0, R0.reuse, c[0x0][0x1c8], 0x1 ;  /* 0x00007200000e7a11 */ /* 0x040fe800078008ff */
[----:B------:R-:W-:Y:S01]  /*158e0*/  LEA.HI.X R7, R0, c[0x0][0x1cc], R7, 0x1, P0 ;  /* 0x0000730000077a11 */ /* 0x000fe200000f0c07 */
[----:B------:R-:W-:-:S06]  /*158f0*/  BRA.DIV ~URZ, `(.L_x_1272) ;  /* 0x000071027f007947 */ /* 0x000fcc000b800000 */
[----:B------:R2:W3:Y:S02]  /*15900*/  SHFL.IDX PT, R4, R7, RZ, 0x181f ;  /* 0x00181fff07047589 */ /* 0x0004e400000e0000 */
.L_x_1348:
[----:B------:R-:W-:-:S05]  /*15910*/  BRA.DIV ~URZ, `(.L_x_1273) ;  /* 0x000071627f007947 */ /* 0x000fca000b800000 */
[----:B------:R4:W2:Y:S02]  /*15920*/  SHFL.IDX PT, R0, R14, RZ, 0x181f ;  /* 0x00181fff0e007589 */ /* 0x0008a400000e0000 */
.L_x_1349:
[----:B------:R-:W-:Y:S02]  /*15930*/  ISETP.GE.AND P0, PT, R221, 0x1, PT ;  /* 0x00000001dd00780c */ /* 0x000fe40003f06270 */
[----:B------:R-:W-:Y:S02]  /*15940*/  ISETP.GE.AND P5, PT, R223, c[0x0][0x1d4], PT ;  /* 0x00007500df007a0c */ /* 0x000fe40003fa6270 */
[----:B------:R-:W-:Y:S02]  /*15950*/  ISETP.GE.AND P4, PT, R227, c[0x0][0x1d4], PT ;  /* 0x00007500e3007a0c */ /* 0x000fe40003f86270 */
[----:B------:R-:W-:Y:S02]  /*15960*/  ISETP.GE.AND P3, PT, R228, c[0x0][0x1d4], PT ;  /* 0x00007500e4007a0c */ /* 0x000fe40003f66270 */
[----:B------:R-:W-:Y:S04]  /*15970*/  IADD3 R15, R223, 0xc0, RZ ;  /* 0x000000c0df0f7810 */ /* 0x000fe80007ffe0ff */
[----:B------:R-:W-:Y:S02]  /*15980*/  ISETP.GE.AND P2, PT, R15, c[0x0][0x1d4], PT ;  /* 0x000075000f007a0c */ /* 0x000fe40003f46270 */
[----:B--2---:R-:W-:Y:S05]  /*15990*/  @P0 IADD3 R12, P1, R0, R226, RZ ;  /* 0x000000e2000c0210 */ /* 0x004fea0007f3e0ff */
[----:B---3--:R-:W-:Y:S01]  /*159a0*/  @P0 IMAD.X R13, R4, 0x1, R215, P1 ;  /* 0x00000001040d0824 */ /* 0x008fe200008e06d7 */
        /* <DEDUP_REMOVED lines=13> */
[----:B------:R-:W-:-:S05]  /*15a80*/  BRA.DIV ~URZ, `(.L_x_1274) ;  /* 0x000070727f007947 */ /* 0x000fca000b800000 */
[----:B------:R3:W2:Y:S04]  /*15a90*/  SHFL.IDX PT, R4, R7, 0x1, 0x181f ;  /* 0x00381f0007047f89 */ /* 0x0006a800000e0000 */
[----:B------:R3:W4:Y:S02]  /*15aa0*/  SHFL.IDX PT, R0, R14, 0x1, 0x181f ;  /* 0x00381f000e007f89 */ /* 0x00072400000e0000 */
.L_x_1350:
[----:B------:R-:W-:Y:S02]  /*15ab0*/  ISETP.GE.AND P0, PT, R221, 0x21, PT ;  /* 0x00000021dd00780c */ /* 0x000fe40003f06270 */
[----:B------:R-:W-:Y:S02]  /*15ac0*/  ISETP.GE.AND P5, PT, R223, c[0x0][0x1d4], PT ;  /* 0x00007500df007a0c */ /* 0x000fe40003fa6270 */
[----:B------:R-:W-:Y:S02]  /*15ad0*/  ISETP.GE.AND P4, PT, R227, c[0x0][0x1d4], PT ;  /* 0x00007500e3007a0c */ /* 0x000fe40003f86270 */
[----:B------:R-:W-:Y:S02]  /*15ae0*/  ISETP.GE.AND P3, PT, R228, c[0x0][0x1d4], PT ;  /* 0x00007500e4007a0c */ /* 0x000fe40003f66270 */
[----:B---3--:R-:W-:Y:S04]  /*15af0*/  IADD3 R7, R223, 0xc0, RZ ;  /* 0x000000c0df077810 */ /* 0x008fe80007ffe0ff */
[----:B------:R-:W-:Y:S02]  /*15b00*/  ISETP.GE.AND P2, PT, R7, c[0x0][0x1d4], PT ;  /* 0x0000750007007a0c */ /* 0x000fe40003f46270 */
[----:B--2-4-:R-:W-:Y:S05]  /*15b10*/  @P0 IADD3 R12, P1, R0, R226, RZ ;  /* 0x000000e2000c0210 */ /* 0x014fea0007f3e0ff */
        /* <DEDUP_REMOVED lines=13> */
[----:B------:R2:W-:Y:S03]  /*15bf0*/  @P0 LDGSTS.E.BYPASS.LTC128B.128 [R213+0xf880], [R2.64], !P2 ;  /* 0x0f88000002d50fae */ /* 0x0005e6000d101d4e */
.L_x_1271:
[----:B--234-:R-:W-:Y:S05]  /*15c00*/  BSYNC B0 ;  /* 0x0000000000007941 */ /* 0x01cfea0003800000 */
.L_x_1270:
[----:B------:R-:W-:Y:S01]  /*15c10*/  LOP3.LUT R3, RZ, c[0x0][0x324], RZ, 0x33, !PT ;  /* 0x0000c900ff037a12 */ /* 0x000fe200078e33ff */
[----:B------:R-:W-:Y:S01]  /*15c20*/  IMAD.MOV.U32 R2, RZ, RZ, 0x1 ;  /* 0x00000001ff027424 */ /* 0x000fe200078e00ff */
[----:B------:R-:W2:Y:S01]  /*15c30*/  LDL R0, [R1+0x4] ;  /* 0x0000040001007983 */ /* 0x000ea20000100800 */
[----:B------:R-:W-:Y:S03]  /*15c40*/  IMAD R4, R222, -0x30, RZ ;  /* 0xffffffd0de047824 */ /* 0x000fe600078e02ff */
[----:B------:R-:W-:Y:S01]  /*15c50*/  ISETP.NE.AND P0, PT, R2, c[0x0][0x2c4], PT ;  /* 0x0000b10002007a0c */ /* 0x000fe20003f05270 */
[----:B------:R-:W0:Y:S01]  /*15c60*/  LDGDEPBAR ;  /* 0x00000000000079af */ /* 0x000e220000000000 */
        /* <DEDUP_REMOVED lines=10> */
[----:B------:R2:W3:Y:S02]  /*15d10*/  SHFL.IDX PT, R3, R7, RZ, 0x1c1f ;  /* 0x001c1fff07037589 */ /* 0x0004e400000e0000 */
.L_x_1351:
[----:B---3--:R-:W-:Y:S01]  /*15d20*/  IADD3 R2, R9, R3, RZ ;  /* 0x0000000309027210 */ /* 0x008fe20007ffe0ff */
[----:B------:R-:W-:Y:S05]  /*15d30*/  IMAD.MOV.U32 R0, RZ, RZ, 0x1 ;  /* 0x00000001ff007424 */ /* 0x000fea00078e00ff */
[----:B------:R-:W-:Y:S01]  /*15d40*/  ISETP.LE.AND P0, PT, R0, c[0x0][0x32c], PT ;  /* 0x0000cb0000007a0c */ /* 0x000fe20003f03270 */
[----:B------:R-:W-:Y:S11]  /*15d50*/  IMAD.IADD R0, R8, 0x1, R3 ;  /* 0x0000000108007824 */ /* 0x000ff600078e0203 */
[----:B------:R-:W-:Y:S01]  /*15d60*/  @!UPT UIADD3 URZ, URZ, URZ, URZ ;  /* 0x0000003f3f3ff290 */ /* 0x000fe2000fffe03f */
        /* <DEDUP_REMOVED lines=14> */
.L_x_1278:
[----:B------:R-:W-:Y:S04]  /*15e50*/  MOV R11, 0x1 ;  /* 0x00000001000b7802 */ /* 0x000fe80000000f00 */
[----:B------:R-:W-:Y:S11]  /*15e60*/  ISETP.NE.AND P0, PT, R11, c[0x0][0x32c], PT ;  /* 0x0000cb000b007a0c */ /* 0x000ff60003f05270 */
[----:B------:R-:W-:Y:S02]  /*15e70*/  @!UPT UIADD3 URZ, URZ, URZ, URZ ;  /* 0x0000003f3f3ff290 */ /* 0x000fe4000fffe03f */
[----:B------:R-:W-:Y:S05]  /*15e80*/  @P0 IMAD.HI.U32 R11, R3, c[0x0][0x330], RZ ;  /* 0x0000cc00030b0a27 */ /* 0x000fea00078e00ff */
[----:B------:R-:W-:Y:S02]  /*15e90*/  @P0 SHF.R.U32.HI R3, RZ, c[0x0][0x334], R11 ;  /* 0x0000cd00ff030a19 */ /* 0x000fe4000001160b */
.L_x_1279:
[----:B------:R-:W-:Y:S05]  /*15ea0*/  BSYNC B0 ;  /* 0x0000000000007941 */ /* 0x000fea0003800000 */
.L_x_1277:
[----:B------:R-:W-:Y:S05]  /*15eb0*/  IMAD R3, R3, c[0x0][0x32c], R10 ;  /* 0x0000cb0003037a24 */ /* 0x000fea00078e020a */
[----:B------:R-:W-:Y:S02]  /*15ec0*/  IADD3 R11, R3, c[0x0][0x32c], RZ ;  /* 0x0000cb00030b7a10 */ /* 0x000fe40007ffe0ff */
[----:B------:R-:W-:Y:S02]  /*15ed0*/  IMNMX R0, R0, R3, !PT ;  /* 0x0000000300007217 */ /* 0x000fe40007800200 */
[----:B------:R-:W-:Y:S02]  /*15ee0*/  IMNMX R2, R2, R11, PT ;  /* 0x0000000b02027217 */ /* 0x000fe40003800200 */
.L_x_1276:
        /* <DEDUP_REMOVED lines=45> */
[----:B-1----:R-:W-:Y:S02]  /*161c0*/  FSEL R181, R19, -INF , !P0 ;  /* 0xff80000013b57808 */ /* 0x002fe40004000000 */
        /* <DEDUP_REMOVED lines=17> */
.L_x_1352:
        /* <DEDUP_REMOVED lines=19> */
.L_x_1283:
[----:B------:R-:W-:Y:S04]  /*16410*/  MOV R4, 0x1 ;  /* 0x0000000100047802 */ /* 0x000fe80000000f00 */
[----:B------:R-:W-:Y:S11]  /*16420*/  ISETP.NE.AND P0, PT, R4, c[0x0][0x32c], PT ;  /* 0x0000cb0004007a0c */ /* 0x000ff60003f05270 */
[----:B------:R-:W-:Y:S02]  /*16430*/  @!UPT UIADD3 URZ, URZ, URZ, URZ ;  /* 0x0000003f3f3ff290 */ /* 0x000fe4000fffe03f */
[----:B------:R-:W-:Y:S05]  /*16440*/  @P0 IMAD.HI.U32 R4, R3, c[0x0][0x330], RZ ;  /* 0x0000cc0003040a27 */ /* 0x000fea00078e00ff */
[----:B------:R-:W-:Y:S02]  /*16450*/  @P0 SHF.R.U32.HI R3, RZ, c[0x0][0x334], R4 ;  /* 0x0000cd00ff030a19 */ /* 0x000fe40000011604 */
.L_x_1284:
[----:B------:R-:W-:Y:S05]  /*16460*/  BSYNC B0 ;  /* 0x0000000000007941 */ /* 0x000fea0003800000 */
.L_x_1282:
[----:B------:R-:W-:Y:S05]  /*16470*/  IMAD R3, R3, c[0x0][0x32c], R10 ;  /* 0x0000cb0003037a24 */ /* 0x000fea00078e020a */
[----:B------:R-:W-:Y:S02]  /*16480*/  IADD3 R4, R3, c[0x0][0x32c], RZ ;  /* 0x0000cb0003047a10 */ /* 0x000fe40007ffe0ff */
[----:B------:R-:W-:Y:S02]  /*16490*/  IMNMX R0, R0, R3, !PT ;  /* 0x0000000300007217 */ /* 0x000fe40007800200 */
[----:B------:R-:W-:Y:S02]  /*164a0*/  IMNMX R2, R2, R4, PT ;  /* 0x0000000402027217 */ /* 0x000fe40003800200 */
.L_x_1281:
[----:B------:R-:W-:Y:S02]  /*164b0*/  ISETP.GT.AND P0, PT, R0, RZ, !P1 ;  /* 0x000000ff0000720c */ /* 0x000fe40004f04270 */
[----:B------:R-:W-:Y:S02]  /*164c0*/  LOP3.LUT P1, RZ, R212, 0x1, RZ, 0xc0, !PT ;  /* 0x00000001d4ff7812 */ /* 0x000fe4000782c0ff */
[----:B------:R-:W-:Y:S02]  /*164d0*/  ISETP.LT.OR P0, PT, R2, 0x1, P0 ;  /* 0x000000010200780c */ /* 0x000fe40000701670 */
[----:B------:R-:W-:Y:S02]  /*164e0*/  FMNMX.FTZ R4, R12, R6, !PT ;  /* 0x000000060c047209 */ /* 0x000fe40007810000 */
[----:B------:R-:W-:Y:S02]  /*164f0*/  FSEL R8, R176, -INF , !P0 ;  /* 0xff800000b0087808 */ /* 0x000fe40004000000 */
[----:B------:R-:W-:Y:S02]  /*16500*/  LOP3.LUT P0, RZ, R212, 0x10, RZ, 0xc0, !PT ;  /* 0x00000010d4ff7812 */ /* 0x000fe4000780c0ff */
[----:B-12---:R-:W-:Y:S02]  /*16510*/  FMNMX.FTZ R7, R8, R137, !PT ;  /* 0x0000008908077209 */ /* 0x006fe40007810000 */
        /* <DEDUP_REMOVED lines=60> */
[----:B------:R1:W2:Y:S02]  /*168e0*/  SHFL.BFLY PT, R0, R4, 0x2, 0x1f ;  /* 0x0c401f0004007f89 */ /* 0x0002a400000e0000 */
.L_x_1353:
[----:B--2---:R-:W-:Y:S01]  /*168f0*/  FMNMX.FTZ R136, R4, R0, !PT ;  /* 0x0000000004887209 */ /* 0x004fe20007810000 */
[----:B------:R-:W-:-:S05]  /*16900*/  BRA.DIV ~URZ, `(.L_x_1286) ;  /* 0x000064227f007947 */ /* 0x000fca000b800000 */
[----:B-1----:R-:W-:Y:S04]  /*16910*/  SHFL.BFLY PT, R4, R7, 0x2, 0x1f ;  /* 0x0c401f0007047f89 */ /* 0x002fe800000e0000 */
[----:B------:R-:W1:Y:S02]  /*16920*/  SHFL.BFLY PT, R2, R136, 0x1, 0x1f ;  /* 0x0c201f0088027f89 */ /* 0x000e6400000e0000 */
[----:B-1----:R-:W-:Y:S02]  /*16930*/  FMNMX.FTZ R136, R136, R2, !PT ;  /* 0x0000000288887209 */ /* 0x002fe40007810000 */
[----:B------:R-:W-:Y:S05]  /*16940*/  FMNMX.FTZ R4, R7, R4, !PT ;  /* 0x0000000407047209 */ /* 0x000fea0007810000 */
[----:B------:R1:W2:Y:S02]  /*16950*/  SHFL.BFLY PT, R0, R4, 0x1, 0x1f ;  /* 0x0c201f0004007f89 */ /* 0x0002a400000e0000 */
.L_x_1354:
[----:B-12---:R-:W-:Y:S01]  /*16960*/  FMNMX.FTZ R4, R0, R4, !PT ;  /* 0x0000000400047209 */ /* 0x006fe20007810000 */
[C---:B------:R-:W-:Y:S01]  /*16970*/  FMUL.FTZ R7, R136.reuse, c[0x0][0x2d0] ;  /* 0x0000b40088077a20 */ /* 0x040fe20000410000 */
[----:B------:R-:W-:Y:S01]  /*16980*/  FSETP.NEU.FTZ.AND P0, PT, R136, -INF , PT ;  /* 0xff8000008800780b */ /* 0x000fe20003f1d000 */
[----:B------:R-:W-:Y:S01]  /*16990*/  WARPSYNC 0xffffffff ;  /* 0xffffffff00007948 */ /* 0x000fe20003800000 */
[----:B------:R-:W1:Y:S01]  /*169a0*/  LDSM.16.MT88.4 R16, [R201+0x4080] ;  /* 0x00408000c910783b */ /* 0x000e620000004200 */
[----:B------:R-:W-:Y:S01]  /*169b0*/  FMUL.FTZ R0, R4, c[0x0][0x2d0] ;  /* 0x0000b40004007a20 */ /* 0x000fe20000410000 */
[----:B------:R-:W-:Y:S02]  /*169c0*/  FSEL R2, R136, RZ, P0 ;  /* 0x000000ff88027208 */ /* 0x000fe40000000000 */
[----:B------:R-:W-:Y:S02]  /*169d0*/  FSEL R7, R7, RZ, P0 ;  /* 0x000000ff07077208 */ /* 0x000fe40000000000 */
[----:B------:R-:W-:Y:S02]  /*169e0*/  FSETP.NEU.FTZ.AND P0, PT, R4, -INF , PT ;  /* 0xff8000000400780b */ /* 0x000fe40003f1d000 */
[----:B------:R-:W2:Y:S01]  /*169f0*/  LDSM.16.MT88.4 R24, [R202+0x4080] ;  /* 0x00408000ca18783b */ /* 0x000ea20000004200 */
[--C-:B------:R-:W-:Y:S01]  /*16a00*/  FFMA.FTZ R12, R12, c[0x0][0x2d0], -R7.reuse ;  /* 0x0000b4000c0c7a23 */ /* 0x100fe20000010807 */
[----:B------:R-:W-:Y:S01]  /*16a10*/  FSEL R138, R0, RZ, P0 ;  /* 0x000000ff008a7208 */ /* 0x000fe20000000000 */
[----:B------:R-:W-:Y:S01]  /*16a20*/  FADD.FTZ R0, -R2, R6 ;  /* 0x0000000602007221 */ /* 0x000fe20000010100 */
[----:B------:R-:W-:Y:S01]  /*16a30*/  FSEL R3, R4, RZ, P0 ;  /* 0x000000ff04037208 */ /* 0x000fe20000000000 */
[--C-:B------:R-:W-:Y:S01]  /*16a40*/  FFMA.FTZ R15, R15, c[0x0][0x2d0], -R7.reuse ;  /* 0x0000b4000f0f7a23 */ /* 0x100fe20000010807 */
[----:B------:R-:W-:Y:S01]  /*16a50*/  MUFU.EX2 R219, R12 ;  /* 0x0000000c00db7308 */ /* 0x000fe20000000800 */
[----:B------:R-:W-:Y:S01]  /*16a60*/  FMUL.FTZ R0, R0, c[0x0][0x2d0] ;  /* 0x0000b40000007a20 */ /* 0x000fe20000410000 */
[----:B------:R-:W-:Y:S01]  /*16a70*/  ISETP.GT.AND P0, PT, R222, R234, PT ;  /* 0x000000eade00720c */ /* 0x000fe20003f04270 */
[--C-:B------:R-:W-:Y:S02]  /*16a80*/  FFMA.FTZ R14, R14, c[0x0][0x2d0], -R7.reuse ;  /* 0x0000b4000e0e7a23 */ /* 0x100fe40000010807 */
[----:B------:R-:W-:Y:S02]  /*16a90*/  FFMA.FTZ R13, R13, c[0x0][0x2d0], -R7 ;  /* 0x0000b4000d0d7a23 */ /* 0x000fe40000010807 */
[--C-:B------:R-:W-:Y:S02]  /*16aa0*/  FFMA.FTZ R8, R8, c[0x0][0x2d0], -R138.reuse ;  /* 0x0000b40008087a23 */ /* 0x100fe4000001088a */
[--C-:B------:R-:W-:Y:S01]  /*16ab0*/  FFMA.FTZ R11, R11, c[0x0][0x2d0], -R138.reuse ;  /* 0x0000b4000b0b7a23 */ /* 0x100fe2000001088a */
[----:B------:R3:W-:Y:S01]  /*16ac0*/  MUFU.EX2 R2, R0 ;  /* 0x0000000000027308 */ /* 0x0007e20000000800 */
[--C-:B------:R-:W-:Y:S02]  /*16ad0*/  FFMA.FTZ R10, R10, c[0x0][0x2d0], -R138.reuse ;  /* 0x0000b4000a0a7a23 */ /* 0x100fe4000001088a */
[--C-:B------:R-:W-:Y:S07]  /*16ae0*/  FFMA.FTZ R9, R9, c[0x0][0x2d0], -R138.reuse ;  /* 0x0000b40009097a23 */ /* 0x100fee000001088a */
[----:B------:R-:W4:Y:S10]  /*16af0*/  MUFU.EX2 R218, R15 ;  /* 0x0000000f00da7308 */ /* 0x000f340000000800 */
[----:B------:R-:W-:Y:S01]  /*16b00*/  MUFU.EX2 R217, R14 ;  /* 0x0000000e00d97308 */ /* 0x000fe20000000800 */
[----:B---3--:R-:W-:Y:S02]  /*16b10*/  FADD.FTZ R0, -R3, R137 ;  /* 0x0000008903007221 */ /* 0x008fe40000010100 */
[--C-:B------:R-:W-:Y:S02]  /*16b20*/  FFMA.FTZ R3, R168, c[0x0][0x2d0], -R7.reuse ;  /* 0x0000b400a8037a23 */ /* 0x100fe40000010807 */
[----:B------:R-:W-:Y:S05]  /*16b30*/  FMUL.FTZ R0, R0, c[0x0][0x2d0] ;  /* 0x0000b40000007a20 */ /* 0x000fea0000410000 */
[----:B------:R-:W3:Y:S10]  /*16b40*/  MUFU.EX2 R216, R13 ;  /* 0x0000000d00d87308 */ /* 0x000ef40000000800 */
[----:B------:R-:W-:Y:S10]  /*16b50*/  MUFU.EX2 R215, R8 ;  /* 0x0000000800d77308 */ /* 0x000ff40000000800 */
[----:B------:R-:W5:Y:S10]  /*16b60*/  MUFU.EX2 R214, R11 ;  /* 0x0000000b00d67308 */ /* 0x000f740000000800 */
[----:B------:R-:W-:Y:S10]  /*16b70*/  MUFU.EX2 R199, R10 ;  /* 0x0000000a00c77308 */ /* 0x000ff40000000800 */
[----:B------:R-:W-:Y:S10]  /*16b80*/  MUFU.EX2 R198, R9 ;  /* 0x0000000900c67308 */ /* 0x000ff40000000800 */
[----:B------:R-:W1:Y:S10]  /*16b90*/  MUFU.EX2 R0, R0 ;  /* 0x0000000000007308 */ /* 0x000e740000000800 */
[----:B------:R1:W-:Y:S02]  /*16ba0*/  MUFU.EX2 R197, R3 ;  /* 0x0000000300c57308 */ /* 0x0003e40000000800 */
[--C-:B-1----:R-:W-:Y:S01]  /*16bb0*/  FFMA.FTZ R3, R139, c[0x0][0x2d0], -R7.reuse ;  /* 0x0000b4008b037a23 */ /* 0x102fe20000010807 */
[----:B----4-:R-:W-:Y:S01]  /*16bc0*/  F2FP.BF16.PACK_AB R164, R218, R219 ;  /* 0x000000dbdaa4723e */ /* 0x010fe200000010ff */
[----:B------:R-:W-:Y:S01]  /*16bd0*/  FMUL.FTZ R8, R2, R140 ;  /* 0x0000008c02087220 */ /* 0x000fe20000410000 */
[----:B---3--:R-:W-:Y:S01]  /*16be0*/  F2FP.BF16.PACK_AB R166, R216, R217 ;  /* 0x000000d9d8a6723e */ /* 0x008fe200000010ff */
[----:B------:R-:W-:Y:S01]  /*16bf0*/  FMUL.FTZ R9, R2, R141 ;  /* 0x0000008d02097220 */ /* 0x000fe20000410000 */
[----:B-----5:R-:W-:Y:S01]  /*16c00*/  F2FP.BF16.PACK_AB R165, R214, R215 ;  /* 0x000000d7d6a5723e */ /* 0x020fe200000010ff */
[----:B------:R-:W-:Y:S01]  /*16c10*/  FMUL.FTZ R10, R0, R142 ;  /* 0x0000008e000a7220 */ /* 0x000fe20000410000 */
[----:B------:R-:W-:Y:S01]  /*16c20*/  F2FP.BF16.PACK_AB R167, R198, R199 ;  /* 0x000000c7c6a7723e */ /* 0x000fe200000010ff */
[----:B------:R-:W-:Y:S01]  /*16c30*/  FMUL.FTZ R11, R0, R143 ;  /* 0x0000008f000b7220 */ /* 0x000fe20000410000 */
[----:B------:R1:W3:Y:S01]  /*16c40*/  MUFU.EX2 R196, R3 ;  /* 0x0000000300c47308 */ /* 0x0002e20000000800 */
[----:B------:R-:W4:Y:S01]  /*16c50*/  LDSM.16.MT88.4 R140, [R204+0x4080] ;  /* 0x00408000cc8c783b */ /* 0x000f220000004200 */
[C---:B------:R-:W-:Y:S02]  /*16c60*/  FMUL.FTZ R12, R2.reuse, R144 ;  /* 0x00000090020c7220 */ /* 0x040fe40000410000 */
[----:B------:R-:W-:Y:S02]  /*16c70*/  FMUL.FTZ R13, R2, R145 ;  /* 0x00000091020d7220 */ /* 0x000fe40000410000 */
[C---:B------:R-:W-:Y:S05]  /*16c80*/  HMMA.16816.F32.BF16 R8, R164.reuse, R16, R8 ;  /* 0x00000010a408723c */ /* 0x040fea0000041808 */
[C---:B------:R-:W-:Y:S02]  /*16c90*/  FMUL.FTZ R14, R0.reuse, R146 ;  /* 0x00000092000e7220 */ /* 0x040fe40000410000 */
[----:B------:R-:W-:Y:S02]  /*16ca0*/  FMUL.FTZ R15, R0, R147 ;  /* 0x00000093000f7220 */ /* 0x000fe40000410000 */
[----:B------:R-:W5:Y:S03]  /*16cb0*/  LDSM.16.MT88.4 R144, [R203+0x4080] ;  /* 0x00408000cb90783b */ /* 0x000f660000004200 */
[C---:B------:R-:W-:Y:S02]  /*16cc0*/  FMUL.FTZ R16, R2.reuse, R148 ;  /* 0x0000009402107220 */ /* 0x040fe40000410000 */
[C---:B------:R-:W-:Y:S03]  /*16cd0*/  HMMA.16816.F32.BF16 R12, R164.reuse, R18, R12 ;  /* 0x00000012a40c723c */ /* 0x040fe6000004180c */
[C---:B------:R-:W-:Y:S02]  /*16ce0*/  FMUL.FTZ R17, R2.reuse, R149 ;  /* 0x0000009502117220 */ /* 0x040fe40000410000 */
[----:B------:R-:W-:Y:S02]  /*16cf0*/  FMUL.FTZ R20, R2, R152 ;  /* 0x0000009802147220 */ /* 0x000fe40000410000 */
[C---:B------:R-:W-:Y:S02]  /*16d00*/  FMUL.FTZ R18, R0.reuse, R150 ;  /* 0x0000009600127220 */ /* 0x040fe40000410000 */
[----:B------:R-:W-:Y:S02]  /*16d10*/  FMUL.FTZ R19, R0, R151 ;  /* 0x0000009700137220 */ /* 0x000fe40000410000 */
[----:B------:R-:W3:Y:S01]  /*16d20*/  LDSM.16.MT88.4 R148, [R201+0x5880] ;  /* 0x00588000c994783b */ /* 0x000ee20000004200 */
[----:B------:R-:W-:Y:S02]  /*16d30*/  FMUL.FTZ R21, R2, R153 ;  /* 0x0000009902157220 */ /* 0x000fe40000410000 */
[C---:B------:R-:W-:Y:S02]  /*16d40*/  FMUL.FTZ R22, R0.reuse, R154 ;  /* 0x0000009a00167220 */ /* 0x040fe40000410000 */
[C---:B--2---:R-:W-:Y:S03]  /*16d50*/  HMMA.16816.F32.BF16 R16, R164.reuse, R24, R16 ;  /* 0x00000018a410723c */ /* 0x044fe60000041810 */
        /* <DEDUP_REMOVED lines=12> */
[C---:B----4-:R-:W-:Y:S03]  /*16e20*/  HMMA.16816.F32.BF16 R24, R164.reuse, R140, R24 ;  /* 0x0000008ca418723c */ /* 0x050fe60000041818 */
[----:B------:R-:W-:Y:S01]  /*16e30*/  LDSM.16.MT88.4 R160, [R203+0x4880] ;  /* 0x00488000cba0783b */ /* 0x000fe20000004200 */
[--C-:B-1----:R-:W-:Y:S02]  /*16e40*/  FFMA.FTZ R3, R170, c[0x0][0x2d0], -R7.reuse ;  /* 0x0000b400aa037a23 */ /* 0x102fe40000010807 */
[C---:B------:R-:W-:Y:S02]  /*16e50*/  FMUL.FTZ R32, R2.reuse, R32 ;  /* 0x0000002002207220 */ /* 0x040fe40000410000 */
[C---:B------:R-:W-:Y:S01]  /*16e60*/  HMMA.16816.F32.BF16 R28, R164.reuse, R142, R28 ;  /* 0x0000008ea41c723c */ /* 0x040fe2000004181c */
[----:B------:R1:W-:Y:S02]  /*16e70*/  MUFU.EX2 R195, R3 ;  /* 0x0000000300c37308 */ /* 0x0003e40000000800 */
[----:B------:R-:W2:Y:S01]  /*16e80*/  LDSM.16.MT88.4 R140, [R202+0x5880] ;  /* 0x00588000ca8c783b */ /* 0x000ea20000004200 */
[----:B------:R-:W-:Y:S02]  /*16e90*/  FMUL.FTZ R33, R2, R33 ;  /* 0x0000002102217220 */ /* 0x000fe40000410000 */
[C---:B------:R-:W-:Y:S02]  /*16ea0*/  FMUL.FTZ R34, R0.reuse, R34 ;  /* 0x0000002200227220 */ /* 0x040fe40000410000 */
[----:B------:R-:W-:Y:S04]  /*16eb0*/  FMUL.FTZ R35, R0, R35 ;  /* 0x0000002300237220 */ /* 0x000fe80000410000 */
[C---:B------:R-:W-:Y:S02]  /*16ec0*/  FMUL.FTZ R36, R2.reuse, R36 ;  /* 0x0000002402247220 */ /* 0x040fe40000410000 */
[----:B------:R-:W-:Y:S01]  /*16ed0*/  FMUL.FTZ R37, R2, R37 ;  /* 0x0000002502257220 */ /* 0x000fe20000410000 */
[C---:B-----5:R-:W-:Y:S03]  /*16ee0*/  HMMA.16816.F32.BF16 R32, R164.reuse, R144, R32 ;  /* 0x00000090a420723c */ /* 0x060fe60000041820 */
        /* <DEDUP_REMOVED lines=9> */
[----:B------:R-:W-:Y:S02]  /*16f80*/  LDSM.16.MT88.4 R176, [R202+0x7880] ;  /* 0x00788000cab0783b */ /* 0x000fe40000004200 */
[----:B------:R1:W-:Y:S01]  /*16f90*/  MUFU.EX2 R194, R3 ;  /* 0x0000000300c27308 */ /* 0x0003e20000000800 */
[C---:B---3--:R-:W-:Y:S03]  /*16fa0*/  HMMA.16816.F32.BF16 R40, R164.reuse, R148, R40 ;  /* 0x00000094a428723c */ /* 0x048fe60000041828 */
[C---:B------:R-:W-:Y:S02]  /*16fb0*/  FMUL.FTZ R44, R2.reuse, R44 ;  /* 0x0000002c022c7220 */ /* 0x040fe40000410000 */
[----:B------:R-:W-:Y:S02]  /*16fc0*/  FMUL.FTZ R45, R2, R45 ;  /* 0x0000002d022d7220 */ /* 0x000fe40000410000 */
[C---:B------:R-:W-:Y:S02]  /*16fd0*/  FMUL.FTZ R46, R0.reuse, R46 ;  /* 0x0000002e002e7220 */ /* 0x040fe40000410000 */
[----:B------:R-:W-:Y:S03]  /*16fe0*/  FMUL.FTZ R47, R0, R47 ;  /* 0x0000002f002f7220 */ /* 0x000fe60000410000 */
[C---:B------:R-:W-:Y:S02]  /*16ff0*/  FMUL.FTZ R48, R2.reuse, R48 ;  /* 0x0000003002307220 */ /* 0x040fe40000410000 */
[----:B------:R-:W-:Y:S02]  /*17000*/  FMUL.FTZ R49, R2, R49 ;  /* 0x0000003102317220 */ /* 0x000fe40000410000 */
[C---:B------:R-:W-:Y:S01]  /*17010*/  HMMA.16816.F32.BF16 R44, R164.reuse, R150, R44 ;  /* 0x00000096a42c723c */ /* 0x040fe2000004182c */
[----:B------:R-:W3:Y:S02]  /*17020*/  LDSM.16.MT88.4 R148, [R203+0x5880] ;  /* 0x00588000cb94783b */ /* 0x000ee40000004200 */
[C---:B------:R-:W-:Y:S02]  /*17030*/  FMUL.FTZ R50, R0.reuse, R50 ;  /* 0x0000003200327220 */ /* 0x040fe40000410000 */
[----:B------:R-:W-:Y:S02]  /*17040*/  FMUL.FTZ R51, R0, R51 ;  /* 0x0000003300337220 */ /* 0x000fe40000410000 */
[--C-:B-1----:R-:W-:Y:S02]  /*17050*/  FFMA.FTZ R3, R169, c[0x0][0x2d0], -R138.reuse ;  /* 0x0000b400a9037a23 */ /* 0x102fe4000001088a */
[C---:B------:R-:W-:Y:S02]  /*17060*/  FMUL.FTZ R52, R2.reuse, R52 ;  /* 0x0000003402347220 */ /* 0x040fe40000410000 */
[----:B------:R1:W-:Y:S01]  /*17070*/  MUFU.EX2 R193, R3 ;  /* 0x0000000300c17308 */ /* 0x0003e20000000800 */
[C---:B--2---:R-:W-:Y:S03]  /*17080*/  HMMA.16816.F32.BF16 R48, R164.reuse, R140, R48 ;  /* 0x0000008ca430723c */ /* 0x044fe60000041830 */
[----:B------:R-:W-:Y:S02]  /*17090*/  FMUL.FTZ R53, R2, R53 ;  /* 0x0000003502357220 */ /* 0x000fe40000410000 */
[C---:B------:R-:W-:Y:S02]  /*170a0*/  FMUL.FTZ R54, R0.reuse, R54 ;  /* 0x0000003600367220 */ /* 0x040fe40000410000 */
[----:B------:R-:W-:Y:S02]  /*170b0*/  FMUL.FTZ R55, R0, R55 ;  /* 0x0000003700377220 */ /* 0x000fe40000410000 */
[C---:B------:R-:W-:Y:S03]  /*170c0*/  FMUL.FTZ R56, R2.reuse, R56 ;  /* 0x0000003802387220 */ /* 0x040fe60000410000 */
[----:B------:R-:W-:Y:S02]  /*170d0*/  FMUL.FTZ R57, R2, R57 ;  /* 0x0000003902397220 */ /* 0x000fe40000410000 */
[C---:B------:R-:W-:Y:S01]  /*170e0*/  HMMA.16816.F32.BF16 R52, R164.reuse, R142, R52 ;  /* 0x0000008ea434723c */ /* 0x040fe20000041834 */
[----:B------:R-:W2:Y:S02]  /*170f0*/  LDSM.16.MT88.4 R140, [R201+0x7080] ;  /* 0x00708000c98c783b */ /* 0x000ea40000004200 */
[C---:B------:R-:W-:Y:S02]  /*17100*/  FMUL.FTZ R58, R0.reuse, R58 ;  /* 0x0000003a003a7220 */ /* 0x040fe40000410000 */
[----:B------:R-:W-:Y:S02]  /*17110*/  FMUL.FTZ R59, R0, R59 ;  /* 0x0000003b003b7220 */ /* 0x000fe40000410000 */
[C---:B------:R-:W-:Y:S02]  /*17120*/  FMUL.FTZ R60, R2.reuse, R60 ;  /* 0x0000003c023c7220 */ /* 0x040fe40000410000 */
[--C-:B-1----:R-:W-:Y:S02]  /*17130*/  FFMA.FTZ R3, R171, c[0x0][0x2d0], -R138.reuse ;  /* 0x0000b400ab037a23 */ /* 0x102fe4000001088a */
[----:B------:R-:W-:Y:S01]  /*17140*/  LDSM.16.MT88.4 R168, [R201+0x6080] ;  /* 0x00608000c9a8783b */ /* 0x000fe20000004200 */
[C---:B----4-:R-:W-:Y:S01]  /*17150*/  HMMA.16816.F32.BF16 R56, R164.reuse, R144, R56 ;  /* 0x00000090a438723c */ /* 0x050fe20000041838 */
[----:B------:R1:W4:Y:S02]  /*17160*/  MUFU.EX2 R192, R3 ;  /* 0x0000000300c07308 */ /* 0x0003240000000800 */
        /* <DEDUP_REMOVED lines=10> */
[----:B------:R-:W-:Y:S03]  /*17210*/  FMUL.FTZ R69, R2, R69 ;  /* 0x0000004502457220 */ /* 0x000fe60000410000 */
[C---:B---3--:R-:W-:Y:S03]  /*17220*/  HMMA.16816.F32.BF16 R64, R164.reuse, R148, R64 ;  /* 0x00000094a440723c */ /* 0x048fe60000041840 */
[C---:B------:R-:W-:Y:S02]  /*17230*/  FMUL.FTZ R70, R0.reuse, R70 ;  /* 0x0000004600467220 */ /* 0x040fe40000410000 */
[----:B------:R-:W-:Y:S02]  /*17240*/  FMUL.FTZ R71, R0, R71 ;  /* 0x0000004700477220 */ /* 0x000fe40000410000 */
[--C-:B-1----:R-:W-:Y:S02]  /*17250*/  FFMA.FTZ R3, R172, c[0x0][0x2d0], -R138.reuse ;  /* 0x0000b400ac037a23 */ /* 0x102fe4000001088a */
[C---:B------:R-:W-:Y:S02]  /*17260*/  FMUL.FTZ R72, R2.reuse, R72 ;  /* 0x0000004802487220 */ /* 0x040fe40000410000 */
[----:B------:R1:W-:Y:S01]  /*17270*/  MUFU.EX2 R191, R3 ;  /* 0x0000000300bf7308 */ /* 0x0003e20000000800 */
        /* <DEDUP_REMOVED lines=11> */
[--C-:B-1----:R-:W-:Y:S02]  /*17330*/  FFMA.FTZ R3, R173, c[0x0][0x2d0], -R138.reuse ;  /* 0x0000b400ad037a23 */ /* 0x102fe4000001088a */
[----:B------:R-:W-:Y:S01]  /*17340*/  LDSM.16.MT88.4 R172, [R203+0x6080] ;  /* 0x00608000cbac783b */ /* 0x000fe20000004200 */
[C---:B------:R-:W-:Y:S01]  /*17350*/  HMMA.16816.F32.BF16 R76, R164.reuse, R142, R76 ;  /* 0x0000008ea44c723c */ /* 0x040fe2000004184c */
[----:B------:R-:W1:Y:S02]  /*17360*/  MUFU.EX2 R190, R3 ;  /* 0x0000000300be7308 */ /* 0x000e640000000800 */
[----:B------:R-:W-:Y:S02]  /*17370*/  FMUL.FTZ R81, R2, R81 ;  /* 0x0000005102517220 */ /* 0x000fe40000410000 */
[C---:B------:R-:W-:Y:S02]  /*17380*/  FMUL.FTZ R82, R0.reuse, R82 ;  /* 0x0000005200527220 */ /* 0x040fe40000410000 */
[----:B------:R-:W2:Y:S01]  /*17390*/  LDSM.16.MT88.4 R140, [R203+0x7080] ;  /* 0x00708000cb8c783b */ /* 0x000ea20000004200 */
        /* <DEDUP_REMOVED lines=61> */
[----:B------:R-:W-:Y:S01]  /*17770*/  FMUL.FTZ R128, R2, R128 ;  /* 0x0000008002807220 */ /* 0x000fe20000410000 */
[----:B------:R-:W-:Y:S01]  /*17780*/  F2FP.BF16.PACK_AB R140, R196, R197 ;  /* 0x000000c5c48c723e */ /* 0x000fe200000010ff */
[----:B------:R-:W-:Y:S03]  /*17790*/  FMUL.FTZ R129, R2, R129 ;  /* 0x0000008102817220 */ /* 0x000fe60000410000 */
[C---:B------:R-:W-:Y:S03]  /*177a0*/  HMMA.16816.F32.BF16 R124, R164.reuse, R142, R124 ;  /* 0x0000008ea47c723c */ /* 0x040fe6000004187c */
[----:B------:R-:W-:Y:S01]  /*177b0*/  FMUL.FTZ R130, R0, R130 ;  /* 0x0000008200827220 */ /* 0x000fe20000410000 */
[----:B----4-:R-:W-:Y:S01]  /*177c0*/  F2FP.BF16.PACK_AB R141, R192, R193 ;  /* 0x000000c1c08d723e */ /* 0x010fe200000010ff */
[----:B------:R-:W-:Y:S02]  /*177d0*/  FMUL.FTZ R131, R0, R131 ;  /* 0x0000008300837220 */ /* 0x000fe40000410000 */
[----:B------:R-:W-:Y:S01]  /*177e0*/  FMUL.FTZ R132, R2, R132 ;  /* 0x0000008402847220 */ /* 0x000fe20000410000 */
[----:B------:R-:W-:Y:S01]  /*177f0*/  F2FP.BF16.PACK_AB R142, R194, R195 ;  /* 0x000000c3c28e723e */ /* 0x000fe200000010ff */
[----:B------:R-:W-:Y:S03]  /*17800*/  FMUL.FTZ R133, R2, R133 ;  /* 0x0000008502857220 */ /* 0x000fe60000410000 */
[C---:B-----5:R-:W-:Y:S03]  /*17810*/  HMMA.16816.F32.BF16 R128, R164.reuse, R144, R128 ;  /* 0x00000090a480723c */ /* 0x060fe60000041880 */
[----:B------:R-:W-:Y:S01]  /*17820*/  FMUL.FTZ R134, R0, R134 ;  /* 0x0000008600867220 */ /* 0x000fe20000410000 */
[----:B-1----:R-:W-:Y:S01]  /*17830*/  F2FP.BF16.PACK_AB R143, R190, R191 ;  /* 0x000000bfbe8f723e */ /* 0x002fe200000010ff */
[----:B------:R-:W-:Y:S02]  /*17840*/  FMUL.FTZ R135, R0, R135 ;  /* 0x0000008700877220 */ /* 0x000fe40000410000 */
[----:B------:R-:W-:Y:S02]  /*17850*/  FFMA.FTZ R3, R181, c[0x0][0x2d0], -R7 ;  /* 0x0000b400b5037a23 */ /* 0x000fe40000010807 */
[----:B------:R-:W-:Y:S02]  /*17860*/  FFMA.FTZ R2, R2, R231, R219 ;  /* 0x000000e702027223 */ /* 0x000fe400000100db */
[----:B------:R1:W-:Y:S01]  /*17870*/  MUFU.EX2 R189, R3 ;  /* 0x0000000300bd7308 */ /* 0x0003e20000000800 */
[----:B------:R-:W-:Y:S01]  /*17880*/  HMMA.16816.F32.BF16 R132, R164, R146, R132 ;  /* 0x00000092a484723c */ /* 0x000fe20000041884 */
[----:B------:R-:W2:Y:S07]  /*17890*/  LDSM.16.MT88.4 R144, [R202+0x6080] ;  /* 0x00608000ca90783b */ /* 0x000eae0000004200 */
[C---:B---3--:R-:W-:Y:S01]  /*178a0*/  HMMA.16816.F32.BF16 R8, R140.reuse, R148, R8 ;  /* 0x000000948c08723c */ /* 0x048fe20000041808 */
[----:B------:R-:W3:Y:S07]  /*178b0*/  LDSM.16.MT88.4 R164, [R204+0x6080] ;  /* 0x00608000cca4783b */ /* 0x000eee0000004200 */
[C---:B------:R-:W-:Y:S01]  /*178c0*/  HMMA.16816.F32.BF16 R12, R140.reuse, R150, R12 ;  /* 0x000000968c0c723c */ /* 0x040fe2000004180c */
[----:B------:R-:W4:Y:S03]  /*178d0*/  LDSM.16.MT88.4 R148, [R201+0x7880] ;  /* 0x00788000c994783b */ /* 0x000f260000004200 */
[--C-:B-1----:R-:W-:Y:S04]  /*178e0*/  FFMA.FTZ R3, R183, c[0x0][0x2d0], -R7.reuse ;  /* 0x0000b400b7037a23 */ /* 0x102fe80000010807 */
[C---:B------:R-:W-:Y:S01]  /*178f0*/  HMMA.16816.F32.BF16 R16, R140.reuse, R152, R16 ;  /* 0x000000988c10723c */ /* 0x040fe20000041810 */
[----:B------:R1:W5:Y:S07]  /*17900*/  MUFU.EX2 R188, R3 ;  /* 0x0000000300bc7308 */ /* 0x00036e0000000800 */
[C---:B------:R-:W-:Y:S01]  /*17910*/  HMMA.16816.F32.BF16 R20, R140.reuse, R154, R20 ;  /* 0x0000009a8c14723c */ /* 0x040fe20000041814 */
[----:B------:R-:W2:Y:S07]  /*17920*/  LDSM.16.MT88.4 R152, [R204+0x7880] ;  /* 0x00788000cc98783b */ /* 0x000eae0000004200 */
[C---:B------:R-:W-:Y:S08]  /*17930*/  HMMA.16816.F32.BF16 R24, R140.reuse, R156, R24 ;  /* 0x0000009c8c18723c */ /* 0x040ff00000041818 */
[C---:B------:R-:W-:Y:S01]  /*17940*/  HMMA.16816.F32.BF16 R28, R140.reuse, R158, R28 ;  /* 0x0000009e8c1c723c */ /* 0x040fe2000004181c */
[----:B------:R-:W3:Y:S03]  /*17950*/  LDSM.16.MT88.4 R156, [R203+0x7880] ;  /* 0x00788000cb9c783b */ /* 0x000ee60000004200 */
[--C-:B-1----:R-:W-:Y:S02]  /*17960*/  FFMA.FTZ R3, R186, c[0x0][0x2d0], -R7.reuse ;  /* 0x0000b400ba037a23 */ /* 0x102fe40000010807 */
[----:B------:R-:W-:Y:S02]  /*17970*/  FFMA.FTZ R7, R185, c[0x0][0x2d0], -R7 ;  /* 0x0000b400b9077a23 */ /* 0x000fe40000010807 */
[C---:B------:R-:W-:Y:S01]  /*17980*/  HMMA.16816.F32.BF16 R32, R140.reuse, R160, R32 ;  /* 0x000000a08c20723c */ /* 0x040fe20000041820 */
[----:B------:R1:W-:Y:S07]  /*17990*/  MUFU.EX2 R183, R3 ;  /* 0x0000000300b77308 */ /* 0x0003ee0000000800 */
[C---:B------:R-:W-:Y:S01]  /*179a0*/  HMMA.16816.F32.BF16 R36, R140.reuse, R162, R36 ;  /* 0x000000a28c24723c */ /* 0x040fe20000041824 */
[----:B------:R-:W-:Y:S02]  /*179b0*/  LDSM.16.MT88.4 R160, [R202+0x5080] ;  /* 0x00508000caa0783b */ /* 0x000fe40000004200 */
[----:B------:R-:W3:Y:S05]  /*179c0*/  MUFU.EX2 R181, R7 ;  /* 0x0000000700b57308 */ /* 0x000eea0000000800 */
[C---:B------:R-:W-:Y:S08]  /*179d0*/  HMMA.16816.F32.BF16 R40, R140.reuse, R168, R40 ;  /* 0x000000a88c28723c */ /* 0x040ff00000041828 */
[C---:B------:R-:W-:Y:S01]  /*179e0*/  HMMA.16816.F32.BF16 R44, R140.reuse, R170, R44 ;  /* 0x000000aa8c2c723c */ /* 0x040fe2000004182c */
[----:B------:R-:W-:Y:S03]  /*179f0*/  LDSM.16.MT88.4 R168, [R204+0x5080] ;  /* 0x00508000cca8783b */ /* 0x000fe60000004200 */
[--C-:B-1----:R-:W-:Y:S04]  /*17a00*/  FFMA.FTZ R3, R180, c[0x0][0x2d0], -R138.reuse ;  /* 0x0000b400b4037a23 */ /* 0x102fe8000001088a */
[C---:B--2---:R-:W-:Y:S01]  /*17a10*/  HMMA.16816.F32.BF16 R48, R140.reuse, R144, R48 ;  /* 0x000000908c30723c */ /* 0x044fe20000041830 */
[----:B------:R1:W-:Y:S07]  /*17a20*/  MUFU.EX2 R139, R3 ;  /* 0x00000003008b7308 */ /* 0x0003ee0000000800 */
[C---:B------:R-:W-:Y:S01]  /*17a30*/  HMMA.16816.F32.BF16 R52, R140.reuse, R146, R52 ;  /* 0x000000928c34723c */ /* 0x040fe20000041834 */
[----:B------:R-:W2:Y:S07]  /*17a40*/  LDSM.16.MT88.4 R144, [R201+0x9080] ;  /* 0x00908000c990783b */ /* 0x000eae0000004200 */
[C---:B---3--:R-:W-:Y:S07]  /*17a50*/  HMMA.16816.F32.BF16 R56, R140.reuse, R164, R56 ;  /* 0x000000a48c38723c */ /* 0x048fee0000041838 */
[----:B-----5:R-:W-:Y:S01]  /*17a60*/  F2FP.BF16.PACK_AB R164, R188, R189 ;  /* 0x000000bdbca4723e */ /* 0x020fe200000010ff */
[C---:B------:R-:W-:Y:S04]  /*17a70*/  HMMA.16816.F32.BF16 R60, R140.reuse, R166, R60 ;  /* 0x000000a68c3c723c */ /* 0x040fe8000004183c */
[--C-:B-1----:R-:W-:Y:S03]  /*17a80*/  FFMA.FTZ R3, R182, c[0x0][0x2d0], -R138.reuse ;  /* 0x0000b400b6037a23 */ /* 0x102fe6000001088a */
[----:B------:R-:W-:Y:S01]  /*17a90*/  F2FP.BF16.PACK_AB R166, R181, R183 ;  /* 0x000000b7b5a6723e */ /* 0x000fe200000010ff */
[C---:B------:R-:W-:Y:S01]  /*17aa0*/  HMMA.16816.F32.BF16 R64, R140.reuse, R172, R64 ;  /* 0x000000ac8c40723c */ /* 0x040fe20000041840 */
[----:B------:R-:W1:Y:S07]  /*17ab0*/  MUFU.EX2 R137, R3 ;  /* 0x0000000300897308 */ /* 0x000e6e0000000800 */
[C---:B------:R-:W-:Y:S01]  /*17ac0*/  HMMA.16816.F32.BF16 R68, R140.reuse, R174, R68 ;  /* 0x000000ae8c44723c */ /* 0x040fe20000041844 */
[----:B------:R-:W-:Y:S07]  /*17ad0*/  LDSM.16.MT88.4 R172, [R203+0x5080] ;  /* 0x00508000cbac783b */ /* 0x000fee0000004200 */
[C---:B----4-:R-:W-:Y:S08]  /*17ae0*/  HMMA.16816.F32.BF16 R72, R140.reuse, R148, R72 ;  /* 0x000000948c48723c */ /* 0x050ff00000041848 */
[C---:B------:R-:W-:Y:S01]  /*17af0*/  HMMA.16816.F32.BF16 R76, R140.reuse, R150, R76 ;  /* 0x000000968c4c723c */ /* 0x040fe2000004184c */
[----:B------:R-:W3:Y:S03]  /*17b00*/  LDSM.16.MT88.4 R148, [R202+0x9080] ;  /* 0x00908000ca94783b */ /* 0x000ee60000004200 */
[----:B-1----:R-:W-:Y:S01]  /*17b10*/  F2FP.BF16.PACK_AB R165, R137, R139 ;  /* 0x0000008b89a5723e */ /* 0x002fe200000010ff */
[--C-:B------:R-:W-:Y:S03]  /*17b20*/  FFMA.FTZ R3, R184, c[0x0][0x2d0], -R138.reuse ;  /* 0x0000b400b8037a23 */ /* 0x100fe6000001088a */
[C---:B------:R-:W-:Y:S01]  /*17b30*/  HMMA.16816.F32.BF16 R80, R140.reuse, R176, R80 ;  /* 0x000000b08c50723c */ /* 0x040fe20000041850 */
[----:B------:R1:W-:Y:S07]  /*17b40*/  MUFU.EX2 R7, R3 ;  /* 0x0000000300077308 */ /* 0x0003ee0000000800 */
[C---:B------:R-:W-:Y:S01]  /*17b50*/  HMMA.16816.F32.BF16 R84, R140.reuse, R178, R84 ;  /* 0x000000b28c54723c */ /* 0x040fe20000041854 */
[----:B------:R-:W-:Y:S07]  /*17b60*/  LDSM.16.MT88.4 R176, [R201+0x6880] ;  /* 0x00688000c9b0783b */ /* 0x000fee0000004200 */
[C---:B------:R-:W-:Y:S08]  /*17b70*/  HMMA.16816.F32.BF16 R88, R140.reuse, R152, R88 ;  /* 0x000000988c58723c */ /* 0x040ff00000041858 */
[C---:B------:R-:W-:Y:S01]  /*17b80*/  HMMA.16816.F32.BF16 R92, R140.reuse, R154, R92 ;  /* 0x0000009a8c5c723c */ /* 0x040fe2000004185c */
[----:B------:R-:W4:Y:S03]  /*17b90*/  LDSM.16.MT88.4 R152, [R204+0x9080] ;  /* 0x00908000cc98783b */ /* 0x000f260000004200 */
[----:B-1----:R-:W-:Y:S04]  /*17ba0*/  FFMA.FTZ R3, R187, c[0x0][0x2d0], -R138 ;  /* 0x0000b400bb037a23 */ /* 0x002fe8000001088a */
[C---:B------:R-:W-:Y:S01]  /*17bb0*/  HMMA.16816.F32.BF16 R96, R140.reuse, R156, R96 ;  /* 0x0000009c8c60723c */ /* 0x040fe20000041860 */
[----:B------:R-:W1:Y:S07]  /*17bc0*/  MUFU.EX2 R6, R3 ;  /* 0x0000000300067308 */ /* 0x000e6e0000000800 */
[C---:B------:R-:W-:Y:S01]  /*17bd0*/  HMMA.16816.F32.BF16 R100, R140.reuse, R158, R100 ;  /* 0x0000009e8c64723c */ /* 0x040fe20000041864 */
[----:B------:R-:W5:Y:S07]  /*17be0*/  LDSM.16.MT88.4 R156, [R203+0x9080] ;  /* 0x00908000cb9c783b */ /* 0x000f6e0000004200 */
[C---:B--2---:R-:W-:Y:S08]  /*17bf0*/  HMMA.16816.F32.BF16 R104, R140.reuse, R144, R104 ;  /* 0x000000908c68723c */ /* 0x044ff00000041868 */
[C---:B------:R-:W-:Y:S01]  /*17c00*/  HMMA.16816.F32.BF16 R108, R140.reuse, R146, R108 ;  /* 0x000000928c6c723c */ /* 0x040fe2000004186c */
[----:B------:R-:W2:Y:S03]  /*17c10*/  LDSM.16.MT88.4 R144, [R201+0x5080] ;  /* 0x00508000c990783b */ /* 0x000ea60000004200 */
[----:B-1----:R-:W-:Y:S01]  /*17c20*/  F2FP.BF16.PACK_AB R167, R6, R7 ;  /* 0x0000000706a7723e */ /* 0x002fe200000010ff */
[----:B------:R-:W-:Y:S02]  /*17c30*/  FFMA.FTZ R3, R0, R230, R215 ;  /* 0x000000e600037223 */ /* 0x000fe400000100d7 */
[----:B------:R-:W-:Y:S01]  /*17c40*/  FADD.FTZ R0, R218, R2 ;  /* 0x00000002da007221 */ /* 0x000fe20000010000 */
[C---:B---3--:R-:W-:Y:S04]  /*17c50*/  HMMA.16816.F32.BF16 R112, R140.reuse, R148, R112 ;  /* 0x000000948c70723c */ /* 0x048fe80000041870 */
[----:B------:R-:W-:Y:S02]  /*17c60*/  FADD.FTZ R2, R214, R3 ;  /* 0x00000003d6027221 */ /* 0x000fe40000010000 */
[----:B------:R-:W-:Y:S02]  /*17c70*/  FADD.FTZ R0, R217, R0 ;  /* 0x00000000d9007221 */ /* 0x000fe40000010000 */
[C---:B------:R-:W-:Y:S04]  /*17c80*/  HMMA.16816.F32.BF16 R116, R140.reuse, R150, R116 ;  /* 0x000000968c74723c */ /* 0x040fe80000041874 */
        /* <DEDUP_REMOVED lines=24> */
[----:B------:R-:W-:Y:S01]  /*17e10*/  FADD.FTZ R0, R137, R3 ;  /* 0x0000000389007221 */ /* 0x000fe20000010000 */
[-C--:B------:R-:W-:Y:S01]  /*17e20*/  MOV R137, R4.reuse ;  /* 0x0000000400897202 */ /* 0x080fe20000000f00 */
[----:B------:R-:W-:Y:S02]  /*17e30*/  FADD.FTZ R2, R183, R2 ;  /* 0x00000002b7027221 */ /* 0x000fe40000010000 */
[C---:B------:R-:W-:Y:S01]  /*17e40*/  HMMA.16816.F32.BF16 R152, R164.reuse, R162, R20 ;  /* 0x000000a2a498723c */ /* 0x040fe20000041814 */
[----:B------:R-:W4:Y:S03]  /*17e50*/  LDSM.16.MT88.4 R20, [R201+0x8080] ;  /* 0x00808000c914783b */ /* 0x000f260000004200 */
[----:B------:R-:W-:Y:S01]  /*17e60*/  FADD.FTZ R0, R7, R0 ;  /* 0x0000000007007221 */ /* 0x000fe20000010000 */
[----:B------:R-:W-:Y:S01]  /*17e70*/  MOV R7, R4 ;  /* 0x0000000400077202 */ /* 0x000fe20000000f00 */
[----:B------:R-:W-:Y:S02]  /*17e80*/  FADD.FTZ R231, R181, R2 ;  /* 0x00000002b5e77221 */ /* 0x000fe40000010000 */
[C---:B------:R-:W-:Y:S01]  /*17e90*/  HMMA.16816.F32.BF16 R156, R164.reuse, R168, R24 ;  /* 0x000000a8a49c723c */ /* 0x040fe20000041818 */
[----:B------:R-:W5:Y:S03]  /*17ea0*/  LDSM.16.MT88.4 R24, [R202+0x8080] ;  /* 0x00808000ca18783b */ /* 0x000f660000004200 */
[----:B------:R-:W-:Y:S01]  /*17eb0*/  FADD.FTZ R230, R6, R0 ;  /* 0x0000000006e67221 */ /* 0x000fe20000010000 */
[----:B------:R-:W-:Y:S02]  /*17ec0*/  IADD3 R0, R222, -0x1, RZ ;  /* 0xffffffffde007810 */ /* 0x000fe40007ffe0ff */
[----:B------:R-:W-:Y:S01]  /*17ed0*/  MOV R6, R136 ;  /* 0x0000008800067202 */ /* 0x000fe20000000f00 */
[C---:B------:R-:W-:Y:S01]  /*17ee0*/  HMMA.16816.F32.BF16 R160, R164.reuse, R170, R28 ;  /* 0x000000aaa4a0723c */ /* 0x040fe2000004181c */
[----:B------:R-:W2:Y:S03]  /*17ef0*/  LDSM.16.MT88.4 R28, [R204+0x8080] ;  /* 0x00808000cc1c783b */ /* 0x000ea60000004200 */
[----:B------:R-:W-:Y:S04]  /*17f00*/  MOV R222, R0 ;  /* 0x0000000000de7202 */ /* 0x000fe80000000f00 */
[C---:B------:R-:W-:Y:S01]  /*17f10*/  HMMA.16816.F32.BF16 R32, R164.reuse, R172, R32 ;  /* 0x000000aca420723c */ /* 0x040fe20000041820 */
[----:B------:R-:W2:Y:S07]  /*17f20*/  LDSM.16.MT88.4 R168, [R203+0x8080] ;  /* 0x00808000cba8783b */ /* 0x000eae0000004200 */
        /* <DEDUP_REMOVED lines=29> */
[----:B------:R-:W-:Y:S07]  /*18100*/  @!UPT UIADD3 URZ, URZ, URZ, URZ ;  /* 0x0000003f3f3ff290 */ /* 0x000fee000fffe03f */
[----:B------:R-:W-:-:S11]  /*18110*/  @P0 BRA `(.L_x_1287) ;  /* 0xffffc3b000000947 */ /* 0x000fd6000383ffff */
.L_x_1265:
[----:B------:R-:W-:Y:S05]  /*18120*/  BRA.DIV ~URZ, `(.L_x_1288) ;  /* 0x00004ce27f007947 */ /* 0x000fea000b800000 */
[----:B------:R1:W2:Y:S02]  /*18130*/  SHFL.BFLY PT, R5, R231, 0x2, 0x1f ;  /* 0x0c401f00e7057f89 */ /* 0x0002a400000e0000 */
.L_x_1355:
[----:B--2---:R-:W-:Y:S01]  /*18140*/  FADD.FTZ R5, R5, R231 ;  /* 0x000000e705057221 */ /* 0x004fe20000010000 */
[----:B------:R-:W-:Y:S05]  /*18150*/  BRA.DIV ~URZ, `(.L_x_1289) ;  /* 0x00004d127f007947 */ /* 0x000fea000b800000 */
[----:B------:R-:W2:Y:S04]  /*18160*/  SHFL.BFLY PT, R4, R230, 0x2, 0x1f ;  /* 0x0c401f00e6047f89 */ /* 0x000ea800000e0000 */
[----:B------:R-:W3:Y:S01]  /*18170*/  SHFL.BFLY PT, R2, R5, 0x1, 0x1f ;  /* 0x0c201f0005027f89 */ /* 0x000ee200000e0000 */
[----:B--2---:R-:W-:-:S02]  /*18180*/  FADD.FTZ R4, R4, R230 ;  /* 0x000000e604047221 */ /* 0x004fc40000010000 */
[----:B---3--:R-:W-:-:S03]  /*18190*/  FADD.FTZ R5, R5, R2 ;  /* 0x0000000205057221 */ /* 0x008fc60000010000 */
[----:B------:R2:W3:Y:S04]  /*181a0*/  SHFL.BFLY PT, R0, R4, 0x1, 0x1f ;  /* 0x0c201f0004007f89 */ /* 0x0004e800000e0000 */
.L_x_1356:
[----:B------:R-:W-:Y:S01]  /*181b0*/  FSETP.NE.FTZ.AND P1, PT, R5, RZ, PT ;  /* 0x000000ff0500720b */ /* 0x000fe20003f35000 */
[----:B--23--:R-:W-:Y:S01]  /*181c0*/  FADD.FTZ R4, R0, R4 ;  /* 0x0000000400047221 */ /* 0x00cfe20000010000 */
[----:B------:R-:W-:Y:S02]  /*181d0*/  MOV R2, RZ ;  /* 0x000000ff00027202 */ /* 0x000fe40000000f00 */
[----:B------:R-:W-:Y:S02]  /*181e0*/  MOV R0, RZ ;  /* 0x000000ff00007202 */ /* 0x000fe40000000f00 */
[----:B------:R-:W-:Y:S02]  /*181f0*/  FSETP.NE.FTZ.AND P0, PT, R4, RZ, PT ;  /* 0x000000ff0400720b */ /* 0x000fe40003f15000 */
[----:B------:R-:W-:-:S05]  /*18200*/  MOV R137, 0xff800000 ;  /* 0xff80000000897802 */ /* 0x000fca0000000f00 */
[----:B------:R-:W2:Y:S01]  /*18210*/  @P1 MUFU.RCP R2, R5 ;  /* 0x0000000500021308 */ /* 0x000ea20000001000 */
[----:B------:R-:W-:-:S05]  /*18220*/  @P1 MOV R3, 0x3f317218 ;  /* 0x3f31721800031802 */ /* 0x000fca0000000f00 */
[----:B------:R-:W-:Y:S02]  /*18230*/  @P1 FMUL.FTZ R3, R3, c[0x0][0x2d0] ;  /* 0x0000b40003031a20 */ /* 0x000fe40000410000 */
[----:B------:R-:W3:Y:S01]  /*18240*/  @P1 MUFU.LG2 R5, R5 ;  /* 0x0000000500051308 */ /* 0x000ee20000000c00 */
        /* <DEDUP_REMOVED lines=22> */
[C---:B------:R-:W-:Y:S01]  /*183b0*/  FMUL.FTZ R36, R2.reuse, R49 ;  /* 0x0000003102247220 */ /* 0x040fe20000410000 */
[----:B------:R-:W-:Y:S01]  /*183c0*/  MOV R49, 0xff800000 ;  /* 0xff80000000317802 */ /* 0x000fe20000000f00 */
        /* <DEDUP_REMOVED lines=42> */
[----:B------:R-:W4:Y:S01]  /*18670*/  @P0 MUFU.LG2 R2, R4 ;  /* 0x0000000400020308 */ /* 0x000f220000000c00 */
[----:B---3--:R-:W-:Y:S02]  /*18680*/  @P1 FMUL.FTZ R5, R5, 0.69314718246459960938 ;  /* 0x3f31721805051820 */ /* 0x008fe40000410000 */
[C---:B--2---:R-:W-:Y:S02]  /*18690*/  FMUL.FTZ R142, R0.reuse, R142 ;  /* 0x0000008e008e7220 */ /* 0x044fe40000410000 */
[----:B------:R-:W-:Y:S01]  /*186a0*/  @P1 FFMA.FTZ R137, R3, R136, R5 ;  /* 0x0000008803891223 */ /* 0x000fe20000010005 */
[----:B------:R-:W-:Y:S01]  /*186b0*/  @P0 MOV R3, 0x3f317218 ;  /* 0x3f31721800030802 */ /* 0x000fe20000000f00 */
[C---:B------:R-:W-:Y:S01]  /*186c0*/  FMUL.FTZ R143, R0.reuse, R143 ;  /* 0x0000008f008f7220 */ /* 0x040fe20000410000 */
[----:B------:R-:W-:Y:S01]  /*186d0*/  PLOP3.LUT P1, PT, PT, PT, PT, 0x8, 0x0 ;  /* 0x000000000000781c */ /* 0x000fe20003f2e170 */
[----:B------:R-:W-:-:S02]  /*186e0*/  FMUL.FTZ R146, R0, R146 ;  /* 0x0000009200927220 */ /* 0x000fc40000410000 */
[----:B------:R-:W-:Y:S02]  /*186f0*/  @P0 FMUL.FTZ R3, R3, c[0x0][0x2d0] ;  /* 0x0000b40003030a20 */ /* 0x000fe40000410000 */
[C---:B------:R-:W-:Y:S02]  /*18700*/  FMUL.FTZ R147, R0.reuse, R147 ;  /* 0x0000009300937220 */ /* 0x040fe40000410000 */
[----:B------:R-:W-:Y:S02]  /*18710*/  FMUL.FTZ R150, R0, R150 ;  /* 0x0000009600967220 */ /* 0x000fe40000410000 */
[----:B----4-:R-:W-:Y:S02]  /*18720*/  @P0 FMUL.FTZ R2, R2, 0.69314718246459960938 ;  /* 0x3f31721802020820 */ /* 0x010fe40000410000 */
        /* <DEDUP_REMOVED lines=60> */
.L_x_1182:
[----:B------:R-:W-:Y:S05]  /*18af0*/  @P1 BRA `(.L_x_1290) ;  /* 0x00001ab000001947 */ /* 0x000fea0003800000 */
[----:B------:R-:W2:Y:S01]  /*18b00*/  LDL R69, [R1+0x70] ;  /* 0x0000700001457983 */ /* 0x000ea20000100800 */
[----:B------:R-:W-:Y:S01]  /*18b10*/  F2FP.BF16.PACK_AB R50, R51, R50 ;  /* 0x000000323332723e */ /* 0x000fe200000010ff */
[----:B------:R-:W-:Y:S01]  /*18b20*/  WARPSYNC 0xffffffff ;  /* 0xffffffff00007948 */ /* 0x000fe20003800000 */
[----:B------:R-:W-:Y:S01]  /*18b30*/  F2FP.BF16.PACK_AB R46, R47, R46 ;  /* 0x0000002e2f2e723e */ /* 0x000fe200000010ff */
[----:B------:R-:W3:Y:S01]  /*18b40*/  S2R R65, SR_TID.X ;  /* 0x0000000000417919 */ /* 0x000ee20000002100 */
        /* <DEDUP_REMOVED lines=12> */
[----:B---3--:R-:W-:-:S02]  /*18c10*/  SHF.R.S32.HI R51, RZ, 0x1f, R65 ;  /* 0x0000001fff337819 */ /* 0x008fc40000011441 */
[----:B------:R-:W-:Y:S02]  /*18c20*/  F2FP.BF16.PACK_AB R45, R161, R160 ;  /* 0x000000a0a12d723e */ /* 0x000fe400000010ff */
[CC--:B------:R-:W-:Y:S02]  /*18c30*/  LEA.HI R2, R51.reuse, R65.reuse, RZ, 0x2 ;  /* 0x0000004133027211 */ /* 0x0c0fe400078f10ff */
[----:B------:R-:W-:Y:S02]  /*18c40*/  LEA.HI R47, R51, R65, RZ, 0x5 ;  /* 0x00000041332f7211 */ /* 0x000fe400078f28ff */
[--C-:B------:R-:W-:Y:S02]  /*18c50*/  SHF.R.S32.HI R4, RZ, 0x2, R2.reuse ;  /* 0x00000002ff047819 */ /* 0x100fe40000011402 */
[----:B------:R-:W-:Y:S02]  /*18c60*/  SHF.R.S32.HI R0, RZ, 0x1f, R2 ;  /* 0x0000001fff007819 */ /* 0x000fe40000011402 */
[----:B------:R-:W-:-:S02]  /*18c70*/  SHF.R.S32.HI R43, RZ, 0x5, R47 ;  /* 0x00000005ff2b7819 */ /* 0x000fc4000001142f */
[----:B------:R-:W-:Y:S02]  /*18c80*/  LEA.HI R0, R0, R4, RZ, 0x3 ;  /* 0x0000000400007211 */ /* 0x000fe400078f18ff */
[----:B------:R-:W-:Y:S02]  /*18c90*/  F2FP.BF16.PACK_AB R162, R163, R162 ;  /* 0x000000a2a3a2723e */ /* 0x000fe400000010ff */
[----:B------:R-:W-:Y:S02]  /*18ca0*/  LOP3.LUT R0, R0, 0xfffffff8, RZ, 0xc0, !PT ;  /* 0xfffffff800007812 */ /* 0x000fe400078ec0ff */
[----:B------:R-:W-:Y:S02]  /*18cb0*/  F2FP.BF16.PACK_AB R44, R33, R14 ;  /* 0x0000000e212c723e */ /* 0x000fe400000010ff */
[----:B------:R-:W-:Y:S01]  /*18cc0*/  F2FP.BF16.PACK_AB R41, R35, R34 ;  /* 0x000000222329723e */ /* 0x000fe200000010ff */
[----:B------:R-:W-:Y:S01]  /*18cd0*/  IMAD.IADD R4, R4, 0x1, -R0 ;  /* 0x0000000104047824 */ /* 0x000fe200078e0a00 */
[----:B------:R-:W-:-:S02]  /*18ce0*/  LOP3.LUT R0, R2, 0xfffffffc, RZ, 0xc0, !PT ;  /* 0xfffffffc02007812 */ /* 0x000fc400078ec0ff */
[----:B------:R-:W-:Y:S01]  /*18cf0*/  F2FP.BF16.PACK_AB R40, R37, R16 ;  /* 0x000000102528723e */ /* 0x000fe200000010ff */
[C---:B------:R-:W-:Y:S01]  /*18d00*/  IMAD.SHL.U32 R2, R4.reuse, 0x40, RZ ;  /* 0x0000004004027824 */ /* 0x040fe200078e00ff */
[----:B------:R-:W-:Y:S01]  /*18d10*/  LOP3.LUT R3, R4, 0x1, RZ, 0xc0, !PT ;  /* 0x0000000104037812 */ /* 0x000fe200078ec0ff */
[----:B------:R-:W-:Y:S01]  /*18d20*/  IMAD.IADD R21, R65, 0x1, -R0 ;  /* 0x0000000141157824 */ /* 0x000fe200078e0a00 */
[----:B------:R-:W-:Y:S02]  /*18d30*/  F2FP.BF16.PACK_AB R39, R39, R38 ;  /* 0x000000262727723e */ /* 0x000fe400000010ff */
[----:B------:R-:W-:Y:S01]  /*18d40*/  LOP3.LUT R0, R2, 0x1c0, RZ, 0xc0, !PT ;  /* 0x000001c002007812 */ /* 0x000fe200078ec0ff */
[----:B------:R-:W-:Y:S01]  /*18d50*/  IMAD R2, R43, 0x200, R21 ;  /* 0x000002002b027824 */ /* 0x000fe200078e0215 */
[----:B------:R-:W-:Y:S02]  /*18d60*/  ISETP.NE.U32.AND P0, PT, R3, 0x1, PT ;  /* 0x000000010300780c */ /* 0x000fe40003f05070 */
[----:B------:R-:W-:-:S02]  /*18d70*/  LEA.HI R0, R0, R0, RZ, 0x1d ;  /* 0x0000000000007211 */ /* 0x000fc400078fe8ff */
        /* <DEDUP_REMOVED lines=8> */
[----:B------:R-:W-:Y:S02]  /*18e00*/  F2FP.BF16.PACK_AB R35, R53, R52 ;  /* 0x000000343523723e */ /* 0x000fe400000010ff */
[----:B------:R-:W-:-:S02]  /*18e10*/  F2FP.BF16.PACK_AB R54, R55, R54 ;  /* 0x000000363736723e */ /* 0x000fc400000010ff */
        /* <DEDUP_REMOVED lines=31> */
[----:B---3--:R-:W-:Y:S01]  /*19010*/  IMAD.MOV.U32 R48, RZ, RZ, 0x40 ;  /* 0x00000040ff307424 */ /* 0x008fe200078e00ff */
[----:B------:R-:W-:Y:S02]  /*19020*/  F2FP.BF16.PACK_AB R94, R95, R94 ;  /* 0x0000005e5f5e723e */ /* 0x000fe400000010ff */
[----:B------:R-:W-:Y:S01]  /*19030*/  STS [R4+0x400], R154 ;  /* 0x0004009a04007388 */ /* 0x000fe20000000800 */
[----:B------:R-:W-:-:S02]  /*19040*/  F2FP.BF16.PACK_AB R24, R24, R96 ;  /* 0x000000601818723e */ /* 0x000fc400000010ff */
[----:B------:R-:W-:Y:S02]  /*19050*/  F2FP.BF16.PACK_AB R98, R99, R98 ;  /* 0x000000626362723e */ /* 0x000fe400000010ff */
[----:B----4-:R-:W-:Y:S02]  /*19060*/  SEL R7, R48, 0xffffffc0, !P2 ;  /* 0xffffffc030077807 */ /* 0x010fe40005000000 */
[----:B------:R-:W-:Y:S02]  /*19070*/  F2FP.BF16.PACK_AB R23, R23, R100 ;  /* 0x000000641717723e */ /* 0x000fe400000010ff */
[----:B------:R-:W-:Y:S02]  /*19080*/  F2FP.BF16.PACK_AB R102, R103, R102 ;  /* 0x000000666766723e */ /* 0x000fe400000010ff */
[----:B------:R-:W-:Y:S01]  /*19090*/  F2FP.BF16.PACK_AB R22, R22, R104 ;  /* 0x000000681616723e */ /* 0x000fe200000010ff */
[----:B-1----:R-:W-:Y:S01]  /*190a0*/  IMAD.IADD R6, R0, 0x1, R7 ;  /* 0x0000000100067824 */ /* 0x002fe200078e0207 */
[----:B------:R-:W-:-:S02]  /*190b0*/  F2FP.BF16.PACK_AB R106, R107, R106 ;  /* 0x0000006a6b6a723e */ /* 0x000fc400000010ff */
[----:B------:R-:W-:Y:S02]  /*190c0*/  F2FP.BF16.PACK_AB R20, R109, R108 ;  /* 0x0000006c6d14723e */ /* 0x000fe400000010ff */
[----:B------:R1:W-:Y:S01]  /*190d0*/  STS [R6+0x80], R5 ;  /* 0x0000800506007388 */ /* 0x0003e20000000800 */
[----:B------:R-:W-:Y:S01]  /*190e0*/  F2FP.BF16.PACK_AB R110, R111, R110 ;  /* 0x0000006e6f6e723e */ /* 0x000fe200000010ff */
[----:B------:R-:W-:Y:S02]  /*190f0*/  IMAD.IADD R8, R7, 0x1, R2 ;  /* 0x0000000107087824 */ /* 0x000fe400078e0202 */
        /* <DEDUP_REMOVED lines=18> */
[----:B------:R-:W-:Y:S02]  /*19220*/  ISETP.NE.U32.AND P0, PT, RZ, c[0x0][0x500], PT ;  /* 0x00014000ff007a0c */ /* 0x000fe40003f05070 */
[----:B------:R-:W-:Y:S01]  /*19230*/  ISETP.NE.U32.AND P1, PT, RZ, c[0x0][0x508], PT ;  /* 0x00014200ff007a0c */ /* 0x000fe20003f25070 */
[----:B------:R-:W-:Y:S01]  /*19240*/  STS [R5+0x480], R41 ;  /* 0x0004802905007388 */ /* 0x000fe20000000800 */
[----:B------:R-:W-:-:S02]  /*19250*/  ISETP.NE.AND.EX P0, PT, RZ, c[0x0][0x504], PT, P0 ;  /* 0x00014100ff007a0c */ /* 0x000fc40003f05300 */
[----:B------:R-:W-:Y:S01]  /*19260*/  ISETP.NE.AND.EX P1, PT, RZ, c[0x0][0x50c], PT, P1 ;  /* 0x00014300ff007a0c */ /* 0x000fe20003f25310 */
        /* <DEDUP_REMOVED lines=44> */
[----:B-1----:R-:W-:-:S03]  /*19530*/  IMAD.MOV.U32 R2, RZ, RZ, 0x4 ;  /* 0x00000004ff027424 */ /* 0x002fc600078e00ff */
[----:B------:R-:W-:Y:S04]  /*19540*/  STS [R8+0xc000], R11 ;  /* 0x00c0000b08007388 */ /* 0x000fe80000000800 */
[----:B------:R-:W-:Y:S04]  /*19550*/  STS [R8+0xc400], R10 ;  /* 0x00c4000a08007388 */ /* 0x000fe80000000800 */
[----:B------:R2:W-:Y:S04]  /*19560*/  STS [R5+0xc080], R9 ;  /* 0x00c0800905007388 */ /* 0x0005e80000000800 */
[----:B------:R1:W-:Y:S04]  /*19570*/  STS [R5+0xc480], R15 ;  /* 0x00c4800f05007388 */ /* 0x0003e80000000800 */
[----:B------:R1:W-:Y:S04]  /*19580*/  STS [R7+0xc000], R14 ;  /* 0x00c0000e07007388 */ /* 0x0003e80000000800 */
[----:B------:R1:W-:Y:S01]  /*19590*/  STS [R7+0xc400], R13 ;  /* 0x00c4000d07007388 */ /* 0x0003e20000000800 */
[----:B--2---:R-:W-:-:S03]  /*195a0*/  IMAD.WIDE R8, R69, R2, c[0x0][0x500] ;  /* 0x0001400045087625 */ /* 0x004fc600078e0202 */
[----:B------:R-:W-:Y:S06]  /*195b0*/  BAR.SYNC.DEFER_BLOCKING 0x1, 0x100 ;  /* 0x0044000000007b1d */ /* 0x000fec0000010000 */
[----:B------:R-:W2:Y:S01]  /*195c0*/  @P0 LDG.E R0, [R8.64] ;  /* 0x0000000e08000981 */ /* 0x000ea2000c1e1900 */
[----:B------:R-:W-:Y:S02]  /*195d0*/  IMAD.MOV.U32 R29, RZ, RZ, c[0x0][0x388] ;  /* 0x0000e200ff1d7624 */ /* 0x000fe400078e00ff */
[----:B------:R-:W-:-:S05]  /*195e0*/  @P1 IMAD.WIDE R2, R69, R2, c[0x0][0x508] ;  /* 0x0001420045021625 */ /* 0x000fca00078e0202 */
[----:B------:R3:W5:Y:S02]  /*195f0*/  @P1 LDG.E R29, [R2.64] ;  /* 0x0000000e021d1981 */ /* 0x000764000c1e1900 */
[----:B---3--:R-:W-:Y:S02]  /*19600*/  CS2R R2, SRZ ;  /* 0x0000000000027805 */ /* 0x008fe4000001ff00 */
[--C-:B--2---:R-:W-:Y:S01]  /*19610*/  @P0 SHF.R.S32.HI R3, RZ, 0x1f, R0.reuse ;  /* 0x0000001fff030819 */ /* 0x104fe20000011400 */
[----:B------:R-:W-:Y:S01]  /*19620*/  @P0 IMAD.MOV.U32 R2, RZ, RZ, R0 ;  /* 0x000000ffff020224 */ /* 0x000fe200078e0000 */
[----:B------:R-:W-:Y:S05]  /*19630*/  @P1 BRA `(.L_x_1291) ;  /* 0x0000004000001947 */ /* 0x000fea0003800000 */
[----:B-1----:R-:W-:Y:S05]  /*19640*/  @!P0 BRA `(.L_x_1291) ;  /* 0x0000003000008947 */ /* 0x002fea0003800000 */
[----:B------:R-:W2:Y:S04]  /*19650*/  LDG.E R4, [R8.64] ;  /* 0x0000000e08047981 */ /* 0x000ea8000c1e1900 */
[----:B------:R-:W2:Y:S02]  /*19660*/  LDG.E R0, [R8.64+0x4] ;  /* 0x0000040e08007981 */ /* 0x000ea4000c1e1900 */
[----:B--2--5:R-:W-:-:S02]  /*19670*/  IADD3 R29, -R4, R0, RZ ;  /* 0x00000000041d7210 */ /* 0x024fc40007ffe1ff */
.L_x_1291:
[----:B-1----:R-:W1:Y:S01]  /*19680*/  S2R R9, SR_CTAID.Y ;  /* 0x0000000000097919 */ /* 0x002e620000002600 */
[----:B------:R-:W-:Y:S01]  /*19690*/  LOP3.LUT R0, R47, 0xffffffe0, RZ, 0xc0, !PT ;  /* 0xffffffe02f007812 */ /* 0x000fe200078ec0ff */
[----:B------:R-:W-:Y:S01]  /*196a0*/  IMAD.MOV.U32 R8, RZ, RZ, c[0x0][0x4e8] ;  /* 0x00013a00ff087624 */ /* 0x000fe200078e00ff */
[----:B------:R-:W-:Y:S01]  /*196b0*/  SHF.R.S32.HI R4, RZ, 0x1f, R43 ;  /* 0x0000001fff047819 */ /* 0x000fe2000001142b */
[----:B------:R-:W2:Y:S01]  /*196c0*/  S2R R28, SR_CTAID.X ;  /* 0x00000000001c7919 */ /* 0x000ea20000002500 */
[----:B------:R-:W-:Y:S01]  /*196d0*/  LEA.HI R16, R51, R65, RZ, 0x3 ;  /* 0x0000004133107211 */ /* 0x000fe200078f18ff */
[----:B------:R-:W-:Y:S01]  /*196e0*/  IMAD.IADD R0, R65, 0x1, -R0 ;  /* 0x0000000141007824 */ /* 0x000fe200078e0a00 */
[----:B------:R-:W-:Y:S01]  /*196f0*/  LEA.HI R4, R4, R43, RZ, 0x3 ;  /* 0x0000002b04047211 */ /* 0x000fe200078f18ff */
[----:B------:R-:W3:Y:S01]  /*19700*/  S2R R10, SR_CTAID.Y ;  /* 0x00000000000a7919 */ /* 0x000ee20000002600 */
[----:B------:R-:W-:Y:S01]  /*19710*/  ISETP.NE.AND P1, PT, R8, 0x1, PT ;  /* 0x000000010800780c */ /* 0x000fe20003f25270 */
[----:B-----5:R-:W-:Y:S01]  /*19720*/  IMAD R29, R29, c[0x0][0x4e8], RZ ;  /* 0x00013a001d1d7a24 */ /* 0x020fe200078e02ff */
[----:B------:R-:W-:Y:S01]  /*19730*/  SHF.R.S32.HI R7, RZ, 0x1f, R0 ;  /* 0x0000001fff077819 */ /* 0x000fe20000011400 */
[----:B------:R-:W-:Y:S01]  /*19740*/  BSSY B0, `(.L_x_1292) ;  /* 0x0000089000007945 */ /* 0x000fe20003800000 */
[----:B------:R-:W-:-:S02]  /*19750*/  LOP3.LUT R5, R4, 0xffffff8, RZ, 0xc0, !PT ;  /* 0x0ffffff804057812 */ /* 0x000fc400078ec0ff */
[----:B------:R-:W-:Y:S02]  /*19760*/  LEA.HI R4, R21, R21, RZ, 0x1 ;  /* 0x0000001515047211 */ /* 0x000fe400078f08ff */
[----:B------:R-:W-:Y:S01]  /*19770*/  LEA.HI R7, R7, R0, RZ, 0x2 ;  /* 0x0000000007077211 */ /* 0x000fe200078f10ff */
[----:B------:R-:W-:Y:S01]  /*19780*/  IMAD.IADD R6, R43, 0x1, -R5 ;  /* 0x000000012b067824 */ /* 0x000fe200078e0a05 */
[----:B------:R-:W-:Y:S02]  /*19790*/  LOP3.LUT R4, R4, 0x1ffffffe, RZ, 0xc0, !PT ;  /* 0x1ffffffe04047812 */ /* 0x000fe400078ec0ff */
[----:B------:R-:W-:Y:S02]  /*197a0*/  SHF.R.S32.HI R5, RZ, 0x2, R7 ;  /* 0x00000002ff057819 */ /* 0x000fe40000011407 */
[----:B------:R-:W-:Y:S02]  /*197b0*/  IADD3 R7, R21, -R4, RZ ;  /* 0x8000000415077210 */ /* 0x000fe40007ffe0ff */
[----:B-1----:R-:W-:Y:S01]  /*197c0*/  SHF.R.S32.HI R9, RZ, 0x1f, R9 ;  /* 0x0000001fff097819 */ /* 0x002fe20000011409 */
[----:B------:R-:W-:Y:S01]  /*197d0*/  IMAD R17, R6, 0x10, R5 ;  /* 0x0000001006117824 */ /* 0x000fe200078e0205 */
[----:B------:R-:W-:Y:S01]  /*197e0*/  LOP3.LUT P2, RZ, R0, 0x3, RZ, 0xc0, !PT ;  /* 0x0000000300ff7812 */ /* 0x000fe2000784c0ff */
[----:B------:R-:W-:Y:S01]  /*197f0*/  IMAD R0, R3, c[0x0][0x3a0], RZ ;  /* 0x0000e80003007a24 */ /* 0x000fe200078e02ff */
[----:B------:R-:W-:Y:S01]  /*19800*/  LOP3.LUT R12, R16, 0xfffffff8, RZ, 0xc0, !PT ;  /* 0xfffffff8100c7812 */ /* 0x000fe200078ec0ff */
[----:B------:R-:W-:Y:S01]  /*19810*/  IMAD R6, R7, 0x8, R17 ;  /* 0x0000000807067824 */ /* 0x000fe200078e0211 */
[----:B------:R-:W-:Y:S01]  /*19820*/  SEL R15, R69, RZ, !P0 ;  /* 0x000000ff450f7207 */ /* 0x000fe20004000000 */
[----:B------:R-:W-:Y:S01]  /*19830*/  IMAD R8, R9, c[0x0][0x490], RZ ;  /* 0x0001240009087a24 */ /* 0x000fe200078e02ff */
[----:B------:R-:W-:Y:S01]  /*19840*/  SHF.R.S32.HI R16, RZ, 0x3, R16 ;  /* 0x00000003ff107819 */ /* 0x000fe20000011410 */
[----:B------:R-:W-:Y:S01]  /*19850*/  IMAD R7, R2, c[0x0][0x3a4], R0 ;  /* 0x0000e90002077a24 */ /* 0x000fe200078e0200 */
[----:B--2---:R-:W-:Y:S01]  /*19860*/  LEA R0, R28, R6, 0x7 ;  /* 0x000000061c007211 */ /* 0x004fe200078e38ff */
[----:B---3--:R-:W-:Y:S01]  /*19870*/  IMAD.WIDE.U32 R4, R10, c[0x0][0x490], R2 ;  /* 0x000124000a047a25 */ /* 0x008fe200078e0002 */
[----:B------:R-:W-:-:S03]  /*19880*/  LEA.HI R19, R51, R65, RZ, 0x6 ;  /* 0x0000004133137211 */ /* 0x000fc600078f30ff */
[----:B------:R-:W-:Y:S02]  /*19890*/  IMAD R8, R10, c[0x0][0x494], R8 ;  /* 0x000125000a087a24 */ /* 0x000fe400078e0208 */
[----:B------:R-:W-:-:S04]  /*198a0*/  IMAD.WIDE.U32 R2, R2, c[0x0][0x3a0], RZ ;  /* 0x0000e80002027a25 */ /* 0x000fc800078e00ff */
[----:B------:R-:W-:Y:S01]  /*198b0*/  IMAD.IADD R5, R5, 0x1, R8 ;  /* 0x0000000105057824 */ /* 0x000fe200078e0208 */
[----:B------:R-:W-:Y:S01]  /*198c0*/  IADD3 R3, R3, R7, RZ ;  /* 0x0000000703037210 */ /* 0x000fe20007ffe0ff */
[----:B------:R-:W-:Y:S01]  /*198d0*/  @P1 IMAD.HI.U32 R8, R0, c[0x0][0x4ec], RZ ;  /* 0x00013b0000081a27 */ /* 0x000fe200078e00ff */
[----:B------:R-:W-:-:S03]  /*198e0*/  SHF.R.S32.HI R7, RZ, 0x1f, R69 ;  /* 0x0000001fff077819 */ /* 0x000fc60000011445 */
[----:B------:R-:W-:Y:S01]  /*198f0*/  IMAD.MOV.U32 R6, RZ, RZ, R0 ;  /* 0x000000ffff067224 */ /* 0x000fe200078e0000 */
[----:B------:R-:W-:Y:S01]  /*19900*/  @P1 SHF.R.U32.HI R6, RZ, c[0x0][0x4f0], R8 ;  /* 0x00013c00ff061a19 */ /* 0x000fe20000011608 */
[----:B------:R-:W-:Y:S01]  /*19910*/  IMAD R9, R9, c[0x0][0x3e8], RZ ;  /* 0x0000fa0009097a24 */ /* 0x000fe200078e02ff */
[----:B------:R-:W-:Y:S01]  /*19920*/  SEL R13, R7, RZ, !P0 ;  /* 0x000000ff070d7207 */ /* 0x000fe20004000000 */
[----:B------:R-:W-:Y:S02]  /*19930*/  IMAD.IADD R12, R65, 0x1, -R12 ;  /* 0x00000001410c7824 */ /* 0x000fe400078e0a0c */
[----:B------:R-:W-:Y:S02]  /*19940*/  IMAD.MOV R7, RZ, RZ, -R6 ;  /* 0x000000ffff077224 */ /* 0x000fe400078e0a06 */
[----:B------:R-:W-:Y:S01]  /*19950*/  IMAD R9, R10, c[0x0][0x3ec], R9 ;  /* 0x0000fb000a097a24 */ /* 0x000fe200078e0209 */
[----:B------:R-:W-:Y:S01]  /*19960*/  LEA R14, R12, R16, 0x5 ;  /* 0x000000100c0e7211 */ /* 0x000fe200078e28ff */
[----:B------:R-:W-:-:S04]  /*19970*/  IMAD.WIDE.U32 R2, R10, c[0x0][0x3e8], R2 ;  /* 0x0000fa000a027a25 */ /* 0x000fc800078e0002 */
[----:B------:R-:W-:Y:S01]  /*19980*/  IMAD R8, R7, c[0x0][0x4e8], R0 ;  /* 0x00013a0007087a24 */ /* 0x000fe200078e0200 */
[----:B------:R-:W-:Y:S01]  /*19990*/  IADD3 R3, R3, R9, RZ ;  /* 0x0000000903037210 */ /* 0x000fe20007ffe0ff */
[----:B------:R-:W-:Y:S02]  /*199a0*/  IMAD R0, R13, c[0x0][0x498], RZ ;  /* 0x000126000d007a24 */ /* 0x000fe400078e02ff */
[----:B------:R-:W-:Y:S01]  /*199b0*/  IMAD.WIDE.U32 R4, R15, c[0x0][0x498], R4 ;  /* 0x000126000f047a25 */ /* 0x000fe200078e0004 */
[----:B------:R-:W-:-:S03]  /*199c0*/  SHF.R.S32.HI R9, RZ, 0x1f, R8 ;  /* 0x0000001fff097819 */ /* 0x000fc60000011408 */
[----:B------:R-:W-:Y:S01]  /*199d0*/  IMAD R11, R15, c[0x0][0x49c], R0 ;  /* 0x000127000f0b7a24 */ /* 0x000fe200078e0200 */
[----:B------:R-:W-:Y:S01]  /*199e0*/  SHF.R.S32.HI R0, RZ, 0x1f, R6 ;  /* 0x0000001fff007819 */ /* 0x000fe20000011406 */
[----:B------:R-:W-:Y:S01]  /*199f0*/  IMAD R14, R28, 0x80, R14 ;  /* 0x000000801c0e7824 */ /* 0x000fe200078e020e */
[----:B------:R-:W-:Y:S01]  /*19a00*/  IADD3 R4, P0, R6, R4, RZ ;  /* 0x0000000406047210 */ /* 0x000fe20007f1e0ff */
[----:B------:R-:W-:Y:S02]  /*19a10*/  IMAD.SHL.U32 R18, R16, 0x40, RZ ;  /* 0x0000004010127824 */ /* 0x000fe400078e00ff */
[----:B------:R-:W-:Y:S01]  /*19a20*/  IMAD R9, R9, c[0x0][0x488], RZ ;  /* 0x0001220009097a24 */ /* 0x000fe200078e02ff */
[----:B------:R-:W-:Y:S01]  /*19a30*/  IADD3.X R5, R0, R5, R11, P0, !PT ;  /* 0x0000000500057210 */ /* 0x000fe200007fe40b */
[----:B------:R-:W-:Y:S01]  /*19a40*/  @P1 IMAD.HI.U32 R10, R14, c[0x0][0x4ec], RZ ;  /* 0x00013b000e0a1a27 */ /* 0x000fe200078e00ff */
[----:B------:R-:W-:-:S03]  /*19a50*/  LOP3.LUT R6, R18, 0x1c0, RZ, 0xc0, !PT ;  /* 0x000001c012067812 */ /* 0x000fc600078ec0ff */
[----:B------:R-:W-:Y:S01]  /*19a60*/  IMAD.SHL.U32 R0, R12, 0x8, RZ ;  /* 0x000000080c007824 */ /* 0x000fe200078e00ff */
[----:B------:R-:W-:Y:S01]  /*19a70*/  SHF.R.U32.HI R11, RZ, 0x3, R6 ;  /* 0x00000003ff0b7819 */ /* 0x000fe20000011606 */
[----:B------:R-:W-:-:S04]  /*19a80*/  IMAD.WIDE.U32 R4, R8, c[0x0][0x488], R4 ;  /* 0x0001220008047a25 */ /* 0x000fc800078e0004 */
[----:B------:R-:W-:Y:S02]  /*19a90*/  IMAD R9, R8, c[0x0][0x48c], R9 ;  /* 0x0001230008097a24 */ /* 0x000fe400078e0209 */
[----:B------:R-:W-:Y:S01]  /*19aa0*/  IMAD.MOV.U32 R7, RZ, RZ, R14 ;  /* 0x000000ffff077224 */ /* 0x000fe200078e000e */
[----:B------:R-:W-:Y:S01]  /*19ab0*/  @P1 SHF.R.U32.HI R7, RZ, c[0x0][0x4f0], R10 ;  /* 0x00013c00ff071a19 */ /* 0x000fe2000001160a */
[----:B------:R-:W-:Y:S01]  /*19ac0*/  IMAD R8, R13, c[0x0][0x3f0], RZ ;  /* 0x0000fc000d087a24 */ /* 0x000fe200078e02ff */
[----:B------:R-:W-:Y:S01]  /*19ad0*/  LOP3.LUT R10, R6, 0x38, R0, 0xf8, !PT ;  /* 0x00000038060a7812 */ /* 0x000fe200078ef800 */
[----:B------:R-:W-:Y:S01]  /*19ae0*/  IMAD.WIDE.U32 R2, R15, c[0x0][0x3f0], R2 ;  /* 0x0000fc000f027a25 */ /* 0x000fe200078e0002 */
[----:B------:R-:W-:Y:S02]  /*19af0*/  LEA R6, P0, R4, c[0x0][0x450], 0x2 ;  /* 0x0001140004067a11 */ /* 0x000fe400078010ff */
[----:B------:R-:W-:Y:S01]  /*19b00*/  IADD3 R9, R5, R9, RZ ;  /* 0x0000000905097210 */ /* 0x000fe20007ffe0ff */
[----:B------:R-:W-:Y:S01]  /*19b10*/  IMAD R8, R15, c[0x0][0x3f4], R8 ;  /* 0x0000fd000f087a24 */ /* 0x000fe200078e0208 */
[----:B------:R-:W-:Y:S01]  /*19b20*/  LOP3.LUT R15, R10, R11, RZ, 0x3c, !PT ;  /* 0x0000000b0a0f7212 */ /* 0x000fe200078e3cff */
[----:B------:R-:W-:Y:S01]  /*19b30*/  IMAD.MOV R5, RZ, RZ, -R7 ;  /* 0x000000ffff057224 */ /* 0x000fe200078e0a07 */
[----:B------:R-:W-:Y:S01]  /*19b40*/  LEA.HI.X R4, R4, c[0x0][0x454], R9, 0x2, P0 ;  /* 0x0001150004047a11 */ /* 0x000fe200000f1409 */
[----:B------:R-:W-:Y:S01]  /*19b50*/  IMAD.IADD R3, R3, 0x1, R8 ;  /* 0x0000000103037824 */ /* 0x000fe200078e0208 */
[----:B------:R-:W-:Y:S01]  /*19b60*/  SHFL.IDX PT, R10, R6, RZ, 0x1c1f ;  /* 0x001c1fff060a7589 */ /* 0x000fe200000e0000 */
[----:B------:R-:W-:Y:S01]  /*19b70*/  SHF.R.S32.HI R12, RZ, 0x1f, R7 ;  /* 0x0000001fff0c7819 */ /* 0x000fe20000011407 */
[----:B------:R-:W-:-:S02]  /*19b80*/  IMAD R5, R5, c[0x0][0x4e8], R14 ;  /* 0x00013a0005057a24 */ /* 0x000fc400078e020e */
[----:B------:R-:W1:Y:S01]  /*19b90*/  SHFL.IDX PT, R11, R4, RZ, 0x1c1f ;  /* 0x001c1fff040b7589 */ /* 0x000e6200000e0000 */
[----:B------:R-:W-:-:S03]  /*19ba0*/  IMAD.WIDE.U32 R2, R7, c[0x0][0x3e0], R2 ;  /* 0x0000f80007027a25 */ /* 0x000fc600078e0002 */
[----:B------:R2:W-:Y:S04]  /*19bb0*/  SHFL.IDX PT, R8, R6, 0x1, 0x1c1f ;  /* 0x003c1f0006087f89 */ /* 0x0005e800000e0000 */
[----:B------:R3:W4:Y:S01]  /*19bc0*/  SHFL.IDX PT, R9, R4, 0x1, 0x1c1f ;  /* 0x003c1f0004097f89 */ /* 0x00072200000e0000 */
[----:B--2---:R-:W-:Y:S01]  /*19bd0*/  IMAD R6, R12, c[0x0][0x3e0], RZ ;  /* 0x0000f8000c067a24 */ /* 0x004fe200078e02ff */
[----:B---3--:R-:W-:-:S03]  /*19be0*/  LEA R4, R28, R17, 0x7 ;  /* 0x000000111c047211 */ /* 0x008fc600078e38ff */
[----:B------:R-:W-:Y:S01]  /*19bf0*/  IMAD R12, R7, c[0x0][0x3e4], R6 ;  /* 0x0000f900070c7a24 */ /* 0x000fe200078e0206 */
[----:B------:R-:W-:Y:S01]  /*19c00*/  LEA R28, R28, R16, 0x7 ;  /* 0x000000101c1c7211 */ /* 0x000fe200078e38ff */
[----:B------:R-:W-:Y:S01]  /*19c10*/  IMAD.SHL.U32 R6, R19, 0x8, RZ ;  /* 0x0000000813067824 */ /* 0x000fe200078e00ff */
[C---:B------:R-:W-:Y:S01]  /*19c20*/  IADD3 R13, R4.reuse, 0x8, RZ ;  /* 0x00000008040d7810 */ /* 0x040fe20007ffe0ff */
[----:B------:R-:W-:Y:S01]  /*19c30*/  IMAD.IADD R3, R3, 0x1, R12 ;  /* 0x0000000103037824 */ /* 0x000fe200078e020c */
[-C--:B------:R-:W-:Y:S02]  /*19c40*/  ISETP.GE.OR P1, PT, R4, R29.reuse, P2 ;  /* 0x0000001d0400720c */ /* 0x080fe40001726670 */
[----:B------:R-:W-:Y:S02]  /*19c50*/  SHF.R.S32.HI R4, RZ, 0x1f, R5 ;  /* 0x0000001fff047819 */ /* 0x000fe40000011405 */
[----:B------:R-:W-:Y:S02]  /*19c60*/  ISETP.GE.OR P0, PT, R13, R29, P2 ;  /* 0x0000001d0d00720c */ /* 0x000fe40001706670 */
[----:B------:R-:W-:Y:S01]  /*19c70*/  LOP3.LUT R7, R15, 0x7ffffe00, R6, 0xf8, !PT ;  /* 0x7ffffe000f077812 */ /* 0x000fe200078ef806 */
[----:B------:R-:W-:-:S04]  /*19c80*/  IMAD R4, R4, c[0x0][0x3d8], RZ ;  /* 0x0000f60004047a24 */ /* 0x000fc800078e02ff */
[C---:B------:R-:W-:Y:S02]  /*19c90*/  IMAD R6, R5.reuse, c[0x0][0x3dc], R4 ;  /* 0x0000f70005067a24 */ /* 0x040fe400078e0204 */
[----:B------:R-:W-:Y:S01]  /*19ca0*/  IMAD.WIDE.U32 R4, R5, c[0x0][0x3d8], R2 ;  /* 0x0000f60005047a25 */ /* 0x000fe200078e0002 */
[----:B------:R-:W-:Y:S01]  /*19cb0*/  SHF.L.U32 R2, R7, 0x1, RZ ;  /* 0x0000000107027819 */ /* 0x000fe200000006ff */
[----:B-1----:R1:W-:Y:S02]  /*19cc0*/  @!P1 ST.E [R10.64], R137 ;  /* 0x000000890a009985 */ /* 0x0023e4000c10190e */
[----:B------:R-:W-:Y:S02]  /*19cd0*/  IMAD.IADD R3, R5, 0x1, R6 ;  /* 0x0000000105037824 */ /* 0x000fe400078e0206 */
        /* <DEDUP_REMOVED lines=21> */
[C---:B-1----:R-:W-:Y:S01]  /*19e30*/  IADD3 R8, R0.reuse, 0x80, RZ ;  /* 0x0000008000087810 */ /* 0x042fe20007ffe0ff */
[----:B------:R-:W1:Y:S01]  /*19e40*/  LDS.128 R20, [R2+0x4080] ;  /* 0x0040800002147984 */ /* 0x000e620000000c00 */
[----:B------:R-:W-:Y:S02]  /*19e50*/  IADD3 R9, R0, 0xc0, RZ ;  /* 0x000000c000097810 */ /* 0x000fe40007ffe0ff */
[----:B------:R-:W-:Y:S01]  /*19e60*/  ISETP.GE.AND P2, PT, R7, c[0x0][0x3c8], PT ;  /* 0x0000f20007007a0c */ /* 0x000fe20003f46270 */
[----:B------:R-:W3:Y:S01]  /*19e70*/  LDS.128 R16, [R2+0x8080] ;  /* 0x0080800002107984 */ /* 0x000ee20000000c00 */
[----:B------:R-:W-:Y:S02]  /*19e80*/  ISETP.GE.AND P1, PT, R8, c[0x0][0x3c8], PT ;  /* 0x0000f20008007a0c */ /* 0x000fe40003f26270 */
[----:B------:R-:W-:Y:S01]  /*19e90*/  ISETP.GE.AND P0, PT, R9, c[0x0][0x3c8], PT ;  /* 0x0000f20009007a0c */ /* 0x000fe20003f06270 */
[----:B------:R4:W5:Y:S01]  /*19ea0*/  LDS.128 R12, [R2+0xc080] ;  /* 0x00c08000020c7984 */ /* 0x0009620000000c00 */
[----:B------:R-:W-:-:S07]  /*19eb0*/  ISETP.GE.AND P3, PT, R0, c[0x0][0x3c8], PT ;  /* 0x0000f20000007a0c */ /* 0x000fce0003f66270 */
[----:B------:R-:W-:-:S04]  /*19ec0*/  @!P2 SHF.R.S32.HI R3, RZ, 0x1f, R7 ;  /* 0x0000001fff03a819 */ /* 0x000fc80000011407 */
[----:B------:R-:W-:Y:S02]  /*19ed0*/  @!P0 SHF.R.S32.HI R6, RZ, 0x1f, R9 ;  /* 0x0000001fff068819 */ /* 0x000fe40000011409 */
[----:B------:R-:W-:Y:S01]  /*19ee0*/  @!P2 LEA.HI R7, R3, R7, RZ, 0x3 ;  /* 0x000000070307a211 */ /* 0x000fe200078f18ff */
[----:B------:R-:W-:Y:S01]  /*19ef0*/  @!P3 IMAD.WIDE R10, R0, 0x2, R4 ;  /* 0x00000002000ab825 */ /* 0x000fe200078e0204 */
[----:B----4-:R-:W-:-:S04]  /*19f00*/  @!P1 SHF.R.S32.HI R2, RZ, 0x1f, R8 ;  /* 0x0000001fff029819 */ /* 0x010fc80000011408 */
        /* <DEDUP_REMOVED lines=8> */
[----:B-1----:R2:W-:Y:S03]  /*19f90*/  @!P2 ST.E.128 [R8.64], R20 ;  /* 0x000000140800a985 */ /* 0x0025e6000c101d0e */
[----:B------:R-:W-:Y:S01]  /*19fa0*/  @!P0 IMAD.WIDE R2, R2, 0x2, R4 ;  /* 0x0000000202028825 */ /* 0x000fe200078e0204 */
[----:B---3--:R2:W-:Y:S04]  /*19fb0*/  @!P1 ST.E.128 [R6.64], R16 ;  /* 0x0000001006009985 */ /* 0x0085e8000c101d0e */
[----:B-----5:R2:W-:Y:S02]  /*19fc0*/  @!P0 ST.E.128 [R2.64], R12 ;  /* 0x0000000c02008985 */ /* 0x0205e4000c101d0e */
.L_x_1293:
[----:B--234-:R-:W-:Y:S05]  /*19fd0*/  BSYNC B0 ;  /* 0x0000000000007941 */ /* 0x01cfea0003800000 */
.L_x_1292:
        /* <DEDUP_REMOVED lines=30> */
.L_x_1295:
[----:B------:R-:W-:Y:S05]  /*1a1c0*/  BSYNC B0 ;  /* 0x0000000000007941 */ /* 0x000fea0003800000 */
.L_x_1294:
        /* <DEDUP_REMOVED lines=30> */
.L_x_1297:
[----:B------:R-:W-:Y:S05]  /*1a3b0*/  BSYNC B0 ;  /* 0x0000000000007941 */ /* 0x000fea0003800000 */
.L_x_1296:
        /* <DEDUP_REMOVED lines=31> */
.L_x_1290:
[----:B------:R-:W2:Y:S01]  /*1a5b0*/  LDL R8, [R1+0x70] ;  /* 0x0000700001087983 */ /* 0x000ea20000100800 */
[----:B------:R-:W-:Y:S01]  /*1a5c0*/  ISETP.NE.U32.AND P1, PT, RZ, c[0x0][0x508], PT ;  /* 0x00014200ff007a0c */ /* 0x000fe20003f25070 */
[----:B------:R-:W-:Y:S01]  /*1a5d0*/  IMAD.MOV.U32 R2, RZ, RZ, 0x4 ;  /* 0x00000004ff027424 */ /* 0x000fe200078e00ff */
[----:B------:R-:W-:Y:S02]  /*1a5e0*/  ISETP.NE.U32.AND P0, PT, RZ, c[0x0][0x500], PT ;  /* 0x00014000ff007a0c */ /* 0x000fe40003f05070 */
[----:B------:R-:W-:Y:S02]  /*1a5f0*/  ISETP.NE.AND.EX P1, PT, RZ, c[0x0][0x50c], PT, P1 ;  /* 0x00014300ff007a0c */ /* 0x000fe40003f25310 */
[----:B------:R-:W-:Y:S01]  /*1a600*/  ISETP.NE.AND.EX P0, PT, RZ, c[0x0][0x504], PT, P0 ;  /* 0x00014100ff007a0c */ /* 0x000fe20003f05300 */
[----:B------:R-:W-:Y:S02]  /*1a610*/  IMAD.MOV.U32 R16, RZ, RZ, c[0x0][0x388] ;  /* 0x0000e200ff107624 */ /* 0x000fe400078e00ff */
[----:B--2---:R-:W-:-:S08]  /*1a620*/  IMAD.WIDE R6, R8, R2, c[0x0][0x500] ;  /* 0x0001400008067625 */ /* 0x004fd000078e0202 */
[----:B------:R-:W-:Y:S02]  /*1a630*/  @P1 IMAD.WIDE R2, R8, R2, c[0x0][0x508] ;  /* 0x0001420008021625 */ /* 0x000fe400078e0202 */
[----:B------:R-:W2:Y:S04]  /*1a640*/  @P0 LDG.E R0, [R6.64] ;  /* 0x0000000e06000981 */ /* 0x000ea8000c1e1900 */
[----:B------:R3:W5:Y:S01]  /*1a650*/  @P1 LDG.E R16, [R2.64] ;  /* 0x0000000e02101981 */ /* 0x000762000c1e1900 */
[----:B------:R-:W-:Y:S02]  /*1a660*/  CS2R R4, SRZ ;  /* 0x0000000000047805 */ /* 0x000fe4000001ff00 */
[--C-:B--2---:R-:W-:Y:S01]  /*1a670*/  @P0 SHF.R.S32.HI R5, RZ, 0x1f, R0.reuse ;  /* 0x0000001fff050819 */ /* 0x104fe20000011400 */
[----:B------:R-:W-:Y:S01]  /*1a680*/  @P0 IMAD.MOV.U32 R4, RZ, RZ, R0 ;  /* 0x000000ffff040224 */ /* 0x000fe200078e0000 */
[----:B------:R-:W-:Y:S05]  /*1a690*/  @P1 BRA `(.L_x_1298) ;  /* 0x0000004000001947 */ /* 0x000fea0003800000 */
[----:B---3--:R-:W-:Y:S05]  /*1a6a0*/  @!P0 BRA `(.L_x_1298) ;  /* 0x0000003000008947 */ /* 0x008fea0003800000 */
[----:B------:R2:W3:Y:S04]  /*1a6b0*/  LDG.E R0, [R6.64] ;  /* 0x0000000e06007981 */ /* 0x0004e8000c1e1900 */
[----:B--2---:R-:W3:Y:S02]  /*1a6c0*/  LDG.E R6, [R6.64+0x4] ;  /* 0x0000040e06067981 */ /* 0x004ee4000c1e1900 */
[----:B---3-5:R-:W-:-:S02]  /*1a6d0*/  IADD3 R16, -R0, R6, RZ ;  /* 0x0000000600107210 */ /* 0x028fc40007ffe1ff */
.L_x_1298:
[----:B---3--:R-:W2:Y:S01]  /*1a6e0*/  S2R R10, SR_TID.X ;  /* 0x00000000000a7919 */ /* 0x008ea20000002100 */
[----:B------:R-:W-:Y:S01]  /*1a6f0*/  SHF.R.S32.HI R0, RZ, 0x1f, R8 ;  /* 0x0000001fff007819 */ /* 0x000fe20000011408 */
[----:B------:R-:W-:Y:S01]  /*1a700*/  BSSY B0, `(.L_x_1299) ;  /* 0x0000029000007945 */ /* 0x000fe20003800000 */
[----:B------:R-:W-:Y:S01]  /*1a710*/  SEL R9, R8, RZ, !P0 ;  /* 0x000000ff08097207 */ /* 0x000fe20004000000 */
[----:B------:R-:W3:Y:S01]  /*1a720*/  S2R R2, SR_CTAID.Y ;  /* 0x0000000000027919 */ /* 0x000ee20000002600 */
[----:B------:R-:W-:-:S03]  /*1a730*/  SEL R11, R0, RZ, !P0 ;  /* 0x000000ff000b7207 */ /* 0x000fc60004000000 */
[----:B------:R-:W4:Y:S01]  /*1a740*/  S2R R12, SR_CTAID.Y ;  /* 0x00000000000c7919 */ /* 0x000f220000002600 */
[----:B--2---:R-:W-:Y:S02]  /*1a750*/  ISETP.GE.AND P1, PT, R10, 0x80, PT ;  /* 0x000000800a00780c */ /* 0x004fe40003f26270 */
[----:B---3--:R-:W-:-:S11]  /*1a760*/  SHF.R.S32.HI R13, RZ, 0x1f, R2 ;  /* 0x0000001fff0d7819 */ /* 0x008fd60000011402 */
[----:B------:R-:W-:Y:S05]  /*1a770*/  @P1 BRA `(.L_x_1300) ;  /* 0x0000021000001947 */ /* 0x000fea0003800000 */
[----:B----4-:R-:W2:Y:S01]  /*1a780*/  S2R R8, SR_CTAID.X ;  /* 0x0000000000087919 */ /* 0x010ea20000002500 */
[----:B-----5:R-:W-:Y:S01]  /*1a790*/  IMAD R0, R16, c[0x0][0x4e8], RZ ;  /* 0x00013a0010007a24 */ /* 0x020fe200078e02ff */
[----:B--2---:R-:W-:-:S04]  /*1a7a0*/  LEA R8, R8, R10, 0x7 ;  /* 0x0000000a08087211 */ /* 0x004fc800078e38ff */
[----:B------:R-:W-:-:S13]  /*1a7b0*/  ISETP.GE.AND P0, PT, R8, R0, PT ;  /* 0x000000000800720c */ /* 0x000fda0003f06270 */
[----:B------:R-:W-:Y:S05]  /*1a7c0*/  @P0 BRA `(.L_x_1300) ;  /* 0x000001c000000947 */ /* 0x000fea0003800000 */
[----:B------:R-:W-:Y:S01]  /*1a7d0*/  MOV R0, c[0x0][0x4e8] ;  /* 0x00013a0000007a02 */ /* 0x000fe20000000f00 */
[----:B------:R-:W-:Y:S01]  /*1a7e0*/  IMAD R6, R13, c[0x0][0x490], RZ ;  /* 0x000124000d067a24 */ /* 0x000fe200078e02ff */
[----:B------:R-:W-:Y:S01]  /*1a7f0*/  MOV R2, R4 ;  /* 0x0000000400027202 */ /* 0x000fe20000000f00 */
[----:B------:R-:W-:Y:S01]  /*1a800*/  IMAD.MOV.U32 R3, RZ, RZ, R5 ;  /* 0x000000ffff037224 */ /* 0x000fe200078e0005 */
[----:B------:R-:W-:Y:S01]  /*1a810*/  ISETP.NE.AND P0, PT, R0, 0x1, PT ;  /* 0x000000010000780c */ /* 0x000fe20003f05270 */
[C---:B------:R-:W-:Y:S01]  /*1a820*/  IMAD R6, R12.reuse, c[0x0][0x494], R6 ;  /* 0x000125000c067a24 */ /* 0x040fe200078e0206 */
[----:B------:R-:W-:Y:S01]  /*1a830*/  MOV R0, R8 ;  /* 0x0000000800007202 */ /* 0x000fe20000000f00 */
[----:B------:R-:W-:-:S05]  /*1a840*/  IMAD.WIDE.U32 R2, R12, c[0x0][0x490], R2 ;  /* 0x000124000c027a25 */ /* 0x000fca00078e0002 */
[----:B------:R-:W-:-:S05]  /*1a850*/  IADD3 R3, R6, R3, RZ ;  /* 0x0000000306037210 */ /* 0x000fca0007ffe0ff */
[----:B------:R-:W-:-:S04]  /*1a860*/  @P0 IMAD.HI.U32 R7, R8, c[0x0][0x4ec], RZ ;  /* 0x00013b0008070a27 */ /* 0x000fc800078e00ff */
[----:B------:R-:W-:Y:S01]  /*1a870*/  IMAD.WIDE.U32 R2, R9, c[0x0][0x498], R2 ;  /* 0x0001260009027a25 */ /* 0x000fe200078e0002 */
[----:B------:R-:W-:-:S03]  /*1a880*/  @P0 SHF.R.U32.HI R0, RZ, c[0x0][0x4f0], R7 ;  /* 0x00013c00ff000a19 */ /* 0x000fc60000011607 */
[----:B------:R-:W-:Y:S01]  /*1a890*/  IMAD R7, R11, c[0x0][0x498], RZ ;  /* 0x000126000b077a24 */ /* 0x000fe200078e02ff */
[----:B------:R-:W-:Y:S01]  /*1a8a0*/  IADD3 R2, P0, R0, R2, RZ ;  /* 0x0000000200027210 */ /* 0x000fe20007f1e0ff */
[----:B------:R-:W-:Y:S02]  /*1a8b0*/  IMAD.MOV R6, RZ, RZ, -R0 ;  /* 0x000000ffff067224 */ /* 0x000fe400078e0a00 */
[----:B------:R-:W-:Y:S02]  /*1a8c0*/  IMAD R7, R9, c[0x0][0x49c], R7 ;  /* 0x0001270009077a24 */ /* 0x000fe400078e0207 */
[----:B------:R-:W-:Y:S01]  /*1a8d0*/  IMAD R6, R6, c[0x0][0x4e8], R8 ;  /* 0x00013a0006067a24 */ /* 0x000fe200078e0208 */
[----:B------:R-:W-:-:S04]  /*1a8e0*/  SHF.R.S32.HI R8, RZ, 0x1f, R0 ;  /* 0x0000001fff087819 */ /* 0x000fc80000011400 */
[----:B------:R-:W-:Y:S02]  /*1a8f0*/  SHF.R.S32.HI R0, RZ, 0x1f, R6 ;  /* 0x0000001fff007819 */ /* 0x000fe40000011406 */
[----:B------:R-:W-:-:S03]  /*1a900*/  IADD3.X R3, R8, R3, R7, P0, !PT ;  /* 0x0000000308037210 */ /* 0x000fc600007fe407 */
[----:B------:R-:W-:Y:S02]  /*1a910*/  IMAD R0, R0, c[0x0][0x488], RZ ;  /* 0x0001220000007a24 */ /* 0x000fe400078e02ff */
[----:B------:R-:W-:-:S04]  /*1a920*/  IMAD.WIDE.U32 R2, R6, c[0x0][0x488], R2 ;  /* 0x0001220006027a25 */ /* 0x000fc800078e0002 */
[----:B------:R-:W-:Y:S01]  /*1a930*/  IMAD R0, R6, c[0x0][0x48c], R0 ;  /* 0x0001230006007a24 */ /* 0x000fe200078e0200 */
[----:B------:R-:W-:-:S04]  /*1a940*/  LEA R6, P0, R2, c[0x0][0x450], 0x2 ;  /* 0x0001140002067a11 */ /* 0x000fc800078010ff */
[----:B------:R-:W-:-:S04]  /*1a950*/  IADD3 R0, R3, R0, RZ ;  /* 0x0000000003007210 */ /* 0x000fc80007ffe0ff */
[----:B------:R-:W-:Y:S02]  /*1a960*/  LEA.HI.X R7, R2, c[0x0][0x454], R0, 0x2, P0 ;  /* 0x0001150002077a11 */ /* 0x000fe400000f1400 */
[----:B------:R-:W-:-:S05]  /*1a970*/  MOV R0, 0xff800000 ;  /* 0xff80000000007802 */ /* 0x000fca0000000f00 */
[----:B------:R2:W-:Y:S02]  /*1a980*/  STG.E [R6.64], R0 ;  /* 0x0000000006007986 */ /* 0x0005e4000c10190e */
.L_x_1300:
[----:B----4-:R-:W-:Y:S05]  /*1a990*/  BSYNC B0 ;  /* 0x0000000000007941 */ /* 0x010fea0003800000 */
.L_x_1299:
[----:B------:R-:W3:Y:S01]  /*1a9a0*/  S2R R14, SR_CTAID.X ;  /* 0x00000000000e7919 */ /* 0x000ee20000002500 */
[----:B--2---:R-:W-:Y:S01]  /*1a9b0*/  IMAD R0, R5, c[0x0][0x3a0], RZ ;  /* 0x0000e80005007a24 */ /* 0x004fe200078e02ff */
[----:B------:R-:W-:Y:S01]  /*1a9c0*/  SHF.R.S32.HI R5, RZ, 0x1f, R10 ;  /* 0x0000001fff057819 */ /* 0x000fe2000001140a */
[C---:B------:R-:W-:Y:S01]  /*1a9d0*/  IMAD.WIDE.U32 R2, R4.reuse, c[0x0][0x3a0], RZ ;  /* 0x0000e80004027a25 */ /* 0x040fe200078e00ff */
[----:B------:R-:W-:Y:S02]  /*1a9e0*/  MOV R6, c[0x0][0x4e8] ;  /* 0x00013a0000067a02 */ /* 0x000fe40000000f00 */
[----:B------:R-:W-:Y:S01]  /*1a9f0*/  LEA.HI R5, R5, R10, RZ, 0x3 ;  /* 0x0000000a05057211 */ /* 0x000fe200078f18ff */
[----:B------:R-:W-:Y:S01]  /*1aa00*/  IMAD R0, R4, c[0x0][0x3a4], R0 ;  /* 0x0000e90004007a24 */ /* 0x000fe200078e0200 */
[----:B------:R-:W-:Y:S01]  /*1aa10*/  ISETP.NE.AND P0, PT, R6, 0x1, PT ;  /* 0x000000010600780c */ /* 0x000fe20003f05270 */
[----:B------:R-:W-:Y:S01]  /*1aa20*/  IMAD R6, R11, c[0x0][0x3f0], RZ ;  /* 0x0000fc000b067a24 */ /* 0x000fe200078e02ff */
[----:B------:R-:W-:-:S02]  /*1aa30*/  LOP3.LUT R4, R5, 0xfffffff8, RZ, 0xc0, !PT ;  /* 0xfffffff805047812 */ /* 0x000fc400078ec0ff */
[----:B------:R-:W-:Y:S01]  /*1aa40*/  IADD3 R3, R3, R0, RZ ;  /* 0x0000000003037210 */ /* 0x000fe20007ffe0ff */
[----:B------:R-:W-:Y:S02]  /*1aa50*/  IMAD R0, R13, c[0x0][0x3e8], RZ ;  /* 0x0000fa000d007a24 */ /* 0x000fe400078e02ff */
[----:B------:R-:W-:Y:S01]  /*1aa60*/  IMAD.IADD R8, R10, 0x1, -R4 ;  /* 0x000000010a087824 */ /* 0x000fe200078e0a04 */
[----:B------:R-:W-:Y:S01]  /*1aa70*/  SHF.R.S32.HI R10, RZ, 0x3, R5 ;  /* 0x00000003ff0a7819 */ /* 0x000fe20000011405 */
[C---:B------:R-:W-:Y:S02]  /*1aa80*/  IMAD R0, R12.reuse, c[0x0][0x3ec], R0 ;  /* 0x0000fb000c007a24 */ /* 0x040fe400078e0200 */
[----:B------:R-:W-:Y:S01]  /*1aa90*/  IMAD.WIDE.U32 R2, R12, c[0x0][0x3e8], R2 ;  /* 0x0000fa000c027a25 */ /* 0x000fe200078e0002 */
[----:B------:R-:W-:-:S03]  /*1aaa0*/  LEA R4, R8, R10, 0x5 ;  /* 0x0000000a08047211 */ /* 0x000fc600078e28ff */
[----:B------:R-:W-:Y:S01]  /*1aab0*/  IMAD R7, R9, c[0x0][0x3f4], R6 ;  /* 0x0000fd0009077a24 */ /* 0x000fe200078e0206 */
[----:B------:R-:W-:Y:S01]  /*1aac0*/  IADD3 R3, R0, R3, RZ ;  /* 0x0000000300037210 */ /* 0x000fe20007ffe0ff */
[C---:B---3--:R-:W-:Y:S01]  /*1aad0*/  IMAD R4, R14.reuse, 0x80, R4 ;  /* 0x000000800e047824 */ /* 0x048fe200078e0204 */
[----:B------:R-:W-:-:S03]  /*1aae0*/  LEA R14, R14, R10, 0x7 ;  /* 0x0000000a0e0e7211 */ /* 0x000fc600078e38ff */
[----:B------:R-:W-:Y:S01]  /*1aaf0*/  @P0 IMAD.HI.U32 R5, R4, c[0x0][0x4ec], RZ ;  /* 0x00013b0004050a27 */ /* 0x000fe200078e00ff */
[----:B------:R-:W-:-:S03]  /*1ab00*/  MOV R0, R4 ;  /* 0x0000000400007202 */ /* 0x000fc60000000f00 */
[----:B------:R-:W-:Y:S01]  /*1ab10*/  IMAD.WIDE.U32 R2, R9, c[0x0][0x3f0], R2 ;  /* 0x0000fc0009027a25 */ /* 0x000fe200078e0002 */
[----:B------:R-:W-:-:S04]  /*1ab20*/  @P0 SHF.R.U32.HI R0, RZ, c[0x0][0x4f0], R5 ;  /* 0x00013c00ff000a19 */ /* 0x000fc80000011605 */
[--C-:B------:R-:W-:Y:S01]  /*1ab30*/  SHF.R.S32.HI R6, RZ, 0x1f, R0.reuse ;  /* 0x0000001fff067819 */ /* 0x100fe20000011400 */
[----:B------:R-:W-:Y:S01]  /*1ab40*/  IMAD.MOV R5, RZ, RZ, -R0 ;  /* 0x000000ffff057224 */ /* 0x000fe200078e0a00 */
[----:B------:R-:W-:-:S03]  /*1ab50*/  IADD3 R3, R3, R7, RZ ;  /* 0x0000000703037210 */ /* 0x000fc60007ffe0ff */
[----:B------:R-:W-:Y:S02]  /*1ab60*/  IMAD R6, R6, c[0x0][0x3e0], RZ ;  /* 0x0000f80006067a24 */ /* 0x000fe400078e02ff */
[----:B------:R-:W-:Y:S02]  /*1ab70*/  IMAD R5, R5, c[0x0][0x4e8], R4 ;  /* 0x00013a0005057a24 */ /* 0x000fe400078e0204 */
[----:B------:R-:W-:-:S03]  /*1ab80*/  IMAD.WIDE.U32 R2, R0, c[0x0][0x3e0], R2 ;  /* 0x0000f80000027a25 */ /* 0x000fc600078e0002 */
[----:B------:R-:W-:Y:S01]  /*1ab90*/  SHF.R.S32.HI R4, RZ, 0x1f, R5 ;  /* 0x0000001fff047819 */ /* 0x000fe20000011405 */
[----:B------:R-:W-:-:S05]  /*1aba0*/  IMAD R0, R0, c[0x0][0x3e4], R6 ;  /* 0x0000f90000007a24 */ /* 0x000fca00078e0206 */
[----:B------:R-:W-:Y:S01]  /*1abb0*/  IADD3 R3, R3, R0, RZ ;  /* 0x0000000003037210 */ /* 0x000fe20007ffe0ff */
[----:B------:R-:W-:-:S04]  /*1abc0*/  IMAD R0, R4, c[0x0][0x3d8], RZ ;  /* 0x0000f60004007a24 */ /* 0x000fc800078e02ff */
[C---:B------:R-:W-:Y:S02]  /*1abd0*/  IMAD R4, R5.reuse, c[0x0][0x3dc], R0 ;  /* 0x0000f70005047a24 */ /* 0x040fe400078e0200 */
[----:B------:R-:W-:-:S04]  /*1abe0*/  IMAD.WIDE.U32 R2, R5, c[0x0][0x3d8], R2 ;  /* 0x0000f60005027a25 */ /* 0x000fc800078e0002 */
[----:B------:R-:W-:Y:S01]  /*1abf0*/  IMAD.SHL.U32 R0, R8, 0x8, RZ ;  /* 0x0000000808007824 */ /* 0x000fe200078e00ff */
[----:B------:R-:W-:Y:S02]  /*1ac00*/  IADD3 R3, R3, R4, RZ ;  /* 0x0000000403037210 */ /* 0x000fe40007ffe0ff */
[----:B------:R-:W-:Y:S02]  /*1ac10*/  LEA R17, P0, R2, c[0x0][0x380], 0x1 ;  /* 0x0000e00002117a11 */ /* 0x000fe400078008ff */
[----:B------:R-:W-:Y:S02]  /*1ac20*/  IADD3 R13, R0, 0x40, RZ ;  /* 0x00000040000d7810 */ /* 0x000fe40007ffe0ff */
[----:B------:R-:W-:Y:S02]  /*1ac30*/  LEA.HI.X R15, R2, c[0x0][0x384], R3, 0x1, P0 ;  /* 0x0000e100020f7a11 */ /* 0x000fe400000f0c03 */
[C---:B------:R-:W-:Y:S02]  /*1ac40*/  IADD3 R11, R0.reuse, 0x80, RZ ;  /* 0x00000080000b7810 */ /* 0x040fe40007ffe0ff */
[----:B------:R-:W-:Y:S01]  /*1ac50*/  IADD3 R12, R0, 0xc0, RZ ;  /* 0x000000c0000c7810 */ /* 0x000fe20007ffe0ff */
[----:B------:R-:W-:Y:S05]  /*1ac60*/  BRA.DIV ~URZ, `(.L_x_1301) ;  /* 0x000022e27f007947 */ /* 0x000fea000b800000 */
[----:B------:R2:W3:Y:S02]  /*1ac70*/  SHFL.IDX PT, R4, R15, RZ, 0x181f ;  /* 0x00181fff0f047589 */ /* 0x0004e400000e0000 */
.L_x_1357:
[----:B------:R-:W-:Y:S05]  /*1ac80*/  BRA.DIV ~URZ, `(.L_x_1302) ;  /* 0x000023427f007947 */ /* 0x000fea000b800000 */
[----:B------:R4:W1:Y:S02]  /*1ac90*/  SHFL.IDX PT, R2, R17, RZ, 0x181f ;  /* 0x00181fff11027589 */ /* 0x00086400000e0000 */
.L_x_1358:
[----:B-----5:R-:W-:Y:S01]  /*1aca0*/  IMAD R16, R16, c[0x0][0x4e8], RZ ;  /* 0x00013a0010107a24 */ /* 0x020fe200078e02ff */
[----:B------:R-:W-:Y:S01]  /*1acb0*/  BSSY B0, `(.L_x_1303) ;  /* 0x0000019000007945 */ /* 0x000fe20003800000 */
[----:B---3--:R-:W-:-:S03]  /*1acc0*/  MOV R3, R4 ;  /* 0x0000000400037202 */ /* 0x008fc60000000f00 */
[----:B------:R-:W-:-:S13]  /*1acd0*/  ISETP.GE.AND P0, PT, R14, R16, PT ;  /* 0x000000100e00720c */ /* 0x000fda0003f06270 */
        /* <DEDUP_REMOVED lines=9> */
[----:B-1----:R-:W-:Y:S01]  /*1ad70*/  @!P3 IMAD.WIDE R8, R0, 0x2, R2 ;  /* 0x000000020008b825 */ /* 0x002fe200078e0202 */
        /* <DEDUP_REMOVED lines=12> */
.L_x_1304:
[----:B------:R-:W-:Y:S05]  /*1ae40*/  BSYNC B0 ;  /* 0x0000000000007941 */ /* 0x000fea0003800000 */
.L_x_1303:
[----:B------:R-:W-:Y:S05]  /*1ae50*/  BRA.DIV ~URZ, `(.L_x_1305) ;  /* 0x000021f27f007947 */ /* 0x000fea000b800000 */
[----:B-1----:R1:W3:Y:S04]  /*1ae60*/  SHFL.IDX PT, R4, R15, 0x1, 0x181f ;  /* 0x00381f000f047f89 */ /* 0x0022e800000e0000 */
[----:B------:R1:W2:Y:S02]  /*1ae70*/  SHFL.IDX PT, R2, R17, 0x1, 0x181f ;  /* 0x00381f0011027f89 */ /* 0x0002a400000e0000 */
.L_x_1359:
[----:B------:R-:W-:Y:S01]  /*1ae80*/  IADD3 R3, R14, 0x20, RZ ;  /* 0x000000200e037810 */ /* 0x000fe20007ffe0ff */
[----:B------:R-:W-:Y:S03]  /*1ae90*/  BSSY B0, `(.L_x_1306) ;  /* 0x0000019000007945 */ /* 0x000fe60003800000 */
[----:B------:R-:W-:Y:S01]  /*1aea0*/  ISETP.GE.AND P0, PT, R3, R16, PT ;  /* 0x000000100300720c */ /* 0x000fe20003f06270 */
[----:B---3--:R-:W-:-:S12]  /*1aeb0*/  IMAD.MOV.U32 R3, RZ, RZ, R4 ;  /* 0x000000ffff037224 */ /* 0x008fd800078e0004 */
        /* <DEDUP_REMOVED lines=9> */
[----:B--2---:R-:W-:Y:S01]  /*1af50*/  @!P3 IMAD.WIDE R8, R0, 0x2, R2 ;  /* 0x000000020008b825 */ /* 0x004fe200078e0202 */
        /* <DEDUP_REMOVED lines=12> */
.L_x_1307:
[----:B------:R-:W-:Y:S05]  /*1b020*/  BSYNC B0 ;  /* 0x0000000000007941 */ /* 0x000fea0003800000 */
.L_x_1306:
[----:B------:R-:W-:Y:S05]  /*1b030*/  BRA.DIV ~URZ, `(.L_x_1308) ;  /* 0x000021027f007947 */ /* 0x000fea000b800000 */
[----:B--2---:R2:W3:Y:S02]  /*1b040*/  SHFL.IDX PT, R4, R15, 0x2, 0x181f ;  /* 0x00581f000f047f89 */ /* 0x0044e400000e0000 */
.L_x_1360:
[----:B------:R-:W-:Y:S05]  /*1b050*/  BRA.DIV ~URZ, `(.L_x_1309) ;  /* 0x000021627f007947 */ /* 0x000fea000b800000 */
[----:B------:R1:W2:Y:S02]  /*1b060*/  SHFL.IDX PT, R2, R17, 0x2, 0x181f ;  /* 0x00581f0011027f89 */ /* 0x0002a400000e0000 */
.L_x_1361:
        /* <DEDUP_REMOVED lines=26> */
.L_x_1311:
[----:B------:R-:W-:Y:S05]  /*1b210*/  BSYNC B0 ;  /* 0x0000000000007941 */ /* 0x000fea0003800000 */
.L_x_1310:
[----:B------:R-:W-:Y:S05]  /*1b220*/  BRA.DIV ~URZ, `(.L_x_1312) ;  /* 0x000020127f007947 */ /* 0x000fea000b800000 */
[----:B--2---:R2:W3:Y:S04]  /*1b230*/  SHFL.IDX PT, R4, R15, 0x3, 0x181f ;  /* 0x00781f000f047f89 */ /* 0x0044e800000e0000 */
[----:B------:R2:W1:Y:S02]  /*1b240*/  SHFL.IDX PT, R2, R17, 0x3, 0x181f ;  /* 0x00781f0011027f89 */ /* 0x00046400000e0000 */
.L_x_1362:
[----:B------:R-:W-:-:S04]  /*1b250*/  IADD3 R3, R14, 0x60, RZ ;  /* 0x000000600e037810 */ /* 0x000fc80007ffe0ff */
[----:B------:R-:W-:Y:S01]  /*1b260*/  ISETP.GE.AND P0, PT, R3, R16, PT ;  /* 0x000000100300720c */ /* 0x000fe20003f06270 */
[----:B---3--:R-:W-:-:S12]  /*1b270*/  IMAD.MOV.U32 R3, RZ, RZ, R4 ;  /* 0x000000ffff037224 */ /* 0x008fd800078e0004 */
[----:B------:R-:W-:Y:S05]  /*1b280*/  @P0 EXIT ;  /* 0x000000000000094d */ /* 0x000fea0003800000 */
[----:B------:R-:W-:Y:S02]  /*1b290*/  ISETP.GE.AND P1, PT, R13, c[0x0][0x3c8], PT ;  /* 0x0000f2000d007a0c */ /* 0x000fe40003f26270 */
[----:B------:R-:W-:Y:S02]  /*1b2a0*/  ISETP.GE.AND P0, PT, R11, c[0x0][0x3c8], PT ;  /* 0x0000f2000b007a0c */ /* 0x000fe40003f06270 */
[----:B------:R-:W-:-:S09]  /*1b2b0*/  ISETP.GE.AND P2, PT, R0, c[0x0][0x3c8], PT ;  /* 0x0000f20000007a0c */ /* 0x000fd20003f46270 */
[----:B------:R-:W-:Y:S02]  /*1b2c0*/  @!P1 SHF.R.S32.HI R5, RZ, 0x1f, R13 ;  /* 0x0000001fff059819 */ /* 0x000fe4000001140d */
[----:B------:R-:W-:Y:S02]  /*1b2d0*/  @!P0 SHF.R.S32.HI R4, RZ, 0x1f, R11 ;  /* 0x0000001fff048819 */ /* 0x000fe4000001140b */
[----:B------:R-:W-:Y:S01]  /*1b2e0*/  @!P1 LEA.HI R5, R5, R13, RZ, 0x3 ;  /* 0x0000000d05059211 */ /* 0x000fe200078f18ff */
[--C-:B-1----:R-:W-:Y:S01]  /*1b2f0*/  @!P2 IMAD.WIDE R8, R0, 0x2, R2.reuse ;  /* 0x000000020008a825 */ /* 0x102fe200078e0202 */
        /* <DEDUP_REMOVED lines=16> */
.L_x_1183:
[----:B------:R-:W-:Y:S01]  /*1b400*/  IMAD.MOV.U32 R188, RZ, RZ, R18 ;  /* 0x000000ffffbc7224 */ /* 0x000fe200078e0012 */
[----:B------:R-:W-:Y:S01]  /*1b410*/  MOV R3, 0x181f ;  /* 0x0000181f00037802 */ /* 0x000fe20000000f00 */
[----:B------:R-:W-:Y:S01]  /*1b420*/  IMAD.MOV.U32 R189, RZ, RZ, RZ ;  /* 0x000000ffffbd7224 */ /* 0x000fe200078e00ff */
[----:B------:R-:W-:Y:S02]  /*1b430*/  MOV R191, 0xffffffff ;  /* 0xffffffff00bf7802 */ /* 0x000fe40000000f00 */
[----:B------:R-:W-:Y:S02]  /*1b440*/  MOV R2, 0x1b460 ;  /* 0x0001b46000027802 */ /* 0x000fe40000000f00 */
[----:B------:R-:W-:Y:S05]  /*1b450*/  CALL.REL.NOINC `($__internal_6_$__cuda_sm70_shflsync_idx_p) ;  /* 0x0000cdc000007944 */ /* 0x000fea0003c00000 */
[----:B------:R-:W-:Y:S01]  /*1b460*/  MOV R0, R190 ;  /* 0x000000be00007202 */ /* 0x000fe20000000f00 */
[----:B------:R-:W-:Y:S05]  /*1b470*/  BRA `(.L_x_1313) ;  /* 0xfffed1b000007947 */ /* 0x000fea000383ffff */
.L_x_1184:
[----:B------:R-:W-:Y:S01]  /*1b480*/  IMAD.MOV.U32 R188, RZ, RZ, R20 ;  /* 0x000000ffffbc7224 */ /* 0x000fe200078e0014 */
[----:B------:R-:W-:Y:S01]  /*1b490*/  MOV R3, 0x181f ;  /* 0x0000181f00037802 */ /* 0x000fe20000000f00 */
[----:B------:R-:W-:Y:S01]  /*1b4a0*/  IMAD.MOV.U32 R189, RZ, RZ, RZ ;  /* 0x000000ffffbd7224 */ /* 0x000fe200078e00ff */
[----:B------:R-:W-:-:S02]  /*1b4b0*/  MOV R191, 0xffffffff ;  /* 0xffffffff00bf7802 */ /* 0x000fc40000000f00 */
[----:B------:R-:W-:Y:S02]  /*1b4c0*/  MOV R2, 0x1b4e0 ;  /* 0x0001b4e000027802 */ /* 0x000fe40000000f00 */
[----:B-12---:R-:W-:Y:S05]  /*1b4d0*/  CALL.REL.NOINC `($__internal_6_$__cuda_sm70_shflsync_idx_p) ;  /* 0x0000cd4000007944 */ /* 0x006fea0003c00000 */
[----:B------:R-:W-:Y:S01]  /*1b4e0*/  MOV R2, R190 ;  /* 0x000000be00027202 */ /* 0x000fe20000000f00 */
[----:B------:R-:W-:Y:S05]  /*1b4f0*/  BRA `(.L_x_1314) ;  /* 0xfffed15000007947 */ /* 0x000fea000383ffff */
.L_x_1187:
[----:B------:R-:W-:Y:S01]  /*1b500*/  IMAD.MOV.U32 R188, RZ, RZ, R18 ;  /* 0x000000ffffbc7224 */ /* 0x000fe200078e0012 */
[----:B--2---:R-:W-:Y:S01]  /*1b510*/  MOV R3, 0x181f ;  /* 0x0000181f00037802 */ /* 0x004fe20000000f00 */
[----:B------:R-:W-:Y:S01]  /*1b520*/  IMAD.MOV.U32 R189, RZ, RZ, 0x1 ;  /* 0x00000001ffbd7424 */ /* 0x000fe200078e00ff */
[----:B------:R-:W-:Y:S02]  /*1b530*/  MOV R191, 0xffffffff ;  /* 0xffffffff00bf7802 */ /* 0x000fe40000000f00 */
[----:B----4-:R-:W-:Y:S02]  /*1b540*/  MOV R2, 0x1b560 ;  /* 0x0001b56000027802 */ /* 0x010fe40000000f00 */
[----:B-1-3--:R-:W-:Y:S05]  /*1b550*/  CALL.REL.NOINC `($__internal_6_$__cuda_sm70_shflsync_idx_p) ;  /* 0x0000ccc000007944 */ /* 0x00afea0003c00000 */
[----:B------:R-:W-:Y:S01]  /*1b560*/  IMAD.MOV.U32 R4, RZ, RZ, R190 ;  /* 0x000000ffff047224 */ /* 0x000fe200078e00be */
[----:B------:R-:W-:Y:S01]  /*1b570*/  MOV R188, R20 ;  /* 0x0000001400bc7202 */ /* 0x000fe20000000f00 */
[----:B------:R-:W-:Y:S01]  /*1b580*/  IMAD.MOV.U32 R189, RZ, RZ, 0x1 ;  /* 0x00000001ffbd7424 */ /* 0x000fe200078e00ff */
[----:B------:R-:W-:Y:S01]  /*1b590*/  MOV R3, 0x181f ;  /* 0x0000181f00037802 */ /* 0x000fe20000000f00 */
[----:B------:R-:W-:Y:S01]  /*1b5a0*/  IMAD.MOV.U32 R191, RZ, RZ, -0x1 ;  /* 0xffffffffffbf7424 */ /* 0x000fe200078e00ff */
[----:B------:R-:W-:-:S02]  /*1b5b0*/  MOV R2, 0x1b5d0 ;  /* 0x0001b5d000027802 */ /* 0x000fc40000000f00 */
[----:B------:R-:W-:Y:S05]  /*1b5c0*/  CALL.REL.NOINC `($__internal_6_$__cuda_sm70_shflsync_idx_p) ;  /* 0x0000cc5000007944 */ /* 0x000fea0003c00000 */
[----:B------:R-:W-:Y:S01]  /*1b5d0*/  MOV R2, R190 ;  /* 0x000000be00027202 */ /* 0x000fe20000000f00 */
[----:B------:R-:W-:Y:S05]  /*1b5e0*/  BRA `(.L_x_1315) ;  /* 0xfffed25000007947 */ /* 0x000fea000383ffff */
.L_x_1190:
[----:B------:R-:W-:Y:S01]  /*1b5f0*/  IMAD.MOV.U32 R188, RZ, RZ, R18 ;  /* 0x000000ffffbc7224 */ /* 0x000fe200078e0012 */
[----:B--2---:R-:W-:Y:S01]  /*1b600*/  MOV R3, 0x181f ;  /* 0x0000181f00037802 */ /* 0x004fe20000000f00 */
[----:B------:R-:W-:Y:S01]  /*1b610*/  IMAD.MOV.U32 R189, RZ, RZ, 0x2 ;  /* 0x00000002ffbd7424 */ /* 0x000fe200078e00ff */
[----:B------:R-:W-:-:S02]  /*1b620*/  MOV R191, 0xffffffff ;  /* 0xffffffff00bf7802 */ /* 0x000fc40000000f00 */
[----:B------:R-:W-:Y:S02]  /*1b630*/  MOV R2, 0x1b650 ;  /* 0x0001b65000027802 */ /* 0x000fe40000000f00 */
[----:B-1-3--:R-:W-:Y:S05]  /*1b640*/  CALL.REL.NOINC `($__internal_6_$__cuda_sm70_shflsync_idx_p) ;  /* 0x0000cbd000007944 */ /* 0x00afea0003c00000 */
[----:B------:R-:W-:Y:S01]  /*1b650*/  MOV R4, R190 ;  /* 0x000000be00047202 */ /* 0x000fe20000000f00 */
[----:B------:R-:W-:Y:S05]  /*1b660*/  BRA `(.L_x_1316) ;  /* 0xfffed3a000007947 */ /* 0x000fea000383ffff */
.L_x_1191:
[----:B------:R-:W-:Y:S01]  /*1b670*/  IMAD.MOV.U32 R188, RZ, RZ, R20 ;  /* 0x000000ffffbc7224 */ /* 0x000fe200078e0014 */
[----:B--2---:R-:W-:Y:S01]  /*1b680*/  MOV R3, 0x181f ;  /* 0x0000181f00037802 */ /* 0x004fe20000000f00 */
[----:B------:R-:W-:Y:S01]  /*1b690*/  IMAD.MOV.U32 R189, RZ, RZ, 0x2 ;  /* 0x00000002ffbd7424 */ /* 0x000fe200078e00ff */
[----:B------:R-:W-:Y:S02]  /*1b6a0*/  MOV R191, 0xffffffff ;  /* 0xffffffff00bf7802 */ /* 0x000fe40000000f00 */
[----:B------:R-:W-:Y:S02]  /*1b6b0*/  MOV R2, 0x1b6d0 ;  /* 0x0001b6d000027802 */ /* 0x000fe40000000f00 */
[----:B-1-34-:R-:W-:Y:S05]  /*1b6c0*/  CALL.REL.NOINC `($__internal_6_$__cuda_sm70_shflsync_idx_p) ;  /* 0x0000cb5000007944 */ /* 0x01afea0003c00000 */
[----:B------:R-:W-:Y:S01]  /*1b6d0*/  MOV R2, R190 ;  /* 0x000000be00027202 */ /* 0x000fe20000000f00 */
[----:B------:R-:W-:Y:S05]  /*1b6e0*/  BRA `(.L_x_1317) ;  /* 0xfffed34000007947 */ /* 0x000fea000383ffff */
.L_x_1194:
[----:B------:R-:W-:Y:S01]  /*1b6f0*/  IMAD.MOV.U32 R188, RZ, RZ, R18 ;  /* 0x000000ffffbc7224 */ /* 0x000fe200078e0012 */
[----:B-1----:R-:W-:Y:S01]  /*1b700*/  MOV R3, 0x181f ;  /* 0x0000181f00037802 */ /* 0x002fe20000000f00 */
[----:B------:R-:W-:Y:S01]  /*1b710*/  IMAD.MOV.U32 R189, RZ, RZ, 0x3 ;  /* 0x00000003ffbd7424 */ /* 0x000fe200078e00ff */
[----:B------:R-:W-:-:S02]  /*1b720*/  MOV R191, 0xffffffff ;  /* 0xffffffff00bf7802 */ /* 0x000fc40000000f00 */
[----:B---3--:R-:W-:Y:S02]  /*1b730*/  MOV R2, 0x1b750 ;  /* 0x0001b75000027802 */ /* 0x008fe40000000f00 */
[----:B--2-4-:R-:W-:Y:S05]  /*1b740*/  CALL.REL.NOINC `($__internal_6_$__cuda_sm70_shflsync_idx_p) ;  /* 0x0000cad000007944 */ /* 0x014fea0003c00000 */
[----:B------:R-:W-:Y:S01]  /*1b750*/  IMAD.MOV.U32 R11, RZ, RZ, R190 ;  /* 0x000000ffff0b7224 */ /* 0x000fe200078e00be */
[----:B------:R-:W-:Y:S01]  /*1b760*/  MOV R188, R20 ;  /* 0x0000001400bc7202 */ /* 0x000fe20000000f00 */
[----:B------:R-:W-:Y:S01]  /*1b770*/  IMAD.MOV.U32 R189, RZ, RZ, 0x3 ;  /* 0x00000003ffbd7424 */ /* 0x000fe200078e00ff */
[----:B------:R-:W-:Y:S01]  /*1b780*/  MOV R3, 0x181f ;  /* 0x0000181f00037802 */ /* 0x000fe20000000f00 */
[----:B------:R-:W-:Y:S01]  /*1b790*/  IMAD.MOV.U32 R191, RZ, RZ, -0x1 ;  /* 0xffffffffffbf7424 */ /* 0x000fe200078e00ff */
[----:B------:R-:W-:Y:S02]  /*1b7a0*/  MOV R2, 0x1b7c0 ;  /* 0x0001b7c000027802 */ /* 0x000fe40000000f00 */
[----:B------:R-:W-:Y:S05]  /*1b7b0*/  CALL.REL.NOINC `($__internal_6_$__cuda_sm70_shflsync_idx_p) ;  /* 0x0000ca6000007944 */ /* 0x000fea0003c00000 */
[----:B------:R-:W-:Y:S01]  /*1b7c0*/  MOV R10, R190 ;  /* 0x000000be000a7202 */ /* 0x000fe20000000f00 */
[----:B------:R-:W-:Y:S05]  /*1b7d0*/  BRA `(.L_x_1318) ;  /* 0xfffed43000007947 */ /* 0x000fea000383ffff */
.L_x_1196:
[----:B---34-:R-:W-:Y:S01]  /*1b7e0*/  IMAD.MOV.U32 R188, RZ, RZ, R4 ;  /* 0x000000ffffbc7224 */ /* 0x018fe200078e0004 */
[----:B------:R-:W-:Y:S01]  /*1b7f0*/  MOV R3, 0x181f ;  /* 0x0000181f00037802 */ /* 0x000fe20000000f00 */
[----:B------:R-:W-:Y:S01]  /*1b800*/  IMAD.MOV.U32 R189, RZ, RZ, RZ ;  /* 0x000000ffffbd7224 */ /* 0x000fe200078e00ff */
[----:B------:R-:W-:Y:S02]  /*1b810*/  MOV R191, 0xffffffff ;  /* 0xffffffff00bf7802 */ /* 0x000fe40000000f00 */
[----:B------:R-:W-:-:S02]  /*1b820*/  MOV R2, 0x1b840 ;  /* 0x0001b84000027802 */ /* 0x000fc40000000f00 */
[----:B--2--5:R-:W-:Y:S05]  /*1b830*/  CALL.REL.NOINC `($__internal_6_$__cuda_sm70_shflsync_idx_p) ;  /* 0x0000c9e000007944 */ /* 0x024fea0003c00000 */
[----:B------:R-:W-:Y:S01]  /*1b840*/  MOV R3, R190 ;  /* 0x000000be00037202 */ /* 0x000fe20000000f00 */
[----:B------:R-:W-:Y:S05]  /*1b850*/  BRA `(.L_x_1319) ;  /* 0xfffee2e000007947 */ /* 0x000fea000383ffff */
.L_x_1199:
[----:B------:R-:W-:Y:S01]  /*1b860*/  IMAD.MOV.U32 R188, RZ, RZ, R4 ;  /* 0x000000ffffbc7224 */ /* 0x000fe200078e0004 */
[----:B------:R-:W-:Y:S01]  /*1b870*/  MOV R3, 0x181f ;  /* 0x0000181f00037802 */ /* 0x000fe20000000f00 */
[----:B------:R-:W-:Y:S01]  /*1b880*/  IMAD.MOV.U32 R189, RZ, RZ, 0x1 ;  /* 0x00000001ffbd7424 */ /* 0x000fe200078e00ff */
[----:B------:R-:W-:-:S02]  /*1b890*/  MOV R191, 0xffffffff ;  /* 0xffffffff00bf7802 */ /* 0x000fc40000000f00 */
[----:B------:R-:W-:Y:S02]  /*1b8a0*/  MOV R2, 0x1b8c0 ;  /* 0x0001b8c000027802 */ /* 0x000fe40000000f00 */
[----:B-12--5:R-:W-:Y:S05]  /*1b8b0*/  CALL.REL.NOINC `($__internal_6_$__cuda_sm70_shflsync_idx_p) ;  /* 0x0000c96000007944 */ /* 0x026fea0003c00000 */
        /* <DEDUP_REMOVED lines=9> */
.L_x_1202:
[----:B------:R-:W-:Y:S01]  /*1b950*/  IMAD.MOV.U32 R188, RZ, RZ, R7 ;  /* 0x000000ffffbc7224 */ /* 0x000fe200078e0007 */
[----:B------:R-:W-:Y:S01]  /*1b960*/  MOV R3, 0x181f ;  /* 0x0000181f00037802 */ /* 0x000fe20000000f00 */
[----:B------:R-:W-:Y:S01]  /*1b970*/  IMAD.MOV.U32 R189, RZ, RZ, RZ ;  /* 0x000000ffffbd7224 */ /* 0x000fe200078e00ff */
[----:B------:R-:W-:Y:S02]  /*1b980*/  MOV R191, 0xffffffff ;  /* 0xffffffff00bf7802 */ /* 0x000fe40000000f00 */
[----:B------:R-:W-:-:S02]  /*1b990*/  MOV R2, 0x1b9b0 ;  /* 0x0001b9b000027802 */ /* 0x000fc40000000f00 */
[----:B------:R-:W-:Y:S05]  /*1b9a0*/  CALL.REL.NOINC `($__internal_6_$__cuda_sm70_shflsync_idx_p) ;  /* 0x0000c87000007944 */ /* 0x000fea0003c00000 */
[----:B------:R-:W-:Y:S01]  /*1b9b0*/  MOV R4, R190 ;  /* 0x000000be00047202 */ /* 0x000fe20000000f00 */
[----:B------:R-:W-:Y:S05]  /*1b9c0*/  BRA `(.L_x_1321) ;  /* 0xfffef1e000007947 */ /* 0x000fea000383ffff */
.L_x_1203:
        /* <DEDUP_REMOVED lines=8> */
.L_x_1206:
[----:B------:R-:W-:Y:S01]  /*1ba50*/  IMAD.MOV.U32 R188, RZ, RZ, R7 ;  /* 0x000000ffffbc7224 */ /* 0x000fe200078e0007 */
[----:B--2---:R-:W-:Y:S01]  /*1ba60*/  MOV R3, 0x181f ;  /* 0x0000181f00037802 */ /* 0x004fe20000000f00 */
[----:B------:R-:W-:Y:S01]  /*1ba70*/  IMAD.MOV.U32 R189, RZ, RZ, 0x1 ;  /* 0x00000001ffbd7424 */ /* 0x000fe200078e00ff */
[----:B------:R-:W-:Y:S02]  /*1ba80*/  MOV R191, 0xffffffff ;  /* 0xffffffff00bf7802 */ /* 0x000fe40000000f00 */
[----:B------:R-:W-:Y:S02]  /*1ba90*/  MOV R2, 0x1bab0 ;  /* 0x0001bab000027802 */ /* 0x000fe40000000f00 */
[----:B-1-34-:R-:W-:Y:S05]  /*1baa0*/  CALL.REL.NOINC `($__internal_6_$__cuda_sm70_shflsync_idx_p) ;  /* 0x0000c77000007944 */ /* 0x01afea0003c00000 */
        /* <DEDUP_REMOVED lines=9> */
.L_x_1207:
[----:B------:R-:W-:Y:S01]  /*1bb40*/  IMAD.MOV.U32 R188, RZ, RZ, R4 ;  /* 0x000000ffffbc7224 */ /* 0x000fe200078e0004 */
[----:B------:R-:W-:Y:S01]  /*1bb50*/  MOV R3, 0x1c1f ;  /* 0x00001c1f00037802 */ /* 0x000fe20000000f00 */
[----:B------:R-:W-:Y:S01]  /*1bb60*/  IMAD.MOV.U32 R189, RZ, RZ, RZ ;  /* 0x000000ffffbd7224 */ /* 0x000fe200078e00ff */
[----:B------:R-:W-:-:S02]  /*1bb70*/  MOV R191, 0xffffffff ;  /* 0xffffffff00bf7802 */ /* 0x000fc40000000f00 */
[----:B------:R-:W-:Y:S02]  /*1bb80*/  MOV R2, 0x1bba0 ;  /* 0x0001bba000027802 */ /* 0x000fe40000000f00 */
[----:B------:R-:W-:Y:S05]  /*1bb90*/  CALL.REL.NOINC `($__internal_6_$__cuda_sm70_shflsync_idx_p) ;  /* 0x0000c68000007944 */ /* 0x000fea0003c00000 */
[----:B------:R-:W-:Y:S01]  /*1bba0*/  MOV R3, R190 ;  /* 0x000000be00037202 */ /* 0x000fe20000000f00 */
[----:B------:R-:W-:Y:S05]  /*1bbb0*/  BRA `(.L_x_1324) ;  /* 0xfffef61000007947 */ /* 0x000fea000383ffff */
.L_x_1212:
[----:B------:R-:W-:Y:S01]  /*1bbc0*/  IMAD.MOV.U32 R188, RZ, RZ, R4 ;  /* 0x000000ffffbc7224 */ /* 0x000fe200078e0004 */
[----:B------:R-:W-:Y:S01]  /*1bbd0*/  MOV R3, 0x1c1f ;  /* 0x00001c1f00037802 */ /* 0x000fe20000000f00 */
[----:B------:R-:W-:Y:S01]  /*1bbe0*/  IMAD.MOV.U32 R189, RZ, RZ, 0x1 ;  /* 0x00000001ffbd7424 */ /* 0x000fe200078e00ff */
[----:B------:R-:W-:Y:S02]  /*1bbf0*/  MOV R191, 0xffffffff ;  /* 0xffffffff00bf7802 */ /* 0x000fe40000000f00 */
[----:B------:R-:W-:Y:S02]  /*1bc00*/  MOV R2, 0x1bc20 ;  /* 0x0001bc2000027802 */ /* 0x000fe40000000f00 */
[----:B------:R-:W-:Y:S05]  /*1bc10*/  CALL.REL.NOINC `($__internal_6_$__cuda_sm70_shflsync_idx_p) ;  /* 0x0000c60000007944 */ /* 0x000fea0003c00000 */
[----:B------:R-:W-:Y:S01]  /*1bc20*/  MOV R3, R190 ;  /* 0x000000be00037202 */ /* 0x000fe20000000f00 */
[----:B------:R-:W-:Y:S05]  /*1bc30*/  BRA `(.L_x_1325) ;  /* 0xfffefc1000007947 */ /* 0x000fea000383ffff */
.L_x_1217:
[----:B------:R-:W-:Y:S01]  /*1bc40*/  IMAD.MOV.U32 R4, RZ, RZ, R136 ;  /* 0x000000ffff047224 */ /* 0x000fe200078e0088 */
[----:B------:R-:W-:Y:S02]  /*1bc50*/  MOV R0, 0x2 ;  /* 0x0000000200007802 */ /* 0x000fe40000000f00 */
[----:B------:R-:W-:-:S02]  /*1bc60*/  MOV R2, 0x1bc80 ;  /* 0x0001bc8000027802 */ /* 0x000fc40000000f00 */
[----:B------:R-:W-:Y:S05]  /*1bc70*/  CALL.REL.NOINC `($__internal_5_$__cuda_sm70_shflsync_bfly_p) ;  /* 0x0000c54000007944 */ /* 0x000fea0003c00000 */
[----:B------:R-:W-:Y:S05]  /*1bc80*/  BRA `(.L_x_1326) ;  /* 0xffff02b000007947 */ /* 0x000fea000383ffff */
.L_x_1218:
[----:B------:R-:W-:Y:S01]  /*1bc90*/  IMAD.MOV.U32 R4, RZ, RZ, R136 ;  /* 0x000000ffff047224 */ /* 0x000fe200078e0088 */
[----:B------:R-:W-:-:S02]  /*1bca0*/  MOV R0, 0x1 ;  /* 0x0000000100007802 */ /* 0x000fc40000000f00 */
[----:B------:R-:W-:Y:S02]  /*1bcb0*/  MOV R2, 0x1bcd0 ;  /* 0x0001bcd000027802 */ /* 0x000fe40000000f00 */
[----:B------:R-:W-:Y:S05]  /*1bcc0*/  CALL.REL.NOINC `($__internal_5_$__cuda_sm70_shflsync_bfly_p) ;  /* 0x0000c4f000007944 */ /* 0x000fea0003c00000 */
[----:B------:R-:W-:Y:S01]  /*1bcd0*/  FMNMX.FTZ R136, R136, R0, !PT ;  /* 0x0000000088887209 */ /* 0x000fe20007810000 */
[----:B------:R-:W-:Y:S01]  /*1bce0*/  IMAD.MOV.U32 R4, RZ, RZ, R7 ;  /* 0x000000ffff047224 */ /* 0x000fe200078e0007 */
[----:B------:R-:W-:Y:S01]  /*1bcf0*/  MOV R2, 0x1bd20 ;  /* 0x0001bd2000027802 */ /* 0x000fe20000000f00 */
[----:B------:R-:W-:Y:S02]  /*1bd00*/  IMAD.MOV.U32 R0, RZ, RZ, 0x2 ;  /* 0x00000002ff007424 */ /* 0x000fe400078e00ff */
[----:B------:R-:W-:Y:S05]  /*1bd10*/  CALL.REL.NOINC `($__internal_5_$__cuda_sm70_shflsync_bfly_p) ;  /* 0x0000c4a000007944 */ /* 0x000fea0003c00000 */
[----:B------:R-:W-:Y:S01]  /*1bd20*/  FMNMX.FTZ R7, R7, R0, !PT ;  /* 0x0000000007077209 */ /* 0x000fe20007810000 */
[----:B------:R-:W-:Y:S01]  /*1bd30*/  IMAD.MOV.U32 R0, RZ, RZ, 0x1 ;  /* 0x00000001ff007424 */ /* 0x000fe200078e00ff */
[----:B------:R-:W-:-:S03]  /*1bd40*/  MOV R2, 0x1bd70 ;  /* 0x0001bd7000027802 */ /* 0x000fc60000000f00 */
[----:B------:R-:W-:Y:S02]  /*1bd50*/  IMAD.MOV.U32 R4, RZ, RZ, R7 ;  /* 0x000000ffff047224 */ /* 0x000fe400078e0007 */
[----:B------:R-:W-:Y:S05]  /*1bd60*/  CALL.REL.NOINC `($__internal_5_$__cuda_sm70_shflsync_bfly_p) ;  /* 0x0000c45000007944 */ /* 0x000fea0003c00000 */
[----:B------:R-:W-:Y:S01]  /*1bd70*/  MOV R3, R0 ;  /* 0x0000000000037202 */ /* 0x000fe20000000f00 */
[----:B------:R-:W-:Y:S05]  /*1bd80*/  BRA `(.L_x_1327) ;  /* 0xffff022000007947 */ /* 0x000fea000383ffff */
.L_x_1226:
[----:B------:R-:W-:Y:S01]  /*1bd90*/  MOV R3, 0x181f ;  /* 0x0000181f00037802 */ /* 0x000fe20000000f00 */
[----:B------:R-:W-:Y:S01]  /*1bda0*/  IMAD.MOV.U32 R188, RZ, RZ, R6 ;  /* 0x000000ffffbc7224 */ /* 0x000fe200078e0006 */
[----:B------:R-:W-:Y:S01]  /*1bdb0*/  MOV R191, 0xffffffff ;  /* 0xffffffff00bf7802 */ /* 0x000fe20000000f00 */
[----:B------:R-:W-:Y:S01]  /*1bdc0*/  IMAD.MOV.U32 R189, RZ, RZ, RZ ;  /* 0x000000ffffbd7224 */ /* 0x000fe200078e00ff */
[----:B------:R-:W-:Y:S02]  /*1bdd0*/  MOV R2, 0x1bdf0 ;  /* 0x0001bdf000027802 */ /* 0x000fe40000000f00 */
[----:B-1234-:R-:W-:Y:S05]  /*1bde0*/  CALL.REL.NOINC `($__internal_6_$__cuda_sm70_shflsync_idx_p) ;  /* 0x0000c43000007944 */ /* 0x01efea0003c00000 */
[----:B------:R-:W-:Y:S01]  /*1bdf0*/  MOV R4, R190 ;  /* 0x000000be00047202 */ /* 0x000fe20000000f00 */
[----:B------:R-:W-:-:S05]  /*1be00*/  BRA `(.L_x_1328) ;  /* 0xffff181000007947 */ /* 0x000fca000383ffff */
.L_x_1227:
        /* <DEDUP_REMOVED lines=8> */
.L_x_1228:
[----:B---3--:R-:W-:Y:S01]  /*1be90*/  MOV R3, 0x181f ;  /* 0x0000181f00037802 */ /* 0x008fe20000000f00 */
[----:B------:R-:W-:Y:S01]  /*1bea0*/  IMAD.MOV.U32 R188, RZ, RZ, R6 ;  /* 0x000000ffffbc7224 */ /* 0x000fe200078e0006 */
[----:B------:R-:W-:Y:S01]  /*1beb0*/  MOV R191, 0xffffffff ;  /* 0xffffffff00bf7802 */ /* 0x000fe20000000f00 */
[----:B------:R-:W-:Y:S01]  /*1bec0*/  IMAD.MOV.U32 R189, RZ, RZ, 0x1 ;  /* 0x00000001ffbd7424 */ /* 0x000fe200078e00ff */
[----:B------:R-:W-:Y:S02]  /*1bed0*/  MOV R2, 0x1bef0 ;  /* 0x0001bef000027802 */ /* 0x000fe40000000f00 */
[----:B-12-4-:R-:W-:Y:S05]  /*1bee0*/  CALL.REL.NOINC `($__internal_6_$__cuda_sm70_shflsync_idx_p) ;  /* 0x0000c33000007944 */ /* 0x016fea0003c00000 */
[----:B------:R-:W-:Y:S01]  /*1bef0*/  MOV R188, R18 ;  /* 0x0000001200bc7202 */ /* 0x000fe20000000f00 */
[----:B------:R-:W-:Y:S01]  /*1bf00*/  IMAD.MOV.U32 R4, RZ, RZ, R190 ;  /* 0x000000ffff047224 */ /* 0x000fe200078e00be */
[----:B------:R-:W-:Y:S01]  /*1bf10*/  MOV R3, 0x181f ;  /* 0x0000181f00037802 */ /* 0x000fe20000000f00 */
[----:B------:R-:W-:Y:S01]  /*1bf20*/  IMAD.MOV.U32 R189, RZ, RZ, 0x1 ;  /* 0x00000001ffbd7424 */ /* 0x000fe200078e00ff */
[----:B------:R-:W-:Y:S01]  /*1bf30*/  MOV R2, 0x1bf60 ;  /* 0x0001bf6000027802 */ /* 0x000fe20000000f00 */
[----:B------:R-:W-:Y:S02]  /*1bf40*/  IMAD.MOV.U32 R191, RZ, RZ, -0x1 ;  /* 0xffffffffffbf7424 */ /* 0x000fe400078e00ff */
[----:B------:R-:W-:Y:S05]  /*1bf50*/  CALL.REL.NOINC `($__internal_6_$__cuda_sm70_shflsync_idx_p) ;  /* 0x0000c2c000007944 */ /* 0x000fea0003c00000 */
[----:B------:R-:W-:Y:S01]  /*1bf60*/  MOV R0, R190 ;  /* 0x000000be00007202 */ /* 0x000fe20000000f00 */
[----:B------:R-:W-:-:S05]  /*1bf70*/  BRA `(.L_x_1330) ;  /* 0xffff187000007947 */ /* 0x000fca000383ffff */
.L_x_1231:
[----:B------:R-:W-:Y:S01]  /*1bf80*/  MOV R3, 0x181f ;  /* 0x0000181f00037802 */ /* 0x000fe20000000f00 */
[----:B------:R-:W-:Y:S01]  /*1bf90*/  IMAD.MOV.U32 R188, RZ, RZ, R14 ;  /* 0x000000ffffbc7224 */ /* 0x000fe200078e000e */
[----:B------:R-:W-:Y:S01]  /*1bfa0*/  MOV R191, 0xffffffff ;  /* 0xffffffff00bf7802 */ /* 0x000fe20000000f00 */
[----:B------:R-:W-:Y:S01]  /*1bfb0*/  IMAD.MOV.U32 R189, RZ, RZ, RZ ;  /* 0x000000ffffbd7224 */ /* 0x000fe200078e00ff */
[----:B------:R-:W-:Y:S02]  /*1bfc0*/  MOV R2, 0x1bfe0 ;  /* 0x0001bfe000027802 */ /* 0x000fe40000000f00 */
[----:B-1----:R-:W-:Y:S05]  /*1bfd0*/  CALL.REL.NOINC `($__internal_6_$__cuda_sm70_shflsync_idx_p) ;  /* 0x0000c24000007944 */ /* 0x002fea0003c00000 */
[----:B------:R-:W-:Y:S01]  /*1bfe0*/  MOV R4, R190 ;  /* 0x000000be00047202 */ /* 0x000fe20000000f00 */
[----:B------:R-:W-:-:S05]  /*1bff0*/  BRA `(.L_x_1331) ;  /* 0xffff288000007947 */ /* 0x000fca000383ffff */
.L_x_1232:
[----:B------:R-:W-:Y:S01]  /*1c000*/  MOV R3, 0x181f ;  /* 0x0000181f00037802 */ /* 0x000fe20000000f00 */
[----:B------:R-:W-:Y:S01]  /*1c010*/  IMAD.MOV.U32 R188, RZ, RZ, R15 ;  /* 0x000000ffffbc7224 */ /* 0x000fe200078e000f */
[----:B------:R-:W-:Y:S01]  /*1c020*/  MOV R191, 0xffffffff ;  /* 0xffffffff00bf7802 */ /* 0x000fe20000000f00 */
[----:B------:R-:W-:Y:S01]  /*1c030*/  IMAD.MOV.U32 R189, RZ, RZ, RZ ;  /* 0x000000ffffbd7224 */ /* 0x000fe200078e00ff */
[----:B------:R-:W-:Y:S02]  /*1c040*/  MOV R2, 0x1c060 ;  /* 0x0001c06000027802 */ /* 0x000fe40000000f00 */
[----:B-123--:R-:W-:Y:S05]  /*1c050*/  CALL.REL.NOINC `($__internal_6_$__cuda_sm70_shflsync_idx_p) ;  /* 0x0000c1c000007944 */ /* 0x00efea0003c00000 */
[----:B------:R-:W-:Y:S01]  /*1c060*/  MOV R0, R190 ;  /* 0x000000be00007202 */ /* 0x000fe20000000f00 */
[----:B------:R-:W-:-:S05]  /*1c070*/  BRA `(.L_x_1332) ;  /* 0xffff282000007947 */ /* 0x000fca000383ffff */
.L_x_1233:
[----:B-1----:R-:W-:Y:S01]  /*1c080*/  MOV R3, 0x181f ;  /* 0x0000181f00037802 */ /* 0x002fe20000000f00 */
[----:B------:R-:W-:Y:S01]  /*1c090*/  IMAD.MOV.U32 R188, RZ, RZ, R14 ;  /* 0x000000ffffbc7224 */ /* 0x000fe200078e000e */
[----:B------:R-:W-:Y:S01]  /*1c0a0*/  MOV R191, 0xffffffff ;  /* 0xffffffff00bf7802 */ /* 0x000fe20000000f00 */
[----:B------:R-:W-:Y:S01]  /*1c0b0*/  IMAD.MOV.U32 R189, RZ, RZ, 0x1 ;  /* 0x00000001ffbd7424 */ /* 0x000fe200078e00ff */
[----:B------:R-:W-:Y:S02]  /*1c0c0*/  MOV R2, 0x1c0e0 ;  /* 0x0001c0e000027802 */ /* 0x000fe40000000f00 */
[----:B----4-:R-:W-:Y:S05]  /*1c0d0*/  CALL.REL.NOINC `($__internal_6_$__cuda_sm70_shflsync_idx_p) ;  /* 0x0000c14000007944 */ /* 0x010fea0003c00000 */
        /* <DEDUP_REMOVED lines=9> */
.L_x_1234:
[----:B------:R-:W-:Y:S01]  /*1c170*/  MOV R3, 0x1c1f ;  /* 0x00001c1f00037802 */ /* 0x000fe20000000f00 */
[----:B------:R-:W-:Y:S01]  /*1c180*/  IMAD.MOV.U32 R188, RZ, RZ, R6 ;  /* 0x000000ffffbc7224 */ /* 0x000fe200078e0006 */
[----:B------:R-:W-:Y:S01]  /*1c190*/  MOV R191, 0xffffffff ;  /* 0xffffffff00bf7802 */ /* 0x000fe20000000f00 */
[----:B------:R-:W-:Y:S01]  /*1c1a0*/  IMAD.MOV.U32 R189, RZ, RZ, RZ ;  /* 0x000000ffffbd7224 */ /* 0x000fe200078e00ff */
[----:B------:R-:W-:Y:S02]  /*1c1b0*/  MOV R2, 0x1c1d0 ;  /* 0x0001c1d000027802 */ /* 0x000fe40000000f00 */
[----:B------:R-:W-:Y:S05]  /*1c1c0*/  CALL.REL.NOINC `($__internal_6_$__cuda_sm70_shflsync_idx_p) ;  /* 0x0000c05000007944 */ /* 0x000fea0003c00000 */
[----:B------:R-:W-:Y:S01]  /*1c1d0*/  MOV R3, R190 ;  /* 0x000000be00037202 */ /* 0x000fe20000000f00 */
[----:B------:R-:W-:-:S05]  /*1c1e0*/  BRA `(.L_x_1334) ;  /* 0xffff2ac000007947 */ /* 0x000fca000383ffff */
.L_x_1239:
[----:B------:R-:W-:Y:S01]  /*1c1f0*/  MOV R3, 0x1c1f ;  /* 0x00001c1f00037802 */ /* 0x000fe20000000f00 */
[----:B------:R-:W-:Y:S01]  /*1c200*/  IMAD.MOV.U32 R188, RZ, RZ, R6 ;  /* 0x000000ffffbc7224 */ /* 0x000fe200078e0006 */
[----:B------:R-:W-:Y:S01]  /*1c210*/  MOV R191, 0xffffffff ;  /* 0xffffffff00bf7802 */ /* 0x000fe20000000f00 */
[----:B------:R-:W-:Y:S01]  /*1c220*/  IMAD.MOV.U32 R189, RZ, RZ, 0x1 ;  /* 0x00000001ffbd7424 */ /* 0x000fe200078e00ff */
[----:B------:R-:W-:Y:S02]  /*1c230*/  MOV R2, 0x1c250 ;  /* 0x0001c25000027802 */ /* 0x000fe40000000f00 */
[----:B-1----:R-:W-:Y:S05]  /*1c240*/  CALL.REL.NOINC `($__internal_6_$__cuda_sm70_shflsync_idx_p) ;  /* 0x0000bfd000007944 */ /* 0x002fea0003c00000 */
[----:B------:R-:W-:Y:S01]  /*1c250*/  MOV R3, R190 ;  /* 0x000000be00037202 */ /* 0x000fe20000000f00 */
[----:B------:R-:W-:-:S05]  /*1c260*/  BRA `(.L_x_1335) ;  /* 0xffff2fe000007947 */ /* 0x000fca000383ffff */
.L_x_1244:
[----:B------:R-:W-:Y:S02]  /*1c270*/  MOV R0, 0x2 ;  /* 0x0000000200007802 */ /* 0x000fe40000000f00 */
[----:B------:R-:W-:Y:S02]  /*1c280*/  MOV R2, 0x1c2a0 ;  /* 0x0001c2a000027802 */ /* 0x000fe40000000f00 */
[----:B-12---:R-:W-:Y:S05]  /*1c290*/  CALL.REL.NOINC `($__internal_5_$__cuda_sm70_shflsync_bfly_p) ;  /* 0x0000bf2000007944 */ /* 0x006fea0003c00000 */
[----:B------:R-:W-:-:S05]  /*1c2a0*/  BRA `(.L_x_1336) ;  /* 0xffff359000007947 */ /* 0x000fca000383ffff */
.L_x_1245:
[----:B------:R-:W-:Y:S01]  /*1c2b0*/  MOV R0, 0x1 ;  /* 0x0000000100007802 */ /* 0x000fe20000000f00 */
[----:B---3--:R-:W-:Y:S01]  /*1c2c0*/  IMAD.MOV.U32 R4, RZ, RZ, R6 ;  /* 0x000000ffff047224 */ /* 0x008fe200078e0006 */
[----:B------:R-:W-:Y:S02]  /*1c2d0*/  MOV R2, 0x1c2f0 ;  /* 0x0001c2f000027802 */ /* 0x000fe40000000f00 */
[----:B------:R-:W-:Y:S05]  /*1c2e0*/  CALL.REL.NOINC `($__internal_5_$__cuda_sm70_shflsync_bfly_p) ;  /* 0x0000bed000007944 */ /* 0x000fea0003c00000 */
[----:B------:R-:W-:Y:S01]  /*1c2f0*/  IMAD.MOV.U32 R4, RZ, RZ, R8 ;  /* 0x000000ffff047224 */ /* 0x000fe200078e0008 */
[----:B------:R-:W-:Y:S01]  /*1c300*/  FMNMX.FTZ R6, R6, R0, !PT ;  /* 0x0000000006067209 */ /* 0x000fe20007810000 */
[----:B------:R-:W-:Y:S01]  /*1c310*/  IMAD.MOV.U32 R0, RZ, RZ, 0x2 ;  /* 0x00000002ff007424 */ /* 0x000fe200078e00ff */
[----:B------:R-:W-:Y:S02]  /*1c320*/  MOV R2, 0x1c340 ;  /* 0x0001c34000027802 */ /* 0x000fe40000000f00 */
[----:B------:R-:W-:Y:S05]  /*1c330*/  CALL.REL.NOINC `($__internal_5_$__cuda_sm70_shflsync_bfly_p) ;  /* 0x0000be8000007944 */ /* 0x000fea0003c00000 */
[----:B------:R-:W-:Y:S01]  /*1c340*/  FMNMX.FTZ R4, R8, R0, !PT ;  /* 0x0000000008047209 */ /* 0x000fe20007810000 */
[----:B------:R-:W-:Y:S01]  /*1c350*/  IMAD.MOV.U32 R0, RZ, RZ, 0x1 ;  /* 0x00000001ff007424 */ /* 0x000fe200078e00ff */
[----:B------:R-:W-:Y:S02]  /*1c360*/  MOV R2, 0x1c380 ;  /* 0x0001c38000027802 */ /* 0x000fe40000000f00 */
[----:B------:R-:W-:Y:S05]  /*1c370*/  CALL.REL.NOINC `($__internal_5_$__cuda_sm70_shflsync_bfly_p) ;  /* 0x0000be4000007944 */ /* 0x000fea0003c00000 */
[----:B------:R-:W-:-:S05]  /*1c380*/  BRA `(.L_x_1337) ;  /* 0xffff352000007947 */ /* 0x000fca000383ffff */
.L_x_1254:
        /* <DEDUP_REMOVED lines=8> */
.L_x_1255:
        /* <DEDUP_REMOVED lines=8> */
.L_x_1256:
        /* <DEDUP_REMOVED lines=15> */
.L_x_1259:
[----:B------:R-:W-:Y:S01]  /*1c580*/  MOV R3, 0x181f ;  /* 0x0000181f00037802 */ /* 0x000fe20000000f00 */
[----:B------:R-:W-:Y:S01]  /*1c590*/  IMAD.MOV.U32 R188, RZ, RZ, R9 ;  /* 0x000000ffffbc7224 */ /* 0x000fe200078e0009 */
[----:B------:R-:W-:Y:S01]  /*1c5a0*/  MOV R191, 0xffffffff ;  /* 0xffffffff00bf7802 */ /* 0x000fe20000000f00 */
[----:B------:R-:W-:Y:S01]  /*1c5b0*/  IMAD.MOV.U32 R189, RZ, RZ, RZ ;  /* 0x000000ffffbd7224 */ /* 0x000fe200078e00ff */
[----:B------:R-:W-:Y:S02]  /*1c5c0*/  MOV R2, 0x1c5e0 ;  /* 0x0001c5e000027802 */ /* 0x000fe40000000f00 */
[----:B----4-:R-:W-:Y:S05]  /*1c5d0*/  CALL.REL.NOINC `($__internal_6_$__cuda_sm70_shflsync_idx_p) ;  /* 0x0000bc4000007944 */ /* 0x010fea0003c00000 */
[----:B------:R-:W-:Y:S01]  /*1c5e0*/  MOV R4, R190 ;  /* 0x000000be00047202 */ /* 0x000fe20000000f00 */
[----:B------:R-:W-:-:S05]  /*1c5f0*/  BRA `(.L_x_1341) ;  /* 0xffff61d000007947 */ /* 0x000fca000383ffff */
.L_x_1260:
[----:B------:R-:W-:Y:S01]  /*1c600*/  MOV R3, 0x181f ;  /* 0x0000181f00037802 */ /* 0x000fe20000000f00 */
[----:B------:R-:W-:Y:S01]  /*1c610*/  IMAD.MOV.U32 R188, RZ, RZ, R16 ;  /* 0x000000ffffbc7224 */ /* 0x000fe200078e0010 */
[----:B------:R-:W-:Y:S01]  /*1c620*/  MOV R191, 0xffffffff ;  /* 0xffffffff00bf7802 */ /* 0x000fe20000000f00 */
[----:B------:R-:W-:Y:S01]  /*1c630*/  IMAD.MOV.U32 R189, RZ, RZ, RZ ;  /* 0x000000ffffbd7224 */ /* 0x000fe200078e00ff */
[----:B------:R-:W-:Y:S02]  /*1c640*/  MOV R2, 0x1c660 ;  /* 0x0001c66000027802 */ /* 0x000fe40000000f00 */
[----:B-12-4-:R-:W-:Y:S05]  /*1c650*/  CALL.REL.NOINC `($__internal_6_$__cuda_sm70_shflsync_idx_p) ;  /* 0x0000bbc000007944 */ /* 0x016fea0003c00000 */
[----:B------:R-:W-:Y:S01]  /*1c660*/  MOV R0, R190 ;  /* 0x000000be00007202 */ /* 0x000fe20000000f00 */
[----:B------:R-:W-:-:S05]  /*1c670*/  BRA `(.L_x_1342) ;  /* 0xffff617000007947 */ /* 0x000fca000383ffff */
.L_x_1261:
[----:B-1----:R-:W-:Y:S01]  /*1c680*/  MOV R3, 0x181f ;  /* 0x0000181f00037802 */ /* 0x002fe20000000f00 */
[----:B------:R-:W-:Y:S01]  /*1c690*/  IMAD.MOV.U32 R188, RZ, RZ, R9 ;  /* 0x000000ffffbc7224 */ /* 0x000fe200078e0009 */
[----:B------:R-:W-:Y:S01]  /*1c6a0*/  MOV R191, 0xffffffff ;  /* 0xffffffff00bf7802 */ /* 0x000fe20000000f00 */
[----:B------:R-:W-:Y:S01]  /*1c6b0*/  IMAD.MOV.U32 R189, RZ, RZ, 0x1 ;  /* 0x00000001ffbd7424 */ /* 0x000fe200078e00ff */
[----:B------:R-:W-:Y:S02]  /*1c6c0*/  MOV R2, 0x1c6e0 ;  /* 0x0001c6e000027802 */ /* 0x000fe40000000f00 */
[----:B---34-:R-:W-:Y:S05]  /*1c6d0*/  CALL.REL.NOINC `($__internal_6_$__cuda_sm70_shflsync_idx_p) ;  /* 0x0000bb4000007944 */ /* 0x018fea0003c00000 */
        /* <DEDUP_REMOVED lines=9> */
.L_x_1262:
[----:B------:R-:W-:Y:S02]  /*1c770*/  MOV R0, 0x2 ;  /* 0x0000000200007802 */ /* 0x000fe40000000f00 */
[----:B------:R-:W-:Y:S02]  /*1c780*/  MOV R2, 0x1c7a0 ;  /* 0x0001c7a000027802 */ /* 0x000fe40000000f00 */
[----:B----4-:R-:W-:Y:S05]  /*1c790*/  CALL.REL.NOINC `($__internal_5_$__cuda_sm70_shflsync_bfly_p) ;  /* 0x0000ba2000007944 */ /* 0x010fea0003c00000 */
[----:B------:R-:W-:-:S05]  /*1c7a0*/  BRA `(.L_x_1344) ;  /* 0xffff648000007947 */ /* 0x000fca000383ffff */
.L_x_1263:
[----:B------:R-:W-:Y:S01]  /*1c7b0*/  MOV R0, 0x1 ;  /* 0x0000000100007802 */ /* 0x000fe20000000f00 */
[----:B-1----:R-:W-:Y:S01]  /*1c7c0*/  IMAD.MOV.U32 R4, RZ, RZ, R136 ;  /* 0x000000ffff047224 */ /* 0x002fe200078e0088 */
[----:B------:R-:W-:Y:S02]  /*1c7d0*/  MOV R2, 0x1c7f0 ;  /* 0x0001c7f000027802 */ /* 0x000fe40000000f00 */
[----:B----4-:R-:W-:Y:S05]  /*1c7e0*/  CALL.REL.NOINC `($__internal_5_$__cuda_sm70_shflsync_bfly_p) ;  /* 0x0000b9d000007944 */ /* 0x010fea0003c00000 */
        /* <DEDUP_REMOVED lines=10> */
.L_x_1266:
        /* <DEDUP_REMOVED lines=8> */
.L_x_1269:
        /* <DEDUP_REMOVED lines=15> */
.L_x_1272:
        /* <DEDUP_REMOVED lines=8> */
.L_x_1273:
        /* <DEDUP_REMOVED lines=8> */
.L_x_1274:
[----:B--2---:R-:W-:Y:S01]  /*1cb00*/  MOV R3, 0x181f ;  /* 0x0000181f00037802 */ /* 0x004fe20000000f00 */
[----:B------:R-:W-:Y:S01]  /*1cb10*/  IMAD.MOV.U32 R188, RZ, RZ, R7 ;  /* 0x000000ffffbc7224 */ /* 0x000fe200078e0007 */
[----:B------:R-:W-:Y:S01]  /*1cb20*/  MOV R191, 0xffffffff ;  /* 0xffffffff00bf7802 */ /* 0x000fe20000000f00 */
[----:B------:R-:W-:Y:S01]  /*1cb30*/  IMAD.MOV.U32 R189, RZ, RZ, 0x1 ;  /* 0x00000001ffbd7424 */ /* 0x000fe200078e00ff */
[----:B------:R-:W-:Y:S02]  /*1cb40*/  MOV R2, 0x1cb60 ;  /* 0x0001cb6000027802 */ /* 0x000fe40000000f00 */
[----:B-1--4-:R-:W-:Y:S05]  /*1cb50*/  CALL.REL.NOINC `($__internal_6_$__cuda_sm70_shflsync_idx_p) ;  /* 0x0000b6c000007944 */ /* 0x012fea0003c00000 */
        /* <DEDUP_REMOVED lines=9> */
.L_x_1275:
        /* <DEDUP_REMOVED lines=8> */
.L_x_1280:
[----:B------:R-:W-:Y:S01]  /*1cc70*/  MOV R3, 0x1c1f ;  /* 0x00001c1f00037802 */ /* 0x000fe20000000f00 */
[----:B------:R-:W-:Y:S01]  /*1cc80*/  IMAD.MOV.U32 R188, RZ, RZ, R7 ;  /* 0x000000ffffbc7224 */ /* 0x000fe200078e0007 */
[----:B------:R-:W-:Y:S01]  /*1cc90*/  MOV R191, 0xffffffff ;  /* 0xffffffff00bf7802 */ /* 0x000fe20000000f00 */
[----:B------:R-:W-:Y:S01]  /*1cca0*/  IMAD.MOV.U32 R189, RZ, RZ, 0x1 ;  /* 0x00000001ffbd7424 */ /* 0x000fe200078e00ff */
[----:B------:R-:W-:Y:S02]  /*1ccb0*/  MOV R2, 0x1ccd0 ;  /* 0x0001ccd000027802 */ /* 0x000fe40000000f00 */
[----:B--2---:R-:W-:Y:S05]  /*1ccc0*/  CALL.REL.NOINC `($__internal_6_$__cuda_sm70_shflsync_idx_p) ;  /* 0x0000b55000007944 */ /* 0x004fea0003c00000 */
[----:B------:R-:W-:Y:S01]  /*1ccd0*/  MOV R3, R190 ;  /* 0x000000be00037202 */ /* 0x000fe20000000f00 */
[----:B------:R-:W-:-:S05]  /*1cce0*/  BRA `(.L_x_1352) ;  /* 0xffff95f000007947 */ /* 0x000fca000383ffff */
.L_x_1285:
[----:B------:R-:W-:Y:S02]  /*1ccf0*/  MOV R0, 0x2 ;  /* 0x0000000200007802 */ /* 0x000fe40000000f00 */
[----:B------:R-:W-:Y:S02]  /*1cd00*/  MOV R2, 0x1cd20 ;  /* 0x0001cd2000027802 */ /* 0x000fe40000000f00 */
[----:B------:R-:W-:Y:S05]  /*1cd10*/  CALL.REL.NOINC `($__internal_5_$__cuda_sm70_shflsync_bfly_p) ;  /* 0x0000b4a000007944 */ /* 0x000fea0003c00000 */
[----:B------:R-:W-:-:S05]  /*1cd20*/  BRA `(.L_x_1353) ;  /* 0xffff9bc000007947 */ /* 0x000fca000383ffff */
.L_x_1286:
[----:B------:R-:W-:Y:S01]  /*1cd30*/  MOV R0, 0x1 ;  /* 0x0000000100007802 */ /* 0x000fe20000000f00 */
[----:B-1----:R-:W-:Y:S01]  /*1cd40*/  IMAD.MOV.U32 R4, RZ, RZ, R136 ;  /* 0x000000ffff047224 */ /* 0x002fe200078e0088 */
        /* <DEDUP_REMOVED lines=12> */
.L_x_1288:
[----:B------:R-:W-:Y:S01]  /*1ce10*/  IMAD.MOV.U32 R4, RZ, RZ, R231 ;  /* 0x000000ffff047224 */ /* 0x000fe200078e00e7 */
[----:B------:R-:W-:-:S02]  /*1ce20*/  MOV R0, 0x2 ;  /* 0x0000000200007802 */ /* 0x000fc40000000f00 */
[----:B------:R-:W-:Y:S02]  /*1ce30*/  MOV R2, 0x1ce50 ;  /* 0x0001ce5000027802 */ /* 0x000fe40000000f00 */
[----:B------:R-:W-:Y:S05]  /*1ce40*/  CALL.REL.NOINC `($__internal_5_$__cuda_sm70_shflsync_bfly_p) ;  /* 0x0000b37000007944 */ /* 0x000fea0003c00000 */
[----:B------:R-:W-:Y:S01]  /*1ce50*/  MOV R5, R0 ;  /* 0x0000000000057202 */ /* 0x000fe20000000f00 */
[----:B------:R-:W-:Y:S05]  /*1ce60*/  BRA `(.L_x_1355) ;  /* 0xffffb2d000007947 */ /* 0x000fea000383ffff */
.L_x_1289:
[----:B------:R-:W-:Y:S01]  /*1ce70*/  IMAD.MOV.U32 R4, RZ, RZ, R5 ;  /* 0x000000ffff047224 */ /* 0x000fe200078e0005 */
[----:B------:R-:W-:Y:S02]  /*1ce80*/  MOV R0, 0x1 ;  /* 0x0000000100007802 */ /* 0x000fe40000000f00 */
[----:B------:R-:W-:Y:S02]  /*1ce90*/  MOV R2, 0x1ceb0 ;  /* 0x0001ceb000027802 */ /* 0x000fe40000000f00 */
[----:B-1----:R-:W-:Y:S05]  /*1cea0*/  CALL.REL.NOINC `($__internal_5_$__cuda_sm70_shflsync_bfly_p) ;  /* 0x0000b31000007944 */ /* 0x002fea0003c00000 */
[----:B------:R-:W-:Y:S01]  /*1ceb0*/  FADD.FTZ R5, R5, R0 ;  /* 0x0000000005057221 */ /* 0x000fe20000010000 */
[----:B------:R-:W-:Y:S02]  /*1cec0*/  MOV R4, R230 ;  /* 0x000000e600047202 */ /* 0x000fe40000000f00 */
[----:B------:R-:W-:Y:S02]  /*1ced0*/  MOV R0, 0x2 ;  /* 0x0000000200007802 */ /* 0x000fe40000000f00 */
[----:B------:R-:W-:Y:S02]  /*1cee0*/  MOV R2, 0x1cf00 ;  /* 0x0001cf0000027802 */ /* 0x000fe40000000f00 */
[----:B------:R-:W-:Y:S05]  /*1cef0*/  CALL.REL.NOINC `($__internal_5_$__cuda_sm70_shflsync_bfly_p) ;  /* 0x0000b2c000007944 */ /* 0x000fea0003c00000 */
[----:B------:R-:W-:Y:S01]  /*1cf00*/  FADD.FTZ R4, R230, R0 ;  /* 0x00000000e6047221 */ /* 0x000fe20000010000 */
[----:B------:R-:W-:-:S02]  /*1cf10*/  MOV R0, 0x1 ;  /* 0x0000000100007802 */ /* 0x000fc40000000f00 */
[----:B------:R-:W-:Y:S02]  /*1cf20*/  MOV R2, 0x1cf40 ;  /* 0x0001cf4000027802 */ /* 0x000fe40000000f00 */
[----:B------:R-:W-:Y:S05]  /*1cf30*/  CALL.REL.NOINC `($__internal_5_$__cuda_sm70_shflsync_bfly_p) ;  /* 0x0000b28000007944 */ /* 0x000fea0003c00000 */
[----:B------:R-:W-:Y:S05]  /*1cf40*/  BRA `(.L_x_1356) ;  /* 0xffffb26000007947 */ /* 0x000fea000383ffff */
.L_x_1301:
[----:B------:R-:W-:Y:S01]  /*1cf50*/  IMAD.MOV.U32 R188, RZ, RZ, R15 ;  /* 0x000000ffffbc7224 */ /* 0x000fe200078e000f */
[----:B------:R-:W-:Y:S01]  /*1cf60*/  MOV R3, 0x181f ;  /* 0x0000181f00037802 */ /* 0x000fe20000000f00 */
[----:B------:R-:W-:Y:S01]  /*1cf70*/  IMAD.MOV.U32 R189, RZ, RZ, RZ ;  /* 0x000000ffffbd7224 */ /* 0x000fe200078e00ff */
[----:B------:R-:W-:Y:S02]  /*1cf80*/  MOV R191, 0xffffffff ;  /* 0xffffffff00bf7802 */ /* 0x000fe40000000f00 */
[----:B------:R-:W-:Y:S02]  /*1cf90*/  MOV R2, 0x1cfb0 ;  /* 0x0001cfb000027802 */ /* 0x000fe40000000f00 */
[----:B-1---5:R-:W-:Y:S05]  /*1cfa0*/  CALL.REL.NOINC `($__internal_6_$__cuda_sm70_shflsync_idx_p) ;  /* 0x0000b27000007944 */ /* 0x022fea0003c00000 */
[----:B------:R-:W-:Y:S01]  /*1cfb0*/  MOV R4, R190 ;  /* 0x000000be00047202 */ /* 0x000fe20000000f00 */
[----:B------:R-:W-:Y:S05]  /*1cfc0*/  BRA `(.L_x_1357) ;  /* 0xffffdcb000007947 */ /* 0x000fea000383ffff */
.L_x_1302:
[----:B------:R-:W-:Y:S01]  /*1cfd0*/  IMAD.MOV.U32 R188, RZ, RZ, R17 ;  /* 0x000000ffffbc7224 */ /* 0x000fe200078e0011 */
[----:B------:R-:W-:Y:S01]  /*1cfe0*/  MOV R3, 0x181f ;  /* 0x0000181f00037802 */ /* 0x000fe20000000f00 */
[----:B------:R-:W-:Y:S01]  /*1cff0*/  IMAD.MOV.U32 R189, RZ, RZ, RZ ;  /* 0x000000ffffbd7224 */ /* 0x000fe200078e00ff */
[----:B------:R-:W-:Y:S02]  /*1d000*/  MOV R191, 0xffffffff ;  /* 0xffffffff00bf7802 */ /* 0x000fe40000000f00 */
[----:B------:R-:W-:-:S02]  /*1d010*/  MOV R2, 0x1d030 ;  /* 0x0001d03000027802 */ /* 0x000fc40000000f00 */
[----:B-123-5:R-:W-:Y:S05]  /*1d020*/  CALL.REL.NOINC `($__internal_6_$__cuda_sm70_shflsync_idx_p) ;  /* 0x0000b1f000007944 */ /* 0x02efea0003c00000 */
[----:B------:R-:W-:Y:S01]  /*1d030*/  MOV R2, R190 ;  /* 0x000000be00027202 */ /* 0x000fe20000000f00 */
[----:B------:R-:W-:Y:S05]  /*1d040*/  BRA `(.L_x_1358) ;  /* 0xffffdc5000007947 */ /* 0x000fea000383ffff */
.L_x_1305:
[----:B------:R-:W-:Y:S01]  /*1d050*/  IMAD.MOV.U32 R188, RZ, RZ, R15 ;  /* 0x000000ffffbc7224 */ /* 0x000fe200078e000f */
[----:B-1----:R-:W-:Y:S01]  /*1d060*/  MOV R3, 0x181f ;  /* 0x0000181f00037802 */ /* 0x002fe20000000f00 */
[----:B------:R-:W-:Y:S01]  /*1d070*/  IMAD.MOV.U32 R189, RZ, RZ, 0x1 ;  /* 0x00000001ffbd7424 */ /* 0x000fe200078e00ff */
[----:B------:R-:W-:-:S02]  /*1d080*/  MOV R191, 0xffffffff ;  /* 0xffffffff00bf7802 */ /* 0x000fc40000000f00 */
[----:B------:R-:W-:Y:S02]  /*1d090*/  MOV R2, 0x1d0b0 ;  /* 0x0001d0b000027802 */ /* 0x000fe40000000f00 */
        /* <DEDUP_REMOVED lines=10> */
.L_x_1308:
[----:B------:R-:W-:Y:S01]  /*1d140*/  IMAD.MOV.U32 R188, RZ, RZ, R15 ;  /* 0x000000ffffbc7224 */ /* 0x000fe200078e000f */
[----:B--2---:R-:W-:Y:S01]  /*1d150*/  MOV R3, 0x181f ;  /* 0x0000181f00037802 */ /* 0x004fe20000000f00 */
[----:B------:R-:W-:Y:S01]  /*1d160*/  IMAD.MOV.U32 R189, RZ, RZ, 0x2 ;  /* 0x00000002ffbd7424 */ /* 0x000fe200078e00ff */
[----:B------:R-:W-:Y:S02]  /*1d170*/  MOV R191, 0xffffffff ;  /* 0xffffffff00bf7802 */ /* 0x000fe40000000f00 */
[----:B------:R-:W-:-:S02]  /*1d180*/  MOV R2, 0x1d1a0 ;  /* 0x0001d1a000027802 */ /* 0x000fc40000000f00 */
[----:B-1--4-:R-:W-:Y:S05]  /*1d190*/  CALL.REL.NOINC `($__internal_6_$__cuda_sm70_shflsync_idx_p) ;  /* 0x0000b08000007944 */ /* 0x012fea0003c00000 */
[----:B------:R-:W-:Y:S01]  /*1d1a0*/  MOV R4, R190 ;  /* 0x000000be00047202 */ /* 0x000fe20000000f00 */
[----:B------:R-:W-:Y:S05]  /*1d1b0*/  BRA `(.L_x_1360) ;  /* 0xffffde9000007947 */ /* 0x000fea000383ffff */
.L_x_1309:
[----:B------:R-:W-:Y:S01]  /*1d1c0*/  IMAD.MOV.U32 R188, RZ, RZ, R17 ;  /* 0x000000ffffbc7224 */ /* 0x000fe200078e0011 */
[----:B------:R-:W-:Y:S01]  /*1d1d0*/  MOV R3, 0x181f ;  /* 0x0000181f00037802 */ /* 0x000fe20000000f00 */
[----:B------:R-:W-:Y:S01]  /*1d1e0*/  IMAD.MOV.U32 R189, RZ, RZ, 0x2 ;  /* 0x00000002ffbd7424 */ /* 0x000fe200078e00ff */
[----:B------:R-:W-:-:S02]  /*1d1f0*/  MOV R191, 0xffffffff ;  /* 0xffffffff00bf7802 */ /* 0x000fc40000000f00 */
[----:B------:R-:W-:Y:S02]  /*1d200*/  MOV R2, 0x1d220 ;  /* 0x0001d22000027802 */ /* 0x000fe40000000f00 */
[----:B-1234-:R-:W-:Y:S05]  /*1d210*/  CALL.REL.NOINC `($__internal_6_$__cuda_sm70_shflsync_idx_p) ;  /* 0x0000b00000007944 */ /* 0x01efea0003c00000 */
[----:B------:R-:W-:Y:S01]  /*1d220*/  MOV R2, R190 ;  /* 0x000000be00027202 */ /* 0x000fe20000000f00 */
[----:B------:R-:W-:Y:S05]  /*1d230*/  BRA `(.L_x_1361) ;  /* 0xffffde3000007947 */ /* 0x000fea000383ffff */
.L_x_1312:
[----:B------:R-:W-:Y:S01]  /*1d240*/  IMAD.MOV.U32 R188, RZ, RZ, R15 ;  /* 0x000000ffffbc7224 */ /* 0x000fe200078e000f */
[----:B--2---:R-:W-:Y:S01]  /*1d250*/  MOV R3, 0x181f ;  /* 0x0000181f00037802 */ /* 0x004fe20000000f00 */
[----:B------:R-:W-:Y:S01]  /*1d260*/  IMAD.MOV.U32 R189, RZ, RZ, 0x3 ;  /* 0x00000003ffbd7424 */ /* 0x000fe200078e00ff */
[----:B------:R-:W-:Y:S02]  /*1d270*/  MOV R191, 0xffffffff ;  /* 0xffffffff00bf7802 */ /* 0x000fe40000000f00 */
[----:B------:R-:W-:Y:S02]  /*1d280*/  MOV R2, 0x1d2a0 ;  /* 0x0001d2a000027802 */ /* 0x000fe40000000f00 */
[----:B-1--4-:R-:W-:Y:S05]  /*1d290*/  CALL.REL.NOINC `($__internal_6_$__cuda_sm70_shflsync_idx_p) ;  /* 0x0000af8000007944 */ /* 0x012fea0003c00000 */
        /* <DEDUP_REMOVED lines=9> */
        .type           $_ZN7cutlass13device_kernelIN5flash19enable_sm80_to_sm89INS1_16FlashAttnFwdSm80INS1_25CollectiveMainloopFwdSm80ILi8ELi1ELb0EN4cute5tupleIJNS5_1CILi128EEENS7_ILi48EEENS7_ILi256EEEEEELi256ENS_10bfloat16_tEfNS_4arch4Sm80ELb0ELb1ELb1ELb1ELb1ELb1ELb1ELb0EEENS1_21CollectiveEpilogueFwdINS6_IJS8_SA_S9_EEENS6_IJNS7_ILi1EEESI_SI_EEESC_SE_Li256ELb1ELb1ELb0ELb0EEENS1_19SingleTileSchedulerILb1ELb0ELb1ELi128EEEEEEEEEvNT_6ParamsE$_ZZN5flash25CollectiveMainloopFwdSm80ILi8ELi1ELb0EN4cute5tupleIJNS1_1CILi128EEENS3_ILi48EEENS3_ILi256EEEEEELi256EN7cutlass10bfloat16_tEfNS8_4arch4Sm80ELb0ELb1ELb1ELb1ELb1ELb1ELb1ELb0EE3mmaINS_16FlashAttnFwdSm80ISC_NS_21CollectiveEpilogueFwdINS2_IJS4_S6_S5_EEENS2_IJNS3_ILi1EEESH_SH_EEES9_SB_Li256ELb1ELb1ELb0ELb0EEENS_19SingleTileSchedulerILb1ELb0ELb1ELi128EEEE13SharedStorageENS1_6TensorINS1_11ArrayEngineIfLm128EEENS1_6LayoutINS2_IJNS2_IJNS3_ILi2EEESS_EEESH_NS3_ILi32EEEEEENS2_IJNS2_IJSH_SS_EEENS3_ILi0EEENS3_ILi4EEEEEEEEEENS_7SoftmaxILi2ELi0EEEEEbRKNSC_6ParamsERT0_RT1_iRKNS_16SeqlenInfoQKNewKILb1ELb1EEENS2_IJiiiiEEERT_ENKUlvE_clEv,@function
        .size           $_ZN7cutlass13device_kernelIN5flash19enable_sm80_to_sm89INS1_16FlashAttnFwdSm80INS1_25CollectiveMainloopFwdSm80ILi8ELi1ELb0EN4cute5tupleIJNS5_1CILi128EEENS7_ILi48EEENS7_ILi256EEEEEELi256ENS_10bfloat16_tEfNS_4arch4Sm80ELb0ELb1ELb1ELb1ELb1ELb1ELb1ELb0EEENS1_21CollectiveEpilogueFwdINS6_IJS8_SA_S9_EEENS6_IJNS7_ILi1EEESI_SI_EEESC_SE_Li256ELb1ELb1ELb0ELb0EEENS1_19SingleTileSchedulerILb1ELb0ELb1ELi128EEEEEEEEEvNT_6ParamsE$_ZZN5flash25CollectiveMainloopFwdSm80ILi8ELi1ELb0EN4cute5tupleIJNS1_1CILi128EEENS3_ILi48EEENS3_ILi256EEEEEELi256EN7cutlass10bfloat16_tEfNS8_4arch4Sm80ELb0ELb1ELb1ELb1ELb1ELb1ELb1ELb0EE3mmaINS_16FlashAttnFwdSm80ISC_NS_21CollectiveEpilogueFwdINS2_IJS4_S6_S5_EEENS2_IJNS3_ILi1EEESH_SH_EEES9_SB_Li256ELb1ELb1ELb0ELb0EEENS_19SingleTileSchedulerILb1ELb0ELb1ELi128EEEE13SharedStorageENS1_6TensorINS1_11ArrayEngineIfLm128EEENS1_6LayoutINS2_IJNS2_IJNS3_ILi2EEESS_EEESH_NS3_ILi32EEEEEENS2_IJNS2_IJSH_SS_EEENS3_ILi0EEENS3_ILi4EEEEEEEEEENS_7SoftmaxILi2ELi0EEEEEbRKNSC_6ParamsERT0_RT1_iRKNS_16SeqlenInfoQKNewKILb1ELb1EEENS2_IJiiiiEEERT_ENKUlvE_clEv,($__internal_5_$__cuda_sm70_shflsync_bfly_p - $_ZN7cutlass13device_kernelIN5flash19enable_sm80_to_sm89INS1_16FlashAttnFwdSm80INS1_25CollectiveMainloopFwdSm80ILi8ELi1ELb0EN4cute5tupleIJNS5_1CILi128EEENS7_ILi48EEENS7_ILi256EEEEEELi256ENS_10bfloat16_tEfNS_4arch4Sm80ELb0ELb1ELb1ELb1ELb1ELb1ELb1ELb0EEENS1_21CollectiveEpilogueFwdINS6_IJS8_SA_S9_EEENS6_IJNS7_ILi1EEESI_SI_EEESC_SE_Li256ELb1ELb1ELb0ELb0EEENS1_19SingleTileSchedulerILb1ELb0ELb1ELi128EEEEEEEEEvNT_6ParamsE$_ZZN5flash25CollectiveMainloopFwdSm80ILi8ELi1ELb0EN4cute5tupleIJNS1_1CILi128EEENS3_ILi48EEENS3_ILi256EEEEEELi256EN7cutlass10bfloat16_tEfNS8_4arch4Sm80ELb0ELb1ELb1ELb1ELb1ELb1ELb1ELb0EE3mmaINS_16FlashAttnFwdSm80ISC_NS_21CollectiveEpilogueFwdINS2_IJS4_S6_S5_EEENS2_IJNS3_ILi1EEESH_SH_EEES9_SB_Li256ELb1ELb1ELb0ELb0EEENS_19SingleTileSchedulerILb1ELb0ELb1ELi128EEEE13SharedStorageENS1_6TensorINS1_11ArrayEngineIfLm128EEENS1_6LayoutINS2_IJNS2_IJNS3_ILi2EEESS_EEESH_NS3_ILi32EEEEEENS2_IJNS2_IJSH_SS_EEENS3_ILi0EEENS3_ILi4EEEEEEEEEENS_7SoftmaxILi2ELi0EEEEEbRKNSC_6ParamsERT0_RT1_iRKNS_16SeqlenInfoQKNewKILb1ELb1EEENS2_IJiiiiEEERT_ENKUlvE_clEv)
$_ZN7cutlass13device_kernelIN5flash19enable_sm80_to_sm89INS1_16FlashAttnFwdSm80INS1_25CollectiveMainloopFwdSm80ILi8ELi1ELb0EN4cute5tupleIJNS5_1CILi128EEENS7_ILi48EEENS7_ILi256EEEEEELi256ENS_10bfloat16_tEfNS_4arch4Sm80ELb0ELb1ELb1ELb1ELb1ELb1ELb1ELb0EEENS1_21CollectiveEpilogueFwdINS6_IJS8_SA_S9_EEENS6_IJNS7_ILi1EEESI_SI_EEESC_SE_Li256ELb1ELb1ELb0ELb0EEENS1_19SingleTileSchedulerILb1ELb0ELb1ELi128EEEEEEEEEvNT_6ParamsE$_ZZN5flash25CollectiveMainloopFwdSm80ILi8ELi1ELb0EN4cute5tupleIJNS1_1CILi128EEENS3_ILi48EEENS3_ILi256EEEEEELi256EN7cutlass10bfloat16_tEfNS8_4arch4Sm80ELb0ELb1ELb1ELb1ELb1ELb1ELb1ELb0EE3mmaINS_16FlashAttnFwdSm80ISC_NS_21CollectiveEpilogueFwdINS2_IJS4_S6_S5_EEENS2_IJNS3_ILi1EEESH_SH_EEES9_SB_Li256ELb1ELb1ELb0ELb0EEENS_19SingleTileSchedulerILb1ELb0ELb1ELi128EEEE13SharedStorageENS1_6TensorINS1_11ArrayEngineIfLm128EEENS1_6LayoutINS2_IJNS2_IJNS3_ILi2EEESS_EEESH_NS3_ILi32EEEEEENS2_IJNS2_IJSH_SS_EEENS3_ILi0EEENS3_ILi4EEEEEEEEEENS_7SoftmaxILi2ELi0EEEEEbRKNSC_6ParamsERT0_RT1_iRKNS_16SeqlenInfoQKNewKILb1ELb1EEENS2_IJiiiiEEERT_ENKUlvE_clEv:
[----:B------:R-:W-:-:S05]  /*1d330*/  IADD3 R18, R97, -c[0x0][0x20], RZ ;  /* 0x8000080061127a10 */ /* 0x000fca0007ffe0ff */
[----:B------:R-:W2:Y:S01]  /*1d340*/  LDL.64 R14, [R18] ;  /* 0x00000000120e7983 */ /* 0x000ea20000100a00 */
[----:B------:R-:W-:-:S03]  /*1d350*/  ULDC.64 UR4, c[0x0][0x118] ;  /* 0x0000460000047ab9 */ /* 0x000fc60000000a00 */
[----:B--2---:R-:W2:Y:S02]  /*1d360*/  LD.E R36, [R14.64+0x11c] ;  /* 0x00011c040e247980 */ /* 0x004ea4000c101900 */
[----:B--2---:R-:W-:-:S13]  /*1d370*/  ISETP.GT.AND P0, PT, R36, RZ, PT ;  /* 0x000000ff2400720c */ /* 0x004fda0003f04270 */
[----:B------:R-:W-:Y:S05]  /*1d380*/  @P0 BRA `(.L_x_1363) ;  /* 0x0000004000000947 */ /* 0x000fea0003800000 */
[----:B------:R-:W-:Y:S01]  /*1d390*/  MOV R2, R143 ;  /* 0x0000008f00027202 */ /* 0x000fe20000000f00 */
[----:B------:R-:W-:-:S04]  /*1d3a0*/  DEPBAR.LE SB0, 0x1 ;  /* 0x000080400000791a */ /* 0x000fc80000000000 */
[----:B------:R-:W-:-:S04]  /*1d3b0*/  MOV R3, 0x0 ;  /* 0x0000000000037802 */ /* 0x000fc80000000f00 */
[----:B------:R-:W-:Y:S05]  /*1d3c0*/  RET.REL.NODEC R2 `(_ZN7cutlass13device_kernelIN5flash19enable_sm80_to_sm89INS1_16FlashAttnFwdSm80INS1_25CollectiveMainloopFwdSm80ILi8ELi1ELb0EN4cute5tupleIJNS5_1CILi128EEENS7_ILi48EEENS7_ILi256EEEEEELi256ENS_10bfloat16_tEfNS_4arch4Sm80ELb0ELb1ELb1ELb1ELb1ELb1ELb1ELb0EEENS1_21CollectiveEpilogueFwdINS6_IJS8_SA_S9_EEENS6_IJNS7_ILi1EEESI_SI_EEESC_SE_Li256ELb1ELb1ELb0ELb0EEENS1_19SingleTileSchedulerILb1ELb0ELb1ELi128EEEEEEEEEvNT_6ParamsE) ;  /* 0xfffe2c3002007950 */ /* 0x000fea0003c3ffff */
.L_x_1363:
[----:B------:R1:W2:Y:S04]  /*1d3d0*/  LDL.64 R12, [R18+0x8] ;  /* 0x00000800120c7983 */ /* 0x0002a80000100a00 */
[----:B------:R1:W3:Y:S04]  /*1d3e0*/  LDL.64 R2, [R18+0x20] ;  /* 0x0000200012027983 */ /* 0x0002e80000100a00 */
[----:B------:R1:W4:Y:S04]  /*1d3f0*/  LDL.64 R16, [R18+0x18] ;  /* 0x0000180012107983 */ /* 0x0003280000100a00 */
[----:B------:R-:W4:Y:S04]  /*1d400*/  LD.E.U8 R24, [R14.64+0x138] ;  /* 0x000138040e187980 */ /* 0x000f28000c101100 */
[----:B------:R2:W5:Y:S04]  /*1d410*/  LD.E R25, [R14.64+0x164] ;  /* 0x000164040e197980 */ /* 0x000568000c101900 */
[----:B------:R2:W5:Y:S04]  /*1d420*/  LD.E.64 R22, [R14.64+0x110] ;  /* 0x000110040e167980 */ /* 0x000568000c101b00 */
[----:B------:R2:W5:Y:S04]  /*1d430*/  LD.E.64 R20, [R14.64+0x128] ;  /* 0x000128040e147980 */ /* 0x000568000c101b00 */
[----:B-1----:R-:W4:Y:S04]  /*1d440*/  LDL.64 R18, [R18+0x10] ;  /* 0x0000100012127983 */ /* 0x002f280000100a00 */
[----:B--2---:R1:W2:Y:S04]  /*1d450*/  LD.E R35, [R12.64] ;  /* 0x000000040c237980 */ /* 0x0042a8000c101900 */
[----:B---3--:R3:W2:Y:S04]  /*1d460*/  LD.E R76, [R2.64] ;  /* 0x00000004024c7980 */ /* 0x0086a8000c101900 */
[----:B----4-:R4:W4:Y:S04]  /*1d470*/  LD.E R16, [R16.64+0x20] ;  /* 0x0000200410107980 */ /* 0x010928000c101900 */
[----:B-1----:R1:W5:Y:S04]  /*1d480*/  LD.E.64 R12, [R14.64+0x120] ;  /* 0x000120040e0c7980 */ /* 0x002368000c101b00 */
[----:B---3--:R1:W5:Y:S04]  /*1d490*/  LD.E.64 R2, [R14.64+0x130] ;  /* 0x000130040e027980 */ /* 0x008368000c101b00 */
[----:B------:R1:W5:Y:S01]  /*1d4a0*/  LD.E R26, [R18.64] ;  /* 0x00000004121a7980 */ /* 0x000362000c101900 */
[----:B------:R-:W-:-:S02]  /*1d4b0*/  ISETP.NE.AND P0, PT, R24, RZ, PT ;  /* 0x000000ff1800720c */ /* 0x000fc40003f05270 */
[----:B--2---:R-:W-:-:S04]  /*1d4c0*/  SHF.R.S32.HI R11, RZ, 0x1f, R35 ;  /* 0x0000001fff0b7819 */ /* 0x004fc80000011423 */
[----:B------:R-:W-:-:S04]  /*1d4d0*/  LEA.HI R11, R11, R35, RZ, 0x3 ;  /* 0x000000230b0b7211 */ /* 0x000fc800078f18ff */
[----:B----4-:R-:W-:Y:S02]  /*1d4e0*/  LOP3.LUT R17, R11, 0xfffffff8, RZ, 0xc0, !PT ;  /* 0xfffffff80b117812 */ /* 0x010fe400078ec0ff */
[----:B------:R-:W-:-:S03]  /*1d4f0*/  SHF.R.S32.HI R96, RZ, 0x3, R11 ;  /* 0x00000003ff607819 */ /* 0x000fc6000001140b */
[----:B------:R-:W-:Y:S02]  /*1d500*/  IMAD.IADD R11, R35, 0x1, -R17 ;  /* 0x00000001230b7824 */ /* 0x000fe400078e0a11 */
[----:B------:R-:W-:Y:S01]  /*1d510*/  IMAD R66, R76, 0x80, R96 ;  /* 0x000000804c427824 */ /* 0x000fe200078e0260 */
[----:B------:R-:W-:-:S03]  /*1d520*/  SHF.R.S32.HI R27, RZ, 0x1f, R16 ;  /* 0x0000001fff1b7819 */ /* 0x000fc60000011410 */
[----:B------:R-:W-:Y:S01]  /*1d530*/  IMAD R11, R11, 0x20, R66 ;  /* 0x000000200b0b7824 */ /* 0x000fe200078e0242 */
[----:B------:R-:W-:Y:S05]  /*1d540*/  @!P0 BRA `(.L_x_1364) ;  /* 0x00004cb000008947 */ /* 0x000fea0003800000 */
[----:B-1---5:R-:W-:-:S13]  /*1d550*/  ISETP.NE.AND P0, PT, R25, 0x1, PT ;  /* 0x000000011900780c */ /* 0x022fda0003f05270 */
[----:B------:R1:W2:Y:S04]  /*1d560*/  @P0 LD.E R17, [R14.64+0x168] ;  /* 0x000168040e110980 */ /* 0x0002a8000c101900 */
[----:B-1----:R2:W3:Y:S02]  /*1d570*/  @P0 LD.E R14, [R14.64+0x16c] ;  /* 0x00016c040e0e0980 */ /* 0x0024e4000c101900 */
[----:B--2---:R-:W-:-:S05]  /*1d580*/  @P0 IMAD.HI.U32 R15, R11, R17, RZ ;  /* 0x000000110b0f0227 */ /* 0x004fca00078e00ff */
[----:B---3--:R-:W-:-:S04]  /*1d590*/  @P0 SHF.R.U32.HI R11, RZ, R14, R15 ;  /* 0x0000000eff0b0219 */ /* 0x008fc8000001160f */
[----:B------:R-:W-:Y:S01]  /*1d5a0*/  SHF.R.S32.HI R14, RZ, 0x1f, R11 ;  /* 0x0000001fff0e7819 */ /* 0x000fe2000001140b */
[-C--:B------:R-:W-:Y:S02]  /*1d5b0*/  IMAD R17, R13, R11.reuse, RZ ;  /* 0x0000000b0d117224 */ /* 0x080fe400078e02ff */
[-C--:B------:R-:W-:Y:S02]  /*1d5c0*/  IMAD R15, R3, R11.reuse, RZ ;  /* 0x0000000b030f7224 */ /* 0x080fe400078e02ff */
[-C--:B------:R-:W-:Y:S02]  /*1d5d0*/  IMAD R24, R12, R14.reuse, R17 ;  /* 0x0000000e0c187224 */ /* 0x080fe400078e0211 */
[C---:B------:R-:W-:Y:S02]  /*1d5e0*/  IMAD R17, R2.reuse, R14, R15 ;  /* 0x0000000e02117224 */ /* 0x040fe400078e020f */
[----:B------:R-:W-:-:S04]  /*1d5f0*/  IMAD.WIDE.U32 R14, R2, R11, RZ ;  /* 0x0000000b020e7225 */ /* 0x000fc800078e00ff */
[----:B------:R-:W-:Y:S01]  /*1d600*/  IMAD.WIDE.U32 R18, R12, R11, RZ ;  /* 0x0000000b0c127225 */ /* 0x000fe200078e00ff */
[----:B------:R-:W-:-:S03]  /*1d610*/  IADD3 R15, R15, R17, RZ ;  /* 0x000000110f0f7210 */ /* 0x000fc60007ffe0ff */
[----:B------:R-:W-:Y:S01]  /*1d620*/  IMAD R13, R13, R16, RZ ;  /* 0x000000100d0d7224 */ /* 0x000fe200078e02ff */
[----:B------:R-:W-:Y:S01]  /*1d630*/  IADD3 R19, R19, R24, RZ ;  /* 0x0000001813137210 */ /* 0x000fe20007ffe0ff */
[----:B------:R-:W-:Y:S02]  /*1d640*/  IMAD R11, R3, R16, RZ ;  /* 0x00000010030b7224 */ /* 0x000fe400078e02ff */
[----:B------:R-:W-:-:S04]  /*1d650*/  IMAD.WIDE.U32 R14, R16, R2, R14 ;  /* 0x00000002100e7225 */ /* 0x000fc800078e000e */
[----:B------:R-:W-:Y:S01]  /*1d660*/  IMAD.WIDE.U32 R18, R16, R12, R18 ;  /* 0x0000000c10127225 */ /* 0x000fe200078e0012 */
[----:B------:R-:W-:-:S03]  /*1d670*/  LEA R37, P0, R14, R20, 0x1 ;  /* 0x000000140e257211 */ /* 0x000fc600078008ff */
[-C--:B------:R-:W-:Y:S01]  /*1d680*/  IMAD R3, R12, R27.reuse, R13 ;  /* 0x0000001b0c037224 */ /* 0x080fe200078e020d */
[----:B------:R-:W-:Y:S01]  /*1d690*/  LEA R34, P1, R18, R22, 0x1 ;  /* 0x0000001612227211 */ /* 0x000fe200078208ff */
[----:B------:R-:W-:-:S03]  /*1d6a0*/  IMAD R2, R2, R27, R11 ;  /* 0x0000001b02027224 */ /* 0x000fc600078e020b */
[----:B------:R-:W-:Y:S02]  /*1d6b0*/  IADD3 R3, R19, R3, RZ ;  /* 0x0000000313037210 */ /* 0x000fe40007ffe0ff */
[----:B------:R-:W-:Y:S02]  /*1d6c0*/  IADD3 R2, R15, R2, RZ ;  /* 0x000000020f027210 */ /* 0x000fe40007ffe0ff */
[----:B------:R-:W-:Y:S02]  /*1d6d0*/  LEA.HI.X R22, R18, R23, R3, 0x1, P1 ;  /* 0x0000001712167211 */ /* 0x000fe400008f0c03 */
[----:B------:R-:W-:Y:S01]  /*1d6e0*/  LEA.HI.X R24, R14, R21, R2, 0x1, P0 ;  /* 0x000000150e187211 */ /* 0x000fe200000f0c02 */
[----:B------:R-:W-:Y:S05]  /*1d6f0*/  BRA.DIV ~URZ, `(.L_x_1365) ;  /* 0x00009b927f007947 */ /* 0x000fea000b800000 */
[----:B------:R1:W2:Y:S02]  /*1d700*/  SHFL.IDX PT, R11, R22, RZ, 0x181f ;  /* 0x00181fff160b7589 */ /* 0x0002a400000e0000 */
.L_x_1439:
[----:B------:R-:W-:Y:S05]  /*1d710*/  BRA.DIV ~URZ, `(.L_x_1366) ;  /* 0x00009bf27f007947 */ /* 0x000fea000b800000 */
[----:B------:R3:W4:Y:S01]  /*1d720*/  SHFL.IDX PT, R12, R34, RZ, 0x181f ;  /* 0x00181fff220c7589 */ /* 0x00072200000e0000 */
[----:B--2---:R-:W-:-:S03]  /*1d730*/  MOV R13, R11 ;  /* 0x0000000b000d7202 */ /* 0x004fc60000000f00 */
[----:B------:R3:W2:Y:S04]  /*1d740*/  SHFL.IDX PT, R14, R24, RZ, 0x181f ;  /* 0x00181fff180e7589 */ /* 0x0006a800000e0000 */
[----:B------:R3:W1:Y:S02]  /*1d750*/  SHFL.IDX PT, R3, R37, RZ, 0x181f ;  /* 0x00181fff25037589 */ /* 0x00066400000e0000 */
.L_x_1440:
[----:B------:R-:W-:Y:S01]  /*1d760*/  IMAD R48, R26, R25, RZ ;  /* 0x000000191a307224 */ /* 0x000fe200078e02ff */
[----:B------:R-:W-:Y:S01]  /*1d770*/  SHF.R.S32.HI R2, RZ, 0x1f, R35 ;  /* 0x0000001fff027819 */ /* 0x000fe20000011423 */
[----:B------:R-:W-:Y:S01]  /*1d780*/  BSSY B0, `(.L_x_1367) ;  /* 0x000003a000007945 */ /* 0x000fe20003800000 */
[----:B------:R-:W-:Y:S01]  /*1d790*/  CS2R R64, SRZ ;  /* 0x0000000000407805 */ /* 0x000fe2000001ff00 */
[----:B------:R-:W-:Y:S01]  /*1d7a0*/  CS2R R40, SRZ ;  /* 0x0000000000287805 */ /* 0x000fe2000001ff00 */
[----:B------:R-:W-:Y:S01]  /*1d7b0*/  LEA.HI R2, R2, R35, RZ, 0x3 ;  /* 0x0000002302027211 */ /* 0x000fe200078f18ff */
[----:B------:R-:W-:Y:S01]  /*1d7c0*/  CS2R R38, SRZ ;  /* 0x0000000000267805 */ /* 0x000fe2000001ff00 */
[----:B------:R-:W-:Y:S01]  /*1d7d0*/  ISETP.GE.AND P0, PT, R66, R48, PT ;  /* 0x000000304200720c */ /* 0x000fe20003f06270 */
[----:B------:R-:W-:Y:S01]  /*1d7e0*/  CS2R R30, SRZ ;  /* 0x00000000001e7805 */ /* 0x000fe2000001ff00 */
[----:B------:R-:W-:Y:S01]  /*1d7f0*/  LOP3.LUT R2, R2, 0xfffffff8, RZ, 0xc0, !PT ;  /* 0xfffffff802027812 */ /* 0x000fe200078ec0ff */
[----:B------:R-:W-:Y:S01]  /*1d800*/  CS2R R26, SRZ ;  /* 0x00000000001a7805 */ /* 0x000fe2000001ff00 */
[----:B------:R-:W-:Y:S01]  /*1d810*/  CS2R R42, SRZ ;  /* 0x00000000002a7805 */ /* 0x000fe2000001ff00 */
[----:B------:R-:W-:Y:S01]  /*1d820*/  CS2R R32, SRZ ;  /* 0x0000000000207805 */ /* 0x000fe2000001ff00 */
[----:B------:R-:W-:Y:S01]  /*1d830*/  CS2R R28, SRZ ;  /* 0x00000000001c7805 */ /* 0x000fe2000001ff00 */
[----:B------:R-:W-:Y:S01]  /*1d840*/  IMAD.IADD R2, R35, 0x1, -R2 ;  /* 0x0000000123027824 */ /* 0x000fe200078e0a02 */
[----:B------:R-:W-:-:S03]  /*1d850*/  CS2R R20, SRZ ;  /* 0x0000000000147805 */ /* 0x000fc6000001ff00 */
[----:B------:R-:W-:Y:S01]  /*1d860*/  IMAD.SHL.U32 R23, R2, 0x4, RZ ;  /* 0x0000000402177824 */ /* 0x000fe200078e00ff */
[----:B-1----:R-:W-:Y:S01]  /*1d870*/  MOV R2, R3 ;  /* 0x0000000300027202 */ /* 0x002fe20000000f00 */
[----:B--2---:R-:W-:Y:S01]  /*1d880*/  IMAD.MOV.U32 R3, RZ, RZ, R14 ;  /* 0x000000ffff037224 */ /* 0x004fe200078e000e */
[----:B------:R-:W-:Y:S05]  /*1d890*/  @P0 BRA `(.L_x_1368) ;  /* 0x0000028000000947 */ /* 0x000fea0003800000 */
[C---:B------:R-:W-:Y:S01]  /*1d8a0*/  IADD3 R16, R23.reuse, 0x20, RZ ;  /* 0x0000002017107810 */ /* 0x040fe20007ffe0ff */
[----:B------:R-:W-:Y:S01]  /*1d8b0*/  CS2R R26, SRZ ;  /* 0x00000000001a7805 */ /* 0x000fe2000001ff00 */
[-C--:B------:R-:W-:Y:S01]  /*1d8c0*/  ISETP.GE.AND P1, PT, R23, R36.reuse, PT ;  /* 0x000000241700720c */ /* 0x080fe20003f26270 */
[----:B------:R-:W-:Y:S01]  /*1d8d0*/  CS2R R20, SRZ ;  /* 0x0000000000147805 */ /* 0x000fe2000001ff00 */
[----:B------:R-:W-:Y:S01]  /*1d8e0*/  ISETP.GE.AND P0, PT, R16, R36, PT ;  /* 0x000000241000720c */ /* 0x000fe20003f06270 */
[----:B------:R-:W-:Y:S01]  /*1d8f0*/  CS2R R30, SRZ ;  /* 0x00000000001e7805 */ /* 0x000fe2000001ff00 */
[----:B------:R-:W-:-:S09]  /*1d900*/  CS2R R28, SRZ ;  /* 0x00000000001c7805 */ /* 0x000fd2000001ff00 */
[C---:B----4-:R-:W-:Y:S02]  /*1d910*/  @!P1 IMAD.WIDE R14, R23.reuse, 0x2, R12 ;  /* 0x00000002170e9825 */ /* 0x050fe400078e020c */
[----:B------:R-:W-:Y:S02]  /*1d920*/  @!P0 SHF.R.S32.HI R11, RZ, 0x1f, R16 ;  /* 0x0000001fff0b8819 */ /* 0x000fe40000011410 */
[----:B------:R-:W-:Y:S01]  /*1d930*/  @!P1 IMAD.WIDE R18, R23, 0x2, R2 ;  /* 0x0000000217129825 */ /* 0x000fe200078e0202 */
[----:B------:R1:W5:Y:S01]  /*1d940*/  @!P1 LD.E.64 R26, [R14.64] ;  /* 0x000000040e1a9980 */ /* 0x000362000c101b00 */
[----:B------:R-:W-:-:S03]  /*1d950*/  @!P0 LEA.HI R11, R11, R16, RZ, 0x2 ;  /* 0x000000100b0b8211 */ /* 0x000fc600078f10ff */
[----:B------:R2:W5:Y:S01]  /*1d960*/  @!P1 LD.E.64 R20, [R18.64] ;  /* 0x0000000412149980 */ /* 0x000562000c101b00 */
[----:B------:R-:W-:-:S05]  /*1d970*/  @!P0 LOP3.LUT R11, R11, 0xfffffffc, RZ, 0xc0, !PT ;  /* 0xfffffffc0b0b8812 */ /* 0x000fca00078ec0ff */
[----:B------:R-:W-:-:S05]  /*1d980*/  @!P0 IMAD.WIDE R16, R11, 0x2, R12 ;  /* 0x000000020b108825 */ /* 0x000fca00078e020c */
[----:B------:R4:W5:Y:S01]  /*1d990*/  @!P0 LD.E.64 R30, [R16.64] ;  /* 0x00000004101e8980 */ /* 0x000962000c101b00 */
[----:B-1----:R-:W-:Y:S01]  /*1d9a0*/  @!P0 IMAD.WIDE R14, R11, 0x2, R2 ;  /* 0x000000020b0e8825 */ /* 0x002fe200078e0202 */
[----:B--2---:R-:W-:-:S04]  /*1d9b0*/  IADD3 R18, R23, 0x40, RZ ;  /* 0x0000004017127810 */ /* 0x004fc80007ffe0ff */
[----:B------:R1:W5:Y:S01]  /*1d9c0*/  @!P0 LD.E.64 R28, [R14.64] ;  /* 0x000000040e1c8980 */ /* 0x000362000c101b00 */
[----:B------:R-:W-:Y:S02]  /*1d9d0*/  IADD3 R19, R23, 0x60, RZ ;  /* 0x0000006017137810 */ /* 0x000fe40007ffe0ff */
[-C--:B------:R-:W-:Y:S02]  /*1d9e0*/  ISETP.GE.AND P1, PT, R18, R36.reuse, PT ;  /* 0x000000241200720c */ /* 0x080fe40003f26270 */
[----:B------:R-:W-:Y:S01]  /*1d9f0*/  ISETP.GE.AND P0, PT, R19, R36, PT ;  /* 0x000000241300720c */ /* 0x000fe20003f06270 */
[----:B------:R-:W-:-:S12]  /*1da00*/  CS2R R38, SRZ ;  /* 0x0000000000267805 */ /* 0x000fd8000001ff00 */
[----:B------:R-:W-:Y:S02]  /*1da10*/  @!P0 SHF.R.S32.HI R11, RZ, 0x1f, R19 ;  /* 0x0000001fff0b8819 */ /* 0x000fe40000011413 */
[----:B-1----:R-:W-:Y:S02]  /*1da20*/  @!P1 SHF.R.S32.HI R14, RZ, 0x1f, R18 ;  /* 0x0000001fff0e9819 */ /* 0x002fe40000011412 */
[----:B------:R-:W-:Y:S02]  /*1da30*/  @!P0 LEA.HI R11, R11, R19, RZ, 0x2 ;  /* 0x000000130b0b8211 */ /* 0x000fe400078f10ff */
[----:B------:R-:W-:Y:S02]  /*1da40*/  @!P1 LEA.HI R14, R14, R18, RZ, 0x2 ;  /* 0x000000120e0e9211 */ /* 0x000fe400078f10ff */
[----:B------:R-:W-:Y:S02]  /*1da50*/  @!P0 LOP3.LUT R11, R11, 0xfffffffc, RZ, 0xc0, !PT ;  /* 0xfffffffc0b0b8812 */ /* 0x000fe400078ec0ff */
[----:B------:R-:W-:Y:S01]  /*1da60*/  @!P1 LOP3.LUT R14, R14, 0xfffffffc, RZ, 0xc0, !PT ;  /* 0xfffffffc0e0e9812 */ /* 0x000fe200078ec0ff */
[----:B------:R-:W-:Y:S01]  /*1da70*/  CS2R R40, SRZ ;  /* 0x0000000000287805 */ /* 0x000fe2000001ff00 */
[----:B------:R-:W-:Y:S01]  /*1da80*/  CS2R R32, SRZ ;  /* 0x0000000000207805 */ /* 0x000fe2000001ff00 */
[----:B------:R-:W-:-:S02]  /*1da90*/  CS2R R42, SRZ ;  /* 0x00000000002a7805 */ /* 0x000fc4000001ff00 */
[----:B----4-:R-:W-:-:S04]  /*1daa0*/  @!P1 IMAD.WIDE R16, R14, 0x2, R12 ;  /* 0x000000020e109825 */ /* 0x010fc800078e020c */
[----:B------:R-:W-:Y:S01]  /*1dab0*/  @!P1 IMAD.WIDE R14, R14, 0x2, R2 ;  /* 0x000000020e0e9825 */ /* 0x000fe200078e0202 */
[----:B------:R1:W5:Y:S03]  /*1dac0*/  @!P1 LD.E.64 R38, [R16.64] ;  /* 0x0000000410269980 */ /* 0x000366000c101b00 */
[C---:B------:R-:W-:Y:S01]  /*1dad0*/  @!P0 IMAD.WIDE R12, R11.reuse, 0x2, R12 ;  /* 0x000000020b0c8825 */ /* 0x040fe200078e020c */
[----:B------:R1:W5:Y:S03]  /*1dae0*/  @!P1 LD.E.64 R32, [R14.64] ;  /* 0x000000040e209980 */ /* 0x000366000c101b00 */
[----:B------:R-:W-:Y:S01]  /*1daf0*/  @!P0 IMAD.WIDE R2, R11, 0x2, R2 ;  /* 0x000000020b028825 */ /* 0x000fe200078e0202 */
[----:B------:R1:W5:Y:S04]  /*1db00*/  @!P0 LD.E.64 R40, [R12.64] ;  /* 0x000000040c288980 */ /* 0x000368000c101b00 */
[----:B------:R1:W5:Y:S02]  /*1db10*/  @!P0 LD.E.64 R42, [R2.64] ;  /* 0x00000004022a8980 */ /* 0x000364000c101b00 */
.L_x_1368:
[----:B------:R-:W-:Y:S05]  /*1db20*/  BSYNC B0 ;  /* 0x0000000000007941 */ /* 0x000fea0003800000 */
.L_x_1367:
[----:B-1--45:R-:W-:Y:S01]  /*1db30*/  IMAD.MOV.U32 R12, RZ, RZ, R40 ;  /* 0x000000ffff0c7224 */ /* 0x032fe200078e0028 */
[----:B------:R-:W-:Y:S01]  /*1db40*/  MOV R2, R39 ;  /* 0x0000002700027202 */ /* 0x000fe20000000f00 */
[----:B------:R-:W-:-:S02]  /*1db50*/  IMAD.MOV.U32 R11, RZ, RZ, R41 ;  /* 0x000000ffff0b7224 */ /* 0x000fc400078e0029 */
[----:B------:R-:W-:-:S03]  /*1db60*/  IMAD.MOV.U32 R3, RZ, RZ, R38 ;  /* 0x000000ffff037224 */ /* 0x000fc600078e0026 */
[----:B------:R-:W-:Y:S01]  /*1db70*/  PRMT R105, R11, 0x5410, R12 ;  /* 0x000054100b697816 */ /* 0x000fe2000000000c */
[----:B------:R-:W-:Y:S01]  /*1db80*/  IMAD.MOV.U32 R12, RZ, RZ, R30 ;  /* 0x000000ffff0c7224 */ /* 0x000fe200078e001e */
[----:B------:R-:W-:Y:S01]  /*1db90*/  PRMT R101, R2, 0x5410, R3 ;  /* 0x0000541002657816 */ /* 0x000fe20000000003 */
[----:B------:R-:W-:Y:S01]  /*1dba0*/  IMAD.MOV.U32 R11, RZ, RZ, R31 ;  /* 0x000000ffff0b7224 */ /* 0x000fe200078e001f */
[----:B------:R-:W-:Y:S01]  /*1dbb0*/  MOV R3, R26 ;  /* 0x0000001a00037202 */ /* 0x000fe20000000f00 */
        /* <DEDUP_REMOVED lines=15> */
[----:B------:R-:W-:Y:S05]  /*1dcb0*/  BRA.DIV ~URZ, `(.L_x_1369) ;  /* 0x000097c27f007947 */ /* 0x000fea000b800000 */
[----:B------:R1:W2:Y:S04]  /*1dcc0*/  SHFL.IDX PT, R13, R22, 0x1, 0x181f ;  /* 0x00381f00160d7f89 */ /* 0x0002a800000e0000 */
[----:B------:R1:W4:Y:S04]  /*1dcd0*/  SHFL.IDX PT, R12, R34, 0x1, 0x181f ;  /* 0x00381f00220c7f89 */ /* 0x00032800000e0000 */
[----:B------:R1:W3:Y:S04]  /*1dce0*/  SHFL.IDX PT, R11, R24, 0x1, 0x181f ;  /* 0x00381f00180b7f89 */ /* 0x0002e800000e0000 */
[----:B------:R1:W1:Y:S02]  /*1dcf0*/  SHFL.IDX PT, R2, R37, 0x1, 0x181f ;  /* 0x00381f0025027f89 */ /* 0x00026400000e0000 */
.L_x_1441:
[----:B------:R-:W-:Y:S01]  /*1dd00*/  IADD3 R3, R66, 0x20, RZ ;  /* 0x0000002042037810 */ /* 0x000fe20007ffe0ff */
[----:B------:R-:W-:Y:S01]  /*1dd10*/  BSSY B0, `(.L_x_1370) ;  /* 0x0000033000007945 */ /* 0x000fe20003800000 */
[----:B------:R-:W-:Y:S01]  /*1dd20*/  CS2R R54, SRZ ;  /* 0x0000000000367805 */ /* 0x000fe2000001ff00 */
[----:B------:R-:W-:Y:S01]  /*1dd30*/  CS2R R50, SRZ ;  /* 0x0000000000327805 */ /* 0x000fe2000001ff00 */
[----:B------:R-:W-:Y:S01]  /*1dd40*/  ISETP.GE.AND P0, PT, R3, R48, PT ;  /* 0x000000300300720c */ /* 0x000fe20003f06270 */
[----:B------:R-:W-:Y:S01]  /*1dd50*/  CS2R R46, SRZ ;  /* 0x00000000002e7805 */ /* 0x000fe2000001ff00 */
[----:B------:R-:W-:Y:S01]  /*1dd60*/  CS2R R58, SRZ ;  /* 0x00000000003a7805 */ /* 0x000fe2000001ff00 */
[----:B------:R-:W-:Y:S01]  /*1dd70*/  CS2R R56, SRZ ;  /* 0x0000000000387805 */ /* 0x000fe2000001ff00 */
[----:B------:R-:W-:Y:S01]  /*1dd80*/  CS2R R52, SRZ ;  /* 0x0000000000347805 */ /* 0x000fe2000001ff00 */
[----:B------:R-:W-:Y:S01]  /*1dd90*/  CS2R R44, SRZ ;  /* 0x00000000002c7805 */ /* 0x000fe2000001ff00 */
[----:B---3--:R-:W-:-:S07]  /*1dda0*/  IMAD.MOV.U32 R3, RZ, RZ, R11 ;  /* 0x000000ffff037224 */ /* 0x008fce00078e000b */
        /* <DEDUP_REMOVED lines=8> */
[C---:B--2-4-:R-:W-:Y:S02]  /*1de30*/  @!P1 IMAD.WIDE R14, R23.reuse, 0x2, R12 ;  /* 0x00000002170e9825 */ /* 0x054fe400078e020c */
[----:B------:R-:W-:Y:S02]  /*1de40*/  @!P0 SHF.R.S32.HI R11, RZ, 0x1f, R16 ;  /* 0x0000001fff0b8819 */ /* 0x000fe40000011410 */
[----:B-1----:R-:W-:Y:S01]  /*1de50*/  @!P1 IMAD.WIDE R18, R23, 0x2, R2 ;  /* 0x0000000217129825 */ /* 0x002fe200078e0202 */
        /* <DEDUP_REMOVED lines=22> */
[----:B---3--:R-:W-:-:S04]  /*1dfc0*/  @!P1 IMAD.WIDE R16, R14, 0x2, R12 ;  /* 0x000000020e109825 */ /* 0x008fc800078e020c */
[----:B------:R-:W-:Y:S01]  /*1dfd0*/  @!P1 IMAD.WIDE R14, R14, 0x2, R2 ;  /* 0x000000020e0e9825 */ /* 0x000fe200078e0202 */
[----:B------:R1:W5:Y:S03]  /*1dfe0*/  @!P1 LD.E.64 R54, [R16.64] ;  /* 0x0000000410369980 */ /* 0x000366000c101b00 */
[C---:B------:R-:W-:Y:S01]  /*1dff0*/  @!P0 IMAD.WIDE R12, R11.reuse, 0x2, R12 ;  /* 0x000000020b0c8825 */ /* 0x040fe200078e020c */
[----:B------:R1:W5:Y:S03]  /*1e000*/  @!P1 LD.E.64 R56, [R14.64] ;  /* 0x000000040e389980 */ /* 0x000366000c101b00 */
[----:B------:R-:W-:Y:S01]  /*1e010*/  @!P0 IMAD.WIDE R2, R11, 0x2, R2 ;  /* 0x000000020b028825 */ /* 0x000fe200078e0202 */
[----:B------:R1:W5:Y:S04]  /*1e020*/  @!P0 LD.E.64 R64, [R12.64] ;  /* 0x000000040c408980 */ /* 0x000368000c101b00 */
[----:B------:R1:W5:Y:S02]  /*1e030*/  @!P0 LD.E.64 R58, [R2.64] ;  /* 0x00000004023a8980 */ /* 0x000364000c101b00 */
.L_x_1371:
[----:B------:R-:W-:Y:S05]  /*1e040*/  BSYNC B0 ;  /* 0x0000000000007941 */ /* 0x000fea0003800000 */
.L_x_1370:
        /* <DEDUP_REMOVED lines=25> */
[----:B------:R1:W3:Y:S02]  /*1e1e0*/  SHFL.IDX PT, R11, R22, 0x2, 0x181f ;  /* 0x00581f00160b7f89 */ /* 0x0002e400000e0000 */
.L_x_1442:
[----:B------:R-:W-:Y:S05]  /*1e1f0*/  BRA.DIV ~URZ, `(.L_x_1373) ;  /* 0x000094e27f007947 */ /* 0x000fea000b800000 */
[----:B------:R4:W1:Y:S01]  /*1e200*/  SHFL.IDX PT, R12, R34, 0x2, 0x181f ;  /* 0x00581f00220c7f89 */ /* 0x00086200000e0000 */
[----:B--23--:R-:W-:-:S03]  /*1e210*/  MOV R13, R11 ;  /* 0x0000000b000d7202 */ /* 0x00cfc60000000f00 */
[----:B------:R4:W2:Y:S04]  /*1e220*/  SHFL.IDX PT, R14, R24, 0x2, 0x181f ;  /* 0x00581f00180e7f89 */ /* 0x0008a800000e0000 */
[----:B------:R4:W3:Y:S02]  /*1e230*/  SHFL.IDX PT, R2, R37, 0x2, 0x181f ;  /* 0x00581f0025027f89 */ /* 0x0008e400000e0000 */
.L_x_1443:
        /* <DEDUP_REMOVED lines=10> */
[----:B------:R-:W-:Y:S01]  /*1e2e0*/  CS2R R60, SRZ ;  /* 0x00000000003c7805 */ /* 0x000fe2000001ff00 */
[----:B--2---:R-:W-:-:S06]  /*1e2f0*/  IMAD.MOV.U32 R3, RZ, RZ, R14 ;  /* 0x000000ffff037224 */ /* 0x004fcc00078e000e */
        /* <DEDUP_REMOVED lines=8> */
[C---:B-1----:R-:W-:Y:S02]  /*1e380*/  @!P1 IMAD.WIDE R14, R23.reuse, 0x2, R12 ;  /* 0x00000002170e9825 */ /* 0x042fe400078e020c */
[----:B------:R-:W-:Y:S02]  /*1e390*/  @!P0 SHF.R.S32.HI R11, RZ, 0x1f, R16 ;  /* 0x0000001fff0b8819 */ /* 0x000fe40000011410 */
[----:B---3--:R-:W-:Y:S01]  /*1e3a0*/  @!P1 IMAD.WIDE R18, R23, 0x2, R2 ;  /* 0x0000000217129825 */ /* 0x008fe200078e0202 */
        /* <DEDUP_REMOVED lines=30> */
.L_x_1375:
[----:B------:R-:W-:Y:S05]  /*1e590*/  BSYNC B0 ;  /* 0x0000000000007941 */ /* 0x000fea0003800000 */
.L_x_1374:
[----:B-1---5:R-:W-:Y:S01]  /*1e5a0*/  IMAD.MOV.U32 R12, RZ, RZ, R74 ;  /* 0x000000ffff0c7224 */ /* 0x022fe200078e004a */
[----:B---3--:R-:W-:Y:S01]  /*1e5b0*/  MOV R2, R71 ;  /* 0x0000004700027202 */ /* 0x008fe20000000f00 */
[----:B------:R-:W-:Y:S01]  /*1e5c0*/  IMAD.MOV.U32 R11, RZ, RZ, R75 ;  /* 0x000000ffff0b7224 */ /* 0x000fe200078e004b */
[----:B------:R-:W-:Y:S01]  /*1e5d0*/  CS2R R92, SRZ ;  /* 0x00000000005c7805 */ /* 0x000fe2000001ff00 */
        /* <DEDUP_REMOVED lines=22> */
[----:B------:R1:W2:Y:S02]  /*1e740*/  SHFL.IDX PT, R13, R22, 0x3, 0x181f ;  /* 0x00781f00160d7f89 */ /* 0x0002a400000e0000 */
.L_x_1444:
[----:B------:R-:W-:Y:S01]  /*1e750*/  SHF.R.S32.HI R2, RZ, 0x1f, R35 ;  /* 0x0000001fff027819 */ /* 0x000fe20000011423 */
[----:B------:R-:W-:-:S03]  /*1e760*/  IMAD.SHL.U32 R11, R76, 0x80, RZ ;  /* 0x000000804c0b7824 */ /* 0x000fc600078e00ff */
[----:B------:R-:W-:-:S04]  /*1e770*/  LEA.HI R2, R2, R35, RZ, 0x3 ;  /* 0x0000002302027211 */ /* 0x000fc800078f18ff */
[----:B------:R-:W-:Y:S01]  /*1e780*/  LEA.HI.SX32 R11, R2, R11, 0x1d ;  /* 0x0000000b020b7211 */ /* 0x000fe200078feaff */
[----:B------:R-:W-:Y:S05]  /*1e790*/  BRA.DIV ~URZ, `(.L_x_1377) ;  /* 0x000091327f007947 */ /* 0x000fea000b800000 */
[----:B------:R3:W1:Y:S04]  /*1e7a0*/  SHFL.IDX PT, R12, R34, 0x3, 0x181f ;  /* 0x00781f00220c7f89 */ /* 0x00066800000e0000 */
[----:B------:R3:W4:Y:S04]  /*1e7b0*/  SHFL.IDX PT, R14, R24, 0x3, 0x181f ;  /* 0x00781f00180e7f89 */ /* 0x00072800000e0000 */
[----:B------:R3:W2:Y:S02]  /*1e7c0*/  SHFL.IDX PT, R2, R37, 0x3, 0x181f ;  /* 0x00781f0025027f89 */ /* 0x0006a400000e0000 */
.L_x_1445:
        /* <DEDUP_REMOVED lines=10> */
[----:B----4-:R-:W-:-:S07]  /*1e870*/  IMAD.MOV.U32 R3, RZ, RZ, R14 ;  /* 0x000000ffff037224 */ /* 0x010fce00078e000e */
        /* <DEDUP_REMOVED lines=8> */
[C---:B-12---:R-:W-:Y:S02]  /*1e900*/  @!P1 IMAD.WIDE R14, R23.reuse, 0x2, R12 ;  /* 0x00000002170e9825 */ /* 0x046fe400078e020c */
        /* <DEDUP_REMOVED lines=32> */
.L_x_1379:
[----:B------:R-:W-:Y:S05]  /*1eb10*/  BSYNC B0 ;  /* 0x0000000000007941 */ /* 0x000fea0003800000 */
.L_x_1378:
[----:B-1----:R-:W-:Y:S01]  /*1eb20*/  IADD3 R12, R97, -c[0x0][0x20], RZ ;  /* 0x80000800610c7a10 */ /* 0x002fe20007ffe0ff */
[----:B------:R-:W-:-:S04]  /*1eb30*/  DEPBAR.LE SB0, 0x1 ;  /* 0x000080400000791a */ /* 0x000fc80000000000 */
[----:B--2---:R1:W2:Y:S04]  /*1eb40*/  LDL.64 R2, [R12+0x20] ;  /* 0x000020000c027983 */ /* 0x0042a80000100a00 */
[----:B-1----:R-:W4:Y:S01]  /*1eb50*/  LDL.64 R12, [R12+0x28] ;  /* 0x000028000c0c7983 */ /* 0x002f220000100a00 */
[----:B------:R-:W-:Y:S03]  /*1eb60*/  WARPSYNC 0xffffffff ;  /* 0xffffffff00007948 */ /* 0x000fe60003800000 */
[----:B------:R-:W-:Y:S06]  /*1eb70*/  BAR.SYNC.DEFER_BLOCKING 0x0 ;  /* 0x0000000000007b1d */ /* 0x000fec0000010000 */
[----:B--2---:R1:W2:Y:S04]  /*1eb80*/  LD.E R14, [R2.64] ;  /* 0x00000004020e7980 */ /* 0x0042a8000c101900 */
[----:B---34-:R3:W4:Y:S01]  /*1eb90*/  LD.E.64 R24, [R12.64] ;  /* 0x000000040c187980 */ /* 0x018722000c101b00 */
[----:B-----5:R-:W-:Y:S01]  /*1eba0*/  IMAD.MOV.U32 R11, RZ, RZ, R93 ;  /* 0x000000ffff0b7224 */ /* 0x020fe200078e005d */
[----:B------:R-:W-:Y:S01]  /*1ebb0*/  SHF.R.S32.HI R15, RZ, 0x1f, R35 ;  /* 0x0000001fff0f7819 */ /* 0x000fe20000011423 */
[----:B-1----:R-:W-:Y:S01]  /*1ebc0*/  IMAD.MOV.U32 R2, RZ, RZ, R92 ;  /* 0x000000ffff027224 */ /* 0x002fe200078e005c */
[----:B------:R-:W-:Y:S01]  /*1ebd0*/  BSSY B1, `(.L_x_1380) ;  /* 0x00000f3000017945 */ /* 0x000fe20003800000 */
[----:B------:R-:W-:-:S03]  /*1ebe0*/  IMAD.MOV.U32 R3, RZ, RZ, R86 ;  /* 0x000000ffff037224 */ /* 0x000fc600078e0056 */
[----:B------:R-:W-:Y:S01]  /*1ebf0*/  PRMT R123, R123, 0x5410, R2 ;  /* 0x000054107b7b7816 */ /* 0x000fe20000000002 */
[----:B------:R-:W-:-:S03]  /*1ec00*/  IMAD.MOV.U32 R2, RZ, RZ, R87 ;  /* 0x000000ffff027224 */ /* 0x000fc600078e0057 */
[----:B------:R-:W-:Y:S02]  /*1ec10*/  PRMT R123, R11, 0x7610, R123 ;  /* 0x000076100b7b7816 */ /* 0x000fe4000000007b */
[-C--:B------:R-:W-:Y:S02]  /*1ec20*/  LEA.HI R11, R15, R35.reuse, RZ, 0x3 ;  /* 0x000000230f0b7211 */ /* 0x080fe400078f18ff */
[----:B------:R-:W-:Y:S01]  /*1ec30*/  PRMT R121, R2, 0x5410, R3 ;  /* 0x0000541002797816 */ /* 0x000fe20000000003 */
[----:B------:R-:W-:Y:S01]  /*1ec40*/  IMAD.MOV.U32 R3, RZ, RZ, R82 ;  /* 0x000000ffff037224 */ /* 0x000fe200078e0052 */
[----:B------:R-:W-:Y:S01]  /*1ec50*/  LOP3.LUT R11, R11, 0xfffffff8, RZ, 0xc0, !PT ;  /* 0xfffffff80b0b7812 */ /* 0x000fe200078ec0ff */
[----:B------:R-:W-:Y:S01]  /*1ec60*/  IMAD.MOV.U32 R2, RZ, RZ, R83 ;  /* 0x000000ffff027224 */ /* 0x000fe200078e0053 */
[----:B------:R-:W-:-:S03]  /*1ec70*/  LEA.HI R15, R15, R35, RZ, 0x6 ;  /* 0x000000230f0f7211 */ /* 0x000fc600078f30ff */
[----:B------:R-:W-:Y:S01]  /*1ec80*/  IMAD.IADD R11, R35, 0x1, -R11 ;  /* 0x00000001230b7824 */ /* 0x000fe200078e0a0b */
[----:B------:R-:W-:Y:S01]  /*1ec90*/  PRMT R97, R2, 0x5410, R3 ;  /* 0x0000541002617816 */ /* 0x000fe20000000003 */
[----:B---3--:R-:W-:Y:S02]  /*1eca0*/  IMAD.SHL.U32 R12, R96, 0x40, RZ ;  /* 0x00000040600c7824 */ /* 0x008fe400078e00ff */
[----:B------:R-:W-:Y:S02]  /*1ecb0*/  IMAD.SHL.U32 R3, R11, 0x8, RZ ;  /* 0x000000080b037824 */ /* 0x000fe400078e00ff */
[----:B------:R-:W-:Y:S01]  /*1ecc0*/  IMAD.MOV.U32 R13, RZ, RZ, R80 ;  /* 0x000000ffff0d7224 */ /* 0x000fe200078e0050 */
[----:B------:R-:W-:Y:S01]  /*1ecd0*/  LOP3.LUT R2, R12, 0x1c0, RZ, 0xc0, !PT ;  /* 0x000001c00c027812 */ /* 0x000fe200078ec0ff */
[----:B------:R-:W-:Y:S02]  /*1ece0*/  IMAD.MOV.U32 R12, RZ, RZ, R81 ;  /* 0x000000ffff0c7224 */ /* 0x000fe400078e0051 */
[----:B------:R-:W-:Y:S01]  /*1ecf0*/  IMAD.MOV.U32 R11, RZ, RZ, R90 ;  /* 0x000000ffff0b7224 */ /* 0x000fe200078e005a */
[----:B------:R-:W-:-:S02]  /*1ed00*/  LOP3.LUT R3, R2, 0x38, R3, 0xf8, !PT ;  /* 0x0000003802037812 */ /* 0x000fc400078ef803 */
[----:B------:R-:W-:Y:S02]  /*1ed10*/  SHF.R.U32.HI R2, RZ, 0x3, R2 ;  /* 0x00000003ff027819 */ /* 0x000fe40000011602 */
[----:B------:R-:W-:Y:S01]  /*1ed20*/  PRMT R37, R12, 0x5410, R13 ;  /* 0x000054100c257816 */ /* 0x000fe2000000000d */
[----:B------:R-:W-:Y:S01]  /*1ed30*/  IMAD.SHL.U32 R13, R15, 0x8, RZ ;  /* 0x000000080f0d7824 */ /* 0x000fe200078e00ff */
[----:B------:R-:W-:Y:S01]  /*1ed40*/  PRMT R122, R122, 0x5410, R11 ;  /* 0x000054107a7a7816 */ /* 0x000fe2000000000b */
[----:B------:R-:W-:Y:S01]  /*1ed50*/  IMAD.MOV.U32 R11, RZ, RZ, R91 ;  /* 0x000000ffff0b7224 */ /* 0x000fe200078e005b */
[----:B------:R-:W-:Y:S01]  /*1ed60*/  LOP3.LUT R12, R3, R2, RZ, 0x3c, !PT ;  /* 0x00000002030c7212 */ /* 0x000fe200078e3cff */
[----:B------:R-:W-:Y:S02]  /*1ed70*/  IMAD.MOV.U32 R3, RZ, RZ, R88 ;  /* 0x000000ffff037224 */ /* 0x000fe400078e0058 */
[----:B------:R-:W-:Y:S01]  /*1ed80*/  IMAD.MOV.U32 R2, RZ, RZ, R89 ;  /* 0x000000ffff027224 */ /* 0x000fe200078e0059 */
[----:B------:R-:W-:Y:S01]  /*1ed90*/  PRMT R122, R11, 0x7610, R122 ;  /* 0x000076100b7a7816 */ /* 0x000fe2000000007a */
[----:B------:R-:W-:Y:S01]  /*1eda0*/  IMAD.MOV.U32 R11, RZ, RZ, R85 ;  /* 0x000000ffff0b7224 */ /* 0x000fe200078e0055 */
[----:B------:R-:W-:Y:S01]  /*1edb0*/  LOP3.LUT R13, R12, 0xfffffe00, R13, 0xf8, !PT ;  /* 0xfffffe000c0d7812 */ /* 0x000fe200078ef80d */
[----:B------:R-:W-:Y:S01]  /*1edc0*/  IMAD.MOV.U32 R12, RZ, RZ, R84 ;  /* 0x000000ffff0c7224 */ /* 0x000fe200078e0054 */
[----:B------:R-:W-:Y:S01]  /*1edd0*/  PRMT R120, R2, 0x5410, R3 ;  /* 0x0000541002787816 */ /* 0x000fe20000000003 */
[----:B------:R-:W-:-:S02]  /*1ede0*/  IMAD.MOV.U32 R3, RZ, RZ, R76 ;  /* 0x000000ffff037224 */ /* 0x000fc400078e004c */
[----:B------:R-:W-:-:S05]  /*1edf0*/  IMAD.MOV.U32 R2, RZ, RZ, R77 ;  /* 0x000000ffff027224 */ /* 0x000fca00078e004d */
[----:B------:R-:W-:Y:S01]  /*1ee00*/  PRMT R35, R2, 0x5410, R3 ;  /* 0x0000541002237816 */ /* 0x000fe20000000003 */
[----:B--2---:R-:W-:Y:S01]  /*1ee10*/  IMAD R14, R14, -0x80, R48 ;  /* 0xffffff800e0e7824 */ /* 0x004fe200078e0230 */
[----:B------:R-:W-:-:S04]  /*1ee20*/  PRMT R48, R11, 0x5410, R12 ;  /* 0x000054100b307816 */ /* 0x000fc8000000000c */
[----:B------:R-:W-:-:S04]  /*1ee30*/  IMNMX R34, R14, 0x80, PT ;  /* 0x000000800e227817 */ /* 0x000fc80003800200 */
[----:B------:R-:W-:Y:S01]  /*1ee40*/  ISETP.GE.AND P0, PT, R96, R34, PT ;  /* 0x000000226000720c */ /* 0x000fe20003f06270 */
[----:B----4-:R-:W-:-:S12]  /*1ee50*/  IMAD.WIDE.U32 R24, R13, 0x2, R24 ;  /* 0x000000020d187825 */ /* 0x010fd800078e0018 */
[----:B------:R-:W-:Y:S05]  /*1ee60*/  @P0 BRA `(.L_x_1381) ;  /* 0x00000c9000000947 */ /* 0x000fea0003800000 */
[----:B------:R-:W-:Y:S01]  /*1ee70*/  ISETP.GE.AND P0, PT, R23, R36, PT ;  /* 0x000000241700720c */ /* 0x000fe20003f06270 */
[----:B------:R-:W-:-:S12]  /*1ee80*/  BSSY B0, `(.L_x_1382) ;  /* 0x0000030000007945 */ /* 0x000fd80003800000 */
[----:B------:R-:W-:Y:S05]  /*1ee90*/  @P0 BRA `(.L_x_1383) ;  /* 0x000002e000000947 */ /* 0x000fea0003800000 */
[----:B------:R-:W2:Y:S01]  /*1eea0*/  LD.E.128 R12, [R24.64] ;  /* 0x00000004180c7980 */ /* 0x000ea2000c101d00 */
[----:B------:R-:W-:Y:S02]  /*1eeb0*/  SHF.R.U32.HI R16, RZ, 0x10, R21 ;  /* 0x00000010ff107819 */ /* 0x000fe40000011615 */
[----:B------:R-:W-:Y:S02]  /*1eec0*/  SHF.R.U32.HI R17, RZ, 0x10, R27 ;  /* 0x00000010ff117819 */ /* 0x000fe4000001161b */
[----:B------:R-:W-:Y:S02]  /*1eed0*/  PRMT R16, R49, 0x5410, R16 ;  /* 0x0000541031107816 */ /* 0x000fe40000000010 */
[----:B------:R-:W-:Y:S02]  /*1eee0*/  PRMT R17, R94, 0x5410, R17 ;  /* 0x000054105e117816 */ /* 0x000fe40000000011 */
[----:B------:R-:W-:Y:S01]  /*1eef0*/  SHF.R.U64 R2, R26, 0x10, R27 ;  /* 0x000000101a027819 */ /* 0x000fe2000000121b */
[----:B------:R-:W-:Y:S01]  /*1ef00*/  IMAD.U32 R27, R16, 0x10000, RZ ;  /* 0x00010000101b7824 */ /* 0x000fe200078e00ff */
[----:B------:R-:W-:Y:S01]  /*1ef10*/  SHF.R.U64 R19, R20, 0x10, R21 ;  /* 0x0000001014137819 */ /* 0x000fe20000001215 */
[C---:B------:R-:W-:Y:S01]  /*1ef20*/  IMAD.U32 R26, R17.reuse, 0x10000, RZ ;  /* 0x00010000111a7824 */ /* 0x040fe200078e00ff */
[----:B------:R-:W-:-:S02]  /*1ef30*/  LOP3.LUT R17, R17, 0xffff0000, RZ, 0xc0, !PT ;  /* 0xffff000011117812 */ /* 0x000fc400078ec0ff */
[----:B------:R-:W-:Y:S02]  /*1ef40*/  PRMT R19, R49, 0x5432, R19 ;  /* 0x0000543231137816 */ /* 0x000fe40000000013 */
[----:B------:R-:W-:Y:S02]  /*1ef50*/  PRMT R22, R94, 0x5432, R2 ;  /* 0x000054325e167816 */ /* 0x000fe40000000002 */
[----:B------:R-:W-:Y:S02]  /*1ef60*/  LOP3.LUT R16, R16, 0xffff0000, RZ, 0xc0, !PT ;  /* 0xffff000010107812 */ /* 0x000fe400078ec0ff */
[C---:B--2---:R-:W-:Y:S01]  /*1ef70*/  LOP3.LUT R18, R14.reuse, 0xffff0000, RZ, 0xc0, !PT ;  /* 0xffff00000e127812 */ /* 0x044fe200078ec0ff */
[----:B------:R-:W-:Y:S01]  /*1ef80*/  IMAD.U32 R21, R14, 0x10000, RZ ;  /* 0x000100000e157824 */ /* 0x000fe200078e00ff */
[C---:B------:R-:W-:Y:S01]  /*1ef90*/  LOP3.LUT R14, R15.reuse, 0xffff0000, RZ, 0xc0, !PT ;  /* 0xffff00000f0e7812 */ /* 0x040fe200078ec0ff */
[----:B------:R-:W-:Y:S01]  /*1efa0*/  IMAD.U32 R20, R15, 0x10000, RZ ;  /* 0x000100000f147824 */ /* 0x000fe200078e00ff */
[----:B------:R-:W-:Y:S01]  /*1efb0*/  SHF.L.U32 R11, R12, 0x10, RZ ;  /* 0x000000100c0b7819 */ /* 0x000fe200000006ff */
[-C--:B------:R-:W-:Y:S01]  /*1efc0*/  FMUL.FTZ R15, R18, R27.reuse ;  /* 0x0000001b120f7220 */ /* 0x080fe20000410000 */
[----:B------:R-:W-:Y:S01]  /*1efd0*/  LOP3.LUT R3, R12, 0xffff0000, RZ, 0xc0, !PT ;  /* 0xffff00000c037812 */ /* 0x000fe200078ec0ff */
[-C--:B------:R-:W-:Y:S01]  /*1efe0*/  FMUL.FTZ R18, R18, R26.reuse ;  /* 0x0000001a12127220 */ /* 0x080fe20000410000 */
[----:B------:R-:W-:Y:S01]  /*1eff0*/  SHF.L.U32 R2, R13, 0x10, RZ ;  /* 0x000000100d027819 */ /* 0x000fe200000006ff */
[----:B------:R-:W-:Y:S01]  /*1f000*/  FFMA.FTZ R26, R21, R26, -R15 ;  /* 0x0000001a151a7223 */ /* 0x000fe2000001080f */
[----:B------:R-:W-:Y:S01]  /*1f010*/  LOP3.LUT R12, R13, 0xffff0000, RZ, 0xc0, !PT ;  /* 0xffff00000d0c7812 */ /* 0x000fe200078ec0ff */
[----:B------:R-:W-:Y:S01]  /*1f020*/  FFMA.FTZ R18, R21, R27, R18 ;  /* 0x0000001b15127223 */ /* 0x000fe20000010012 */
[----:B------:R-:W-:Y:S01]  /*1f030*/  SHF.L.U32 R21, R22, 0x10, RZ ;  /* 0x0000001016157819 */ /* 0x000fe200000006ff */
[----:B------:R-:W-:Y:S01]  /*1f040*/  FMUL.FTZ R15, R14, R17 ;  /* 0x000000110e0f7220 */ /* 0x000fe20000410000 */
[----:B------:R-:W-:Y:S01]  /*1f050*/  LOP3.LUT R22, R22, 0xffff0000, RZ, 0xc0, !PT ;  /* 0xffff000016167812 */ /* 0x000fe200078ec0ff */
[C---:B------:R-:W-:Y:S01]  /*1f060*/  IMAD.U32 R27, R19.reuse, 0x10000, RZ ;  /* 0x00010000131b7824 */ /* 0x040fe200078e00ff */
[----:B------:R-:W-:Y:S01]  /*1f070*/  LOP3.LUT R19, R19, 0xffff0000, RZ, 0xc0, !PT ;  /* 0xffff000013137812 */ /* 0x000fe200078ec0ff */
[----:B------:R-:W-:-:S02]  /*1f080*/  FMUL.FTZ R13, R14, R16 ;  /* 0x000000100e0d7220 */ /* 0x000fc40000410000 */
[C---:B------:R-:W-:Y:S02]  /*1f090*/  FFMA.FTZ R15, R20.reuse, R16, R15 ;  /* 0x00000010140f7223 */ /* 0x040fe4000001000f */
[C---:B------:R-:W-:Y:S02]  /*1f0a0*/  FMUL.FTZ R16, R3.reuse, R27 ;  /* 0x0000001b03107220 */ /* 0x040fe40000410000 */
[----:B------:R-:W-:Y:S02]  /*1f0b0*/  FFMA.FTZ R17, R20, R17, -R13 ;  /* 0x0000001114117223 */ /* 0x000fe4000001080d */
[----:B------:R-:W-:Y:S02]  /*1f0c0*/  FMUL.FTZ R3, R3, R21 ;  /* 0x0000001503037220 */ /* 0x000fe40000410000 */
[C---:B------:R-:W-:Y:S01]  /*1f0d0*/  FMUL.FTZ R14, R12.reuse, R19 ;  /* 0x000000130c0e7220 */ /* 0x040fe20000410000 */
[----:B------:R-:W-:Y:S01]  /*1f0e0*/  F2FP.BF16.PACK_AB R15, R15, R17 ;  /* 0x000000110f0f723e */ /* 0x000fe200000010ff */
[----:B------:R-:W-:-:S02]  /*1f0f0*/  FMUL.FTZ R13, R12, R22 ;  /* 0x000000160c0d7220 */ /* 0x000fc40000410000 */
[C---:B------:R-:W-:Y:S02]  /*1f100*/  FFMA.FTZ R12, R11.reuse, R27, R3 ;  /* 0x0000001b0b0c7223 */ /* 0x040fe40000010003 */
[----:B------:R-:W-:Y:S02]  /*1f110*/  FFMA.FTZ R16, R11, R21, -R16 ;  /* 0x000000150b107223 */ /* 0x000fe40000010810 */
[----:B------:R-:W-:Y:S01]  /*1f120*/  FFMA.FTZ R3, R2, R22, -R14 ;  /* 0x0000001602037223 */ /* 0x000fe2000001080e */
[----:B------:R-:W-:Y:S01]  /*1f130*/  F2FP.BF16.PACK_AB R14, R18, R26 ;  /* 0x0000001a120e723e */ /* 0x000fe200000010ff */
[----:B------:R-:W-:Y:S01]  /*1f140*/  FFMA.FTZ R13, R2, R19, R13 ;  /* 0x00000013020d7223 */ /* 0x000fe2000001000d */
[----:B------:R-:W-:-:S04]  /*1f150*/  F2FP.BF16.PACK_AB R12, R12, R16 ;  /* 0x000000100c0c723e */ /* 0x000fc800000010ff */
[----:B------:R-:W-:-:S05]  /*1f160*/  F2FP.BF16.PACK_AB R13, R13, R3 ;  /* 0x000000030d0d723e */ /* 0x000fca00000010ff */
[----:B------:R1:W-:Y:S02]  /*1f170*/  ST.E.128 [R24.64], R12 ;  /* 0x0000000c18007985 */ /* 0x0003e4000c101d04 */
.L_x_1383:
[----:B------:R-:W-:Y:S05]  /*1f180*/  BSYNC B0 ;  /* 0x0000000000007941 */ /* 0x000fea0003800000 */
.L_x_1382:
[----:B------:R-:W-:Y:S01]  /*1f190*/  IADD3 R2, R23, 0x20, RZ ;  /* 0x0000002017027810 */ /* 0x000fe20007ffe0ff */
[----:B------:R-:W-:Y:S03]  /*1f1a0*/  BSSY B0, `(.L_x_1384) ;  /* 0x0000031000007945 */ /* 0x000fe60003800000 */
[----:B------:R-:W-:-:S13]  /*1f1b0*/  ISETP.GE.AND P0, PT, R2, R36, PT ;  /* 0x000000240200720c */ /* 0x000fda0003f06270 */
[----:B------:R-:W-:Y:S05]  /*1f1c0*/  @P0 BRA `(.L_x_1385) ;  /* 0x000002e000000947 */ /* 0x000fea0003800000 */
[----:B-1----:R-:W2:Y:S01]  /*1f1d0*/  LD.E.128 R12, [R24.64+0x4000] ;  /* 0x00400004180c7980 */ /* 0x002ea2000c101d00 */
        /* <DEDUP_REMOVED lines=44> */
[----:B------:R1:W-:Y:S02]  /*1f4a0*/  ST.E.128 [R24.64+0x4000], R12 ;  /* 0x0040000c18007985 */ /* 0x0003e4000c101d04 */
.L_x_1385:
[----:B------:R-:W-:Y:S05]  /*1f4b0*/  BSYNC B0 ;  /* 0x0000000000007941 */ /* 0x000fea0003800000 */
.L_x_1384:
        /* <DEDUP_REMOVED lines=50> */
.L_x_1387:
[----:B------:R-:W-:Y:S05]  /*1f7e0*/  BSYNC B0 ;  /* 0x0000000000007941 */ /* 0x000fea0003800000 */
.L_x_1386:
[----:B------:R-:W-:-:S04]  /*1f7f0*/  IADD3 R2, R23, 0x60, RZ ;  /* 0x0000006017027810 */ /* 0x000fc80007ffe0ff */
        /* <DEDUP_REMOVED lines=48> */
.L_x_1381:
[----:B------:R-:W-:Y:S05]  /*1fb00*/  BSYNC B1 ;  /* 0x0000000000017941 */ /* 0x000fea0003800000 */
.L_x_1380:
[----:B------:R-:W-:Y:S01]  /*1fb10*/  IADD3 R2, R96, 0x20, RZ ;  /* 0x0000002060027810 */ /* 0x000fe20007ffe0ff */
[----:B------:R-:W-:Y:S03]  /*1fb20*/  BSSY B1, `(.L_x_1388) ;  /* 0x00000cc000017945 */ /* 0x000fe60003800000 */
[----:B------:R-:W-:-:S13]  /*1fb30*/  ISETP.GE.AND P0, PT, R2, R34, PT ;  /* 0x000000220200720c */ /* 0x000fda0003f06270 */
[----:B------:R-:W-:Y:S05]  /*1fb40*/  @P0 BRA `(.L_x_1389) ;  /* 0x00000c9000000947 */ /* 0x000fea0003800000 */
[----:B------:R-:W-:Y:S01]  /*1fb50*/  ISETP.GE.AND P0, PT, R23, R36, PT ;  /* 0x000000241700720c */ /* 0x000fe20003f06270 */
[----:B------:R-:W-:-:S12]  /*1fb60*/  BSSY B0, `(.L_x_1390) ;  /* 0x0000030000007945 */ /* 0x000fd80003800000 */
        /* <DEDUP_REMOVED lines=47> */
.L_x_1391:
[----:B------:R-:W-:Y:S05]  /*1fe60*/  BSYNC B0 ;  /* 0x0000000000007941 */ /* 0x000fea0003800000 */
.L_x_1390:
        /* <DEDUP_REMOVED lines=50> */
.L_x_1393:
[----:B------:R-:W-:Y:S05]  /*20190*/  BSYNC B0 ;  /* 0x0000000000007941 */ /* 0x000fea0003800000 */
.L_x_1392:
        /* <DEDUP_REMOVED lines=50> */
.L_x_1395:
[----:B------:R-:W-:Y:S05]  /*204c0*/  BSYNC B0 ;  /* 0x0000000000007941 */ /* 0x000fea0003800000 */
.L_x_1394:
        /* <DEDUP_REMOVED lines=49> */
.L_x_1389:
[----:B------:R-:W-:Y:S05]  /*207e0*/  BSYNC B1 ;  /* 0x0000000000017941 */ /* 0x000fea0003800000 */
.L_x_1388:
        /* <DEDUP_REMOVED lines=53> */
.L_x_1399:
[----:B------:R-:W-:Y:S05]  /*20b40*/  BSYNC B0 ;  /* 0x0000000000007941 */ /* 0x000fea0003800000 */
.L_x_1398:
        /* <DEDUP_REMOVED lines=50> */
.L_x_1401:
[----:B------:R-:W-:Y:S05]  /*20e70*/  BSYNC B0 ;  /* 0x0000000000007941 */ /* 0x000fea0003800000 */
.L_x_1400:
        /* <DEDUP_REMOVED lines=50> */
.L_x_1403:
[----:B------:R-:W-:Y:S05]  /*211a0*/  BSYNC B0 ;  /* 0x0000000000007941 */ /* 0x000fea0003800000 */
.L_x_1402:
        /* <DEDUP_REMOVED lines=49> */
.L_x_1397:
[----:B------:R-:W-:Y:S05]  /*214c0*/  BSYNC B1 ;  /* 0x0000000000017941 */ /* 0x000fea0003800000 */
.L_x_1396:
[----:B------:R-:W-:Y:S01]  /*214d0*/  IADD3 R2, R96, 0x60, RZ ;  /* 0x0000006060027810 */ /* 0x000fe20007ffe0ff */
[----:B------:R-:W-:-:S03]  /*214e0*/  IMAD.MOV.U32 R3, RZ, RZ, 0x0 ;  /* 0x00000000ff037424 */ /* 0x000fc600078e00ff */
[----:B------:R-:W-:Y:S01]  /*214f0*/  ISETP.GE.AND P0, PT, R2, R34, PT ;  /* 0x000000220200720c */ /* 0x000fe20003f06270 */
[----:B------:R-:W-:-:S12]  /*21500*/  IMAD.MOV.U32 R2, RZ, RZ, R143 ;  /* 0x000000ffff027224 */ /* 0x000fd800078e008f */
[----:B------:R-:W-:Y:S05]  /*21510*/  @P0 RET.REL.NODEC R2 `(_ZN7cutlass13device_kernelIN5flash19enable_sm80_to_sm89INS1_16FlashAttnFwdSm80INS1_25CollectiveMainloopFwdSm80ILi8ELi1ELb0EN4cute5tupleIJNS5_1CILi128EEENS7_ILi48EEENS7_ILi256EEEEEELi256ENS_10bfloat16_tEfNS_4arch4Sm80ELb0ELb1ELb1ELb1ELb1ELb1ELb1ELb0EEENS1_21CollectiveEpilogueFwdINS6_IJS8_SA_S9_EEENS6_IJNS7_ILi1EEESI_SI_EEESC_SE_Li256ELb1ELb1ELb0ELb0EEENS1_19SingleTileSchedulerILb1ELb0ELb1ELi128EEEEEEEEEvNT_6ParamsE) ;  /* 0xfffdeae002000950 */ /* 0x000fea0003c3ffff */
        /* <DEDUP_REMOVED lines=49> */
.L_x_1405:
[----:B------:R-:W-:Y:S05]  /*21830*/  BSYNC B0 ;  /* 0x0000000000007941 */ /* 0x000fea0003800000 */
.L_x_1404:
        /* <DEDUP_REMOVED lines=50> */
.L_x_1407:
[----:B------:R-:W-:Y:S05]  /*21b60*/  BSYNC B0 ;  /* 0x0000000000007941 */ /* 0x000fea0003800000 */
.L_x_1406:
        /* <DEDUP_REMOVED lines=50> */
.L_x_1409:
[----:B------:R-:W-:Y:S05]  /*21e90*/  BSYNC B0 ;  /* 0x0000000000007941 */ /* 0x000fea0003800000 */
.L_x_1408:
[----:B------:R-:W-:Y:S01]  /*21ea0*/  IADD3 R23, R23, 0x60, RZ ;  /* 0x0000006017177810 */ /* 0x000fe20007ffe0ff */
[----:B------:R-:W-:Y:S02]  /*21eb0*/  IMAD.MOV.U32 R2, RZ, RZ, R143 ;  /* 0x000000ffff027224 */ /* 0x000fe400078e008f */
[----:B------:R-:W-:Y:S01]  /*21ec0*/  IMAD.MOV.U32 R3, RZ, RZ, 0x0 ;  /* 0x00000000ff037424 */ /* 0x000fe200078e00ff */
[----:B------:R-:W-:-:S13]  /*21ed0*/  ISETP.GE.AND P0, PT, R23, R36, PT ;  /* 0x000000241700720c */ /* 0x000fda0003f06270 */
[----:B------:R-:W-:Y:S05]  /*21ee0*/  @P0 RET.REL.NODEC R2 `(_ZN7cutlass13device_kernelIN5flash19enable_sm80_to_sm89INS1_16FlashAttnFwdSm80INS1_25CollectiveMainloopFwdSm80ILi8ELi1ELb0EN4cute5tupleIJNS5_1CILi128EEENS7_ILi48EEENS7_ILi256EEEEEELi256ENS_10bfloat16_tEfNS_4arch4Sm80ELb0ELb1ELb1ELb1ELb1ELb1ELb1ELb0EEENS1_21CollectiveEpilogueFwdINS6_IJS8_SA_S9_EEENS6_IJNS7_ILi1EEESI_SI_EEESC_SE_Li256ELb1ELb1ELb0ELb0EEENS1_19SingleTileSchedulerILb1ELb0ELb1ELi128EEEEEEEEEvNT_6ParamsE) ;  /* 0xfffde11002000950 */ /* 0x000fea0003c3ffff */
        /* <DEDUP_REMOVED lines=43> */
[----:B------:R-:W-:Y:S01]  /*221a0*/  F2FP.BF16.PACK_AB R12, R12, R16 ;  /* 0x000000100c0c723e */ /* 0x000fe200000010ff */
[----:B------:R-:W-:-:S03]  /*221b0*/  IMAD.MOV.U32 R2, RZ, RZ, R143 ;  /* 0x000000ffff027224 */ /* 0x000fc600078e008f */
[----:B------:R-:W-:Y:S02]  /*221c0*/  F2FP.BF16.PACK_AB R13, R13, R3 ;  /* 0x000000030d0d723e */ /* 0x000fe400000010ff */
[----:B------:R-:W-:-:S03]  /*221d0*/  MOV R3, 0x0 ;  /* 0x0000000000037802 */ /* 0x000fc60000000f00 */
[----:B------:R1:W-:Y:S01]  /*221e0*/  ST.E.128 [R24.64+0xf000], R12 ;  /* 0x00f0000c18007985 */ /* 0x0003e2000c101d04 */
[----:B------:R-:W-:Y:S05]  /*221f0*/  RET.REL.NODEC R2 `(_ZN7cutlass13device_kernelIN5flash19enable_sm80_to_sm89INS1_16FlashAttnFwdSm80INS1_25CollectiveMainloopFwdSm80ILi8ELi1ELb0EN4cute5tupleIJNS5_1CILi128EEENS7_ILi48EEENS7_ILi256EEEEEELi256ENS_10bfloat16_tEfNS_4arch4Sm80ELb0ELb1ELb1ELb1ELb1ELb1ELb1ELb0EEENS1_21CollectiveEpilogueFwdINS6_IJS8_SA_S9_EEENS6_IJNS7_ILi1EEESI_SI_EEESC_SE_Li256ELb1ELb1ELb0ELb0EEENS1_19SingleTileSchedulerILb1ELb0ELb1ELi128EEEEEEEEEvNT_6ParamsE) ;  /* 0xfffdde0002007950 */ /* 0x000fea0003c3ffff */
.L_x_1364:
        /* <DEDUP_REMOVED lines=28> */
.L_x_1446:
[----:B------:R-:W-:Y:S05]  /*223c0*/  BRA.DIV ~URZ, `(.L_x_1411) ;  /* 0x000056e27f007947 */ /* 0x000fea000b800000 */
[----:B------:R3:W4:Y:S01]  /*223d0*/  SHFL.IDX PT, R12, R28, RZ, 0x181f ;  /* 0x00181fff1c0c7589 */ /* 0x00072200000e0000 */
[----:B--2---:R-:W-:-:S03]  /*223e0*/  MOV R13, R11 ;  /* 0x0000000b000d7202 */ /* 0x004fc60000000f00 */
[----:B------:R3:W2:Y:S04]  /*223f0*/  SHFL.IDX PT, R14, R19, RZ, 0x181f ;  /* 0x00181fff130e7589 */ /* 0x0006a800000e0000 */
[----:B------:R3:W1:Y:S02]  /*22400*/  SHFL.IDX PT, R3, R29, RZ, 0x181f ;  /* 0x00181fff1d037589 */ /* 0x00066400000e0000 */
.L_x_1447:
[----:B------:R-:W-:Y:S01]  /*22410*/  IMAD R30, R26, R25, RZ ;  /* 0x000000191a1e7224 */ /* 0x000fe200078e02ff */
[----:B------:R-:W-:Y:S01]  /*22420*/  SHF.R.S32.HI R2, RZ, 0x1f, R35 ;  /* 0x0000001fff027819 */ /* 0x000fe20000011423 */
[----:B------:R-:W-:Y:S01]  /*22430*/  BSSY B0, `(.L_x_1412) ;  /* 0x0000028000007945 */ /* 0x000fe20003800000 */
[----:B------:R-:W-:Y:S01]  /*22440*/  CS2R R74, SRZ ;  /* 0x00000000004a7805 */ /* 0x000fe2000001ff00 */
[----:B------:R-:W-:Y:S01]  /*22450*/  CS2R R46, SRZ ;  /* 0x00000000002e7805 */ /* 0x000fe2000001ff00 */
[----:B------:R-:W-:Y:S01]  /*22460*/  ISETP.GE.AND P0, PT, R66, R30, PT ;  /* 0x0000001e4200720c */ /* 0x000fe20003f06270 */
[----:B------:R-:W-:Y:S01]  /*22470*/  CS2R R44, SRZ ;  /* 0x00000000002c7805 */ /* 0x000fe2000001ff00 */
[----:B------:R-:W-:Y:S01]  /*22480*/  LEA.HI R2, R2, R35, RZ, 0x3 ;  /* 0x0000002302027211 */ /* 0x000fe200078f18ff */
[----:B------:R-:W-:Y:S01]  /*22490*/  CS2R R22, SRZ ;  /* 0x0000000000167805 */ /* 0x000fe2000001ff00 */
[----:B------:R-:W-:Y:S01]  /*224a0*/  CS2R R20, SRZ ;  /* 0x0000000000147805 */ /* 0x000fe2000001ff00 */
[----:B------:R-:W-:Y:S01]  /*224b0*/  CS2R R50, SRZ ;  /* 0x0000000000327805 */ /* 0x000fe2000001ff00 */
[----:B------:R-:W-:Y:S01]  /*224c0*/  LOP3.LUT R2, R2, 0xfffffff8, RZ, 0xc0, !PT ;  /* 0xfffffff802027812 */ /* 0x000fe200078ec0ff */
[----:B------:R-:W-:Y:S01]  /*224d0*/  CS2R R48, SRZ ;  /* 0x0000000000307805 */ /* 0x000fe2000001ff00 */
[----:B------:R-:W-:Y:S01]  /*224e0*/  CS2R R26, SRZ ;  /* 0x00000000001a7805 */ /* 0x000fe2000001ff00 */
[----:B------:R-:W-:-:S02]  /*224f0*/  CS2R R24, SRZ ;  /* 0x0000000000187805 */ /* 0x000fc4000001ff00 */
[----:B------:R-:W-:Y:S01]  /*22500*/  IMAD.IADD R54, R35, 0x1, -R2 ;  /* 0x0000000123367824 */ /* 0x000fe200078e0a02 */
[----:B-1----:R-:W-:Y:S01]  /*22510*/  MOV R2, R3 ;  /* 0x0000000300027202 */ /* 0x002fe20000000f00 */
[----:B--2---:R-:W-:Y:S02]  /*22520*/  IMAD.MOV.U32 R3, RZ, RZ, R14 ;  /* 0x000000ffff037224 */ /* 0x004fe400078e000e */
[----:B------:R-:W-:Y:S01]  /*22530*/  IMAD.SHL.U32 R64, R54, 0x8, RZ ;  /* 0x0000000836407824 */ /* 0x000fe200078e00ff */
[----:B------:R-:W-:Y:S05]  /*22540*/  @P0 BRA `(.L_x_1413) ;  /* 0x0000016000000947 */ /* 0x000fea0003800000 */
[C---:B------:R-:W-:Y:S01]  /*22550*/  IADD3 R14, R64.reuse, 0x40, RZ ;  /* 0x00000040400e7810 */ /* 0x040fe20007ffe0ff */
[----:B------:R-:W-:Y:S01]  /*22560*/  CS2R R22, SRZ ;  /* 0x0000000000167805 */ /* 0x000fe2000001ff00 */
[-C--:B------:R-:W-:Y:S01]  /*22570*/  ISETP.GE.AND P1, PT, R64, R36.reuse, PT ;  /* 0x000000244000720c */ /* 0x080fe20003f26270 */
[----:B------:R-:W-:Y:S01]  /*22580*/  CS2R R20, SRZ ;  /* 0x0000000000147805 */ /* 0x000fe2000001ff00 */
[----:B------:R-:W-:Y:S01]  /*22590*/  ISETP.GE.AND P0, PT, R14, R36, PT ;  /* 0x000000240e00720c */ /* 0x000fe20003f06270 */
[----:B------:R-:W-:Y:S01]  /*225a0*/  CS2R R26, SRZ ;  /* 0x00000000001a7805 */ /* 0x000fe2000001ff00 */
[----:B------:R-:W-:Y:S01]  /*225b0*/  CS2R R24, SRZ ;  /* 0x0000000000187805 */ /* 0x000fe2000001ff00 */
[----:B------:R-:W-:Y:S01]  /*225c0*/  CS2R R46, SRZ ;  /* 0x00000000002e7805 */ /* 0x000fe2000001ff00 */
[----:B------:R-:W-:Y:S01]  /*225d0*/  CS2R R44, SRZ ;  /* 0x00000000002c7805 */ /* 0x000fe2000001ff00 */
[----:B------:R-:W-:Y:S01]  /*225e0*/  CS2R R50, SRZ ;  /* 0x0000000000327805 */ /* 0x000fe2000001ff00 */
[----:B------:R-:W-:-:S05]  /*225f0*/  CS2R R48, SRZ ;  /* 0x0000000000307805 */ /* 0x000fca000001ff00 */
[----:B----4-:R-:W-:Y:S02]  /*22600*/  @!P1 IMAD.WIDE R16, R64, 0x2, R12 ;  /* 0x0000000240109825 */ /* 0x010fe400078e020c */
[----:B------:R-:W-:-:S03]  /*22610*/  @!P0 SHF.R.S32.HI R11, RZ, 0x1f, R14 ;  /* 0x0000001fff0b8819 */ /* 0x000fc6000001140e */
[----:B------:R1:W5:Y:S01]  /*22620*/  @!P1 LD.E.128 R20, [R16.64] ;  /* 0x0000000410149980 */ /* 0x000362000c101d00 */
[----:B------:R-:W-:-:S04]  /*22630*/  @!P0 LEA.HI R11, R11, R14, RZ, 0x3 ;  /* 0x0000000e0b0b8211 */ /* 0x000fc800078f18ff */
[----:B------:R-:W-:-:S05]  /*22640*/  @!P0 LOP3.LUT R11, R11, 0xfffffff8, RZ, 0xc0, !PT ;  /* 0xfffffff80b0b8812 */ /* 0x000fca00078ec0ff */
[----:B------:R-:W-:-:S04]  /*22650*/  @!P0 IMAD.WIDE R14, R11, 0x2, R12 ;  /* 0x000000020b0e8825 */ /* 0x000fc800078e020c */
[--C-:B------:R-:W-:Y:S01]  /*22660*/  @!P0 IMAD.WIDE R12, R11, 0x2, R2.reuse ;  /* 0x000000020b0c8825 */ /* 0x100fe200078e0202 */
[----:B------:R1:W5:Y:S03]  /*22670*/  @!P0 LD.E.128 R44, [R14.64] ;  /* 0x000000040e2c8980 */ /* 0x000366000c101d00 */
[----:B------:R-:W-:Y:S01]  /*22680*/  @!P1 IMAD.WIDE R2, R64, 0x2, R2 ;  /* 0x0000000240029825 */ /* 0x000fe200078e0202 */
[----:B------:R1:W5:Y:S04]  /*22690*/  @!P0 LD.E.128 R48, [R12.64] ;  /* 0x000000040c308980 */ /* 0x000368000c101d00 */
[----:B------:R1:W5:Y:S02]  /*226a0*/  @!P1 LD.E.128 R24, [R2.64] ;  /* 0x0000000402189980 */ /* 0x000364000c101d00 */
.L_x_1413:
[----:B------:R-:W-:Y:S05]  /*226b0*/  BSYNC B0 ;  /* 0x0000000000007941 */ /* 0x000fea0003800000 */
.L_x_1412:
[----:B-1--45:R-:W-:Y:S02]  /*226c0*/  IMAD.MOV.U32 R12, RZ, RZ, R46 ;  /* 0x000000ffff0c7224 */ /* 0x032fe400078e002e */
[----:B------:R-:W-:-:S02]  /*226d0*/  IMAD.MOV.U32 R11, RZ, RZ, R47 ;  /* 0x000000ffff0b7224 */ /* 0x000fc400078e002f */
[----:B------:R-:W-:Y:S02]  /*226e0*/  IMAD.MOV.U32 R3, RZ, RZ, R44 ;  /* 0x000000ffff037224 */ /* 0x000fe400078e002c */
[----:B------:R-:W-:Y:S01]  /*226f0*/  IMAD.MOV.U32 R2, RZ, RZ, R45 ;  /* 0x000000ffff027224 */ /* 0x000fe200078e002d */
[----:B------:R-:W-:Y:S01]  /*22700*/  PRMT R113, R11, 0x5410, R12 ;  /* 0x000054100b717816 */ /* 0x000fe2000000000c */
[----:B------:R-:W-:Y:S01]  /*22710*/  IMAD.MOV.U32 R11, RZ, RZ, R23 ;  /* 0x000000ffff0b7224 */ /* 0x000fe200078e0017 */
[----:B------:R-:W-:Y:S02]  /*22720*/  MOV R12, R22 ;  /* 0x00000016000c7202 */ /* 0x000fe40000000f00 */
        /* <DEDUP_REMOVED lines=8> */
[----:B------:R-:W-:-:S02]  /*227b0*/  PRMT R33, R2, 0x7610, R33 ;  /* 0x0000761002217816 */ /* 0x000fc40000000021 */
[----:B------:R-:W-:Y:S02]  /*227c0*/  MOV R12, R50 ;  /* 0x00000032000c7202 */ /* 0x000fe40000000f00 */
[----:B------:R-:W-:Y:S02]  /*227d0*/  MOV R2, R49 ;  /* 0x0000003100027202 */ /* 0x000fe40000000f00 */
[----:B------:R-:W-:Y:S01]  /*227e0*/  PRMT R98, R11, 0x5410, R12 ;  /* 0x000054100b627816 */ /* 0x000fe2000000000c */
[----:B------:R-:W-:Y:S01]  /*227f0*/  IMAD.MOV.U32 R12, RZ, RZ, R26 ;  /* 0x000000ffff0c7224 */ /* 0x000fe200078e001a */
[----:B------:R-:W-:Y:S01]  /*22800*/  PRMT R67, R2, 0x5410, R3 ;  /* 0x0000541002437816 */ /* 0x000fe20000000003 */
[----:B------:R-:W-:Y:S01]  /*22810*/  IMAD.MOV.U32 R11, RZ, RZ, R27 ;  /* 0x000000ffff0b7224 */ /* 0x000fe200078e001b */
[----:B------:R-:W-:Y:S01]  /*22820*/  MOV R3, R24 ;  /* 0x0000001800037202 */ /* 0x000fe20000000f00 */
[----:B------:R-:W-:-:S03]  /*22830*/  IMAD.MOV.U32 R2, RZ, RZ, R25 ;  /* 0x000000ffff027224 */ /* 0x000fc600078e0019 */
[----:B------:R-:W-:Y:S02]  /*22840*/  PRMT R37, R11, 0x5410, R12 ;  /* 0x000054100b257816 */ /* 0x000fe4000000000c */
[----:B------:R-:W-:Y:S01]  /*22850*/  PRMT R31, R2, 0x5410, R3 ;  /* 0x00005410021f7816 */ /* 0x000fe20000000003 */
[----:B------:R-:W-:Y:S05]  /*22860*/  BRA.DIV ~URZ, `(.L_x_1414) ;  /* 0x000053b27f007947 */ /* 0x000fea000b800000 */
[----:B------:R1:W2:Y:S04]  /*22870*/  SHFL.IDX PT, R13, R18, 0x1, 0x181f ;  /* 0x00381f00120d7f89 */ /* 0x0002a800000e0000 */
[----:B------:R1:W4:Y:S04]  /*22880*/  SHFL.IDX PT, R12, R28, 0x1, 0x181f ;  /* 0x00381f001c0c7f89 */ /* 0x00032800000e0000 */
[----:B------:R1:W3:Y:S04]  /*22890*/  SHFL.IDX PT, R11, R19, 0x1, 0x181f ;  /* 0x00381f00130b7f89 */ /* 0x0002e800000e0000 */
[----:B------:R1:W1:Y:S02]  /*228a0*/  SHFL.IDX PT, R2, R29, 0x1, 0x181f ;  /* 0x00381f001d027f89 */ /* 0x00026400000e0000 */
.L_x_1448:
        /* <DEDUP_REMOVED lines=23> */
[----:B--2-4-:R-:W-:Y:S02]  /*22a20*/  @!P1 IMAD.WIDE R16, R64, 0x2, R12 ;  /* 0x0000000240109825 */ /* 0x014fe400078e020c */
[----:B------:R-:W-:-:S03]  /*22a30*/  @!P0 SHF.R.S32.HI R11, RZ, 0x1f, R14 ;  /* 0x0000001fff0b8819 */ /* 0x000fc6000001140e */
[----:B------:R2:W5:Y:S01]  /*22a40*/  @!P1 LD.E.128 R56, [R16.64] ;  /* 0x0000000410389980 */ /* 0x000562000c101d00 */
[----:B------:R-:W-:-:S04]  /*22a50*/  @!P0 LEA.HI R11, R11, R14, RZ, 0x3 ;  /* 0x0000000e0b0b8211 */ /* 0x000fc800078f18ff */
[----:B------:R-:W-:-:S05]  /*22a60*/  @!P0 LOP3.LUT R11, R11, 0xfffffff8, RZ, 0xc0, !PT ;  /* 0xfffffff80b0b8812 */ /* 0x000fca00078ec0ff */
[----:B------:R-:W-:-:S04]  /*22a70*/  @!P0 IMAD.WIDE R14, R11, 0x2, R12 ;  /* 0x000000020b0e8825 */ /* 0x000fc800078e020c */
[--C-:B-1----:R-:W-:Y:S01]  /*22a80*/  @!P0 IMAD.WIDE R12, R11, 0x2, R2.reuse ;  /* 0x000000020b0c8825 */ /* 0x102fe200078e0202 */
[----:B------:R2:W5:Y:S03]  /*22a90*/  @!P0 LD.E.128 R72, [R14.64] ;  /* 0x000000040e488980 */ /* 0x000566000c101d00 */
[----:B------:R-:W-:Y:S01]  /*22aa0*/  @!P1 IMAD.WIDE R2, R64, 0x2, R2 ;  /* 0x0000000240029825 */ /* 0x000fe200078e0202 */
[----:B------:R2:W5:Y:S04]  /*22ab0*/  @!P0 LD.E.128 R68, [R12.64] ;  /* 0x000000040c448980 */ /* 0x000568000c101d00 */
[----:B------:R2:W5:Y:S02]  /*22ac0*/  @!P1 LD.E.128 R60, [R2.64] ;  /* 0x00000004023c9980 */ /* 0x000564000c101d00 */
.L_x_1416:
[----:B------:R-:W-:Y:S05]  /*22ad0*/  BSYNC B0 ;  /* 0x0000000000007941 */ /* 0x000fea0003800000 */
.L_x_1415:
[----:B--2-45:R-:W-:Y:S01]  /*22ae0*/  IMAD.MOV.U32 R12, RZ, RZ, R74 ;  /* 0x000000ffff0c7224 */ /* 0x034fe200078e004a */
[----:B-1----:R-:W-:Y:S01]  /*22af0*/  MOV R2, R73 ;  /* 0x0000004900027202 */ /* 0x002fe20000000f00 */
        /* <DEDUP_REMOVED lines=24> */
.L_x_1449:
[----:B------:R-:W-:Y:S05]  /*22c80*/  BRA.DIV ~URZ, `(.L_x_1418) ;  /* 0x000051e27f007947 */ /* 0x000fea000b800000 */
[----:B------:R3:W4:Y:S01]  /*22c90*/  SHFL.IDX PT, R12, R28, 0x2, 0x181f ;  /* 0x00581f001c0c7f89 */ /* 0x00072200000e0000 */
[----:B--2---:R-:W-:-:S03]  /*22ca0*/  MOV R13, R11 ;  /* 0x0000000b000d7202 */ /* 0x004fc60000000f00 */
[----:B------:R3:W2:Y:S04]  /*22cb0*/  SHFL.IDX PT, R14, R19, 0x2, 0x181f ;  /* 0x00581f00130e7f89 */ /* 0x0006a800000e0000 */
[----:B------:R3:W1:Y:S02]  /*22cc0*/  SHFL.IDX PT, R2, R29, 0x2, 0x181f ;  /* 0x00581f001d027f89 */ /* 0x00066400000e0000 */
.L_x_1450:
        /* <DEDUP_REMOVED lines=35> */
.L_x_1420:
[----:B------:R-:W-:Y:S05]  /*22f00*/  BSYNC B0 ;  /* 0x0000000000007941 */ /* 0x000fea0003800000 */
.L_x_1419:
[----:B--2-45:R-:W-:Y:S01]  /*22f10*/  IMAD.MOV.U32 R12, RZ, RZ, R90 ;  /* 0x000000ffff0c7224 */ /* 0x034fe200078e005a */
[----:B-1----:R-:W-:Y:S01]  /*22f20*/  MOV R2, R89 ;  /* 0x0000005900027202 */ /* 0x002fe20000000f00 */
        /* <DEDUP_REMOVED lines=25> */
.L_x_1451:
[----:B------:R-:W-:Y:S01]  /*230c0*/  SHF.R.S32.HI R2, RZ, 0x1f, R35 ;  /* 0x0000001fff027819 */ /* 0x000fe20000011423 */
[----:B------:R-:W-:-:S03]  /*230d0*/  IMAD.SHL.U32 R3, R76, 0x80, RZ ;  /* 0x000000804c037824 */ /* 0x000fc600078e00ff */
[----:B------:R-:W-:-:S04]  /*230e0*/  LEA.HI R2, R2, R35, RZ, 0x3 ;  /* 0x0000002302027211 */ /* 0x000fc800078f18ff */
[----:B------:R-:W-:Y:S01]  /*230f0*/  LEA.HI.SX32 R11, R2, R3, 0x1d ;  /* 0x00000003020b7211 */ /* 0x000fe200078feaff */
[----:B------:R-:W-:Y:S05]  /*23100*/  BRA.DIV ~URZ, `(.L_x_1422) ;  /* 0x00004f527f007947 */ /* 0x000fea000b800000 */
[----:B------:R4:W1:Y:S04]  /*23110*/  SHFL.IDX PT, R12, R28, 0x3, 0x181f ;  /* 0x00781f001c0c7f89 */ /* 0x00086800000e0000 */
[----:B------:R4:W3:Y:S04]  /*23120*/  SHFL.IDX PT, R14, R19, 0x3, 0x181f ;  /* 0x00781f00130e7f89 */ /* 0x0008e800000e0000 */
[----:B------:R4:W2:Y:S02]  /*23130*/  SHFL.IDX PT, R2, R29, 0x3, 0x181f ;  /* 0x00781f001d027f89 */ /* 0x0008a400000e0000 */
.L_x_1452:
        /* <DEDUP_REMOVED lines=23> */
[----:B-12---:R-:W-:Y:S02]  /*232b0*/  @!P1 IMAD.WIDE R16, R64, 0x2, R12 ;  /* 0x0000000240109825 */ /* 0x006fe400078e020c */
        /* <DEDUP_REMOVED lines=10> */
.L_x_1424:
[----:B------:R-:W-:Y:S05]  /*23360*/  BSYNC B0 ;  /* 0x0000000000007941 */ /* 0x000fea0003800000 */
.L_x_1423:
[----:B------:R-:W-:Y:S01]  /*23370*/  IADD3 R11, R97, -c[0x0][0x20], RZ ;  /* 0x80000800610b7a10 */ /* 0x000fe20007ffe0ff */
[----:B------:R-:W-:-:S04]  /*23380*/  DEPBAR.LE SB0, 0x1 ;  /* 0x000080400000791a */ /* 0x000fc80000000000 */
[----:B-12---:R-:W2:Y:S01]  /*23390*/  LDL.64 R2, [R11+0x20] ;  /* 0x000020000b027983 */ /* 0x006ea20000100a00 */
[----:B------:R-:W-:Y:S03]  /*233a0*/  WARPSYNC 0xffffffff ;  /* 0xffffffff00007948 */ /* 0x000fe60003800000 */
[----:B------:R-:W-:Y:S06]  /*233b0*/  BAR.SYNC.DEFER_BLOCKING 0x0 ;  /* 0x0000000000007b1d */ /* 0x000fec0000010000 */
[----:B------:R1:W3:Y:S04]  /*233c0*/  LDL.64 R12, [R11+0x28] ;  /* 0x000028000b0c7983 */ /* 0x0002e80000100a00 */
[----:B--2-4-:R2:W4:Y:S01]  /*233d0*/  LD.E R14, [R2.64] ;  /* 0x00000004020e7980 */ /* 0x014522000c101900 */
[----:B-1---5:R-:W-:-:S03]  /*233e0*/  IMAD.MOV.U32 R11, RZ, RZ, R111 ;  /* 0x000000ffff0b7224 */ /* 0x022fc600078e006f */
[----:B---3--:R1:W5:Y:S01]  /*233f0*/  LD.E.64 R52, [R12.64] ;  /* 0x000000040c347980 */ /* 0x008362000c101b00 */
[----:B------:R-:W-:Y:S01]  /*23400*/  BSSY B1, `(.L_x_1425) ;  /* 0x000010a000017945 */ /* 0x000fe20003800000 */
[----:B--2---:R-:W-:Y:S02]  /*23410*/  IMAD.MOV.U32 R3, RZ, RZ, R108 ;  /* 0x000000ffff037224 */ /* 0x004fe400078e006c */
[----:B------:R-:W-:-:S05]  /*23420*/  IMAD.MOV.U32 R2, RZ, RZ, R109 ;  /* 0x000000ffff027224 */ /* 0x000fca00078e006d */
[----:B------:R-:W-:Y:S01]  /*23430*/  PRMT R136, R2, 0x5410, R3 ;  /* 0x0000541002887816 */ /* 0x000fe20000000003 */
[----:B------:R-:W-:Y:S02]  /*23440*/  IMAD.MOV.U32 R3, RZ, RZ, R76 ;  /* 0x000000ffff037224 */ /* 0x000fe400078e004c */
[----:B-1----:R-:W-:Y:S02]  /*23450*/  IMAD.MOV.U32 R12, RZ, RZ, R110 ;  /* 0x000000ffff0c7224 */ /* 0x002fe400078e006e */
[----:B------:R-:W-:-:S03]  /*23460*/  IMAD.MOV.U32 R2, RZ, RZ, R77 ;  /* 0x000000ffff027224 */ /* 0x000fc600078e004d */
[----:B------:R-:W-:Y:S01]  /*23470*/  PRMT R137, R11, 0x5410, R12 ;  /* 0x000054100b897816 */ /* 0x000fe2000000000c */
[----:B------:R-:W-:Y:S01]  /*23480*/  IMAD.MOV.U32 R11, RZ, RZ, R79 ;  /* 0x000000ffff0b7224 */ /* 0x000fe200078e004f */
[----:B------:R-:W-:Y:S02]  /*23490*/  MOV R12, R78 ;  /* 0x0000004e000c7202 */ /* 0x000fe40000000f00 */
[----:B------:R-:W-:Y:S01]  /*234a0*/  PRMT R132, R2, 0x5410, R3 ;  /* 0x0000541002847816 */ /* 0x000fe20000000003 */
[----:B------:R-:W-:Y:S01]  /*234b0*/  IMAD.MOV.U32 R3, RZ, RZ, R104 ;  /* 0x000000ffff037224 */ /* 0x000fe200078e0068 */
[----:B------:R-:W-:Y:S01]  /*234c0*/  PRMT R133, R11, 0x5410, R12 ;  /* 0x000054100b857816 */ /* 0x000fe2000000000c */
[----:B------:R-:W-:Y:S01]  /*234d0*/  IMAD.MOV.U32 R11, RZ, RZ, R107 ;  /* 0x000000ffff0b7224 */ /* 0x000fe200078e006b */
[----:B------:R-:W-:-:S04]  /*234e0*/  MOV R2, R106 ;  /* 0x0000006a00027202 */ /* 0x000fc80000000f00 */
[----:B------:R-:W-:Y:S01]  /*234f0*/  PRMT R135, R11, 0x5410, R2 ;  /* 0x000054100b877816 */ /* 0x000fe20000000002 */
[----:B------:R-:W-:Y:S01]  /*23500*/  IMAD.MOV.U32 R11, RZ, RZ, R103 ;  /* 0x000000ffff0b7224 */ /* 0x000fe200078e0067 */
[----:B------:R-:W-:-:S04]  /*23510*/  MOV R2, R105 ;  /* 0x0000006900027202 */ /* 0x000fc80000000f00 */
[----:B------:R-:W-:Y:S01]  /*23520*/  PRMT R134, R2, 0x5410, R3 ;  /* 0x0000541002867816 */ /* 0x000fe20000000003 */
[----:B------:R-:W-:Y:S01]  /*23530*/  IMAD.MOV.U32 R2, RZ, RZ, R101 ;  /* 0x000000ffff027224 */ /* 0x000fe200078e0065 */
[----:B------:R-:W-:-:S04]  /*23540*/  MOV R3, R100 ;  /* 0x0000006400037202 */ /* 0x000fc80000000f00 */
[----:B------:R-:W-:Y:S01]  /*23550*/  PRMT R97, R2, 0x5410, R3 ;  /* 0x0000541002617816 */ /* 0x000fe20000000003 */
[----:B----4-:R-:W-:-:S05]  /*23560*/  IMAD R12, R14, -0x80, R30 ;  /* 0xffffff800e0c7824 */ /* 0x010fca00078e021e */
[----:B------:R-:W-:Y:S01]  /*23570*/  IMNMX R66, R12, 0x80, PT ;  /* 0x000000800c427817 */ /* 0x000fe20003800200 */
[----:B------:R-:W-:-:S03]  /*23580*/  IMAD.MOV.U32 R12, RZ, RZ, R102 ;  /* 0x000000ffff0c7224 */ /* 0x000fc600078e0066 */
[----:B------:R-:W-:Y:S02]  /*23590*/  ISETP.GE.AND P0, PT, R96, R66, PT ;  /* 0x000000426000720c */ /* 0x000fe40003f06270 */
[----:B------:R-:W-:-:S11]  /*235a0*/  PRMT R131, R11, 0x5410, R12 ;  /* 0x000054100b837816 */ /* 0x000fd6000000000c */
[----:B------:R-:W-:Y:S05]  /*235b0*/  @P0 BRA `(.L_x_1426) ;  /* 0x00000ee000000947 */ /* 0x000fea0003800000 */
[----:B------:R-:W-:Y:S01]  /*235c0*/  ISETP.GE.AND P0, PT, R64, R36, PT ;  /* 0x000000244000720c */ /* 0x000fe20003f06270 */
[----:B------:R-:W-:-:S12]  /*235d0*/  BSSY B0, `(.L_x_1427) ;  /* 0x0000072000007945 */ /* 0x000fd80003800000 */
[----:B------:R-:W-:Y:S05]  /*235e0*/  @P0 BRA `(.L_x_1428) ;  /* 0x0000070000000947 */ /* 0x000fea0003800000 */
[----:B------:R-:W-:Y:S01]  /*235f0*/  SHF.R.S32.HI R3, RZ, 0x1f, R35 ;  /* 0x0000001fff037819 */ /* 0x000fe20000011423 */
[----:B------:R-:W-:Y:S01]  /*23600*/  IMAD.SHL.U32 R2, R96, 0x40, RZ ;  /* 0x0000004060027824 */ /* 0x000fe200078e00ff */
[----:B------:R-:W-:Y:S02]  /*23610*/  LEA.HI R12, R36, R54, RZ, 0x1d ;  /* 0x00000036240c7211 */ /* 0x000fe400078fe8ff */
[----:B------:R-:W-:Y:S02]  /*23620*/  LEA.HI R3, R3, R35, RZ, 0x6 ;  /* 0x0000002303037211 */ /* 0x000fe400078f30ff */
[----:B------:R-:W-:Y:S02]  /*23630*/  SHF.R.S32.HI R13, RZ, 0x1f, R12 ;  /* 0x0000001fff0d7819 */ /* 0x000fe4000001140c */
[----:B------:R-:W-:Y:S01]  /*23640*/  LOP3.LUT R2, R2, 0x1c0, RZ, 0xc0, !PT ;  /* 0x000001c002027812 */ /* 0x000fe200078ec0ff */
[----:B------:R-:W-:Y:S01]  /*23650*/  IMAD.SHL.U32 R11, R3, 0x8, RZ ;  /* 0x00000008030b7824 */ /* 0x000fe200078e00ff */
[----:B------:R-:W-:Y:S01]  /*23660*/  LEA.HI R13, R13, R12, RZ, 0x3 ;  /* 0x0000000c0d0d7211 */ /* 0x000fe200078f18ff */
[----:B------:R-:W-:Y:S01]  /*23670*/  IMAD.SHL.U32 R12, R12, 0x8, RZ ;  /* 0x000000080c0c7824 */ /* 0x000fe200078e00ff */
[----:B------:R-:W-:-:S02]  /*23680*/  LOP3.LUT R14, R2, 0x38, R64, 0xf8, !PT ;  /* 0x00000038020e7812 */ /* 0x000fc400078ef840 */
[----:B------:R-:W-:Y:S02]  /*23690*/  SHF.R.U32.HI R3, RZ, 0x3, R2 ;  /* 0x00000003ff037819 */ /* 0x000fe40000011602 */
[----:B------:R-:W-:Y:S02]  /*236a0*/  LOP3.LUT R11, R11, 0xfffffe00, RZ, 0xc0, !PT ;  /* 0xfffffe000b0b7812 */ /* 0x000fe400078ec0ff */
[----:B------:R-:W-:Y:S01]  /*236b0*/  LOP3.LUT R2, R2, 0x38, R12, 0xf8, !PT ;  /* 0x0000003802027812 */ /* 0x000fe200078ef80c */
[----:B------:R-:W-:Y:S01]  /*236c0*/  IMAD.SHL.U32 R12, R13, 0x400, RZ ;  /* 0x000004000d0c7824 */ /* 0x000fe200078e00ff */
[----:B------:R-:W-:Y:S02]  /*236d0*/  LOP3.LUT R13, R11, R14, R3, 0xf6, !PT ;  /* 0x0000000e0b0d7212 */ /* 0x000fe400078ef603 */
[----:B------:R-:W-:Y:S02]  /*236e0*/  LOP3.LUT R3, R2, R3, RZ, 0x3c, !PT ;  /* 0x0000000302037212 */ /* 0x000fe400078e3cff */
[----:B------:R-:W-:Y:S01]  /*236f0*/  LOP3.LUT R2, R12, 0xffffe000, RZ, 0xc0, !PT ;  /* 0xffffe0000c027812 */ /* 0x000fe200078ec0ff */
[----:B-----5:R-:W-:-:S03]  /*23700*/  IMAD.WIDE.U32 R40, R13, 0x2, R52 ;  /* 0x000000020d287825 */ /* 0x020fc600078e0034 */
[----:B------:R-:W-:Y:S02]  /*23710*/  IADD3 R2, R3, R2, R11 ;  /* 0x0000000203027210 */ /* 0x000fe40007ffe00b */
[----:B------:R-:W2:Y:S03]  /*23720*/  LD.E.128 R16, [R40.64] ;  /* 0x0000000428107980 */ /* 0x000ea6000c101d00 */
[----:B------:R-:W-:-:S05]  /*23730*/  IMAD.WIDE.U32 R38, R2, 0x2, R52 ;  /* 0x0000000202267825 */ /* 0x000fca00078e0034 */
[----:B------:R-:W3:Y:S01]  /*23740*/  LD.E.128 R12, [R38.64] ;  /* 0x00000004260c7980 */ /* 0x000ee2000c101d00 */
[--C-:B------:R-:W-:Y:S02]  /*23750*/  SHF.R.U64 R2, R20, 0x10, R21.reuse ;  /* 0x0000001014027819 */ /* 0x100fe40000001215 */
[----:B------:R-:W-:Y:S02]  /*23760*/  SHF.R.U32.HI R3, RZ, 0x10, R21 ;  /* 0x00000010ff037819 */ /* 0x000fe40000011615 */
[----:B------:R-:W-:Y:S02]  /*23770*/  SHF.R.U64 R21, R24, 0x10, R25 ;  /* 0x0000001018157819 */ /* 0x000fe40000001219 */
[--C-:B------:R-:W-:Y:S02]  /*23780*/  SHF.R.U64 R11, R22, 0x10, R23.reuse ;  /* 0x00000010160b7819 */ /* 0x100fe40000001217 */
[----:B------:R-:W-:Y:S02]  /*23790*/  SHF.R.U32.HI R20, RZ, 0x10, R23 ;  /* 0x00000010ff147819 */ /* 0x000fe40000011617 */
[----:B------:R-:W-:-:S02]  /*237a0*/  SHF.R.U32.HI R23, RZ, 0x10, R25 ;  /* 0x00000010ff177819 */ /* 0x000fc40000011619 */
[C---:B------:R-:W-:Y:S02]  /*237b0*/  PRMT R29, R31.reuse, 0x5432, R21 ;  /* 0x000054321f1d7816 */ /* 0x040fe40000000015 */
[----:B------:R-:W-:Y:S02]  /*237c0*/  SHF.R.U64 R22, R26, 0x10, R27 ;  /* 0x000000101a167819 */ /* 0x000fe4000000121b */
[----:B------:R-:W-:Y:S02]  /*237d0*/  PRMT R23, R31, 0x5410, R23 ;  /* 0x000054101f177816 */ /* 0x000fe40000000017 */
[----:B------:R-:W-:Y:S02]  /*237e0*/  SHF.R.U32.HI R27, RZ, 0x10, R27 ;  /* 0x00000010ff1b7819 */ /* 0x000fe4000001161b */
[----:B------:R-:W-:Y:S01]  /*237f0*/  PRMT R34, R34, 0x5410, R2 ;  /* 0x0000541022227816 */ /* 0x000fe20000000002 */
[----:B------:R-:W-:Y:S01]  /*23800*/  IMAD.U32 R43, R23, 0x10000, RZ ;  /* 0x00010000172b7824 */ /* 0x000fe200078e00ff */
[----:B------:R-:W-:Y:S01]  /*23810*/  PRMT R30, R42, 0x5410, R20 ;  /* 0x000054102a1e7816 */ /* 0x000fe20000000014 */
[----:B------:R-:W-:Y:S01]  /*23820*/  IMAD.U32 R42, R29, 0x10000, RZ ;  /* 0x000100001d2a7824 */ /* 0x000fe200078e00ff */
[----:B------:R-:W-:-:S02]  /*23830*/  PRMT R28, R37, 0x5432, R22 ;  /* 0x00005432251c7816 */ /* 0x000fc40000000016 */
[----:B------:R-:W-:Y:S02]  /*23840*/  PRMT R32, R32, 0x5410, R11 ;  /* 0x0000541020207816 */ /* 0x000fe4000000000b */
[----:B------:R-:W-:Y:S01]  /*23850*/  PRMT R27, R37, 0x5410, R27 ;  /* 0x00005410251b7816 */ /* 0x000fe2000000001b */
[C---:B------:R-:W-:Y:S01]  /*23860*/  IMAD.U32 R37, R34.reuse, 0x10000, RZ ;  /* 0x0001000022257824 */ /* 0x040fe200078e00ff */
[----:B------:R-:W-:Y:S02]  /*23870*/  LOP3.LUT R55, R29, 0xffff0000, RZ, 0xc0, !PT ;  /* 0xffff00001d377812 */ /* 0x000fe400078ec0ff */
[----:B------:R-:W-:Y:S02]  /*23880*/  PRMT R33, R33, 0x5410, R3 ;  /* 0x0000541021217816 */ /* 0x000fe40000000003 */
[----:B------:R-:W-:Y:S02]  /*23890*/  LOP3.LUT R29, R34, 0xffff0000, RZ, 0xc0, !PT ;  /* 0xffff0000221d7812 */ /* 0x000fe400078ec0ff */
[----:B------:R-:W-:Y:S01]  /*238a0*/  LOP3.LUT R23, R23, 0xffff0000, RZ, 0xc0, !PT ;  /* 0xffff000017177812 */ /* 0x000fe200078ec0ff */
[C---:B--2---:R-:W-:Y:S01]  /*238b0*/  IMAD.U32 R21, R18.reuse, 0x10000, RZ ;  /* 0x0001000012157824 */ /* 0x044fe200078e00ff */
[----:B------:R-:W-:Y:S01]  /*238c0*/  LOP3.LUT R31, R18, 0xffff0000, RZ, 0xc0, !PT ;  /* 0xffff0000121f7812 */ /* 0x000fe200078ec0ff */
[C---:B------:R-:W-:Y:S01]  /*238d0*/  IMAD.U32 R24, R17.reuse, 0x10000, RZ ;  /* 0x0001000011187824 */ /* 0x040fe200078e00ff */
[----:B------:R-:W-:Y:S01]  /*238e0*/  LOP3.LUT R22, R17, 0xffff0000, RZ, 0xc0, !PT ;  /* 0xffff000011167812 */ /* 0x000fe200078ec0ff */
[C---:B------:R-:W-:Y:S01]  /*238f0*/  IMAD.U32 R26, R16.reuse, 0x10000, RZ ;  /* 0x00010000101a7824 */ /* 0x040fe200078e00ff */
[----:B------:R-:W-:Y:S01]  /*23900*/  LOP3.LUT R25, R16, 0xffff0000, RZ, 0xc0, !PT ;  /* 0xffff000010197812 */ /* 0x000fe200078ec0ff */
[C---:B------:R-:W-:Y:S01]  /*23910*/  IMAD.U32 R20, R19.reuse, 0x10000, RZ ;  /* 0x0001000013147824 */ /* 0x040fe200078e00ff */
[----:B------:R-:W-:Y:S01]  /*23920*/  LOP3.LUT R19, R19, 0xffff0000, RZ, 0xc0, !PT ;  /* 0xffff000013137812 */ /* 0x000fe200078ec0ff */
[C---:B---3--:R-:W-:Y:S01]  /*23930*/  IMAD.U32 R18, R12.reuse, 0x10000, RZ ;  /* 0x000100000c127824 */ /* 0x048fe200078e00ff */
[----:B------:R-:W-:Y:S01]  /*23940*/  LOP3.LUT R17, R12, 0xffff0000, RZ, 0xc0, !PT ;  /* 0xffff00000c117812 */ /* 0x000fe200078ec0ff */
[C---:B------:R-:W-:Y:S01]  /*23950*/  IMAD.U32 R12, R14.reuse, 0x10000, RZ ;  /* 0x000100000e0c7824 */ /* 0x040fe200078e00ff */
[----:B------:R-:W-:Y:S01]  /*23960*/  LOP3.LUT R11, R14, 0xffff0000, RZ, 0xc0, !PT ;  /* 0xffff00000e0b7812 */ /* 0x000fe200078ec0ff */
[----:B------:R-:W-:Y:S01]  /*23970*/  FMUL.FTZ R14, R18, R42 ;  /* 0x0000002a120e7220 */ /* 0x000fe20000410000 */
[C---:B------:R-:W-:Y:S01]  /*23980*/  LOP3.LUT R2, R15.reuse, 0xffff0000, RZ, 0xc0, !PT ;  /* 0xffff00000f027812 */ /* 0x040fe200078ec0ff */
[----:B------:R-:W-:-:S02]  /*23990*/  IMAD.U32 R3, R15, 0x10000, RZ ;  /* 0x000100000f037824 */ /* 0x000fc400078e00ff */
[-C--:B------:R-:W-:Y:S02]  /*239a0*/  FFMA.FTZ R65, R26, R37.reuse, -R14 ;  /* 0x000000251a417223 */ /* 0x080fe4000001080e */
[----:B------:R-:W-:Y:S02]  /*239b0*/  FMUL.FTZ R15, R18, R37 ;  /* 0x00000025120f7220 */ /* 0x000fe40000410000 */
[----:B------:R-:W-:Y:S02]  /*239c0*/  FMUL.FTZ R14, R17, R55 ;  /* 0x00000037110e7220 */ /* 0x000fe40000410000 */
[C---:B------:R-:W-:Y:S01]  /*239d0*/  IMAD.U32 R16, R13.reuse, 0x10000, RZ ;  /* 0x000100000d107824 */ /* 0x040fe200078e00ff */
[----:B------:R-:W-:Y:S01]  /*239e0*/  LOP3.LUT R13, R13, 0xffff0000, RZ, 0xc0, !PT ;  /* 0xffff00000d0d7812 */ /* 0x000fe200078ec0ff */
[----:B------:R-:W-:Y:S02]  /*239f0*/  IMAD.U32 R18, R33, 0x10000, RZ ;  /* 0x0001000021127824 */ /* 0x000fe400078e00ff */
[----:B------:R-:W-:-:S02]  /*23a00*/  FFMA.FTZ R37, R25, R29, -R14 ;  /* 0x0000001d19257223 */ /* 0x000fc4000001080e */
[----:B------:R-:W-:Y:S02]  /*23a10*/  FFMA.FTZ R42, R26, R42, R15 ;  /* 0x0000002a1a2a7223 */ /* 0x000fe4000001000f */
[C---:B------:R-:W-:Y:S02]  /*23a20*/  FMUL.FTZ R14, R16.reuse, R18 ;  /* 0x00000012100e7220 */ /* 0x040fe40000410000 */
[----:B------:R-:W-:Y:S02]  /*23a30*/  FMUL.FTZ R17, R17, R29 ;  /* 0x0000001d11117220 */ /* 0x000fe40000410000 */
[-C--:B------:R-:W-:Y:S01]  /*23a40*/  FMUL.FTZ R15, R16, R43.reuse ;  /* 0x0000002b100f7220 */ /* 0x080fe20000410000 */
[----:B------:R-:W-:Y:S01]  /*23a50*/  LOP3.LUT R16, R33, 0xffff0000, RZ, 0xc0, !PT ;  /* 0xffff000021107812 */ /* 0x000fe200078ec0ff */
[----:B------:R-:W-:Y:S02]  /*23a60*/  FFMA.FTZ R26, R24, R43, R14 ;  /* 0x0000002b181a7223 */ /* 0x000fe4000001000e */
[----:B------:R-:W-:-:S02]  /*23a70*/  FFMA.FTZ R34, R25, R55, R17 ;  /* 0x0000003719227223 */ /* 0x000fc40000010011 */
[----:B------:R-:W-:Y:S02]  /*23a80*/  FFMA.FTZ R29, R24, R18, -R15 ;  /* 0x00000012181d7223 */ /* 0x000fe4000001080f */
[----:B------:R-:W-:Y:S02]  /*23a90*/  FMUL.FTZ R14, R13, R23 ;  /* 0x000000170d0e7220 */ /* 0x000fe40000410000 */
[----:B------:R-:W-:Y:S02]  /*23aa0*/  IMAD.U32 R17, R32, 0x10000, RZ ;  /* 0x0001000020117824 */ /* 0x000fe400078e00ff */
[----:B------:R-:W-:Y:S02]  /*23ab0*/  IMAD.U32 R24, R28, 0x10000, RZ ;  /* 0x000100001c187824 */ /* 0x000fe400078e00ff */
[----:B------:R-:W-:Y:S02]  /*23ac0*/  IMAD.U32 R33, R27, 0x10000, RZ ;  /* 0x000100001b217824 */ /* 0x000fe400078e00ff */
[----:B------:R-:W-:-:S02]  /*23ad0*/  FMUL.FTZ R15, R13, R16 ;  /* 0x000000100d0f7220 */ /* 0x000fc40000410000 */
[----:B------:R-:W-:Y:S02]  /*23ae0*/  FFMA.FTZ R25, R22, R16, -R14 ;  /* 0x0000001016197223 */ /* 0x000fe4000001080e */
[C---:B------:R-:W-:Y:S02]  /*23af0*/  FMUL.FTZ R14, R12.reuse, R24 ;  /* 0x000000180c0e7220 */ /* 0x040fe40000410000 */
[----:B------:R-:W-:Y:S02]  /*23b00*/  FMUL.FTZ R13, R12, R17 ;  /* 0x000000110c0d7220 */ /* 0x000fe40000410000 */
[----:B------:R-:W-:Y:S02]  /*23b10*/  IMAD.U32 R16, R30, 0x10000, RZ ;  /* 0x000100001e107824 */ /* 0x000fe400078e00ff */
[----:B------:R-:W-:Y:S02]  /*23b20*/  FMUL.FTZ R12, R3, R33 ;  /* 0x00000021030c7220 */ /* 0x000fe40000410000 */
[----:B------:R-:W-:-:S02]  /*23b30*/  FFMA.FTZ R23, R22, R23, R15 ;  /* 0x0000001716177223 */ /* 0x000fc4000001000f */
[C---:B------:R-:W-:Y:S01]  /*23b40*/  FFMA.FTZ R18, R21.reuse, R17, -R14 ;  /* 0x0000001115127223 */ /* 0x040fe2000001080e */
[----:B------:R-:W-:Y:S01]  /*23b50*/  LOP3.LUT R17, R28, 0xffff0000, RZ, 0xc0, !PT ;  /* 0xffff00001c117812 */ /* 0x000fe200078ec0ff */
[----:B------:R-:W-:Y:S01]  /*23b60*/  FFMA.FTZ R22, R21, R24, R13 ;  /* 0x0000001815167223 */ /* 0x000fe2000001000d */
[----:B------:R-:W-:Y:S01]  /*23b70*/  LOP3.LUT R14, R32, 0xffff0000, RZ, 0xc0, !PT ;  /* 0xffff0000200e7812 */ /* 0x000fe200078ec0ff */
[-C--:B------:R-:W-:Y:S01]  /*23b80*/  FMUL.FTZ R3, R3, R16.reuse ;  /* 0x0000001003037220 */ /* 0x080fe20000410000 */
[----:B------:R-:W-:Y:S01]  /*23b90*/  LOP3.LUT R13, R30, 0xffff0000, RZ, 0xc0, !PT ;  /* 0xffff00001e0d7812 */ /* 0x000fe200078ec0ff */
[C---:B------:R-:W-:Y:S01]  /*23ba0*/  FFMA.FTZ R21, R20.reuse, R16, -R12 ;  /* 0x0000001014157223 */ /* 0x040fe2000001080c */
[----:B------:R-:W-:Y:S01]  /*23bb0*/  LOP3.LUT R16, R27, 0xffff0000, RZ, 0xc0, !PT ;  /* 0xffff00001b107812 */ /* 0x000fe200078ec0ff */
[----:B------:R-:W-:Y:S02]  /*23bc0*/  FFMA.FTZ R15, R20, R33, R3 ;  /* 0x00000021140f7223 */ /* 0x000fe40000010003 */
[----:B------:R-:W-:-:S02]  /*23bd0*/  FMUL.FTZ R12, R11, R17 ;  /* 0x000000110b0c7220 */ /* 0x000fc40000410000 */
[C---:B------:R-:W-:Y:S02]  /*23be0*/  FMUL.FTZ R3, R2.reuse, R16 ;  /* 0x0000001002037220 */ /* 0x040fe40000410000 */
        /* <DEDUP_REMOVED lines=14> */
[----:B------:R1:W-:Y:S04]  /*23cd0*/  ST.E.128 [R40.64], R16 ;  /* 0x0000001028007985 */ /* 0x0003e8000c101d04 */
[----:B------:R1:W-:Y:S02]  /*23ce0*/  ST.E.128 [R38.64], R12 ;  /* 0x0000000c26007985 */ /* 0x0003e4000c101d04 */
.L_x_1428:
[----:B------:R-:W-:Y:S05]  /*23cf0*/  BSYNC B0 ;  /* 0x0000000000007941 */ /* 0x000fea0003800000 */
.L_x_1427:
[----:B------:R-:W-:-:S04]  /*23d00*/  IADD3 R3, R64, 0x40, RZ ;  /* 0x0000004040037810 */ /* 0x000fc80007ffe0ff */
[----:B------:R-:W-:-:S13]  /*23d10*/  ISETP.GE.AND P0, PT, R3, R36, PT ;  /* 0x000000240300720c */ /* 0x000fda0003f06270 */
[----:B------:R-:W-:Y:S05]  /*23d20*/  @P0 BRA `(.L_x_1426) ;  /* 0x0000077000000947 */ /* 0x000fea0003800000 */
[----:B-1----:R-:W-:Y:S01]  /*23d30*/  SHF.R.S32.HI R12, RZ, 0x1f, R3 ;  /* 0x0000001fff0c7819 */ /* 0x002fe20000011403 */
[----:B------:R-:W-:Y:S01]  /*23d40*/  IMAD.SHL.U32 R14, R96, 0x40, RZ ;  /* 0x00000040600e7824 */ /* 0x000fe200078e00ff */
[----:B------:R-:W-:Y:S02]  /*23d50*/  SHF.R.S32.HI R2, RZ, 0x1f, R35 ;  /* 0x0000001fff027819 */ /* 0x000fe40000011423 */
[CC--:B------:R-:W-:Y:S02]  /*23d60*/  LEA.HI R11, R12.reuse, R3.reuse, RZ, 0x3 ;  /* 0x000000030c0b7211 */ /* 0x0c0fe400078f18ff */
[----:B------:R-:W-:Y:S02]  /*23d70*/  LEA.HI R3, R12, R3, RZ, 0x6 ;  /* 0x000000030c037211 */ /* 0x000fe400078f30ff */
[----:B------:R-:W-:Y:S02]  /*23d80*/  LEA.HI R13, R2, R35, RZ, 0x6 ;  /* 0x00000023020d7211 */ /* 0x000fe400078f30ff */
[----:B------:R-:W-:Y:S01]  /*23d90*/  SHF.R.S32.HI R12, RZ, 0x3, R11 ;  /* 0x00000003ff0c7819 */ /* 0x000fe2000001140b */
[----:B------:R-:W-:Y:S01]  /*23da0*/  IMAD.SHL.U32 R15, R3, 0x80, RZ ;  /* 0x00000080030f7824 */ /* 0x000fe200078e00ff */
[----:B------:R-:W-:Y:S01]  /*23db0*/  LOP3.LUT R2, R14, 0x1c0, RZ, 0xc0, !PT ;  /* 0x000001c00e027812 */ /* 0x000fe200078ec0ff */
[----:B------:R-:W-:Y:S01]  /*23dc0*/  IMAD.SHL.U32 R14, R13, 0x8, RZ ;  /* 0x000000080d0e7824 */ /* 0x000fe200078e00ff */
[----:B------:R-:W-:-:S02]  /*23dd0*/  LEA.HI R3, R36, R12, RZ, 0x1d ;  /* 0x0000000c24037211 */ /* 0x000fc400078fe8ff */
[----:B------:R-:W-:Y:S02]  /*23de0*/  LOP3.LUT R13, R2, 0x38, R11, 0xf8, !PT ;  /* 0x00000038020d7812 */ /* 0x000fe400078ef80b */
[----:B------:R-:W-:Y:S02]  /*23df0*/  SHF.R.U32.HI R16, RZ, 0x3, R2 ;  /* 0x00000003ff107819 */ /* 0x000fe40000011602 */
[----:B------:R-:W-:Y:S02]  /*23e00*/  SHF.R.S32.HI R12, RZ, 0x1f, R3 ;  /* 0x0000001fff0c7819 */ /* 0x000fe40000011403 */
[----:B------:R-:W-:Y:S02]  /*23e10*/  LOP3.LUT R11, R14, 0xfffffe00, RZ, 0xc0, !PT ;  /* 0xfffffe000e0b7812 */ /* 0x000fe400078ec0ff */
[----:B------:R-:W-:Y:S01]  /*23e20*/  LOP3.LUT R14, R13, R16, RZ, 0x3c, !PT ;  /* 0x000000100d0e7212 */ /* 0x000fe200078e3cff */
[----:B------:R-:W-:Y:S01]  /*23e30*/  IMAD.SHL.U32 R13, R3, 0x8, RZ ;  /* 0x00000008030d7824 */ /* 0x000fe200078e00ff */
[----:B------:R-:W-:-:S02]  /*23e40*/  LEA.HI R3, R12, R3, RZ, 0x3 ;  /* 0x000000030c037211 */ /* 0x000fc400078f18ff */
[----:B------:R-:W-:Y:S02]  /*23e50*/  LOP3.LUT R15, R15, 0xffffe000, RZ, 0xc0, !PT ;  /* 0xffffe0000f0f7812 */ /* 0x000fe400078ec0ff */
[----:B------:R-:W-:Y:S01]  /*23e60*/  LOP3.LUT R12, R2, 0x38, R13, 0xf8, !PT ;  /* 0x00000038020c7812 */ /* 0x000fe200078ef80d */
[----:B------:R-:W-:Y:S01]  /*23e70*/  IMAD.SHL.U32 R2, R3, 0x400, RZ ;  /* 0x0000040003027824 */ /* 0x000fe200078e00ff */
[----:B------:R-:W-:Y:S02]  /*23e80*/  IADD3 R14, R14, R15, R11 ;  /* 0x0000000f0e0e7210 */ /* 0x000fe40007ffe00b */
[----:B------:R-:W-:Y:S02]  /*23e90*/  LOP3.LUT R3, R12, R16, RZ, 0x3c, !PT ;  /* 0x000000100c037212 */ /* 0x000fe400078e3cff */
[----:B------:R-:W-:Y:S01]  /*23ea0*/  LOP3.LUT R2, R2, 0xffffe000, RZ, 0xc0, !PT ;  /* 0xffffe00002027812 */ /* 0x000fe200078ec0ff */
[----:B-----5:R-:W-:-:S03]  /*23eb0*/  IMAD.WIDE.U32 R40, R14, 0x2, R52 ;  /* 0x000000020e287825 */ /* 0x020fc600078e0034 */
[----:B------:R-:W-:Y:S02]  /*23ec0*/  IADD3 R2, R3, R2, R11 ;  /* 0x0000000203027210 */ /* 0x000fe40007ffe00b */
[----:B------:R-:W2:Y:S03]  /*23ed0*/  LD.E.128 R16, [R40.64] ;  /* 0x0000000428107980 */ /* 0x000ea6000c101d00 */
[----:B------:R-:W-:-:S05]  /*23ee0*/  IMAD.WIDE.U32 R38, R2, 0x2, R52 ;  /* 0x0000000202267825 */ /* 0x000fca00078e0034 */
[----:B------:R-:W3:Y:S01]  /*23ef0*/  LD.E.128 R12, [R38.64] ;  /* 0x00000004260c7980 */ /* 0x000ee2000c101d00 */
[----:B------:R-:W-:Y:S02]  /*23f00*/  SHF.R.U64 R21, R48, 0x10, R49 ;  /* 0x0000001030157819 */ /* 0x000fe40000001231 */
[----:B------:R-:W-:Y:S02]  /*23f10*/  SHF.R.U64 R2, R44, 0x10, R45 ;  /* 0x000000102c027819 */ /* 0x000fe4000000122d */
[----:B------:R-:W-:Y:S02]  /*23f20*/  PRMT R29, R67, 0x5432, R21 ;  /* 0x00005432431d7816 */ /* 0x000fe40000000015 */
[----:B------:R-:W-:Y:S02]  /*23f30*/  SHF.R.U64 R22, R50, 0x10, R51 ;  /* 0x0000001032167819 */ /* 0x000fe40000001233 */
[----:B------:R-:W-:Y:S01]  /*23f40*/  SHF.R.U64 R11, R46, 0x10, R47 ;  /* 0x000000102e0b7819 */ /* 0x000fe2000000122f */
[----:B------:R-:W-:Y:S01]  /*23f50*/  IMAD.U32 R37, R29, 0x10000, RZ ;  /* 0x000100001d257824 */ /* 0x000fe200078e00ff */
[----:B------:R-:W-:-:S02]  /*23f60*/  PRMT R34, R112, 0x5432, R2 ;  /* 0x0000543270227816 */ /* 0x000fc40000000002 */
[----:B------:R-:W-:Y:S02]  /*23f70*/  PRMT R28, R98, 0x5432, R22 ;  /* 0x00005432621c7816 */ /* 0x000fe40000000016 */
[----:B------:R-:W-:Y:S01]  /*23f80*/  SHF.R.U32.HI R3, RZ, 0x10, R45 ;  /* 0x00000010ff037819 */ /* 0x000fe2000001162d */
[----:B------:R-:W-:Y:S01]  /*23f90*/  IMAD.U32 R35, R34, 0x10000, RZ ;  /* 0x0001000022237824 */ /* 0x000fe200078e00ff */
[----:B------:R-:W-:Y:S02]  /*23fa0*/  SHF.R.U32.HI R23, RZ, 0x10, R49 ;  /* 0x00000010ff177819 */ /* 0x000fe40000011631 */
[----:B------:R-:W-:Y:S02]  /*23fb0*/  PRMT R32, R113, 0x5432, R11 ;  /* 0x0000543271207816 */ /* 0x000fe4000000000b */
[----:B------:R-:W-:Y:S02]  /*23fc0*/  LOP3.LUT R42, R29, 0xffff0000, RZ, 0xc0, !PT ;  /* 0xffff00001d2a7812 */ /* 0x000fe400078ec0ff */
[----:B------:R-:W-:-:S02]  /*23fd0*/  PRMT R33, R112, 0x5410, R3 ;  /* 0x0000541070217816 */ /* 0x000fc40000000003 */
[----:B------:R-:W-:Y:S02]  /*23fe0*/  PRMT R23, R67, 0x5410, R23 ;  /* 0x0000541043177816 */ /* 0x000fe40000000017 */
[----:B------:R-:W-:Y:S02]  /*23ff0*/  LOP3.LUT R29, R34, 0xffff0000, RZ, 0xc0, !PT ;  /* 0xffff0000221d7812 */ /* 0x000fe400078ec0ff */
[----:B------:R-:W-:Y:S01]  /*24000*/  SHF.R.U32.HI R27, RZ, 0x10, R51 ;  /* 0x00000010ff1b7819 */ /* 0x000fe20000011633 */
[C---:B------:R-:W-:Y:S01]  /*24010*/  IMAD.U32 R34, R23.reuse, 0x10000, RZ ;  /* 0x0001000017227824 */ /* 0x040fe200078e00ff */
[----:B------:R-:W-:Y:S02]  /*24020*/  LOP3.LUT R23, R23, 0xffff0000, RZ, 0xc0, !PT ;  /* 0xffff000017177812 */ /* 0x000fe400078ec0ff */
[----:B------:R-:W-:Y:S02]  /*24030*/  SHF.R.U32.HI R20, RZ, 0x10, R47 ;  /* 0x00000010ff147819 */ /* 0x000fe4000001162f */
[----:B------:R-:W-:-:S02]  /*24040*/  PRMT R27, R98, 0x5410, R27 ;  /* 0x00005410621b7816 */ /* 0x000fc4000000001b */
[----:B------:R-:W-:Y:S01]  /*24050*/  PRMT R30, R113, 0x5410, R20 ;  /* 0x00005410711e7816 */ /* 0x000fe20000000014 */
        /* <DEDUP_REMOVED lines=68> */
.L_x_1426:
[----:B------:R-:W-:Y:S05]  /*244a0*/  BSYNC B1 ;  /* 0x0000000000017941 */ /* 0x000fea0003800000 */
.L_x_1425:
[----:B------:R-:W-:Y:S01]  /*244b0*/  IADD3 R46, R96, 0x20, RZ ;  /* 0x00000020602e7810 */ /* 0x000fe20007ffe0ff */
[----:B------:R-:W-:Y:S03]  /*244c0*/  BSSY B1, `(.L_x_1429) ;  /* 0x00000f1000017945 */ /* 0x000fe60003800000 */
[----:B------:R-:W-:-:S13]  /*244d0*/  ISETP.GE.AND P0, PT, R46, R66, PT ;  /* 0x000000422e00720c */ /* 0x000fda0003f06270 */
[----:B------:R-:W-:Y:S05]  /*244e0*/  @P0 BRA `(.L_x_1430) ;  /* 0x00000ee000000947 */ /* 0x000fea0003800000 */
[----:B------:R-:W-:Y:S01]  /*244f0*/  ISETP.GE.AND P0, PT, R64, R36, PT ;  /* 0x000000244000720c */ /* 0x000fe20003f06270 */
[----:B------:R-:W-:-:S12]  /*24500*/  BSSY B0, `(.L_x_1431) ;  /* 0x0000072000007945 */ /* 0x000fd80003800000 */
[----:B------:R-:W-:Y:S05]  /*24510*/  @P0 BRA `(.L_x_1432) ;  /* 0x0000070000000947 */ /* 0x000fea0003800000 */
[----:B------:R-:W-:Y:S01]  /*24520*/  SHF.R.S32.HI R3, RZ, 0x1f, R46 ;  /* 0x0000001fff037819 */ /* 0x000fe2000001142e */
[----:B------:R-:W-:Y:S01]  /*24530*/  IMAD.SHL.U32 R2, R46, 0x40, RZ ;  /* 0x000000402e027824 */ /* 0x000fe200078e00ff */
[----:B-1----:R-:W-:Y:S02]  /*24540*/  LEA.HI R12, R36, R54, RZ, 0x1d ;  /* 0x00000036240c7211 */ /* 0x002fe400078fe8ff */
        /* <DEDUP_REMOVED lines=109> */
.L_x_1432:
[----:B------:R-:W-:Y:S05]  /*24c20*/  BSYNC B0 ;  /* 0x0000000000007941 */ /* 0x000fea0003800000 */
.L_x_1431:
[----:B------:R-:W-:-:S04]  /*24c30*/  IADD3 R3, R64, 0x40, RZ ;  /* 0x0000004040037810 */ /* 0x000fc80007ffe0ff */
[----:B------:R-:W-:-:S13]  /*24c40*/  ISETP.GE.AND P0, PT, R3, R36, PT ;  /* 0x000000240300720c */ /* 0x000fda0003f06270 */
[----:B------:R-:W-:Y:S05]  /*24c50*/  @P0 BRA `(.L_x_1430) ;  /* 0x0000077000000947 */ /* 0x000fea0003800000 */
[----:B------:R-:W-:Y:S01]  /*24c60*/  SHF.R.S32.HI R2, RZ, 0x1f, R3 ;  /* 0x0000001fff027819 */ /* 0x000fe20000011403 */
[----:B-1----:R-:W-:Y:S01]  /*24c70*/  IMAD.SHL.U32 R14, R46, 0x40, RZ ;  /* 0x000000402e0e7824 */ /* 0x002fe200078e00ff */
[----:B------:R-:W-:Y:S02]  /*24c80*/  SHF.R.S32.HI R12, RZ, 0x1f, R46 ;  /* 0x0000001fff0c7819 */ /* 0x000fe4000001142e */
[CC--:B------:R-:W-:Y:S02]  /*24c90*/  LEA.HI R11, R2.reuse, R3.reuse, RZ, 0x3 ;  /* 0x00000003020b7211 */ /* 0x0c0fe400078f18ff */
[----:B------:R-:W-:Y:S02]  /*24ca0*/  LEA.HI R3, R2, R3, RZ, 0x6 ;  /* 0x0000000302037211 */ /* 0x000fe400078f30ff */
[----:B------:R-:W-:Y:S02]  /*24cb0*/  SHF.R.S32.HI R13, RZ, 0x3, R11 ;  /* 0x00000003ff0d7819 */ /* 0x000fe4000001140b */
[----:B------:R-:W-:-:S02]  /*24cc0*/  LEA.HI R12, R12, R46, RZ, 0x3 ;  /* 0x0000002e0c0c7211 */ /* 0x000fc400078f18ff */
[----:B------:R-:W-:Y:S01]  /*24cd0*/  LOP3.LUT R2, R14, 0x1c0, RZ, 0xc0, !PT ;  /* 0x000001c00e027812 */ /* 0x000fe200078ec0ff */
[----:B------:R-:W-:Y:S01]  /*24ce0*/  IMAD.SHL.U32 R14, R3, 0x80, RZ ;  /* 0x00000080030e7824 */ /* 0x000fe200078e00ff */
[----:B------:R-:W-:Y:S01]  /*24cf0*/  LEA.HI R3, R36, R13, RZ, 0x1d ;  /* 0x0000000d24037211 */ /* 0x000fe200078fe8ff */
[----:B------:R-:W-:Y:S01]  /*24d00*/  IMAD.SHL.U32 R15, R12, 0x40, RZ ;  /* 0x000000400c0f7824 */ /* 0x000fe200078e00ff */
[----:B------:R-:W-:Y:S02]  /*24d10*/  LOP3.LUT R13, R2, 0x38, R11, 0xf8, !PT ;  /* 0x00000038020d7812 */ /* 0x000fe400078ef80b */
[----:B------:R-:W-:Y:S02]  /*24d20*/  SHF.R.U32.HI R17, RZ, 0x3, R2 ;  /* 0x00000003ff117819 */ /* 0x000fe40000011602 */
[----:B------:R-:W-:Y:S02]  /*24d30*/  SHF.R.S32.HI R12, RZ, 0x1f, R3 ;  /* 0x0000001fff0c7819 */ /* 0x000fe40000011403 */
[----:B------:R-:W-:-:S02]  /*24d40*/  LOP3.LUT R16, R14, 0xffffe000, RZ, 0xc0, !PT ;  /* 0xffffe0000e107812 */ /* 0x000fc400078ec0ff */
[----:B------:R-:W-:Y:S01]  /*24d50*/  LOP3.LUT R14, R13, R17, RZ, 0x3c, !PT ;  /* 0x000000110d0e7212 */ /* 0x000fe200078e3cff */
[----:B------:R-:W-:Y:S01]  /*24d60*/  IMAD.SHL.U32 R13, R3, 0x8, RZ ;  /* 0x00000008030d7824 */ /* 0x000fe200078e00ff */
[----:B------:R-:W-:Y:S02]  /*24d70*/  LEA.HI R3, R12, R3, RZ, 0x3 ;  /* 0x000000030c037211 */ /* 0x000fe400078f18ff */
[----:B------:R-:W-:Y:S02]  /*24d80*/  LOP3.LUT R11, R15, 0xfffffe00, RZ, 0xc0, !PT ;  /* 0xfffffe000f0b7812 */ /* 0x000fe400078ec0ff */
[----:B------:R-:W-:Y:S01]  /*24d90*/  LOP3.LUT R12, R2, 0x38, R13, 0xf8, !PT ;  /* 0x00000038020c7812 */ /* 0x000fe200078ef80d */
[----:B------:R-:W-:Y:S01]  /*24da0*/  IMAD.SHL.U32 R2, R3, 0x400, RZ ;  /* 0x0000040003027824 */ /* 0x000fe200078e00ff */
[----:B------:R-:W-:Y:S02]  /*24db0*/  IADD3 R14, R14, R16, R11 ;  /* 0x000000100e0e7210 */ /* 0x000fe40007ffe00b */
[----:B------:R-:W-:-:S02]  /*24dc0*/  LOP3.LUT R3, R12, R17, RZ, 0x3c, !PT ;  /* 0x000000110c037212 */ /* 0x000fc400078e3cff */
        /* <DEDUP_REMOVED lines=96> */
.L_x_1430:
[----:B------:R-:W-:Y:S05]  /*253d0*/  BSYNC B1 ;  /* 0x0000000000017941 */ /* 0x000fea0003800000 */
.L_x_1429:
        /* <DEDUP_REMOVED lines=119> */
.L_x_1436:
[----:B------:R-:W-:Y:S05]  /*25b50*/  BSYNC B0 ;  /* 0x0000000000007941 */ /* 0x000fea0003800000 */
.L_x_1435:
        /* <DEDUP_REMOVED lines=122> */
.L_x_1434:
[----:B------:R-:W-:Y:S05]  /*26300*/  BSYNC B1 ;  /* 0x0000000000017941 */ /* 0x000fea0003800000 */
.L_x_1433:
[----:B------:R-:W-:Y:S01]  /*26310*/  IADD3 R2, R96, 0x60, RZ ;  /* 0x0000006060027810 */ /* 0x000fe20007ffe0ff */
[----:B-1----:R-:W-:-:S02]  /*26320*/  IMAD.MOV.U32 R12, RZ, RZ, R143 ;  /* 0x000000ffff0c7224 */ /* 0x002fc400078e008f */
[----:B------:R-:W-:Y:S01]  /*26330*/  IMAD.MOV.U32 R13, RZ, RZ, 0x0 ;  /* 0x00000000ff0d7424 */ /* 0x000fe200078e00ff */
[----:B------:R-:W-:-:S13]  /*26340*/  ISETP.GE.AND P0, PT, R2, R66, PT ;  /* 0x000000420200720c */ /* 0x000fda0003f06270 */
[----:B------:R-:W-:Y:S05]  /*26350*/  @P0 RET.REL.NODEC R12 `(_ZN7cutlass13device_kernelIN5flash19enable_sm80_to_sm89INS1_16FlashAttnFwdSm80INS1_25CollectiveMainloopFwdSm80ILi8ELi1ELb0EN4cute5tupleIJNS5_1CILi128EEENS7_ILi48EEENS7_ILi256EEEEEELi256ENS_10bfloat16_tEfNS_4arch4Sm80ELb0ELb1ELb1ELb1ELb1ELb1ELb1ELb0EEENS1_21CollectiveEpilogueFwdINS6_IJS8_SA_S9_EEENS6_IJNS7_ILi1EEESI_SI_EEESC_SE_Li256ELb1ELb1ELb0ELb0EEENS1_19SingleTileSchedulerILb1ELb0ELb1ELi128EEEEEEEEEvNT_6ParamsE) ;  /* 0xfffd9ca00c000950 */ /* 0x000fea0003c3ffff */
        /* <DEDUP_REMOVED lines=27> */
[----:B------:R-:W-:Y:S02]  /*26510*/  SHF.R.U64 R3, R76, 0x10, R77 ;  /* 0x000000104c037819 */ /* 0x000fe4000000124d */
[----:B------:R-:W-:Y:S02]  /*26520*/  SHF.R.U32.HI R23, RZ, 0x10, R101 ;  /* 0x00000010ff177819 */ /* 0x000fe40000011665 */
[----:B------:R-:W-:Y:S02]  /*26530*/  PRMT R26, R97, 0x5432, R22 ;  /* 0x00005432611a7816 */ /* 0x000fe40000000016 */
[----:B------:R-:W-:-:S02]  /*26540*/  SHF.R.U32.HI R21, RZ, 0x10, R79 ;  /* 0x00000010ff157819 */ /* 0x000fc4000001164f */
[----:B------:R-:W-:Y:S01]  /*26550*/  SHF.R.U32.HI R27, RZ, 0x10, R103 ;  /* 0x00000010ff1b7819 */ /* 0x000fe20000011667 */
[----:B------:R-:W-:Y:S01]  /*26560*/  IMAD.U32 R42, R26, 0x10000, RZ ;  /* 0x000100001a2a7824 */ /* 0x000fe200078e00ff */
[----:B------:R-:W-:Y:S02]  /*26570*/  PRMT R33, R133, 0x5432, R20 ;  /* 0x0000543285217816 */ /* 0x000fe40000000014 */
[----:B------:R-:W-:Y:S02]  /*26580*/  PRMT R35, R132, 0x5432, R3 ;  /* 0x0000543284237816 */ /* 0x000fe40000000003 */
[----:B------:R-:W-:Y:S02]  /*26590*/  PRMT R25, R97, 0x5410, R23 ;  /* 0x0000541061197816 */ /* 0x000fe40000000017 */
[----:B------:R-:W-:Y:S01]  /*265a0*/  PRMT R32, R133, 0x5410, R21 ;  /* 0x0000541085207816 */ /* 0x000fe20000000015 */
[----:B------:R-:W-:Y:S01]  /*265b0*/  IMAD.U32 R37, R35, 0x10000, RZ ;  /* 0x0001000023257824 */ /* 0x000fe200078e00ff */
[----:B------:R-:W-:-:S02]  /*265c0*/  PRMT R23, R131, 0x5410, R27 ;  /* 0x0000541083177816 */ /* 0x000fc4000000001b */
[----:B------:R-:W-:Y:S02]  /*265d0*/  SHF.R.U32.HI R11, RZ, 0x10, R77 ;  /* 0x00000010ff0b7819 */ /* 0x000fe4000001164d */
[----:B------:R-:W-:Y:S02]  /*265e0*/  LOP3.LUT R43, R26, 0xffff0000, RZ, 0xc0, !PT ;  /* 0xffff00001a2b7812 */ /* 0x000fe400078ec0ff */
[----:B------:R-:W-:Y:S02]  /*265f0*/  PRMT R34, R132, 0x5410, R11 ;  /* 0x0000541084227816 */ /* 0x000fe4000000000b */
[----:B------:R-:W-:Y:S01]  /*26600*/  LOP3.LUT R26, R35, 0xffff0000, RZ, 0xc0, !PT ;  /* 0xffff0000231a7812 */ /* 0x000fe200078ec0ff */
[C---:B------:R-:W-:Y:S01]  /*26610*/  IMAD.U32 R35, R25.reuse, 0x10000, RZ ;  /* 0x0001000019237824 */ /* 0x040fe200078e00ff */
[----:B------:R-:W-:Y:S02]  /*26620*/  SHF.R.U64 R24, R102, 0x10, R103 ;  /* 0x0000001066187819 */ /* 0x000fe40000001267 */
[----:B------:R-:W-:-:S02]  /*26630*/  LOP3.LUT R25, R25, 0xffff0000, RZ, 0xc0, !PT ;  /* 0xffff000019197812 */ /* 0x000fc400078ec0ff */
        /* <DEDUP_REMOVED lines=13> */
[C---:B------:R-:W-:Y:S01]  /*26710*/  IMAD.U32 R13, R14.reuse, 0x10000, RZ ;  /* 0x000100000e0d7824 */ /* 0x040fe200078e00ff */
[----:B------:R-:W-:Y:S01]  /*26720*/  LOP3.LUT R12, R14, 0xffff0000, RZ, 0xc0, !PT ;  /* 0xffff00000e0c7812 */ /* 0x000fe200078ec0ff */
[----:B------:R-:W-:Y:S01]  /*26730*/  FMUL.FTZ R14, R19, R42 ;  /* 0x0000002a130e7220 */ /* 0x000fe20000410000 */
[C---:B------:R-:W-:Y:S01]  /*26740*/  LOP3.LUT R3, R15.reuse, 0xffff0000, RZ, 0xc0, !PT ;  /* 0xffff00000f037812 */ /* 0x040fe200078ec0ff */
[----:B------:R-:W-:-:S02]  /*26750*/  IMAD.U32 R11, R15, 0x10000, RZ ;  /* 0x000100000f0b7824 */ /* 0x000fc400078e00ff */
[-C--:B------:R-:W-:Y:S02]  /*26760*/  FMUL.FTZ R15, R19, R37.reuse ;  /* 0x00000025130f7220 */ /* 0x080fe40000410000 */
[C---:B------:R-:W-:Y:S02]  /*26770*/  FFMA.FTZ R45, R29.reuse, R37, -R14 ;  /* 0x000000251d2d7223 */ /* 0x040fe4000001080e */
[----:B------:R-:W-:Y:S02]  /*26780*/  FMUL.FTZ R14, R18, R43 ;  /* 0x0000002b120e7220 */ /* 0x000fe40000410000 */
[----:B------:R-:W-:Y:S02]  /*26790*/  IMAD.U32 R19, R34, 0x10000, RZ ;  /* 0x0001000022137824 */ /* 0x000fe400078e00ff */
[----:B------:R-:W-:Y:S02]  /*267a0*/  FFMA.FTZ R44, R29, R42, R15 ;  /* 0x0000002a1d2c7223 */ /* 0x000fe4000001000f */
[----:B------:R-:W-:-:S02]  /*267b0*/  FFMA.FTZ R42, R28, R26, -R14 ;  /* 0x0000001a1c2a7223 */ /* 0x000fc4000001080e */
[C---:B------:R-:W-:Y:S02]  /*267c0*/  FMUL.FTZ R15, R17.reuse, R35 ;  /* 0x00000023110f7220 */ /* 0x040fe40000410000 */
[-C--:B------:R-:W-:Y:S02]  /*267d0*/  FMUL.FTZ R14, R17, R19.reuse ;  /* 0x00000013110e7220 */ /* 0x080fe40000410000 */
[----:B------:R-:W-:Y:S02]  /*267e0*/  FMUL.FTZ R18, R18, R26 ;  /* 0x0000001a12127220 */ /* 0x000fe40000410000 */
[C---:B------:R-:W-:Y:S01]  /*267f0*/  FFMA.FTZ R29, R27.reuse, R19, -R15 ;  /* 0x000000131b1d7223 */ /* 0x040fe2000001080f */
[----:B------:R-:W-:Y:S01]  /*26800*/  LOP3.LUT R15, R34, 0xffff0000, RZ, 0xc0, !PT ;  /* 0xffff0000220f7812 */ /* 0x000fe200078ec0ff */
[----:B------:R-:W-:Y:S02]  /*26810*/  FFMA.FTZ R27, R27, R35, R14 ;  /* 0x000000231b1b7223 */ /* 0x000fe4000001000e */
[----:B------:R-:W-:-:S02]  /*26820*/  FFMA.FTZ R37, R28, R43, R18 ;  /* 0x0000002b1c257223 */ /* 0x000fc40000010012 */
[----:B------:R-:W-:Y:S02]  /*26830*/  FMUL.FTZ R14, R16, R25 ;  /* 0x00000019100e7220 */ /* 0x000fe40000410000 */
[----:B------:R-:W-:Y:S02]  /*26840*/  IMAD.U32 R18, R24, 0x10000, RZ ;  /* 0x0001000018127824 */ /* 0x000fe400078e00ff */
[----:B------:R-:W-:Y:S02]  /*26850*/  IMAD.U32 R17, R33, 0x10000, RZ ;  /* 0x0001000021117824 */ /* 0x000fe400078e00ff */
[-C--:B------:R-:W-:Y:S02]  /*26860*/  FMUL.FTZ R16, R16, R15.reuse ;  /* 0x0000000f10107220 */ /* 0x080fe40000410000 */
[----:B------:R-:W-:Y:S02]  /*26870*/  FFMA.FTZ R26, R22, R15, -R14 ;  /* 0x0000000f161a7223 */ /* 0x000fe4000001080e */
[----:B------:R-:W-:-:S02]  /*26880*/  IMAD.U32 R28, R23, 0x10000, RZ ;  /* 0x00010000171c7824 */ /* 0x000fc400078e00ff */
[C---:B------:R-:W-:Y:S02]  /*26890*/  FMUL.FTZ R15, R13.reuse, R18 ;  /* 0x000000120d0f7220 */ /* 0x040fe40000410000 */
[----:B------:R-:W-:Y:S02]  /*268a0*/  FMUL.FTZ R14, R13, R17 ;  /* 0x000000110d0e7220 */ /* 0x000fe40000410000 */
[----:B------:R-:W-:Y:S02]  /*268b0*/  IMAD.U32 R19, R32, 0x10000, RZ ;  /* 0x0001000020137824 */ /* 0x000fe400078e00ff */
[----:B------:R-:W-:Y:S01]  /*268c0*/  FFMA.FTZ R25, R22, R25, R16 ;  /* 0x0000001916197223 */ /* 0x000fe20000010010 */
[----:B------:R-:W-:Y:S01]  /*268d0*/  LOP3.LUT R16, R33, 0xffff0000, RZ, 0xc0, !PT ;  /* 0xffff000021107812 */ /* 0x000fe200078ec0ff */
[----:B------:R-:W-:Y:S02]  /*268e0*/  FMUL.FTZ R13, R11, R28 ;  /* 0x0000001c0b0d7220 */ /* 0x000fe40000410000 */
[----:B------:R-:W-:Y:S01]  /*268f0*/  FFMA.FTZ R22, R21, R17, -R15 ;  /* 0x0000001115167223 */ /* 0x000fe2000001080f */
[----:B------:R-:W-:Y:S01]  /*26900*/  LOP3.LUT R17, R23, 0xffff0000, RZ, 0xc0, !PT ;  /* 0xffff000017117812 */ /* 0x000fe200078ec0ff */
[----:B------:R-:W-:Y:S01]  /*26910*/  FFMA.FTZ R21, R21, R18, R14 ;  /* 0x0000001215157223 */ /* 0x000fe2000001000e */
[----:B------:R-:W-:Y:S01]  /*26920*/  LOP3.LUT R18, R24, 0xffff0000, RZ, 0xc0, !PT ;  /* 0xffff000018127812 */ /* 0x000fe200078ec0ff */
[----:B------:R-:W-:-:S02]  /*26930*/  FMUL.FTZ R11, R11, R19 ;  /* 0x000000130b0b7220 */ /* 0x000fc40000410000 */
[----:B------:R-:W-:Y:S01]  /*26940*/  FFMA.FTZ R19, R20, R19, -R13 ;  /* 0x0000001314137223 */ /* 0x000fe2000001080d */
[----:B------:R-:W-:Y:S01]  /*26950*/  LOP3.LUT R13, R32, 0xffff0000, RZ, 0xc0, !PT ;  /* 0xffff0000200d7812 */ /* 0x000fe200078ec0ff */
[----:B------:R-:W-:Y:S02]  /*26960*/  FFMA.FTZ R20, R20, R28, R11 ;  /* 0x0000001c14147223 */ /* 0x000fe4000001000b */
[C---:B------:R-:W-:Y:S02]  /*26970*/  FMUL.FTZ R14, R12.reuse, R18 ;  /* 0x000000120c0e7220 */ /* 0x040fe40000410000 */
[----:B------:R-:W-:Y:S02]  /*26980*/  FMUL.FTZ R11, R12, R16 ;  /* 0x000000100c0b7220 */ /* 0x000fe40000410000 */
[C---:B------:R-:W-:Y:S02]  /*26990*/  FMUL.FTZ R12, R3.reuse, R17 ;  /* 0x00000011030c7220 */ /* 0x040fe40000410000 */
[----:B------:R-:W-:-:S02]  /*269a0*/  FMUL.FTZ R15, R3, R13 ;  /* 0x0000000d030f7220 */ /* 0x000fc40000410000 */
[C---:B------:R-:W-:Y:S02]  /*269b0*/  FFMA.FTZ R3, R31.reuse, R18, R11 ;  /* 0x000000121f037223 */ /* 0x040fe4000001000b */
[----:B------:R-:W-:Y:S01]  /*269c0*/  FFMA.FTZ R14, R31, R16, -R14 ;  /* 0x000000101f0e7223 */ /* 0x000fe2000001080e */
[----:B------:R-:W-:Y:S01]  /*269d0*/  F2FP.BF16.PACK_AB R16, R42, R45 ;  /* 0x0000002d2a10723e */ /* 0x000fe200000010ff */
[C---:B------:R-:W-:Y:S01]  /*269e0*/  FFMA.FTZ R11, R30.reuse, R13, -R12 ;  /* 0x0000000d1e0b7223 */ /* 0x040fe2000001080c */
[----:B------:R-:W-:Y:S01]  /*269f0*/  F2FP.BF16.PACK_AB R12, R37, R44 ;  /* 0x0000002c250c723e */ /* 0x000fe200000010ff */
[----:B------:R-:W-:Y:S01]  /*26a00*/  FFMA.FTZ R15, R30, R17, R15 ;  /* 0x000000111e0f7223 */ /* 0x000fe2000001000f */
[----:B------:R-:W-:Y:S02]  /*26a10*/  F2FP.BF16.PACK_AB R17, R26, R29 ;  /* 0x0000001d1a11723e */ /* 0x000fe400000010ff */
[----:B------:R-:W-:Y:S02]  /*26a20*/  F2FP.BF16.PACK_AB R18, R14, R22 ;  /* 0x000000160e12723e */ /* 0x000fe400000010ff */
[----:B------:R-:W-:-:S02]  /*26a30*/  F2FP.BF16.PACK_AB R19, R11, R19 ;  /* 0x000000130b13723e */ /* 0x000fc400000010ff */
[----:B------:R-:W-:Y:S02]  /*26a40*/  F2FP.BF16.PACK_AB R13, R25, R27 ;  /* 0x0000001b190d723e */ /* 0x000fe400000010ff */
[----:B------:R-:W-:Y:S01]  /*26a50*/  F2FP.BF16.PACK_AB R14, R3, R21 ;  /* 0x00000015030e723e */ /* 0x000fe200000010ff */
[----:B------:R1:W-:Y:S01]  /*26a60*/  ST.E.128 [R40.64], R16 ;  /* 0x0000001028007985 */ /* 0x0003e2000c101d04 */
[----:B------:R-:W-:-:S05]  /*26a70*/  F2FP.BF16.PACK_AB R15, R15, R20 ;  /* 0x000000140f0f723e */ /* 0x000fca00000010ff */
[----:B------:R1:W-:Y:S02]  /*26a80*/  ST.E.128 [R38.64], R12 ;  /* 0x0000000c26007985 */ /* 0x0003e4000c101d04 */
.L_x_1438:
[----:B------:R-:W-:Y:S05]  /*26a90*/  BSYNC B0 ;  /* 0x0000000000007941 */ /* 0x000fea0003800000 */
.L_x_1437:
[----:B------:R-:W-:Y:S01]  /*26aa0*/  IADD3 R3, R64, 0x40, RZ ;  /* 0x0000004040037810 */ /* 0x000fe20007ffe0ff */
[----:B-1----:R-:W-:Y:S02]  /*26ab0*/  IMAD.MOV.U32 R12, RZ, RZ, R143 ;  /* 0x000000ffff0c7224 */ /* 0x002fe400078e008f */
[----:B------:R-:W-:Y:S01]  /*26ac0*/  IMAD.MOV.U32 R13, RZ, RZ, 0x0 ;  /* 0x00000000ff0d7424 */ /* 0x000fe200078e00ff */
[----:B------:R-:W-:-:S13]  /*26ad0*/  ISETP.GE.AND P0, PT, R3, R36, PT ;  /* 0x000000240300720c */ /* 0x000fda0003f06270 */
[----:B------:R-:W-:Y:S05]  /*26ae0*/  @P0 RET.REL.NODEC R12 `(_ZN7cutlass13device_kernelIN5flash19enable_sm80_to_sm89INS1_16FlashAttnFwdSm80INS1_25CollectiveMainloopFwdSm80ILi8ELi1ELb0EN4cute5tupleIJNS5_1CILi128EEENS7_ILi48EEENS7_ILi256EEEEEELi256ENS_10bfloat16_tEfNS_4arch4Sm80ELb0ELb1ELb1ELb1ELb1ELb1ELb1ELb0EEENS1_21CollectiveEpilogueFwdINS6_IJS8_SA_S9_EEENS6_IJNS7_ILi1EEESI_SI_EEESC_SE_Li256ELb1ELb1ELb0ELb0EEENS1_19SingleTileSchedulerILb1ELb0ELb1ELi128EEEEEEEEEvNT_6ParamsE) ;  /* 0xfffd95100c000950 */ /* 0x000fea0003c3ffff */
[----:B------:R-:W-:Y:S01]  /*26af0*/  SHF.R.S32.HI R12, RZ, 0x1f, R3 ;  /* 0x0000001fff0c7819 */ /* 0x000fe20000011403 */
[----:B------:R-:W-:Y:S01]  /*26b00*/  IMAD.SHL.U32 R13, R2, 0x40, RZ ;  /* 0x00000040020d7824 */ /* 0x000fe200078e00ff */
[----:B------:R-:W-:Y:S02]  /*26b10*/  SHF.R.S32.HI R15, RZ, 0x1f, R2 ;  /* 0x0000001fff0f7819 */ /* 0x000fe40000011402 */
[CC--:B------:R-:W-:Y:S02]  /*26b20*/  LEA.HI R11, R12.reuse, R3.reuse, RZ, 0x3 ;  /* 0x000000030c0b7211 */ /* 0x0c0fe400078f18ff */
[----:B------:R-:W-:Y:S02]  /*26b30*/  LEA.HI R12, R12, R3, RZ, 0x6 ;  /* 0x000000030c0c7211 */ /* 0x000fe400078f30ff */
[----:B------:R-:W-:Y:S02]  /*26b40*/  SHF.R.S32.HI R14, RZ, 0x3, R11 ;  /* 0x00000003ff0e7819 */ /* 0x000fe4000001140b */
[----:B------:R-:W-:Y:S01]  /*26b50*/  LOP3.LUT R3, R13, 0x1c0, RZ, 0xc0, !PT ;  /* 0x000001c00d037812 */ /* 0x000fe200078ec0ff */
[----:B------:R-:W-:Y:S01]  /*26b60*/  IMAD.SHL.U32 R12, R12, 0x80, RZ ;  /* 0x000000800c0c7824 */ /* 0x000fe200078e00ff */
[----:B------:R-:W-:-:S02]  /*26b70*/  LEA.HI R13, R15, R2, RZ, 0x3 ;  /* 0x000000020f0d7211 */ /* 0x000fc400078f18ff */
[----:B------:R-:W-:Y:S02]  /*26b80*/  LEA.HI R2, R36, R14, RZ, 0x1d ;  /* 0x0000000e24027211 */ /* 0x000fe400078fe8ff */
[----:B------:R-:W-:Y:S02]  /*26b90*/  LOP3.LUT R15, R12, 0xffffe000, RZ, 0xc0, !PT ;  /* 0xffffe0000c0f7812 */ /* 0x000fe400078ec0ff */
[----:B------:R-:W-:Y:S02]  /*26ba0*/  SHF.R.S32.HI R12, RZ, 0x1f, R2 ;  /* 0x0000001fff0c7819 */ /* 0x000fe40000011402 */
[----:B------:R-:W-:Y:S01]  /*26bb0*/  LOP3.LUT R14, R3, 0x38, R11, 0xf8, !PT ;  /* 0x00000038030e7812 */ /* 0x000fe200078ef80b */
[----:B------:R-:W-:Y:S01]  /*26bc0*/  IMAD.SHL.U32 R11, R13, 0x40, RZ ;  /* 0x000000400d0b7824 */ /* 0x000fe200078e00ff */
[----:B------:R-:W-:Y:S01]  /*26bd0*/  SHF.R.U32.HI R16, RZ, 0x3, R3 ;  /* 0x00000003ff107819 */ /* 0x000fe20000011603 */
[----:B------:R-:W-:Y:S01]  /*26be0*/  IMAD.SHL.U32 R13, R2, 0x8, RZ ;  /* 0x00000008020d7824 */ /* 0x000fe200078e00ff */
[----:B------:R-:W-:-:S02]  /*26bf0*/  LEA.HI R2, R12, R2, RZ, 0x3 ;  /* 0x000000020c027211 */ /* 0x000fc400078f18ff */
[----:B------:R-:W-:Y:S02]  /*26c00*/  LOP3.LUT R11, R11, 0xfffffe00, RZ, 0xc0, !PT ;  /* 0xfffffe000b0b7812 */ /* 0x000fe400078ec0ff */
[----:B------:R-:W-:Y:S01]  /*26c10*/  LOP3.LUT R3, R3, 0x38, R13, 0xf8, !PT ;  /* 0x0000003803037812 */ /* 0x000fe200078ef80d */
[----:B------:R-:W-:Y:S01]  /*26c20*/  IMAD.SHL.U32 R2, R2, 0x400, RZ ;  /* 0x0000040002027824 */ /* 0x000fe200078e00ff */
[-C--:B------:R-:W-:Y:S02]  /*26c30*/  LOP3.LUT R14, R14, R16.reuse, RZ, 0x3c, !PT ;  /* 0x000000100e0e7212 */ /* 0x080fe400078e3cff */
[----:B------:R-:W-:Y:S02]  /*26c40*/  LOP3.LUT R3, R3, R16, RZ, 0x3c, !PT ;  /* 0x0000001003037212 */ /* 0x000fe400078e3cff */
[----:B------:R-:W-:Y:S02]  /*26c50*/  LOP3.LUT R2, R2, 0xffffe000, RZ, 0xc0, !PT ;  /* 0xffffe00002027812 */ /* 0x000fe400078ec0ff */
[----:B------:R-:W-:-:S02]  /*26c60*/  IADD3 R14, R14, R15, R11 ;  /* 0x0000000f0e0e7210 */ /* 0x000fc40007ffe00b */
[----:B------:R-:W-:-:S03]  /*26c70*/  IADD3 R2, R3, R2, R11 ;  /* 0x0000000203027210 */ /* 0x000fc60007ffe00b */
[----:B-----5:R-:W-:-:S04]  /*26c80*/  IMAD.WIDE.U32 R38, R14, 0x2, R52 ;  /* 0x000000020e267825 */ /* 0x020fc800078e0034 */
[----:B------:R-:W-:Y:S01]  /*26c90*/  IMAD.WIDE.U32 R36, R2, 0x2, R52 ;  /* 0x0000000202247825 */ /* 0x000fe200078e0034 */
[----:B------:R-:W2:Y:S04]  /*26ca0*/  LD.E.128 R16, [R38.64] ;  /* 0x0000000426107980 */ /* 0x000ea8000c101d00 */
[----:B------:R-:W3:Y:S01]  /*26cb0*/  LD.E.128 R12, [R36.64] ;  /* 0x00000004240c7980 */ /* 0x000ee2000c101d00 */
[----:B------:R-:W-:Y:S02]  /*26cc0*/  SHF.R.U64 R21, R104, 0x10, R105 ;  /* 0x0000001068157819 */ /* 0x000fe40000001269 */
[----:B------:R-:W-:Y:S02]  /*26cd0*/  SHF.R.U64 R2, R108, 0x10, R109 ;  /* 0x000000106c027819 */ /* 0x000fe4000000126d */
[----:B------:R-:W-:-:S02]  /*26ce0*/  PRMT R29, R134, 0x5432, R21 ;  /* 0x00005432861d7816 */ /* 0x000fc40000000015 */
[----:B------:R-:W-:Y:S02]  /*26cf0*/  PRMT R34, R136, 0x5432, R2 ;  /* 0x0000543288227816 */ /* 0x000fe40000000002 */
[----:B------:R-:W-:Y:S01]  /*26d00*/  SHF.R.U32.HI R23, RZ, 0x10, R105 ;  /* 0x00000010ff177819 */ /* 0x000fe20000011669 */
[C---:B------:R-:W-:Y:S01]  /*26d10*/  IMAD.U32 R40, R29.reuse, 0x10000, RZ ;  /* 0x000100001d287824 */ /* 0x040fe200078e00ff */
[----:B------:R-:W-:Y:S01]  /*26d20*/  SHF.R.U32.HI R3, RZ, 0x10, R109 ;  /* 0x00000010ff037819 */ /* 0x000fe2000001166d */
[----:B------:R-:W-:Y:S01]  /*26d30*/  IMAD.U32 R35, R34, 0x10000, RZ ;  /* 0x0001000022237824 */ /* 0x000fe200078e00ff */
[----:B------:R-:W-:Y:S02]  /*26d40*/  LOP3.LUT R41, R29, 0xffff0000, RZ, 0xc0, !PT ;  /* 0xffff00001d297812 */ /* 0x000fe400078ec0ff */
[----:B------:R-:W-:Y:S02]  /*26d50*/  PRMT R23, R134, 0x5410, R23 ;  /* 0x0000541086177816 */ /* 0x000fe40000000017 */
[----:B------:R-:W-:-:S02]  /*26d60*/  SHF.R.U64 R11, R110, 0x10, R111 ;  /* 0x000000106e0b7819 */ /* 0x000fc4000000126f */
[----:B------:R-:W-:Y:S01]  /*26d70*/  LOP3.LUT R34, R34, 0xffff0000, RZ, 0xc0, !PT ;  /* 0xffff000022227812 */ /* 0x000fe200078ec0ff */
[----:B------:R-:W-:Y:S01]  /*26d80*/  IMAD.U32 R29, R23, 0x10000, RZ ;  /* 0x00010000171d7824 */ /* 0x000fe200078e00ff */
[----:B------:R-:W-:Y:S02]  /*26d90*/  PRMT R33, R136, 0x5410, R3 ;  /* 0x0000541088217816 */ /* 0x000fe40000000003 */
[----:B------:R-:W-:Y:S02]  /*26da0*/  PRMT R32, R137, 0x5432, R11 ;  /* 0x0000543289207816 */ /* 0x000fe4000000000b */
[--C-:B------:R-:W-:Y:S02]  /*26db0*/  SHF.R.U64 R28, R106, 0x10, R107.reuse ;  /* 0x000000106a1c7819 */ /* 0x100fe4000000126b */
[----:B------:R-:W-:Y:S02]  /*26dc0*/  SHF.R.U32.HI R27, RZ, 0x10, R107 ;  /* 0x00000010ff1b7819 */ /* 0x000fe4000001166b */
[----:B------:R-:W-:-:S02]  /*26dd0*/  SHF.R.U32.HI R20, RZ, 0x10, R111 ;  /* 0x00000010ff147819 */ /* 0x000fc4000001166f */
[C---:B------:R-:W-:Y:S02]  /*26de0*/  PRMT R28, R135.reuse, 0x5432, R28 ;  /* 0x00005432871c7816 */ /* 0x040fe4000000001c */
[----:B------:R-:W-:Y:S02]  /*26df0*/  PRMT R27, R135, 0x5410, R27 ;  /* 0x00005410871b7816 */ /* 0x000fe4000000001b */
[----:B------:R-:W-:Y:S01]  /*26e00*/  PRMT R30, R137, 0x5410, R20 ;  /* 0x00005410891e7816 */ /* 0x000fe20000000014 */
[C---:B--2---:R-:W-:Y:S01]  /*26e10*/  IMAD.U32 R21, R18.reuse, 0x10000, RZ ;  /* 0x0001000012157824 */ /* 0x044fe200078e00ff */
[----:B------:R-:W-:Y:S01]  /*26e20*/  LOP3.LUT R31, R18, 0xffff0000, RZ, 0xc0, !PT ;  /* 0xffff0000121f7812 */ /* 0x000fe200078ec0ff */
[C---:B------:R-:W-:Y:S01]  /*26e30*/  IMAD.U32 R24, R17.reuse, 0x10000, RZ ;  /* 0x0001000011187824 */ /* 0x040fe200078e00ff */
[----:B------:R-:W-:Y:S01]  /*26e40*/  LOP3.LUT R22, R17, 0xffff0000, RZ, 0xc0, !PT ;  /* 0xffff000011167812 */ /* 0x000fe200078ec0ff */
[----:B---3--:R-:W-:Y:S01]  /*26e50*/  IMAD.U32 R18, R12, 0x10000, RZ ;  /* 0x000100000c127824 */ /* 0x008fe200078e00ff */
[C---:B------:R-:W-:Y:S01]  /*26e60*/  LOP3.LUT R25, R16.reuse, 0xffff0000, RZ, 0xc0, !PT ;  /* 0xffff000010197812 */ /* 0x040fe200078ec0ff */
[----:B------:R-:W-:Y:S01]  /*26e70*/  IMAD.U32 R26, R16, 0x10000, RZ ;  /* 0x00010000101a7824 */ /* 0x000fe200078e00ff */
[----:B------:R-:W-:Y:S01]  /*26e80*/  LOP3.LUT R17, R12, 0xffff0000, RZ, 0xc0, !PT ;  /* 0xffff00000c117812 */ /* 0x000fe200078ec0ff */
[C---:B------:R-:W-:Y:S01]  /*26e90*/  IMAD.U32 R16, R13.reuse, 0x10000, RZ ;  /* 0x000100000d107824 */ /* 0x040fe200078e00ff */
[----:B------:R-:W-:Y:S01]  /*26ea0*/  LOP3.LUT R12, R13, 0xffff0000, RZ, 0xc0, !PT ;  /* 0xffff00000d0c7812 */ /* 0x000fe200078ec0ff */
[----:B------:R-:W-:Y:S01]  /*26eb0*/  FMUL.FTZ R13, R18, R40 ;  /* 0x00000028120d7220 */ /* 0x000fe20000410000 */
[----:B------:R-:W-:Y:S01]  /*26ec0*/  LOP3.LUT R3, R14, 0xffff0000, RZ, 0xc0, !PT ;  /* 0xffff00000e037812 */ /* 0x000fe200078ec0ff */
[----:B------:R-:W-:-:S02]  /*26ed0*/  FMUL.FTZ R18, R18, R35 ;  /* 0x0000002312127220 */ /* 0x000fc40000410000 */
[----:B------:R-:W-:Y:S02]  /*26ee0*/  FFMA.FTZ R35, R26, R35, -R13 ;  /* 0x000000231a237223 */ /* 0x000fe4000001080d */
[----:B------:R-:W-:Y:S02]  /*26ef0*/  FMUL.FTZ R13, R17, R41 ;  /* 0x00000029110d7220 */ /* 0x000fe40000410000 */
[----:B------:R-:W-:Y:S01]  /*26f00*/  IMAD.U32 R11, R14, 0x10000, RZ ;  /* 0x000100000e0b7824 */ /* 0x000fe200078e00ff */
[C---:B------:R-:W-:Y:S01]  /*26f10*/  LOP3.LUT R14, R15.reuse, 0xffff0000, RZ, 0xc0, !PT ;  /* 0xffff00000f0e7812 */ /* 0x040fe200078ec0ff */
[----:B------:R-:W-:Y:S02]  /*26f20*/  IMAD.U32 R2, R15, 0x10000, RZ ;  /* 0x000100000f027824 */ /* 0x000fe400078e00ff */
[----:B------:R-:W-:Y:S02]  /*26f30*/  FMUL.FTZ R17, R17, R34 ;  /* 0x0000002211117220 */ /* 0x000fe40000410000 */
[----:B------:R-:W-:Y:S01]  /*26f40*/  FFMA.FTZ R40, R26, R40, R18 ;  /* 0x000000281a287223 */ /* 0x000fe20000010012 */
[----:B------:R-:W-:Y:S01]  /*26f50*/  LOP3.LUT R18, R23, 0xffff0000, RZ, 0xc0, !PT ;  /* 0xffff000017127812 */ /* 0x000fe200078ec0ff */
[C---:B------:R-:W-:Y:S01]  /*26f60*/  IMAD.U32 R15, R33.reuse, 0x10000, RZ ;  /* 0x00010000210f7824 */ /* 0x040fe200078e00ff */
[----:B------:R-:W-:Y:S01]  /*26f70*/  LOP3.LUT R33, R33, 0xffff0000, RZ, 0xc0, !PT ;  /* 0xffff000021217812 */ /* 0x000fe200078ec0ff */
[----:B------:R-:W-:-:S02]  /*26f80*/  FFMA.FTZ R34, R25, R34, -R13 ;  /* 0x0000002219227223 */ /* 0x000fc4000001080d */
[C---:B------:R-:W-:Y:S02]  /*26f90*/  FMUL.FTZ R13, R16.reuse, R29 ;  /* 0x0000001d100d7220 */ /* 0x040fe40000410000 */
[-C--:B------:R-:W-:Y:S02]  /*26fa0*/  FMUL.FTZ R16, R16, R15.reuse ;  /* 0x0000000f10107220 */ /* 0x080fe40000410000 */
[----:B------:R-:W-:Y:S02]  /*26fb0*/  FFMA.FTZ R26, R24, R15, -R13 ;  /* 0x0000000f181a7223 */ /* 0x000fe4000001080d */
[----:B------:R-:W-:Y:S02]  /*26fc0*/  FFMA.FTZ R41, R25, R41, R17 ;  /* 0x0000002919297223 */ /* 0x000fe40000010011 */
[----:B------:R-:W-:Y:S02]  /*26fd0*/  FMUL.FTZ R13, R12, R18 ;  /* 0x000000120c0d7220 */ /* 0x000fe40000410000 */
[C---:B------:R-:W-:Y:S01]  /*26fe0*/  IMAD.U32 R17, R32.reuse, 0x10000, RZ ;  /* 0x0001000020117824 */ /* 0x040fe200078e00ff */
[----:B------:R-:W-:Y:S01]  /*26ff0*/  LOP3.LUT R32, R32, 0xffff0000, RZ, 0xc0, !PT ;  /* 0xffff000020207812 */ /* 0x000fe200078ec0ff */
[C---:B------:R-:W-:Y:S01]  /*27000*/  IMAD.U32 R23, R28.reuse, 0x10000, RZ ;  /* 0x000100001c177824 */ /* 0x040fe200078e00ff */
[----:B------:R-:W-:Y:S01]  /*27010*/  LOP3.LUT R28, R28, 0xffff0000, RZ, 0xc0, !PT ;  /* 0xffff00001c1c7812 */ /* 0x000fe200078ec0ff */
[----:B------:R-:W-:-:S02]  /*27020*/  FFMA.FTZ R29, R24, R29, R16 ;  /* 0x0000001d181d7223 */ /* 0x000fc40000010010 */
[-C--:B------:R-:W-:Y:S02]  /*27030*/  FMUL.FTZ R15, R12, R33.reuse ;  /* 0x000000210c0f7220 */ /* 0x080fe40000410000 */
[----:B------:R-:W-:Y:S02]  /*27040*/  IMAD.U32 R25, R27, 0x10000, RZ ;  /* 0x000100001b197824 */ /* 0x000fe400078e00ff */
[C---:B------:R-:W-:Y:S01]  /*27050*/  IMAD.U32 R16, R30.reuse, 0x10000, RZ ;  /* 0x000100001e107824 */ /* 0x040fe200078e00ff */
[----:B------:R-:W-:Y:S01]  /*27060*/  LOP3.LUT R30, R30, 0xffff0000, RZ, 0xc0, !PT ;  /* 0xffff00001e1e7812 */ /* 0x000fe200078ec0ff */
[----:B------:R-:W-:Y:S02]  /*27070*/  FFMA.FTZ R33, R22, R33, -R13 ;  /* 0x0000002116217223 */ /* 0x000fe4000001080d */
[C---:B------:R-:W-:Y:S02]  /*27080*/  FMUL.FTZ R13, R11.reuse, R23 ;  /* 0x000000170b0d7220 */ /* 0x040fe40000410000 */
[----:B------:R-:W-:-:S02]  /*27090*/  FMUL.FTZ R12, R11, R17 ;  /* 0x000000110b0c7220 */ /* 0x000fc40000410000 */
[C---:B------:R-:W-:Y:S01]  /*270a0*/  IMAD.U32 R20, R19.reuse, 0x10000, RZ ;  /* 0x0001000013147824 */ /* 0x040fe200078e00ff */
[----:B------:R-:W-:Y:S01]  /*270b0*/  LOP3.LUT R19, R19, 0xffff0000, RZ, 0xc0, !PT ;  /* 0xffff000013137812 */ /* 0x000fe200078ec0ff */
[----:B------:R-:W-:Y:S01]  /*270c0*/  FFMA.FTZ R24, R22, R18, R15 ;  /* 0x0000001216187223 */ /* 0x000fe2000001000f */
[----:B------:R-:W-:Y:S01]  /*270d0*/  LOP3.LUT R15, R27, 0xffff0000, RZ, 0xc0, !PT ;  /* 0xffff00001b0f7812 */ /* 0x000fe200078ec0ff */
[C---:B------:R-:W-:Y:S02]  /*270e0*/  FMUL.FTZ R11, R2.reuse, R25 ;  /* 0x00000019020b7220 */ /* 0x040fe40000410000 */
[----:B------:R-:W-:Y:S02]  /*270f0*/  FMUL.FTZ R2, R2, R16 ;  /* 0x0000001002027220 */ /* 0x000fe40000410000 */
[----:B------:R-:W-:Y:S01]  /*27100*/  FFMA.FTZ R18, R21, R17, -R13 ;  /* 0x0000001115127223 */ /* 0x000fe2000001080d */
[----:B------:R-:W-:Y:S01]  /*27110*/  F2FP.BF16.PACK_AB R17, R33, R26 ;  /* 0x0000001a2111723e */ /* 0x000fe200000010ff */
[----:B------:R-:W-:Y:S01]  /*27120*/  FFMA.FTZ R22, R21, R23, R12 ;  /* 0x0000001715167223 */ /* 0x000fe2000001000c */
[----:B------:R-:W-:Y:S01]  /*27130*/  F2FP.BF16.PACK_AB R12, R41, R40 ;  /* 0x00000028290c723e */ /* 0x000fe200000010ff */
[----:B------:R-:W-:Y:S01]  /*27140*/  FFMA.FTZ R21, R20, R16, -R11 ;  /* 0x0000001014157223 */ /* 0x000fe2000001080b */
[----:B------:R-:W-:Y:S01]  /*27150*/  F2FP.BF16.PACK_AB R16, R34, R35 ;  /* 0x000000232210723e */ /* 0x000fe200000010ff */
[----:B------:R-:W-:Y:S01]  /*27160*/  FFMA.FTZ R20, R20, R25, R2 ;  /* 0x0000001914147223 */ /* 0x000fe20000010002 */
[----:B------:R-:W-:Y:S01]  /*27170*/  F2FP.BF16.PACK_AB R13, R24, R29 ;  /* 0x0000001d180d723e */ /* 0x000fe200000010ff */
[----:B------:R-:W-:-:S02]  /*27180*/  FMUL.FTZ R11, R3, R28 ;  /* 0x0000001c030b7220 */ /* 0x000fc40000410000 */
[CC--:B------:R-:W-:Y:S02]  /*27190*/  FMUL.FTZ R2, R14.reuse, R15.reuse ;  /* 0x0000000f0e027220 */ /* 0x0c0fe40000410000 */
[----:B------:R-:W-:Y:S02]  /*271a0*/  FMUL.FTZ R3, R3, R32 ;  /* 0x0000002003037220 */ /* 0x000fe40000410000 */
[----:B------:R-:W-:Y:S02]  /*271b0*/  FMUL.FTZ R14, R14, R30 ;  /* 0x0000001e0e0e7220 */ /* 0x000fe40000410000 */
[----:B------:R-:W-:Y:S02]  /*271c0*/  FFMA.FTZ R11, R31, R32, -R11 ;  /* 0x000000201f0b7223 */ /* 0x000fe4000001080b */
[----:B------:R-:W-:Y:S02]  /*271d0*/  FFMA.FTZ R2, R19, R30, -R2 ;  /* 0x0000001e13027223 */ /* 0x000fe40000010802 */
[----:B------:R-:W-:Y:S01]  /*271e0*/  FFMA.FTZ R3, R31, R28, R3 ;  /* 0x0000001c1f037223 */ /* 0x000fe20000010003 */
[----:B------:R-:W-:Y:S01]  /*271f0*/  F2FP.BF16.PACK_AB R18, R11, R18 ;  /* 0x000000120b12723e */ /* 0x000fe200000010ff */
[----:B------:R-:W-:Y:S01]  /*27200*/  FFMA.FTZ R15, R19, R15, R14 ;  /* 0x0000000f130f7223 */ /* 0x000fe2000001000e */
[----:B------:R-:W-:Y:S01]  /*27210*/  F2FP.BF16.PACK_AB R19, R2, R21 ;  /* 0x000000150213723e */ /* 0x000fe200000010ff */
[----:B------:R-:W-:Y:S01]  /*27220*/  IMAD.MOV.U32 R2, RZ, RZ, R143 ;  /* 0x000000ffff027224 */ /* 0x000fe200078e008f */
[----:B------:R-:W-:Y:S01]  /*27230*/  F2FP.BF16.PACK_AB R14, R3, R22 ;  /* 0x00000016030e723e */ /* 0x000fe200000010ff */
[----:B------:R-:W-:Y:S01]  /*27240*/  IMAD.MOV.U32 R3, RZ, RZ, 0x0 ;  /* 0x00000000ff037424 */ /* 0x000fe200078e00ff */
[----:B------:R-:W-:Y:S01]  /*27250*/  F2FP.BF16.PACK_AB R15, R15, R20 ;  /* 0x000000140f0f723e */ /* 0x000fe200000010ff */
[----:B------:R1:W-:Y:S04]  /*27260*/  ST.E.128 [R38.64], R16 ;  /* 0x0000001026007985 */ /* 0x0003e8000c101d04 */
[----:B------:R1:W-:Y:S01]  /*27270*/  ST.E.128 [R36.64], R12 ;  /* 0x0000000c24007985 */ /* 0x0003e2000c101d04 */
[----:B------:R-:W-:Y:S05]  /*27280*/  RET.REL.NODEC R2 `(_ZN7cutlass13device_kernelIN5flash19enable_sm80_to_sm89INS1_16FlashAttnFwdSm80INS1_25CollectiveMainloopFwdSm80ILi8ELi1ELb0EN4cute5tupleIJNS5_1CILi128EEENS7_ILi48EEENS7_ILi256EEEEEELi256ENS_10bfloat16_tEfNS_4arch4Sm80ELb0ELb1ELb1ELb1ELb1ELb1ELb1ELb0EEENS1_21CollectiveEpilogueFwdINS6_IJS8_SA_S9_EEENS6_IJNS7_ILi1EEESI_SI_EEESC_SE_Li256ELb1ELb1ELb0ELb0EEENS1_19SingleTileSchedulerILb1ELb0ELb1ELi128EEEEEEEEEvNT_6ParamsE) ;  /* 0xfffd8d7002007950 */ /* 0x000fea0003c3ffff */
.L_x_1365:
        /* <DEDUP_REMOVED lines=8> */
.L_x_1366:
[----:B------:R-:W-:Y:S01]  /*27310*/  IMAD.MOV.U32 R188, RZ, RZ, R34 ;  /* 0x000000ffffbc7224 */ /* 0x000fe200078e0022 */
[----:B------:R-:W-:Y:S01]  /*27320*/  MOV R3, 0x181f ;  /* 0x0000181f00037802 */ /* 0x000fe20000000f00 */
[----:B------:R-:W-:Y:S01]  /*27330*/  IMAD.MOV.U32 R189, RZ, RZ, RZ ;  /* 0x000000ffffbd7224 */ /* 0x000fe200078e00ff */
[----:B------:R-:W-:Y:S02]  /*27340*/  MOV R191, 0xffffffff ;  /* 0xffffffff00bf7802 */ /* 0x000fe40000000f00 */
[----:B------:R-:W-:Y:S02]  /*27350*/  MOV R2, 0x27370 ;  /* 0x0002737000027802 */ /* 0x000fe40000000f00 */
[----:B-12---:R-:W-:Y:S05]  /*27360*/  CALL.REL.NOINC `($__internal_6_$__cuda_sm70_shflsync_idx_p) ;  /* 0x00000eb000007944 */ /* 0x006fea0003c00000 */
[----:B------:R-:W-:Y:S01]  /*27370*/  IMAD.MOV.U32 R188, RZ, RZ, R24 ;  /* 0x000000ffffbc7224 */ /* 0x000fe200078e0018 */
[----:B------:R-:W-:Y:S01]  /*27380*/  MOV R3, 0x181f ;  /* 0x0000181f00037802 */ /* 0x000fe20000000f00 */
[----:B------:R-:W-:Y:S01]  /*27390*/  IMAD.MOV.U32 R189, RZ, RZ, RZ ;  /* 0x000000ffffbd7224 */ /* 0x000fe200078e00ff */
[----:B------:R-:W-:Y:S01]  /*273a0*/  MOV R12, R190 ;  /* 0x000000be000c7202 */ /* 0x000fe20000000f00 */
[----:B------:R-:W-:Y:S01]  /*273b0*/  IMAD.MOV.U32 R191, RZ, RZ, -0x1 ;  /* 0xffffffffffbf7424 */ /* 0x000fe200078e00ff */
[----:B------:R-:W-:-:S02]  /*273c0*/  MOV R13, R11 ;  /* 0x0000000b000d7202 */ /* 0x000fc40000000f00 */
[----:B------:R-:W-:Y:S02]  /*273d0*/  MOV R2, 0x273f0 ;  /* 0x000273f000027802 */ /* 0x000fe40000000f00 */
[----:B------:R-:W-:Y:S05]  /*273e0*/  CALL.REL.NOINC `($__internal_6_$__cuda_sm70_shflsync_idx_p) ;  /* 0x00000e3000007944 */ /* 0x000fea0003c00000 */
[----:B------:R-:W-:Y:S01]  /*273f0*/  IMAD.MOV.U32 R14, RZ, RZ, R190 ;  /* 0x000000ffff0e7224 */ /* 0x000fe200078e00be */
[----:B------:R-:W-:Y:S01]  /*27400*/  MOV R188, R37 ;  /* 0x0000002500bc7202 */ /* 0x000fe20000000f00 */
[----:B------:R-:W-:Y:S01]  /*27410*/  IMAD.MOV.U32 R189, RZ, RZ, RZ ;  /* 0x000000ffffbd7224 */ /* 0x000fe200078e00ff */
[----:B------:R-:W-:Y:S01]  /*27420*/  MOV R3, 0x181f ;  /* 0x0000181f00037802 */ /* 0x000fe20000000f00 */
[----:B------:R-:W-:Y:S01]  /*27430*/  IMAD.MOV.U32 R191, RZ, RZ, -0x1 ;  /* 0xffffffffffbf7424 */ /* 0x000fe200078e00ff */
[----:B------:R-:W-:Y:S02]  /*27440*/  MOV R2, 0x27460 ;  /* 0x0002746000027802 */ /* 0x000fe40000000f00 */
[----:B------:R-:W-:Y:S05]  /*27450*/  CALL.REL.NOINC `($__internal_6_$__cuda_sm70_shflsync_idx_p) ;  /* 0x00000dc000007944 */ /* 0x000fea0003c00000 */
[----:B------:R-:W-:Y:S01]  /*27460*/  MOV R3, R190 ;  /* 0x000000be00037202 */ /* 0x000fe20000000f00 */
[----:B------:R-:W-:Y:S05]  /*27470*/  BRA `(.L_x_1440) ;  /* 0xffff62e000007947 */ /* 0x000fea000383ffff */
.L_x_1369:
[----:B------:R-:W-:Y:S01]  /*27480*/  IMAD.MOV.U32 R188, RZ, RZ, R22 ;  /* 0x000000ffffbc7224 */ /* 0x000fe200078e0016 */
[----:B------:R-:W-:Y:S01]  /*27490*/  MOV R3, 0x181f ;  /* 0x0000181f00037802 */ /* 0x000fe20000000f00 */
[----:B------:R-:W-:Y:S01]  /*274a0*/  IMAD.MOV.U32 R189, RZ, RZ, 0x1 ;  /* 0x00000001ffbd7424 */ /* 0x000fe200078e00ff */
[----:B------:R-:W-:Y:S02]  /*274b0*/  MOV R191, 0xffffffff ;  /* 0xffffffff00bf7802 */ /* 0x000fe40000000f00 */
[----:B------:R-:W-:-:S02]  /*274c0*/  MOV R2, 0x274e0 ;  /* 0x000274e000027802 */ /* 0x000fc40000000f00 */
[----:B---3--:R-:W-:Y:S05]  /*274d0*/  CALL.REL.NOINC `($__internal_6_$__cuda_sm70_shflsync_idx_p) ;  /* 0x00000d4000007944 */ /* 0x008fea0003c00000 */
[----:B------:R-:W-:Y:S01]  /*274e0*/  IMAD.MOV.U32 R11, RZ, RZ, R190 ;  /* 0x000000ffff0b7224 */ /* 0x000fe200078e00be */
[----:B------:R-:W-:Y:S01]  /*274f0*/  MOV R188, R34 ;  /* 0x0000002200bc7202 */ /* 0x000fe20000000f00 */
[----:B------:R-:W-:Y:S01]  /*27500*/  IMAD.MOV.U32 R189, RZ, RZ, 0x1 ;  /* 0x00000001ffbd7424 */ /* 0x000fe200078e00ff */
[----:B------:R-:W-:Y:S01]  /*27510*/  MOV R3, 0x181f ;  /* 0x0000181f00037802 */ /* 0x000fe20000000f00 */
[----:B------:R-:W-:Y:S01]  /*27520*/  IMAD.MOV.U32 R191, RZ, RZ, -0x1 ;  /* 0xffffffffffbf7424 */ /* 0x000fe200078e00ff */
[----:B------:R-:W-:-:S02]  /*27530*/  MOV R2, 0x27550 ;  /* 0x0002755000027802 */ /* 0x000fc40000000f00 */
[----:B------:R-:W-:Y:S05]  /*27540*/  CALL.REL.NOINC `($__internal_6_$__cuda_sm70_shflsync_idx_p) ;  /* 0x00000cd000007944 */ /* 0x000fea0003c00000 */
[----:B------:R-:W-:Y:S01]  /*27550*/  IMAD.MOV.U32 R188, RZ, RZ, R24 ;  /* 0x000000ffffbc7224 */ /* 0x000fe200078e0018 */
[----:B------:R-:W-:Y:S01]  /*27560*/  MOV R3, 0x181f ;  /* 0x0000181f00037802 */ /* 0x000fe20000000f00 */
[----:B------:R-:W-:Y:S01]  /*27570*/  IMAD.MOV.U32 R189, RZ, RZ, 0x1 ;  /* 0x00000001ffbd7424 */ /* 0x000fe200078e00ff */
[----:B------:R-:W-:Y:S01]  /*27580*/  MOV R12, R190 ;  /* 0x000000be000c7202 */ /* 0x000fe20000000f00 */
[----:B------:R-:W-:Y:S01]  /*27590*/  IMAD.MOV.U32 R191, RZ, RZ, -0x1 ;  /* 0xffffffffffbf7424 */ /* 0x000fe200078e00ff */
[----:B------:R-:W-:-:S02]  /*275a0*/  MOV R13, R11 ;  /* 0x0000000b000d7202 */ /* 0x000fc40000000f00 */
[----:B------:R-:W-:Y:S02]  /*275b0*/  MOV R2, 0x275d0 ;  /* 0x000275d000027802 */ /* 0x000fe40000000f00 */
[----:B------:R-:W-:Y:S05]  /*275c0*/  CALL.REL.NOINC `($__internal_6_$__cuda_sm70_shflsync_idx_p) ;  /* 0x00000c5000007944 */ /* 0x000fea0003c00000 */
        /* <DEDUP_REMOVED lines=9> */
.L_x_1372:
[----:B------:R-:W-:Y:S01]  /*27660*/  IMAD.MOV.U32 R188, RZ, RZ, R22 ;  /* 0x000000ffffbc7224 */ /* 0x000fe200078e0016 */
[----:B------:R-:W-:Y:S01]  /*27670*/  MOV R3, 0x181f ;  /* 0x0000181f00037802 */ /* 0x000fe20000000f00 */
[----:B------:R-:W-:Y:S01]  /*27680*/  IMAD.MOV.U32 R189, RZ, RZ, 0x2 ;  /* 0x00000002ffbd7424 */ /* 0x000fe200078e00ff */
[----:B------:R-:W-:Y:S02]  /*27690*/  MOV R191, 0xffffffff ;  /* 0xffffffff00bf7802 */ /* 0x000fe40000000f00 */
[----:B------:R-:W-:-:S02]  /*276a0*/  MOV R2, 0x276c0 ;  /* 0x000276c000027802 */ /* 0x000fc40000000f00 */
[----:B--2---:R-:W-:Y:S05]  /*276b0*/  CALL.REL.NOINC `($__internal_6_$__cuda_sm70_shflsync_idx_p) ;  /* 0x00000b6000007944 */ /* 0x004fea0003c00000 */
[----:B------:R-:W-:Y:S01]  /*276c0*/  MOV R11, R190 ;  /* 0x000000be000b7202 */ /* 0x000fe20000000f00 */
[----:B------:R-:W-:Y:S05]  /*276d0*/  BRA `(.L_x_1442) ;  /* 0xffff6b1000007947 */ /* 0x000fea000383ffff */
.L_x_1373:
[----:B------:R-:W-:Y:S01]  /*276e0*/  IMAD.MOV.U32 R188, RZ, RZ, R34 ;  /* 0x000000ffffbc7224 */ /* 0x000fe200078e0022 */
[----:B------:R-:W-:Y:S01]  /*276f0*/  MOV R3, 0x181f ;  /* 0x0000181f00037802 */ /* 0x000fe20000000f00 */
[----:B------:R-:W-:Y:S01]  /*27700*/  IMAD.MOV.U32 R189, RZ, RZ, 0x2 ;  /* 0x00000002ffbd7424 */ /* 0x000fe200078e00ff */
[----:B------:R-:W-:-:S02]  /*27710*/  MOV R191, 0xffffffff ;  /* 0xffffffff00bf7802 */ /* 0x000fc40000000f00 */
[----:B------:R-:W-:Y:S02]  /*27720*/  MOV R2, 0x27740 ;  /* 0x0002774000027802 */ /* 0x000fe40000000f00 */
[----:B-123--:R-:W-:Y:S05]  /*27730*/  CALL.REL.NOINC `($__internal_6_$__cuda_sm70_shflsync_idx_p) ;  /* 0x00000ae000007944 */ /* 0x00efea0003c00000 */
[----:B------:R-:W-:Y:S01]  /*27740*/  IMAD.MOV.U32 R188, RZ, RZ, R24 ;  /* 0x000000ffffbc7224 */ /* 0x000fe200078e0018 */
[----:B------:R-:W-:Y:S01]  /*27750*/  MOV R3, 0x181f ;  /* 0x0000181f00037802 */ /* 0x000fe20000000f00 */
[----:B------:R-:W-:Y:S01]  /*27760*/  IMAD.MOV.U32 R189, RZ, RZ, 0x2 ;  /* 0x00000002ffbd7424 */ /* 0x000fe200078e00ff */
[----:B------:R-:W-:Y:S01]  /*27770*/  MOV R12, R190 ;  /* 0x000000be000c7202 */ /* 0x000fe20000000f00 */
[----:B------:R-:W-:Y:S01]  /*27780*/  IMAD.MOV.U32 R191, RZ, RZ, -0x1 ;  /* 0xffffffffffbf7424 */ /* 0x000fe200078e00ff */
[----:B------:R-:W-:Y:S02]  /*27790*/  MOV R13, R11 ;  /* 0x0000000b000d7202 */ /* 0x000fe40000000f00 */
[----:B------:R-:W-:Y:S02]  /*277a0*/  MOV R2, 0x277c0 ;  /* 0x000277c000027802 */ /* 0x000fe40000000f00 */
[----:B------:R-:W-:Y:S05]  /*277b0*/  CALL.REL.NOINC `($__internal_6_$__cuda_sm70_shflsync_idx_p) ;  /* 0x00000a6000007944 */ /* 0x000fea0003c00000 */
        /* <DEDUP_REMOVED lines=9> */
.L_x_1376:
[----:B------:R-:W-:Y:S01]  /*27850*/  IMAD.MOV.U32 R188, RZ, RZ, R22 ;  /* 0x000000ffffbc7224 */ /* 0x000fe200078e0016 */
[----:B------:R-:W-:Y:S01]  /*27860*/  MOV R3, 0x181f ;  /* 0x0000181f00037802 */ /* 0x000fe20000000f00 */
[----:B------:R-:W-:Y:S01]  /*27870*/  IMAD.MOV.U32 R189, RZ, RZ, 0x3 ;  /* 0x00000003ffbd7424 */ /* 0x000fe200078e00ff */
[----:B------:R-:W-:-:S02]  /*27880*/  MOV R191, 0xffffffff ;  /* 0xffffffff00bf7802 */ /* 0x000fc40000000f00 */
[----:B------:R-:W-:Y:S02]  /*27890*/  MOV R2, 0x278b0 ;  /* 0x000278b000027802 */ /* 0x000fe40000000f00 */
[----:B----4-:R-:W-:Y:S05]  /*278a0*/  CALL.REL.NOINC `($__internal_6_$__cuda_sm70_shflsync_idx_p) ;  /* 0x0000097000007944 */ /* 0x010fea0003c00000 */
[----:B------:R-:W-:Y:S01]  /*278b0*/  MOV R13, R190 ;  /* 0x000000be000d7202 */ /* 0x000fe20000000f00 */
[----:B------:R-:W-:Y:S05]  /*278c0*/  BRA `(.L_x_1444) ;  /* 0xffff6e8000007947 */ /* 0x000fea000383ffff */
.L_x_1377:
[----:B------:R-:W-:Y:S01]  /*278d0*/  IMAD.MOV.U32 R188, RZ, RZ, R34 ;  /* 0x000000ffffbc7224 */ /* 0x000fe200078e0022 */
[----:B------:R-:W-:Y:S01]  /*278e0*/  MOV R3, 0x181f ;  /* 0x0000181f00037802 */ /* 0x000fe20000000f00 */
[----:B------:R-:W-:Y:S01]  /*278f0*/  IMAD.MOV.U32 R189, RZ, RZ, 0x3 ;  /* 0x00000003ffbd7424 */ /* 0x000fe200078e00ff */
[----:B------:R-:W-:Y:S02]  /*27900*/  MOV R191, 0xffffffff ;  /* 0xffffffff00bf7802 */ /* 0x000fe40000000f00 */
[----:B------:R-:W-:Y:S02]  /*27910*/  MOV R2, 0x27930 ;  /* 0x0002793000027802 */ /* 0x000fe40000000f00 */
[----:B-12-4-:R-:W-:Y:S05]  /*27920*/  CALL.REL.NOINC `($__internal_6_$__cuda_sm70_shflsync_idx_p) ;  /* 0x000008f000007944 */ /* 0x016fea0003c00000 */
[----:B------:R-:W-:Y:S01]  /*27930*/  IMAD.MOV.U32 R188, RZ, RZ, R24 ;  /* 0x000000ffffbc7224 */ /* 0x000fe200078e0018 */
[----:B------:R-:W-:Y:S01]  /*27940*/  MOV R189, 0x3 ;  /* 0x0000000300bd7802 */ /* 0x000fe20000000f00 */
[----:B------:R-:W-:Y:S01]  /*27950*/  IMAD.MOV.U32 R3, RZ, RZ, 0x181f ;  /* 0x0000181fff037424 */ /* 0x000fe200078e00ff */
[----:B------:R-:W-:Y:S01]  /*27960*/  MOV R191, 0xffffffff ;  /* 0xffffffff00bf7802 */ /* 0x000fe20000000f00 */
[----:B------:R-:W-:Y:S01]  /*27970*/  IMAD.MOV.U32 R12, RZ, RZ, R190 ;  /* 0x000000ffff0c7224 */ /* 0x000fe200078e00be */
[----:B------:R-:W-:-:S02]  /*27980*/  MOV R2, 0x279a0 ;  /* 0x000279a000027802 */ /* 0x000fc40000000f00 */
        /* <DEDUP_REMOVED lines=10> */
.L_x_1410:
        /* <DEDUP_REMOVED lines=8> */
.L_x_1411:
        /* <DEDUP_REMOVED lines=23> */
.L_x_1414:
        /* <DEDUP_REMOVED lines=29> */
.L_x_1417:
[----:B------:R-:W-:Y:S01]  /*27df0*/  IMAD.MOV.U32 R188, RZ, RZ, R18 ;  /* 0x000000ffffbc7224 */ /* 0x000fe200078e0012 */
[----:B------:R-:W-:Y:S01]  /*27e00*/  MOV R3, 0x181f ;  /* 0x0000181f00037802 */ /* 0x000fe20000000f00 */
[----:B------:R-:W-:Y:S01]  /*27e10*/  IMAD.MOV.U32 R189, RZ, RZ, 0x2 ;  /* 0x00000002ffbd7424 */ /* 0x000fe200078e00ff */
[----:B------:R-:W-:-:S02]  /*27e20*/  MOV R191, 0xffffffff ;  /* 0xffffffff00bf7802 */ /* 0x000fc40000000f00 */
[----:B------:R-:W-:Y:S02]  /*27e30*/  MOV R2, 0x27e50 ;  /* 0x00027e5000027802 */ /* 0x000fe40000000f00 */
[----:B------:R-:W-:Y:S05]  /*27e40*/  CALL.REL.NOINC `($__internal_6_$__cuda_sm70_shflsync_idx_p) ;  /* 0x000003d000007944 */ /* 0x000fea0003c00000 */
[----:B------:R-:W-:Y:S01]  /*27e50*/  MOV R11, R190 ;  /* 0x000000be000b7202 */ /* 0x000fe20000000f00 */
[----:B------:R-:W-:Y:S05]  /*27e60*/  BRA `(.L_x_1449) ;  /* 0xffffae1000007947 */ /* 0x000fea000383ffff */
.L_x_1418:
[----:B------:R-:W-:Y:S01]  /*27e70*/  IMAD.MOV.U32 R188, RZ, RZ, R28 ;  /* 0x000000ffffbc7224 */ /* 0x000fe200078e001c */
[----:B------:R-:W-:Y:S01]  /*27e80*/  MOV R3, 0x181f ;  /* 0x0000181f00037802 */ /* 0x000fe20000000f00 */
[----:B------:R-:W-:Y:S01]  /*27e90*/  IMAD.MOV.U32 R189, RZ, RZ, 0x2 ;  /* 0x00000002ffbd7424 */ /* 0x000fe200078e00ff */
[----:B------:R-:W-:Y:S02]  /*27ea0*/  MOV R191, 0xffffffff ;  /* 0xffffffff00bf7802 */ /* 0x000fe40000000f00 */
[----:B------:R-:W-:Y:S02]  /*27eb0*/  MOV R2, 0x27ed0 ;  /* 0x00027ed000027802 */ /* 0x000fe40000000f00 */
[----:B-12---:R-:W-:Y:S05]  /*27ec0*/  CALL.REL.NOINC `($__internal_6_$__cuda_sm70_shflsync_idx_p) ;  /* 0x0000035000007944 */ /* 0x006fea0003c00000 */
        /* <DEDUP_REMOVED lines=17> */
.L_x_1421:
[----:B------:R-:W-:Y:S01]  /*27fe0*/  IMAD.MOV.U32 R188, RZ, RZ, R18 ;  /* 0x000000ffffbc7224 */ /* 0x000fe200078e0012 */
[----:B------:R-:W-:Y:S01]  /*27ff0*/  MOV R3, 0x181f ;  /* 0x0000181f00037802 */ /* 0x000fe20000000f00 */
[----:B------:R-:W-:Y:S01]  /*28000*/  IMAD.MOV.U32 R189, RZ, RZ, 0x3 ;  /* 0x00000003ffbd7424 */ /* 0x000fe200078e00ff */
[----:B------:R-:W-:Y:S02]  /*28010*/  MOV R191, 0xffffffff ;  /* 0xffffffff00bf7802 */ /* 0x000fe40000000f00 */
[----:B------:R-:W-:-:S02]  /*28020*/  MOV R2, 0x28040 ;  /* 0x0002804000027802 */ /* 0x000fc40000000f00 */
[----:B---3--:R-:W-:Y:S05]  /*28030*/  CALL.REL.NOINC `($__internal_6_$__cuda_sm70_shflsync_idx_p) ;  /* 0x000001e000007944 */ /* 0x008fea0003c00000 */
[----:B------:R-:W-:Y:S01]  /*28040*/  MOV R13, R190 ;  /* 0x000000be000d7202 */ /* 0x000fe20000000f00 */
[----:B------:R-:W-:Y:S05]  /*28050*/  BRA `(.L_x_1451) ;  /* 0xffffb06000007947 */ /* 0x000fea000383ffff */
.L_x_1422:
        /* <DEDUP_REMOVED lines=9> */
[----:B------:R-:W-:Y:S01]  /*280f0*/  MOV R191, 0xffffffff ;  /* 0xffffffff00bf7802 */ /* 0x000fe20000000f00 */
[----:B------:R-:W-:Y:S01]  /*28100*/  IMAD.MOV.U32 R12, RZ, RZ, R190 ;  /* 0x000000ffff0c7224 */ /* 0x000fe200078e00be */
        /* <DEDUP_REMOVED lines=11> */
        .weak           $__internal_5_$__cuda_sm70_shflsync_bfly_p
        .type           $__internal_5_$__cuda_sm70_shflsync_bfly_p,@function
        .size           $__internal_5_$__cuda_sm70_shflsync_bfly_p,($__internal_6_$__cuda_sm70_shflsync_idx_p - $__internal_5_$__cuda_sm70_shflsync_bfly_p)
$__internal_5_$__cuda_sm70_shflsync_bfly_p:
[----:B------:R-:W-:Y:S02]  /*281c0*/  MOV R23, 0xffffffff ;  /* 0xffffffff00177802 */ /* 0x000fe40000000f00 */
[----:B------:R-:W-:-:S02]  /*281d0*/  MOV R3, 0x1f ;  /* 0x0000001f00037802 */ /* 0x000fc40000000f00 */
[----:B------:R-:W-:Y:S04]  /*281e0*/  WARPSYNC R23 ;  /* 0x0000001700007348 */ /* 0x000fe80003800000 */
[----:B------:R1:W2:Y:S02]  /*281f0*/  SHFL.BFLY PT, R0, R4, R0, R3 ;  /* 0x0c00000004007389 */ /* 0x0002a400000e0003 */
[----:B-1----:R-:W-:-:S04]  /*28200*/  MOV R3, 0x0 ;  /* 0x0000000000037802 */ /* 0x002fc80000000f00 */
[----:B--2---:R-:W-:Y:S05]  /*28210*/  RET.REL.NODEC R2 `(_ZN7cutlass13device_kernelIN5flash19enable_sm80_to_sm89INS1_16FlashAttnFwdSm80INS1_25CollectiveMainloopFwdSm80ILi8ELi1ELb0EN4cute5tupleIJNS5_1CILi128EEENS7_ILi48EEENS7_ILi256EEEEEELi256ENS_10bfloat16_tEfNS_4arch4Sm80ELb0ELb1ELb1ELb1ELb1ELb1ELb1ELb0EEENS1_21CollectiveEpilogueFwdINS6_IJS8_SA_S9_EEENS6_IJNS7_ILi1EEESI_SI_EEESC_SE_Li256ELb1ELb1ELb0ELb0EEENS1_19SingleTileSchedulerILb1ELb0ELb1ELi128EEEEEEEEEvNT_6ParamsE) ;  /* 0xfffd7de002007950 */ /* 0x004fea0003c3ffff */
        .weak           $__internal_6_$__cuda_sm70_shflsync_idx_p
        .type           $__internal_6_$__cuda_sm70_shflsync_idx_p,@function
        .size           $__internal_6_$__cuda_sm70_shflsync_idx_p,(.L_x_1785 - $__internal_6_$__cuda_sm70_shflsync_idx_p)
$__internal_6_$__cuda_sm70_shflsync_idx_p:
[----:B------:R-:W-:Y:S04]  /*28220*/  WARPSYNC R191 ;  /* 0x000000bf00007348 */ /* 0x000fe80003800000 */
[----:B------:R1:W2:Y:S02]  /*28230*/  SHFL.IDX PT, R190, R188, R189, R3 ;  /* 0x000000bdbcbe7389 */ /* 0x0002a400000e0003 */
[----:B-1----:R-:W-:-:S04]  /*28240*/  MOV R3, 0x0 ;  /* 0x0000000000037802 */ /* 0x002fc80000000f00 */
[----:B--2---:R-:W-:Y:S05]  /*28250*/  RET.REL.NODEC R2 `(_ZN7cutlass13device_kernelIN5flash19enable_sm80_to_sm89INS1_16FlashAttnFwdSm80INS1_25CollectiveMainloopFwdSm80ILi8ELi1ELb0EN4cute5tupleIJNS5_1CILi128EEENS7_ILi48EEENS7_ILi256EEEEEELi256ENS_10bfloat16_tEfNS_4arch4Sm80ELb0ELb1ELb1ELb1ELb1ELb1ELb1ELb0EEENS1_21CollectiveEpilogueFwdINS6_IJS8_SA_S9_EEENS6_IJNS7_ILi1EEESI_SI_EEESC_SE_Li256ELb1ELb1ELb0ELb0EEENS1_19SingleTileSchedulerILb1ELb0ELb1ELi128EEEEEEEEEvNT_6ParamsE) ;  /* 0xfffd7da002007950 */ /* 0x004fea0003c3ffff */
.L_x_1453:
        /* <DEDUP_REMOVED lines=10> */
.L_x_1785:


//--------------------- .text._ZN7cutlass13device_kernelIN5flash19enable_sm80_to_sm89INS1_16FlashAttnFwdSm80INS1_25CollectiveMainloopFwdSm80ILi8ELi1ELb0EN4cute5tupleIJNS5_1CILi128EEENS7_ILi96EEENS7_ILi256EEEEEELi256ENS_10bfloat16_tEfNS_4arch4Sm80ELb1ELb0ELb1ELb0ELb1ELb0ELb1ELb0EEENS1_21CollectiveEpilogueFwdINS6_IJS8_SA_S9_EEENS6_IJNS7_ILi1EEESI_SI_EEESC_SE_Li256ELb0ELb1ELb0ELb0EEENS1_30DynamicPersistentTileSchedulerILi256ELi256ELb0ELb1ELb0EEEEEEEEEvNT_6ParamsE --------------------------
	.section	.text._ZN7cutlass13device_kernelIN5flash19enable_sm80_to_sm89INS1_16FlashAttnFwdSm80INS1_25CollectiveMainloopFwdSm80ILi8ELi1ELb0EN4cute5tupleIJNS5_1CILi128EEENS7_ILi96EEENS7_ILi256EEEEEELi256ENS_10bfloat16_tEfNS_4arch4Sm80ELb1ELb0ELb1ELb0ELb1ELb0ELb1ELb0EEENS1_21CollectiveEpilogueFwdINS6_IJS8_SA_S9_EEENS6_IJNS7_ILi1EEESI_SI_EEESC_SE_Li256ELb0ELb1ELb0ELb0EEENS1_30DynamicPersistentTileSchedulerILi256ELi256ELb0ELb1ELb0EEEEEEEEEvNT_6ParamsE,"ax",@progbits
	.sectioninfo	@"SHI_REGISTERS=255"
	.align	128
.text._ZN7cutlass13device_kernelIN5flash19enable_sm80_to_sm89INS1_16FlashAttnFwdSm80INS1_25CollectiveMainloopFwdSm80ILi8ELi1ELb0EN4cute5tupleIJNS5_1CILi128EEENS7_ILi96EEENS7_ILi256EEEEEELi256ENS_10bfloat16_tEfNS_4arch4Sm80ELb1ELb0ELb1ELb0ELb1ELb0ELb1ELb0EEENS1_21CollectiveEpilogueFwdINS6_IJS8_SA_S9_EEENS6_IJNS7_ILi1EEESI_SI_EEESC_SE_Li256ELb0ELb1ELb0ELb0EEENS1_30DynamicPersistentTileSchedulerILi256ELi256ELb0ELb1ELb0EEEEEEEEEvNT_6ParamsE:
        .type           _ZN7cutlass13device_kernelIN5flash19enable_sm80_to_sm89INS1_16FlashAttnFwdSm80INS1_25CollectiveMainloopFwdSm80ILi8ELi1ELb0EN4cute5tupleIJNS5_1CILi128EEENS7_ILi96EEENS7_ILi256EEEEEELi256ENS_10bfloat16_tEfNS_4arch4Sm80ELb1ELb0ELb1ELb0ELb1ELb0ELb1ELb0EEENS1_21CollectiveEpilogueFwdINS6_IJS8_SA_S9_EEENS6_IJNS7_ILi1EEESI_SI_EEESC_SE_Li256ELb0ELb1ELb0ELb0EEENS1_30DynamicPersistentTileSchedulerILi256ELi256ELb0ELb1ELb0EEEEEEEEEvNT_6ParamsE,@function
        .size           _ZN7cutlass13device_kernelIN5flash19enable_sm80_to_sm89INS1_16FlashAttnFwdSm80INS1_25CollectiveMainloopFwdSm80ILi8ELi1ELb0EN4cute5tupleIJNS5_1CILi128EEENS7_ILi96EEENS7_ILi256EEEEEELi256ENS_10bfloat16_tEfNS_4arch4Sm80ELb1ELb0ELb1ELb0ELb1ELb0ELb1ELb0EEENS1_21CollectiveEpilogueFwdINS6_IJS8_SA_S9_EEENS6_IJNS7_ILi1EEESI_SI_EEESC_SE_Li256ELb0ELb1ELb0ELb0EEENS1_30DynamicPersistentTileSchedulerILi256ELi256ELb0ELb1ELb0EEEEEEEEEvNT_6ParamsE,(.L_x_1789 - _ZN7cutlass13device_kernelIN5flash19enable_sm80_to_sm89INS1_16FlashAttnFwdSm80INS1_25CollectiveMainloopFwdSm80ILi8ELi1ELb0EN4cute5tupleIJNS5_1CILi128EEENS7_ILi96EEENS7_ILi256EEEEEELi256ENS_10bfloat16_tEfNS_4arch4Sm80ELb1ELb0ELb1ELb0ELb1ELb0ELb1ELb0EEENS1_21CollectiveEpilogueFwdINS6_IJS8_SA_S9_EEENS6_IJNS7_ILi1EEESI_SI_EEESC_SE_Li256ELb0ELb1ELb0ELb0EEENS1_30DynamicPersistentTileSchedulerILi256ELi256ELb0ELb1ELb0EEEEEEEEEvNT_6ParamsE)
        .other          _ZN7cutlass13device_kernelIN5flash19enable_sm80_to_sm89INS1_16FlashAttnFwdSm80INS1_25CollectiveMainloopFwdSm80ILi8ELi1ELb0EN4cute5tupleIJNS5_1CILi128EEENS7_ILi96EEENS7_ILi256EEEEEELi256ENS_10bfloat16_tEfNS_4arch4Sm80ELb1ELb0ELb1ELb0ELb1ELb0ELb1ELb0EEENS1_21CollectiveEpilogueFwdINS6_IJS8_SA_S9_EEENS6_IJNS7_ILi1EEESI_SI_EEESC_SE_Li256ELb0ELb1ELb0ELb0EEENS1_30DynamicPersistentTileSchedulerILi256ELi256ELb0ELb1ELb0EEEEEEEEEvNT_6ParamsE,@"STO_CUDA_ENTRY STV_DEFAULT"
_ZN7cutlass13device_kernelIN5flash19enable_sm80_to_sm89INS1_16FlashAttnFwdSm80INS1_25CollectiveMainloopFwdSm80ILi8ELi1ELb0EN4cute5tupleIJNS5_1CILi128EEENS7_ILi96EEENS7_ILi256EEEEEELi256ENS_10bfloat16_tEfNS_4arch4Sm80ELb1ELb0ELb1ELb0ELb1ELb0ELb1ELb0EEENS1_21CollectiveEpilogueFwdINS6_IJS8_SA_S9_EEENS6_IJNS7_ILi1EEESI_SI_EEESC_SE_Li256ELb0ELb1ELb0ELb0EEENS1_30DynamicPersistentTileSchedulerILi256ELi256ELb0ELb1ELb0EEEEEEEEEvNT_6ParamsE:
        /* <DEDUP_REMOVED lines=13> */
[----:B------:R-:W-:Y:S01]  /*00d0*/  ULDC.64 UR6, c[0x0][0x118] ;  /* 0x0000460000067ab9 */ /* 0x000fe20000000a00 */
[----:B------:R-:W-:Y:S01]  /*00e0*/  IMAD.MOV.U32 R233, RZ, RZ, 0x40 ;  /* 0x00000040ffe97424 */ /* 0x000fe200078e00ff */
[CC--:B------:R-:W-:Y:S02]  /*00f0*/  LEA.HI R2, R13.reuse, R19.reuse, RZ, 0x4 ;  /* 0x000000130d027211 */ /* 0x0c0fe400078f20ff */
[----:B------:R-:W-:Y:S02]  /*0100*/  LEA.HI R8, R13, R19, RZ, 0x3 ;  /* 0x000000130d087211 */ /* 0x000fe400078f18ff */
[----:B------:R-:W-:Y:S02]  /*0110*/  SHF.R.S32.HI R3, RZ, 0x4, R2 ;  /* 0x00000004ff037819 */ /* 0x000fe40000011402 */
[----:B------:R-:W-:-:S02]  /*0120*/  SHF.R.S32.HI R18, RZ, 0x3, R8 ;  /* 0x00000003ff127819 */ /* 0x000fc40000011408 */
[----:B------:R-:W-:Y:S02]  /*0130*/  LEA.HI R0, R2, R3, RZ, 0x1 ;  /* 0x0000000302007211 */ /* 0x000fe400078f08ff */
[----:B------:R-:W-:Y:S01]  /*0140*/  LOP3.LUT R4, R8, 0xfffffff8, RZ, 0xc0, !PT ;  /* 0xfffffff808047812 */ /* 0x000fe200078ec0ff */
[----:B------:R-:W-:Y:S01]  /*0150*/  IMAD.SHL.U32 R5, R18, 0x40, RZ ;  /* 0x0000004012057824 */ /* 0x000fe200078e00ff */
[----:B------:R-:W-:Y:S02]  /*0160*/  LOP3.LUT R0, R0, 0xfffffffe, RZ, 0xc0, !PT ;  /* 0xfffffffe00007812 */ /* 0x000fe400078ec0ff */
[-C--:B------:R-:W-:Y:S01]  /*0170*/  LEA.HI R10, R13, R19.reuse, RZ, 0x2 ;  /* 0x000000130d0a7211 */ /* 0x080fe200078f10ff */
[----:B------:R-:W-:Y:S01]  /*0180*/  IMAD.IADD R17, R19, 0x1, -R4 ;  /* 0x0000000113117824 */ /* 0x000fe200078e0a04 */
[----:B------:R-:W-:Y:S01]  /*0190*/  LEA.HI R9, R13, R19, RZ, 0x5 ;  /* 0x000000130d097211 */ /* 0x000fe200078f28ff */
[----:B------:R-:W-:Y:S01]  /*01a0*/  IMAD.IADD R12, R3, 0x1, -R0 ;  /* 0x00000001030c7824 */ /* 0x000fe200078e0a00 */
[----:B------:R-:W-:Y:S01]  /*01b0*/  LOP3.LUT R0, R2, 0xfffffff0, RZ, 0xc0, !PT ;  /* 0xfffffff002007812 */ /* 0x000fe200078ec0ff */
[----:B------:R-:W-:Y:S01]  /*01c0*/  IMAD.SHL.U32 R245, R17, 0x8, RZ ;  /* 0x0000000811f57824 */ /* 0x000fe200078e00ff */
[----:B------:R-:W-:-:S02]  /*01d0*/  SHF.R.S32.HI R7, RZ, 0x2, R10 ;  /* 0x00000002ff077819 */ /* 0x000fc4000001140a */
[----:B------:R-:W-:Y:S01]  /*01e0*/  SHF.R.S32.HI R3, RZ, 0x1f, R10 ;  /* 0x0000001fff037819 */ /* 0x000fe2000001140a */
[----:B------:R-:W-:Y:S01]  /*01f0*/  IMAD.IADD R2, R19, 0x1, -R0 ;  /* 0x0000000113027824 */ /* 0x000fe200078e0a00 */
[----:B------:R-:W-:Y:S01]  /*0200*/  LOP3.LUT R0, R5, 0x1c0, RZ, 0xc0, !PT ;  /* 0x000001c005007812 */ /* 0x000fe200078ec0ff */
[----:B------:R-:W-:Y:S01]  /*0210*/  IMAD.SHL.U32 R5, R17, 0x40, RZ ;  /* 0x0000004011057824 */ /* 0x000fe200078e00ff */
[----:B------:R-:W-:Y:S02]  /*0220*/  LEA.HI R3, R3, R7, RZ, 0x3 ;  /* 0x0000000703037211 */ /* 0x000fe400078f18ff */
[----:B------:R-:W-:Y:S02]  /*0230*/  SHF.R.U32.HI R4, RZ, 0x3, R0 ;  /* 0x00000003ff047819 */ /* 0x000fe40000011600 */
[----:B------:R-:W-:Y:S02]  /*0240*/  LOP3.LUT R0, R0, 0x38, R245, 0xf8, !PT ;  /* 0x0000003800007812 */ /* 0x000fe400078ef8f5 */
[----:B------:R-:W-:-:S02]  /*0250*/  SHF.R.S32.HI R6, RZ, 0x1f, R2 ;  /* 0x0000001fff067819 */ /* 0x000fc40000011402 */
[----:B------:R-:W-:Y:S02]  /*0260*/  LOP3.LUT R3, R3, 0xfffffff8, RZ, 0xc0, !PT ;  /* 0xfffffff803037812 */ /* 0x000fe400078ec0ff */
[----:B------:R-:W-:Y:S02]  /*0270*/  LOP3.LUT R11, R0, R4, RZ, 0x3c, !PT ;  /* 0x00000004000b7212 */ /* 0x000fe400078e3cff */
[----:B------:R-:W-:Y:S01]  /*0280*/  LOP3.LUT R0, R5, 0x1c0, RZ, 0xc0, !PT ;  /* 0x000001c005007812 */ /* 0x000fe200078ec0ff */
[----:B------:R-:W-:Y:S01]  /*0290*/  IMAD.IADD R7, R7, 0x1, -R3 ;  /* 0x0000000107077824 */ /* 0x000fe200078e0a03 */
[----:B------:R-:W-:Y:S02]  /*02a0*/  LEA.HI R231, R6, R2, RZ, 0x3 ;  /* 0x0000000206e77211 */ /* 0x000fe400078f18ff */
[----:B------:R-:W-:Y:S02]  /*02b0*/  LOP3.LUT R6, R0, 0x8, R8, 0xf8, !PT ;  /* 0x0000000800067812 */ /* 0x000fe400078ef808 */
[----:B------:R-:W-:-:S02]  /*02c0*/  SHF.R.U32.HI R4, RZ, 0x3, R0 ;  /* 0x00000003ff047819 */ /* 0x000fc40000011600 */
[C---:B------:R-:W-:Y:S01]  /*02d0*/  LOP3.LUT R5, R231.reuse, 0xfffffff8, RZ, 0xc0, !PT ;  /* 0xfffffff8e7057812 */ /* 0x040fe200078ec0ff */
[----:B------:R-:W-:Y:S01]  /*02e0*/  IMAD.SHL.U32 R231, R231, 0x40, RZ ;  /* 0x00000040e7e77824 */ /* 0x000fe200078e00ff */
[----:B------:R-:W-:Y:S02]  /*02f0*/  LOP3.LUT R0, R9, 0xffffffe0, RZ, 0xc0, !PT ;  /* 0xffffffe009007812 */ /* 0x000fe400078ec0ff */
[----:B------:R-:W-:Y:S01]  /*0300*/  LOP3.LUT R3, R7, 0x1, RZ, 0xc0, !PT ;  /* 0x0000000107037812 */ /* 0x000fe200078ec0ff */
[----:B------:R-:W-:Y:S01]  /*0310*/  IMAD.IADD R8, R2, 0x1, -R5 ;  /* 0x0000000102087824 */ /* 0x000fe200078e0a05 */
[--C-:B------:R-:W-:Y:S01]  /*0320*/  SHF.R.S32.HI R239, RZ, 0x5, R9.reuse ;  /* 0x00000005ffef7819 */ /* 0x100fe20000011409 */
[----:B------:R-:W-:Y:S01]  /*0330*/  IMAD.IADD R16, R19, 0x1, -R0 ;  /* 0x0000000113107824 */ /* 0x000fe200078e0a00 */
[----:B------:R-:W-:Y:S02]  /*0340*/  SHF.R.S32.HI R2, RZ, 0x1f, R9 ;  /* 0x0000001fff027819 */ /* 0x000fe40000011409 */
[----:B------:R-:W-:-:S02]  /*0350*/  ISETP.NE.U32.AND P0, PT, R3, 0x1, PT ;  /* 0x000000010300780c */ /* 0x000fc40003f05070 */
[----:B------:R-:W-:Y:S02]  /*0360*/  LOP3.LUT R3, R10, 0xfffffffc, RZ, 0xc0, !PT ;  /* 0xfffffffc0a037812 */ /* 0x000fe400078ec0ff */
[----:B------:R-:W-:Y:S01]  /*0370*/  LEA.HI R0, R2, R239, RZ, 0x3 ;  /* 0x000000ef02007211 */ /* 0x000fe200078f18ff */
[----:B------:R-:W-:Y:S01]  /*0380*/  IMAD.SHL.U32 R2, R8, 0x40, RZ ;  /* 0x0000004008027824 */ /* 0x000fe200078e00ff */
[----:B------:R-:W-:Y:S02]  /*0390*/  SHF.R.S32.HI R10, RZ, 0x1f, R16 ;  /* 0x0000001fff0a7819 */ /* 0x000fe40000011410 */
[----:B------:R-:W-:Y:S01]  /*03a0*/  LOP3.LUT R228, R6, R4, RZ, 0x3c, !PT ;  /* 0x0000000406e47212 */ /* 0x000fe200078e3cff */
[----:B------:R-:W-:Y:S01]  /*03b0*/  IMAD.SHL.U32 R6, R12, 0x8, RZ ;  /* 0x000000080c067824 */ /* 0x000fe200078e00ff */
[----:B------:R-:W-:Y:S01]  /*03c0*/  LOP3.LUT R4, R0, 0xffffff8, RZ, 0xc0, !PT ;  /* 0x0ffffff800047812 */ /* 0x000fe200078ec0ff */
[----:B------:R-:W-:Y:S01]  /*03d0*/  IMAD.IADD R0, R19, 0x1, -R3 ;  /* 0x0000000113007824 */ /* 0x000fe200078e0a03 */
[----:B------:R-:W-:Y:S01]  /*03e0*/  LEA.HI R10, R10, R16, RZ, 0x2 ;  /* 0x000000100a0a7211 */ /* 0x000fe200078f10ff */
[----:B------:R-:W-:Y:S01]  /*03f0*/  IMAD R228, R12, 0x200, R228 ;  /* 0x000002000ce47824 */ /* 0x000fe200078e02e4 */
[----:B------:R-:W-:Y:S01]  /*0400*/  LOP3.LUT R2, R2, 0x1c0, RZ, 0xc0, !PT ;  /* 0x000001c002027812 */ /* 0x000fe200078ec0ff */
[C---:B------:R-:W-:Y:S01]  /*0410*/  IMAD.IADD R4, R239.reuse, 0x1, -R4 ;  /* 0x00000001ef047824 */ /* 0x040fe200078e0a04 */
[----:B------:R-:W-:Y:S01]  /*0420*/  SHF.R.S32.HI R3, RZ, 0x2, R10 ;  /* 0x00000002ff037819 */ /* 0x000fe2000001140a */
[----:B------:R-:W-:Y:S01]  /*0430*/  IMAD.SHL.U32 R239, R239, 0x400, RZ ;  /* 0x00000400efef7824 */ /* 0x000fe200078e00ff */
[----:B------:R-:W-:-:S02]  /*0440*/  LOP3.LUT R6, R2, 0x8, R6, 0xf8, !PT ;  /* 0x0000000802067812 */ /* 0x000fc400078ef806 */
[----:B------:R-:W-:Y:S01]  /*0450*/  SHF.R.U32.HI R5, RZ, 0x3, R2 ;  /* 0x00000003ff057819 */ /* 0x000fe20000011602 */
[----:B------:R-:W-:Y:S01]  /*0460*/  IMAD R15, R4, 0x10, R3 ;  /* 0x00000010040f7824 */ /* 0x000fe200078e0203 */
[----:B------:R-:W-:Y:S01]  /*0470*/  LEA.HI R2, R0, R0, RZ, 0x1 ;  /* 0x0000000000027211 */ /* 0x000fe200078f08ff */
[----:B------:R-:W-:Y:S01]  /*0480*/  IMAD.SHL.U32 R3, R7, 0x40, RZ ;  /* 0x0000004007037824 */ /* 0x000fe200078e00ff */
[----:B------:R-:W-:Y:S02]  /*0490*/  LOP3.LUT R5, R6, R5, RZ, 0x3c, !PT ;  /* 0x0000000506057212 */ /* 0x000fe400078e3cff */
[----:B------:R-:W-:Y:S01]  /*04a0*/  LOP3.LUT R2, R2, 0x1ffffffe, RZ, 0xc0, !PT ;  /* 0x1ffffffe02027812 */ /* 0x000fe200078ec0ff */
[----:B------:R-:W-:Y:S01]  /*04b0*/  STL [R1+0x7c], R15 ;  /* 0x00007c0f01007387 */ /* 0x000fe20000100800 */
[----:B------:R-:W-:Y:S02]  /*04c0*/  LOP3.LUT R3, R3, 0x1c0, RZ, 0xc0, !PT ;  /* 0x000001c003037812 */ /* 0x000fe400078ec0ff */
[----:B------:R-:W-:Y:S01]  /*04d0*/  LOP3.LUT R231, R231, 0xfffffe00, RZ, 0xc0, !PT ;  /* 0xfffffe00e7e77812 */ /* 0x000fe200078ec0ff */
[C---:B------:R-:W-:Y:S01]  /*04e0*/  IMAD.IADD R6, R0.reuse, 0x1, -R2 ;  /* 0x0000000100067824 */ /* 0x040fe200078e0a02 */
[----:B------:R-:W-:Y:S01]  /*04f0*/  STL [R1+0x54], R14 ;  /* 0x0000540e01007387 */ /* 0x000fe20000100800 */
[----:B------:R-:W-:Y:S01]  /*0500*/  IMAD R2, R0, 0x2, R239 ;  /* 0x0000000200027824 */ /* 0x000fe200078e02ef */
[----:B------:R-:W-:-:S02]  /*0510*/  LEA.HI R0, R3, R3, RZ, 0x1d ;  /* 0x0000000303007211 */ /* 0x000fc400078fe8ff */
[CC--:B------:R-:W-:Y:S02]  /*0520*/  IADD3 R239, R5.reuse, R231.reuse, R239 ;  /* 0x000000e705ef7210 */ /* 0x0c0fe40007ffe0ef */
[----:B------:R-:W-:Y:S01]  /*0530*/  LOP3.LUT R231, R5, R231, RZ, 0xfc, !PT ;  /* 0x000000e705e77212 */ /* 0x000fe200078efcff */
[----:B------:R-:W-:Y:S01]  /*0540*/  IMAD.IADD R4, R2, 0x1, R0 ;  /* 0x0000000102047824 */ /* 0x000fe200078e0200 */
[----:B------:R-:W-:Y:S02]  /*0550*/  LEA.HI R0, R13, R19, RZ, 0x7 ;  /* 0x000000130d007211 */ /* 0x000fe400078f38ff */
[----:B------:R-:W-:Y:S02]  /*0560*/  IADD3 R5, R245, 0x40, RZ ;  /* 0x00000040f5057810 */ /* 0x000fe40007ffe0ff */
[----:B------:R-:W-:Y:S01]  /*0570*/  SHF.R.S32.HI R2, RZ, 0x7, R0 ;  /* 0x00000007ff027819 */ /* 0x000fe20000011400 */
[----:B------:R-:W-:Y:S01]  /*0580*/  IMAD R0, R17, 0x20, R18 ;  /* 0x0000002011007824 */ /* 0x000fe200078e0212 */
[----:B------:R-:W-:-:S02]  /*0590*/  IADD3 R3, R245, 0x80, RZ ;  /* 0x00000080f5037810 */ /* 0x000fc40007ffe0ff */
[----:B------:R-:W-:Y:S02]  /*05a0*/  R2P PR, R7, 0x6 ;  /* 0x0000000607007804 */ /* 0x000fe40000000000 */
[----:B------:R1:W-:Y:S01]  /*05b0*/  STL [R1+0x10], R0 ;  /* 0x0000100001007387 */ /* 0x0003e20000100800 */
[----:B------:R-:W-:Y:S02]  /*05c0*/  IADD3 R2, R245, 0xc0, RZ ;  /* 0x000000c0f5027810 */ /* 0x000fe40007ffe0ff */
[----:B------:R-:W-:Y:S02]  /*05d0*/  SHF.R.S32.HI R7, RZ, 0x1f, R245 ;  /* 0x0000001fff077819 */ /* 0x000fe400000114f5 */
[----:B------:R-:W-:Y:S02]  /*05e0*/  SHF.R.S32.HI R7, RZ, 0x1f, R5 ;  /* 0x0000001fff077819 */ /* 0x000fe40000011405 */
[----:B------:R-:W-:Y:S02]  /*05f0*/  SHF.R.S32.HI R5, RZ, 0x1f, R3 ;  /* 0x0000001fff057819 */ /* 0x000fe40000011403 */
[----:B------:R-:W-:-:S02]  /*0600*/  SHF.R.S32.HI R3, RZ, 0x1f, R2 ;  /* 0x0000001fff037819 */ /* 0x000fc40000011402 */
[----:B------:R-:W-:Y:S02]  /*0610*/  SEL R2, R232, 0xffffffe0, !P1 ;  /* 0xffffffe0e8027807 */ /* 0x000fe40004800000 */
[----:B------:R-:W-:Y:S02]  /*0620*/  LEA R5, R4, 0x80, 0x1 ;  /* 0x0000008004057811 */ /* 0x000fe400078e08ff */
[----:B------:R-:W-:Y:S02]  /*0630*/  SEL R3, R233, 0xffffffc0, !P2 ;  /* 0xffffffc0e9037807 */ /* 0x000fe40005000000 */
[C---:B------:R-:W-:Y:S02]  /*0640*/  IADD3 R4, R5.reuse, -0x10, RZ ;  /* 0xfffffff005047810 */ /* 0x040fe40007ffe0ff */
[----:B------:R-:W-:Y:S02]  /*0650*/  @P0 IADD3 R4, R5, 0x10, RZ ;  /* 0x0000001005040810 */ /* 0x000fe40007ffe0ff */
[----:B------:R-:W-:-:S02]  /*0660*/  LEA.HI R9, R13, R19, RZ, 0x6 ;  /* 0x000000130d097211 */ /* 0x000fc400078f30ff */
[----:B------:R-:W-:Y:S02]  /*0670*/  LOP3.LUT P4, RZ, R8, 0x2, RZ, 0xc0, !PT ;  /* 0x0000000208ff7812 */ /* 0x000fe4000788c0ff */
[----:B-1----:R-:W-:Y:S01]  /*0680*/  LOP3.LUT R0, R10, 0x7ffffffc, RZ, 0xc0, !PT ;  /* 0x7ffffffc0a007812 */ /* 0x002fe200078ec0ff */
[----:B------:R-:W-:Y:S01]  /*0690*/  IMAD.SHL.U32 R9, R9, 0x8, RZ ;  /* 0x0000000809097824 */ /* 0x000fe200078e00ff */
[----:B------:R-:W-:Y:S02]  /*06a0*/  LOP3.LUT P3, RZ, R8, 0x4, RZ, 0xc0, !PT ;  /* 0x0000000408ff7812 */ /* 0x000fe4000786c0ff */
[----:B------:R-:W-:Y:S01]  /*06b0*/  SEL R232, R232, 0xffffffe0, !P4 ;  /* 0xffffffe0e8e87807 */ /* 0x000fe20006000000 */
[----:B------:R-:W-:Y:S01]  /*06c0*/  IMAD.IADD R0, R16, 0x1, -R0 ;  /* 0x0000000110007824 */ /* 0x000fe200078e0a00 */
[----:B------:R-:W-:Y:S02]  /*06d0*/  LEA R239, R239, 0x18100, 0x1 ;  /* 0x00018100efef7811 */ /* 0x000fe400078e08ff */
[----:B------:R-:W-:Y:S01]  /*06e0*/  LEA R231, R231, 0x100, 0x1 ;  /* 0x00000100e7e77811 */ /* 0x000fe200078e08ff */
[----:B------:R-:W-:Y:S01]  /*06f0*/  IMAD.SHL.U32 R7, R0, 0x2, RZ ;  /* 0x0000000200077824 */ /* 0x000fe200078e00ff */
[----:B------:R-:W-:Y:S01]  /*0700*/  SEL R233, R233, 0xffffffc0, !P3 ;  /* 0xffffffc0e9e97807 */ /* 0x000fe20005800000 */
[----:B------:R-:W-:Y:S01]  /*0710*/  IMAD R0, R6, 0x8, R15 ;  /* 0x0000000806007824 */ /* 0x000fe200078e020f */
[----:B------:R-:W-:Y:S01]  /*0720*/  LOP3.LUT R9, R11, 0x7ffffe00, R9, 0xf8, !PT ;  /* 0x7ffffe000b097812 */ /* 0x000fe200078ef809 */
[----:B------:R-:W-:Y:S01]  /*0730*/  IMAD.IADD R6, R5, 0x1, R3 ;  /* 0x0000000105067824 */ /* 0x000fe200078e0203 */
[----:B------:R-:W-:Y:S01]  /*0740*/  STL [R1+0x50], R7 ;  /* 0x0000500701007387 */ /* 0x000fe20000100800 */
[C---:B------:R-:W-:Y:S01]  /*0750*/  IMAD.IADD R240, R239.reuse, 0x1, R232 ;  /* 0x00000001eff07824 */ /* 0x040fe200078e02e8 */
[----:B------:R-:W-:Y:S01]  /*0760*/  LEA R228, R228, 0xc100, 0x1 ;  /* 0x0000c100e4e47811 */ /* 0x000fe200078e08ff */
[----:B------:R-:W-:Y:S01]  /*0770*/  IMAD.IADD R232, R232, 0x1, R231 ;  /* 0x00000001e8e87824 */ /* 0x000fe200078e02e7 */
[----:B------:R1:W-:Y:S01]  /*0780*/  STL [R1+0x4c], R0 ;  /* 0x00004c0001007387 */ /* 0x0003e20000100800 */
[----:B------:R-:W-:-:S02]  /*0790*/  IMAD.IADD R242, R239, 0x1, R233 ;  /* 0x00000001eff27824 */ /* 0x000fc400078e02e9 */
[----:B------:R-:W-:Y:S01]  /*07a0*/  IMAD.IADD R234, R233, 0x1, R231 ;  /* 0x00000001e9ea7824 */ /* 0x000fe200078e02e7 */
[----:B------:R-:W-:Y:S01]  /*07b0*/  STL [R1+0x58], R5 ;  /* 0x0000580501007387 */ /* 0x000fe20000100800 */
[----:B------:R-:W-:Y:S02]  /*07c0*/  IMAD.IADD R241, R240, 0x1, R233 ;  /* 0x00000001f0f17824 */ /* 0x000fe400078e02e9 */
[----:B------:R-:W-:Y:S02]  /*07d0*/  IMAD.SHL.U32 R243, R9, 0x2, RZ ;  /* 0x0000000209f37824 */ /* 0x000fe400078e00ff */
[----:B------:R-:W-:Y:S02]  /*07e0*/  IMAD.IADD R233, R233, 0x1, R232 ;  /* 0x00000001e9e97824 */ /* 0x000fe400078e02e8 */
[----:B-1----:R-:W-:-:S05]  /*07f0*/  IMAD.IADD R0, R5, 0x1, R2 ;  /* 0x0000000105007824 */ /* 0x002fca00078e0202 */
[----:B------:R1:W-:Y:S04]  /*0800*/  STL [R1+0x64], R0 ;  /* 0x0000640001007387 */ /* 0x0003e80000100800 */
[----:B------:R-:W-:Y:S01]  /*0810*/  STL [R1+0x74], R6 ;  /* 0x0000740601007387 */ /* 0x000fe20000100800 */
[----:B-1----:R-:W-:-:S05]  /*0820*/  IMAD.IADD R0, R0, 0x1, R3 ;  /* 0x0000000100007824 */ /* 0x002fca00078e0203 */
[----:B------:R1:W-:Y:S04]  /*0830*/  STL [R1+0x70], R0 ;  /* 0x0000700001007387 */ /* 0x0003e80000100800 */
[----:B------:R-:W-:Y:S01]  /*0840*/  STL [R1+0x5c], R4 ;  /* 0x00005c0401007387 */ /* 0x000fe20000100800 */
[--C-:B-1----:R-:W-:Y:S02]  /*0850*/  IMAD.IADD R0, R2, 0x1, R4.reuse ;  /* 0x0000000102007824 */ /* 0x102fe400078e0204 */
[----:B------:R-:W-:-:S05]  /*0860*/  IMAD.IADD R2, R3, 0x1, R4 ;  /* 0x0000000103027824 */ /* 0x000fca00078e0204 */
[----:B------:R-:W-:Y:S04]  /*0870*/  STL [R1+0x6c], R2 ;  /* 0x00006c0201007387 */ /* 0x000fe80000100800 */
[----:B------:R1:W-:Y:S02]  /*0880*/  STL [R1+0x60], R0 ;  /* 0x0000600001007387 */ /* 0x0003e40000100800 */
[----:B-1----:R-:W-:-:S05]  /*0890*/  IMAD.IADD R0, R0, 0x1, R3 ;  /* 0x0000000100007824 */ /* 0x002fca00078e0203 */
[----:B------:R1:W-:Y:S02]  /*08a0*/  STL [R1+0x68], R0 ;  /* 0x0000680001007387 */ /* 0x0003e40000100800 */
.L_x_1527:
[----:B------:R-:W2:Y:S01]  /*08b0*/  LDL R4, [R1+0x54] ;  /* 0x0000540001047983 */ /* 0x000ea20000100800 */
[----:B-1----:R-:W-:Y:S01]  /*08c0*/  IMAD.MOV.U32 R0, RZ, RZ, c[0x0][0x560] ;  /* 0x00015800ff007624 */ /* 0x002fe200078e00ff */
        /* <DEDUP_REMOVED lines=17> */
.L_x_1455:
[----:B------:R-:W-:-:S04]  /*09e0*/  MOV R0, c[0x0][0x554] ;  /* 0x0001550000007a02 */ /* 0x000fc80000000f00 */
[----:B------:R-:W-:Y:S02]  /*09f0*/  ISETP.NE.AND P0, PT, R0, 0x1, PT ;  /* 0x000000010000780c */ /* 0x000fe40003f05270 */
[----:B------:R-:W-:-:S11]  /*0a00*/  MOV R0, R2 ;  /* 0x0000000200007202 */ /* 0x000fd60000000f00 */
[----:B------:R-:W-:-:S05]  /*0a10*/  @P0 IMAD.HI.U32 R4, R2, c[0x0][0x558], RZ ;  /* 0x0001560002040a27 */ /* 0x000fca00078e00ff */
[----:B------:R-:W-:-:S05]  /*0a20*/  @P0 SHF.R.U32.HI R0, RZ, c[0x0][0x55c], R4 ;  /* 0x00015700ff000a19 */ /* 0x000fca0000011604 */
[----:B------:R-:W-:Y:S02]  /*0a30*/  IMAD R4, R0, c[0x0][0x554], RZ ;  /* 0x0001550000047a24 */ /* 0x000fe400078e02ff */
.L_x_1456:
[----:B------:R-:W-:Y:S05]  /*0a40*/  BSYNC B0 ;  /* 0x0000000000007941 */ /* 0x000fea0003800000 */
.L_x_1454:
        /* <DEDUP_REMOVED lines=13> */
[----:B------:R-:W-:Y:S04]  /*0b20*/  STL [R1+0x44], R12 ;  /* 0x0000440c01007387 */ /* 0x000fe80000100800 */
[----:B------:R1:W2:Y:S01]  /*0b30*/  @P0 LDG.E R6, [R2.64] ;  /* 0x0000000602060981 */ /* 0x0002a2000c1e1900 */
[----:B------:R-:W-:Y:S01]  /*0b40*/  IMAD.MOV.U32 R4, RZ, RZ, c[0x0][0x2c4] ;  /* 0x0000b100ff047624 */ /* 0x000fe200078e00ff */
[----:B------:R-:W-:Y:S01]  /*0b50*/  IADD3 R0, R0, c[0x0][0x53c], RZ ;  /* 0x00014f0000007a10 */ /* 0x000fe20007ffe0ff */
[----:B------:R-:W-:Y:S01]  /*0b60*/  CS2R R130, SRZ ;  /* 0x0000000000827805 */ /* 0x000fe2000001ff00 */
[----:B------:R-:W-:Y:S01]  /*0b70*/  CS2R R128, SRZ ;  /* 0x0000000000807805 */ /* 0x000fe2000001ff00 */
[----:B------:R-:W-:Y:S01]  /*0b80*/  CS2R R126, SRZ ;  /* 0x00000000007e7805 */ /* 0x000fe2000001ff00 */
[----:B------:R-:W-:Y:S01]  /*0b90*/  ISETP.NE.AND P2, PT, R4, 0x1, PT ;  /* 0x000000010400780c */ /* 0x000fe20003f45270 */
[----:B------:R-:W-:Y:S01]  /*0ba0*/  IMAD.MOV.U32 R4, RZ, RZ, c[0x0][0x168] ;  /* 0x00005a00ff047624 */ /* 0x000fe200078e00ff */
[----:B------:R-:W-:Y:S01]  /*0bb0*/  SHF.L.U32 R55, R0, 0x7, RZ ;  /* 0x0000000700377819 */ /* 0x000fe200000006ff */
[----:B------:R-:W-:Y:S01]  /*0bc0*/  CS2R R124, SRZ ;  /* 0x00000000007c7805 */ /* 0x000fe2000001ff00 */
[----:B------:R-:W-:Y:S01]  /*0bd0*/  IMAD.MOV.U32 R122, RZ, RZ, RZ ;  /* 0x000000ffff7a7224 */ /* 0x000fe200078e00ff */
[----:B------:R-:W-:Y:S01]  /*0be0*/  CS2R R120, SRZ ;  /* 0x0000000000787805 */ /* 0x000fe2000001ff00 */
[----:B------:R-:W-:Y:S01]  /*0bf0*/  IADD3 R0, R55, 0x7f, RZ ;  /* 0x0000007f37007810 */ /* 0x000fe20007ffe0ff */
[----:B------:R-:W-:Y:S01]  /*0c00*/  STL [R1+0x40], R55 ;  /* 0x0000403701007387 */ /* 0x000fe20000100800 */
[----:B------:R-:W-:Y:S01]  /*0c10*/  IADD3 R4, -R4, 0x60, RZ ;  /* 0x0000006004047810 */ /* 0x000fe20007ffe1ff */
[----:B------:R-:W-:Y:S01]  /*0c20*/  CS2R R116, SRZ ;  /* 0x0000000000747805 */ /* 0x000fe2000001ff00 */
[----:B------:R-:W-:Y:S01]  /*0c30*/  MOV R118, RZ ;  /* 0x000000ff00767202 */ /* 0x000fe20000000f00 */
[----:B------:R-:W-:Y:S01]  /*0c40*/  CS2R R8, SRZ ;  /* 0x0000000000087805 */ /* 0x000fe2000001ff00 */
[----:B------:R-:W-:Y:S01]  /*0c50*/  IMAD.MOV.U32 R114, RZ, RZ, RZ ;  /* 0x000000ffff727224 */ /* 0x000fe200078e00ff */
[----:B------:R-:W-:Y:S01]  /*0c60*/  CS2R R10, SRZ ;  /* 0x00000000000a7805 */ /* 0x000fe2000001ff00 */
[----:B------:R-:W-:Y:S01]  /*0c70*/  IMAD.MOV.U32 R112, RZ, RZ, RZ ;  /* 0x000000ffff707224 */ /* 0x000fe200078e00ff */
[----:B------:R-:W-:Y:S01]  /*0c80*/  MOV R110, RZ ;  /* 0x000000ff006e7202 */ /* 0x000fe20000000f00 */
[----:B------:R-:W-:Y:S01]  /*0c90*/  CS2R R108, SRZ ;  /* 0x00000000006c7805 */ /* 0x000fe2000001ff00 */
[----:B------:R-:W-:Y:S01]  /*0ca0*/  IMAD.MOV.U32 R13, RZ, RZ, RZ ;  /* 0x000000ffff0d7224 */ /* 0x000fe200078e00ff */
[----:B------:R-:W-:Y:S01]  /*0cb0*/  CS2R R14, SRZ ;  /* 0x00000000000e7805 */ /* 0x000fe2000001ff00 */
[----:B-1----:R-:W-:Y:S01]  /*0cc0*/  IMAD.MOV.U32 R2, RZ, RZ, c[0x0][0x2ac] ;  /* 0x0000ab00ff027624 */ /* 0x002fe200078e00ff */
[----:B------:R-:W-:Y:S01]  /*0cd0*/  MOV R104, RZ ;  /* 0x000000ff00687202 */ /* 0x000fe20000000f00 */
[----:B------:R-:W-:Y:S01]  /*0ce0*/  @P2 IMAD.HI.U32 R3, R0, c[0x0][0x2c8], RZ ;  /* 0x0000b20000032a27 */ /* 0x000fe200078e00ff */
[----:B------:R-:W-:Y:S01]  /*0cf0*/  CS2R R16, SRZ ;  /* 0x0000000000107805 */ /* 0x000fe2000001ff00 */
[----:B------:R-:W-:Y:S01]  /*0d00*/  MOV R98, RZ ;  /* 0x000000ff00627202 */ /* 0x000fe20000000f00 */
[----:B------:R-:W-:Y:S01]  /*0d10*/  CS2R R18, SRZ ;  /* 0x0000000000127805 */ /* 0x000fe2000001ff00 */
[----:B------:R-:W-:Y:S01]  /*0d20*/  IMAD.MOV.U32 R106, RZ, RZ, RZ ;  /* 0x000000ffff6a7224 */ /* 0x000fe200078e00ff */
[----:B------:R-:W-:Y:S01]  /*0d30*/  @P2 SHF.R.U32.HI R0, RZ, c[0x0][0x2cc], R3 ;  /* 0x0000b300ff002a19 */ /* 0x000fe20000011603 */
[----:B------:R-:W-:Y:S01]  /*0d40*/  IMAD.MOV.U32 R102, RZ, RZ, RZ ;  /* 0x000000ffff667224 */ /* 0x000fe200078e00ff */
[----:B------:R-:W-:Y:S01]  /*0d50*/  MOV R94, RZ ;  /* 0x000000ff005e7202 */ /* 0x000fe20000000f00 */
        /* <DEDUP_REMOVED lines=63> */
[----:B--2---:R1:W-:Y:S02]  /*1150*/  STL [R1+0x18], R6 ;  /* 0x0000180601007387 */ /* 0x0043e40000100800 */
[----:B-1----:R-:W-:-:S02]  /*1160*/  IMAD R6, R2, c[0x0][0x1d0], RZ ;  /* 0x0000740002067a24 */ /* 0x002fc400078e02ff */
[----:B------:R-:W-:-:S03]  /*1170*/  IMAD R2, R2, c[0x0][0x1d0], R4 ;  /* 0x0000740002027a24 */ /* 0x000fc600078e0204 */
[----:B------:R-:W-:Y:S02]  /*1180*/  IADD3 R3, R6, 0x5f, RZ ;  /* 0x0000005f06037810 */ /* 0x000fe40007ffe0ff */
[----:B------:R-:W-:-:S03]  /*1190*/  IADD3 R2, R2, R0, RZ ;  /* 0x0000000002027210 */ /* 0x000fc60007ffe0ff */
[----:B------:R-:W-:-:S04]  /*11a0*/  IMAD.HI R0, R3, 0x2aaaaaab, RZ ;  /* 0x2aaaaaab03007827 */ /* 0x000fc800078e02ff */
[----:B------:R-:W-:Y:S01]  /*11b0*/  IMAD.HI R4, R2, 0x2aaaaaab, RZ ;  /* 0x2aaaaaab02047827 */ /* 0x000fe200078e02ff */
[----:B------:R-:W-:-:S03]  /*11c0*/  SHF.R.U32.HI R2, RZ, 0x1f, R0 ;  /* 0x0000001fff027819 */ /* 0x000fc60000011600 */
[----:B------:R-:W-:Y:S01]  /*11d0*/  IMAD.MOV R3, RZ, RZ, -R12 ;  /* 0x000000ffff037224 */ /* 0x000fe200078e0a0c */
[----:B------:R-:W-:Y:S02]  /*11e0*/  SHF.R.U32.HI R6, RZ, 0x1f, R4 ;  /* 0x0000001fff067819 */ /* 0x000fe40000011604 */
[----:B------:R-:W-:Y:S01]  /*11f0*/  LEA.HI.SX32 R0, R0, R2, 0x1c ;  /* 0x0000000200007211 */ /* 0x000fe200078fe2ff */
[----:B------:R-:W-:Y:S01]  /*1200*/  IMAD R52, R3, c[0x0][0x548], R5 ;  /* 0x0001520003347a24 */ /* 0x000fe200078e0205 */
[----:B------:R-:W-:Y:S01]  /*1210*/  LEA.HI.SX32 R2, R4, R6, 0x1c ;  /* 0x0000000604027211 */ /* 0x000fe200078fe2ff */
[----:B------:R-:W-:Y:S01]  /*1220*/  IMAD.MOV.U32 R6, RZ, RZ, RZ ;  /* 0x000000ffff067224 */ /* 0x000fe200078e00ff */
[----:B------:R-:W-:Y:S02]  /*1230*/  CS2R R4, SRZ ;  /* 0x0000000000047805 */ /* 0x000fe4000001ff00 */
[----:B------:R-:W-:Y:S01]  /*1240*/  IMNMX R54, R0, R2, PT ;  /* 0x0000000200367217 */ /* 0x000fe20003800200 */
[----:B------:R1:W-:Y:S01]  /*1250*/  STL [R1+0x48], R52 ;  /* 0x0000483401007387 */ /* 0x0003e20000100800 */
[----:B------:R-:W-:-:S02]  /*1260*/  PRMT R0, RZ, 0x7610, R0 ;  /* 0x00007610ff007816 */ /* 0x000fc40000000000 */
[----:B------:R-:W-:Y:S01]  /*1270*/  ISETP.GE.AND P0, PT, R54, 0x1, PT ;  /* 0x000000013600780c */ /* 0x000fe20003f06270 */
[----:B------:R1:W-:-:S12]  /*1280*/  STL [R1+0x4], R54 ;  /* 0x0000043601007387 */ /* 0x0003d80000100800 */
[----:B------:R-:W-:Y:S05]  /*1290*/  @!P0 BRA `(.L_x_1457) ;  /* 0x00011dd000008947 */ /* 0x000fea0003800000 */
[----:B-1----:R-:W2:Y:S01]  /*12a0*/  LDL R54, [R1+0x10] ;  /* 0x0000100001367983 */ /* 0x002ea20000100800 */
[----:B------:R-:W-:-:S04]  /*12b0*/  ISETP.NE.U32.AND P0, PT, RZ, c[0x0][0x340], PT ;  /* 0x0000d000ff007a0c */ /* 0x000fc80003f05070 */
[----:B------:R-:W-:-:S13]  /*12c0*/  ISETP.NE.AND.EX P0, PT, RZ, c[0x0][0x344], PT, P0 ;  /* 0x0000d100ff007a0c */ /* 0x000fda0003f05300 */
[----:B------:R-:W-:-:S04]  /*12d0*/  @P0 IMAD.MOV.U32 R2, RZ, RZ, 0x4 ;  /* 0x00000004ff020424 */ /* 0x000fc800078e00ff */
[----:B------:R-:W-:-:S05]  /*12e0*/  @P0 IMAD.WIDE R2, R12, R2, c[0x0][0x340] ;  /* 0x0000d0000c020625 */ /* 0x000fca00078e0202 */
[----:B------:R1:W5:Y:S01]  /*12f0*/  @P0 LDG.E R14, [R2.64] ;  /* 0x00000006020e0981 */ /* 0x000362000c1e1900 */
[----:B------:R-:W-:Y:S02]  /*1300*/  SHF.R.S32.HI R15, RZ, 0x1f, R52 ;  /* 0x0000001fff0f7819 */ /* 0x000fe40000011434 */
[----:B------:R-:W-:Y:S02]  /*1310*/  SHF.R.S32.HI R6, RZ, 0x1f, R12 ;  /* 0x0000001fff067819 */ /* 0x000fe4000001140c */
[----:B------:R-:W-:Y:S01]  /*1320*/  ISETP.GE.AND P6, PT, R245, c[0x0][0x198], PT ;  /* 0x00006600f5007a0c */ /* 0x000fe20003fc6270 */
[----:B------:R-:W-:-:S04]  /*1330*/  IMAD R0, R15, c[0x0][0x1b8], RZ ;  /* 0x00006e000f007a24 */ /* 0x000fc800078e02ff */
[C---:B------:R-:W-:Y:S02]  /*1340*/  IMAD R5, R52.reuse, c[0x0][0x1bc], R0 ;  /* 0x00006f0034057a24 */ /* 0x040fe400078e0200 */
[----:B-1----:R-:W-:Y:S01]  /*1350*/  IMAD.WIDE.U32 R2, R52, c[0x0][0x1b8], RZ ;  /* 0x00006e0034027a25 */ /* 0x002fe200078e00ff */
[----:B------:R-:W-:-:S04]  /*1360*/  IADD3 R52, R245, 0xc0, RZ ;  /* 0x000000c0f5347810 */ /* 0x000fc80007ffe0ff */
[----:B------:R-:W-:Y:S01]  /*1370*/  IADD3 R3, R3, R5, RZ ;  /* 0x0000000503037210 */ /* 0x000fe20007ffe0ff */
[----:B------:R-:W-:Y:S01]  /*1380*/  IMAD R5, R6, c[0x0][0x1c0], RZ ;  /* 0x0000700006057a24 */ /* 0x000fe200078e02ff */
[----:B------:R-:W-:-:S03]  /*1390*/  ISETP.GE.AND P3, PT, R52, c[0x0][0x198], PT ;  /* 0x0000660034007a0c */ /* 0x000fc60003f66270 */
[C---:B------:R-:W-:Y:S02]  /*13a0*/  IMAD R6, R12.reuse, c[0x0][0x1c4], R5 ;  /* 0x000071000c067a24 */ /* 0x040fe400078e0205 */
[----:B------:R-:W-:-:S05]  /*13b0*/  IMAD.WIDE.U32 R2, R12, c[0x0][0x1c0], R2 ;  /* 0x000070000c027a25 */ /* 0x000fca00078e0002 */
[----:B------:R-:W-:Y:S02]  /*13c0*/  IADD3 R3, R3, R6, RZ ;  /* 0x0000000603037210 */ /* 0x000fe40007ffe0ff */
[----:B--2---:R-:W-:Y:S02]  /*13d0*/  IADD3 R4, R54, R55, RZ ;  /* 0x0000003736047210 */ /* 0x004fe40007ffe0ff */
[C---:B------:R-:W-:Y:S02]  /*13e0*/  IADD3 R55, R245.reuse, 0x40, RZ ;  /* 0x00000040f5377810 */ /* 0x040fe40007ffe0ff */
[----:B------:R-:W-:Y:S01]  /*13f0*/  IADD3 R54, R245, 0x80, RZ ;  /* 0x00000080f5367810 */ /* 0x000fe20007ffe0ff */
[----:B------:R-:W-:Y:S01]  /*1400*/  @P2 IMAD.HI.U32 R7, R4, c[0x0][0x2c8], RZ ;  /* 0x0000b20004072a27 */ /* 0x000fe200078e00ff */
[----:B------:R-:W-:Y:S02]  /*1410*/  ISETP.GE.AND P5, PT, R55, c[0x0][0x198], PT ;  /* 0x0000660037007a0c */ /* 0x000fe40003fa6270 */
[----:B------:R-:W-:Y:S01]  /*1420*/  ISETP.GE.AND P4, PT, R54, c[0x0][0x198], PT ;  /* 0x0000660036007a0c */ /* 0x000fe20003f86270 */
[----:B------:R-:W-:Y:S01]  /*1430*/  IMAD.MOV.U32 R0, RZ, RZ, R4 ;  /* 0x000000ffff007224 */ /* 0x000fe200078e0004 */
[----:B------:R-:W-:-:S04]  /*1440*/  @P2 SHF.R.U32.HI R0, RZ, c[0x0][0x2cc], R7 ;  /* 0x0000b300ff002a19 */ /* 0x000fc80000011607 */
[--C-:B------:R-:W-:Y:S01]  /*1450*/  SHF.R.S32.HI R7, RZ, 0x1f, R0.reuse ;  /* 0x0000001fff077819 */ /* 0x100fe20000011400 */
[----:B------:R-:W-:Y:S02]  /*1460*/  IMAD.MOV R5, RZ, RZ, -R0 ;  /* 0x000000ffff057224 */ /* 0x000fe400078e0a00 */
[----:B------:R-:W-:-:S04]  /*1470*/  IMAD.WIDE.U32 R2, R0, c[0x0][0x1b0], R2 ;  /* 0x00006c0000027a25 */ /* 0x000fc800078e0002 */
[----:B------:R-:W-:Y:S02]  /*1480*/  IMAD R4, R5, c[0x0][0x2c4], R4 ;  /* 0x0000b10005047a24 */ /* 0x000fe400078e0204 */
[----:B------:R-:W-:-:S04]  /*1490*/  IMAD R5, R7, c[0x0][0x1b0], RZ ;  /* 0x00006c0007057a24 */ /* 0x000fc800078e02ff */
[----:B------:R-:W-:Y:S01]  /*14a0*/  IMAD R6, R0, c[0x0][0x1b4], R5 ;  /* 0x00006d0000067a24 */ /* 0x000fe200078e0205 */
[----:B------:R-:W-:Y:S01]  /*14b0*/  SHF.R.S32.HI R5, RZ, 0x1f, R4 ;  /* 0x0000001fff057819 */ /* 0x000fe20000011404 */
[----:B------:R-:W-:Y:S02]  /*14c0*/  @!P0 IMAD.MOV.U32 R14, RZ, RZ, R12 ;  /* 0x000000ffff0e8224 */ /* 0x000fe400078e000c */
[----:B------:R-:W-:Y:S02]  /*14d0*/  IMAD.IADD R3, R3, 0x1, R6 ;  /* 0x0000000103037824 */ /* 0x000fe400078e0206 */
[----:B------:R-:W-:Y:S02]  /*14e0*/  IMAD R0, R5, c[0x0][0x1a8], RZ ;  /* 0x00006a0005007a24 */ /* 0x000fe400078e02ff */
[----:B------:R-:W-:-:S04]  /*14f0*/  IMAD.WIDE.U32 R2, R4, c[0x0][0x1a8], R2 ;  /* 0x00006a0004027a25 */ /* 0x000fc800078e0002 */
[----:B------:R-:W-:Y:S01]  /*1500*/  IMAD R0, R4, c[0x0][0x1ac], R0 ;  /* 0x00006b0004007a24 */ /* 0x000fe200078e0200 */
[----:B------:R-:W-:-:S04]  /*1510*/  LEA R13, P1, R2, c[0x0][0x160], 0x1 ;  /* 0x00005800020d7a11 */ /* 0x000fc800078208ff */
[----:B------:R-:W-:-:S04]  /*1520*/  IADD3 R0, R3, R0, RZ ;  /* 0x0000000003007210 */ /* 0x000fc80007ffe0ff */
[----:B------:R-:W-:Y:S01]  /*1530*/  LEA.HI.X R5, R2, c[0x0][0x164], R0, 0x1, P1 ;  /* 0x0000590002057a11 */ /* 0x000fe200008f0c00 */
[----:B------:R-:W-:Y:S05]  /*1540*/  BRA.DIV ~URZ, `(.L_x_1458) ;  /* 0x000141527f007947 */ /* 0x000fea000b800000 */
[----:B------:R1:W2:Y:S02]  /*1550*/  SHFL.IDX PT, R4, R5, RZ, 0x181f ;  /* 0x00181fff05047589 */ /* 0x0002a400000e0000 */
.L_x_1528:
[----:B------:R-:W-:Y:S05]  /*1560*/  BRA.DIV ~URZ, `(.L_x_1459) ;  /* 0x000141a27f007947 */ /* 0x000fea000b800000 */
[----:B------:R3:W4:Y:S02]  /*1570*/  SHFL.IDX PT, R0, R13, RZ, 0x181f ;  /* 0x00181fff0d007589 */ /* 0x00072400000e0000 */
.L_x_1529:
[----:B---3--:R-:W3:Y:S04]  /*1580*/  LDL R3, [R1+0x40] ;  /* 0x0000400001037983 */ /* 0x008ee80000100800 */
[----:B------:R-:W1:Y:S01]  /*1590*/  S2R R6, SR_TID.X ;  /* 0x0000000000067919 */ /* 0x000e620000002100 */
[----:B------:R-:W-:-:S04]  /*15a0*/  IMAD.MOV.U32 R16, RZ, RZ, c[0x0][0x2c4] ;  /* 0x0000b100ff107624 */ /* 0x000fc800078e00ff */
[----:B------:R-:W-:Y:S01]  /*15b0*/  IMAD R16, R16, c[0x0][0x168], RZ ;  /* 0x00005a0010107a24 */ /* 0x000fe200078e02ff */
[----:B-1----:R-:W-:-:S04]  /*15c0*/  SHF.R.S32.HI R2, RZ, 0x1f, R6 ;  /* 0x0000001fff027819 */ /* 0x002fc80000011406 */
[----:B------:R-:W-:-:S04]  /*15d0*/  LEA.HI R2, R2, R6, RZ, 0x3 ;  /* 0x0000000602027211 */ /* 0x000fc800078f18ff */
[----:B------:R-:W-:Y:S01]  /*15e0*/  SHF.R.S32.HI R2, RZ, 0x3, R2 ;  /* 0x00000003ff027819 */ /* 0x000fe20000011402 */
[----:B------:R-:W-:Y:S04]  /*15f0*/  BSSY B0, `(.L_x_1460) ;  /* 0x000001d000007945 */ /* 0x000fe80003800000 */
[----:B---3--:R-:W-:-:S05]  /*1600*/  IMAD.IADD R12, R2, 0x1, R3 ;  /* 0x00000001020c7824 */ /* 0x008fca00078e0203 */
[----:B------:R-:W-:-:S13]  /*1610*/  ISETP.GE.AND P0, PT, R12, R16, PT ;  /* 0x000000100c00720c */ /* 0x000fda0003f06270 */
[----:B------:R-:W-:Y:S05]  /*1620*/  @P0 BRA `(.L_x_1461) ;  /* 0x0000019000000947 */ /* 0x000fea0003800000 */
[C---:B----4-:R-:W-:Y:S02]  /*1630*/  LEA R10, P0, R245.reuse, R0, 0x1 ;  /* 0x00000000f50a7211 */ /* 0x050fe400078008ff */
[----:B------:R-:W-:Y:S02]  /*1640*/  SHF.R.S32.HI R3, RZ, 0x1f, R245 ;  /* 0x0000001fff037819 */ /* 0x000fe400000114f5 */
[C---:B------:R-:W-:Y:S02]  /*1650*/  IADD3 R2, R245.reuse, 0x40, RZ ;  /* 0x00000040f5027810 */ /* 0x040fe40007ffe0ff */
[C---:B--2---:R-:W-:Y:S02]  /*1660*/  LEA.HI.X R11, R245.reuse, R4, R3, 0x1, P0 ;  /* 0x00000004f50b7211 */ /* 0x044fe400000f0c03 */
[C---:B------:R-:W-:Y:S02]  /*1670*/  IADD3 R3, R245.reuse, 0x40, RZ ;  /* 0x00000040f5037810 */ /* 0x040fe40007ffe0ff */
[----:B------:R-:W-:Y:S01]  /*1680*/  IADD3 R19, R245, 0x80, RZ ;  /* 0x00000080f5137810 */ /* 0x000fe20007ffe0ff */
[----:B------:R-:W-:Y:S01]  /*1690*/  @!PT LDS RZ, [RZ] ;  /* 0x00000000fffff984 */ /* 0x000fe20000000800 */
[----:B------:R-:W-:Y:S01]  /*16a0*/  @!PT LDS RZ, [RZ] ;  /* 0x00000000fffff984 */ /* 0x000fe20000000800 */
[----:B------:R-:W-:Y:S01]  /*16b0*/  @!PT LDS RZ, [RZ] ;  /* 0x00000000fffff984 */ /* 0x000fe20000000800 */
[----:B------:R1:W-:Y:S01]  /*16c0*/  LDGSTS.E.BYPASS.LTC128B.128 [R243+0x18100], [R10.64], !P6 ;  /* 0x181000000af37fae */ /* 0x0003e2000f101d46 */
[----:B------:R-:W-:-:S02]  /*16d0*/  LEA R8, P2, R2, R0, 0x1 ;  /* 0x0000000002087211 */ /* 0x000fc400078408ff */
[----:B------:R-:W-:Y:S02]  /*16e0*/  SHF.R.S32.HI R3, RZ, 0x1f, R3 ;  /* 0x0000001fff037819 */ /* 0x000fe40000011403 */
[C---:B------:R-:W-:Y:S02]  /*16f0*/  IADD3 R20, R245.reuse, 0x80, RZ ;  /* 0x00000080f5147810 */ /* 0x040fe40007ffe0ff */
[C---:B------:R-:W-:Y:S02]  /*1700*/  IADD3 R17, R245.reuse, 0xc0, RZ ;  /* 0x000000c0f5117810 */ /* 0x040fe40007ffe0ff */
[----:B------:R-:W-:Y:S02]  /*1710*/  IADD3 R18, R245, 0xc0, RZ ;  /* 0x000000c0f5127810 */ /* 0x000fe40007ffe0ff */
[----:B------:R-:W-:Y:S02]  /*1720*/  LEA R6, P1, R19, R0, 0x1 ;  /* 0x0000000013067211 */ /* 0x000fe400078208ff */
[----:B------:R-:W-:-:S02]  /*1730*/  SHF.R.S32.HI R20, RZ, 0x1f, R20 ;  /* 0x0000001fff147819 */ /* 0x000fc40000011414 */
[----:B------:R-:W-:Y:S02]  /*1740*/  LEA.HI.X R9, R2, R4, R3, 0x1, P2 ;  /* 0x0000000402097211 */ /* 0x000fe400010f0c03 */
[----:B------:R-:W-:Y:S02]  /*1750*/  SHF.R.S32.HI R18, RZ, 0x1f, R18 ;  /* 0x0000001fff127819 */ /* 0x000fe40000011412 */
[----:B------:R-:W-:Y:S01]  /*1760*/  LEA R2, P0, R17, R0, 0x1 ;  /* 0x0000000011027211 */ /* 0x000fe200078008ff */
[----:B------:R1:W-:Y:S01]  /*1770*/  LDGSTS.E.BYPASS.LTC128B.128 [R243+0x1c100], [R8.64], !P5 ;  /* 0x1c10000008f37fae */ /* 0x0003e2000e901d46 */
[-C--:B------:R-:W-:Y:S02]  /*1780*/  LEA.HI.X R7, R19, R4.reuse, R20, 0x1, P1 ;  /* 0x0000000413077211 */ /* 0x080fe400008f0c14 */
[----:B------:R-:W-:-:S03]  /*1790*/  LEA.HI.X R3, R17, R4, R18, 0x1, P0 ;  /* 0x0000000411037211 */ /* 0x000fc600000f0c12 */
[----:B------:R1:W-:Y:S04]  /*17a0*/  LDGSTS.E.BYPASS.LTC128B.128 [R243+0x20100], [R6.64], !P4 ;  /* 0x2010000006f37fae */ /* 0x0003e8000e101d46 */
[----:B------:R1:W-:Y:S02]  /*17b0*/  LDGSTS.E.BYPASS.LTC128B.128 [R243+0x24100], [R2.64], !P3 ;  /* 0x2410000002f37fae */ /* 0x0003e4000d901d46 */
.L_x_1461:
[----:B------:R-:W-:Y:S05]  /*17c0*/  BSYNC B0 ;  /* 0x0000000000007941 */ /* 0x000fea0003800000 */
.L_x_1460:
[----:B------:R-:W-:Y:S05]  /*17d0*/  BRA.DIV ~URZ, `(.L_x_1462) ;  /* 0x00013fa27f007947 */ /* 0x000fea000b800000 */
[----:B--2---:R2:W3:Y:S04]  /*17e0*/  SHFL.IDX PT, R4, R5, 0x1, 0x181f ;  /* 0x00381f0005047f89 */ /* 0x0044e800000e0000 */
[----:B----4-:R2:W4:Y:S02]  /*17f0*/  SHFL.IDX PT, R0, R13, 0x1, 0x181f ;  /* 0x00381f000d007f89 */ /* 0x01052400000e0000 */
.L_x_1530:
[----:B-1----:R-:W-:Y:S01]  /*1800*/  IADD3 R2, R12, 0x20, RZ ;  /* 0x000000200c027810 */ /* 0x002fe20007ffe0ff */
[----:B------:R-:W-:Y:S03]  /*1810*/  BSSY B0, `(.L_x_1463) ;  /* 0x000001c000007945 */ /* 0x000fe60003800000 */
[----:B------:R-:W-:-:S13]  /*1820*/  ISETP.GE.AND P0, PT, R2, R16, PT ;  /* 0x000000100200720c */ /* 0x000fda0003f06270 */
[----:B------:R-:W-:Y:S05]  /*1830*/  @P0 BRA `(.L_x_1464) ;  /* 0x0000019000000947 */ /* 0x000fea0003800000 */
[C---:B------:R-:W-:Y:S02]  /*1840*/  IADD3 R3, R245.reuse, 0x40, RZ ;  /* 0x00000040f5037810 */ /* 0x040fe40007ffe0ff */
[C---:B----4-:R-:W-:Y:S02]  /*1850*/  LEA R10, P0, R245.reuse, R0, 0x1 ;  /* 0x00000000f50a7211 */ /* 0x050fe400078008ff */
[----:B------:R-:W-:Y:S02]  /*1860*/  SHF.R.S32.HI R6, RZ, 0x1f, R245 ;  /* 0x0000001fff067819 */ /* 0x000fe400000114f5 */
[C---:B------:R-:W-:Y:S02]  /*1870*/  IADD3 R21, R245.reuse, 0x40, RZ ;  /* 0x00000040f5157810 */ /* 0x040fe40007ffe0ff */
[C---:B------:R-:W-:Y:S02]  /*1880*/  IADD3 R19, R245.reuse, 0x80, RZ ;  /* 0x00000080f5137810 */ /* 0x040fe40007ffe0ff */
[----:B------:R-:W-:-:S02]  /*1890*/  IADD3 R20, R245, 0x80, RZ ;  /* 0x00000080f5147810 */ /* 0x000fc40007ffe0ff */
[C---:B------:R-:W-:Y:S02]  /*18a0*/  IADD3 R17, R245.reuse, 0xc0, RZ ;  /* 0x000000c0f5117810 */ /* 0x040fe40007ffe0ff */
[----:B------:R-:W-:Y:S02]  /*18b0*/  IADD3 R18, R245, 0xc0, RZ ;  /* 0x000000c0f5127810 */ /* 0x000fe40007ffe0ff */
[----:B------:R-:W-:Y:S02]  /*18c0*/  LEA R8, P2, R3, R0, 0x1 ;  /* 0x0000000003087211 */ /* 0x000fe400078408ff */
[----:B---3--:R-:W-:Y:S02]  /*18d0*/  LEA.HI.X R11, R245, R4, R6, 0x1, P0 ;  /* 0x00000004f50b7211 */ /* 0x008fe400000f0c06 */
[----:B------:R-:W-:Y:S02]  /*18e0*/  SHF.R.S32.HI R21, RZ, 0x1f, R21 ;  /* 0x0000001fff157819 */ /* 0x000fe40000011415 */
[----:B------:R-:W-:Y:S01]  /*18f0*/  LEA R6, P1, R19, R0, 0x1 ;  /* 0x0000000013067211 */ /* 0x000fe200078208ff */
[----:B------:R-:W-:Y:S01]  /*1900*/  @!PT LDS RZ, [RZ] ;  /* 0x00000000fffff984 */ /* 0x000fe20000000800 */
[----:B------:R-:W-:Y:S01]  /*1910*/  @!PT LDS RZ, [RZ] ;  /* 0x00000000fffff984 */ /* 0x000fe20000000800 */
[----:B------:R-:W-:Y:S01]  /*1920*/  @!PT LDS RZ, [RZ] ;  /* 0x00000000fffff984 */ /* 0x000fe20000000800 */
[----:B------:R1:W-:Y:S01]  /*1930*/  LDGSTS.E.BYPASS.LTC128B.128 [R243+0x19100], [R10.64], !P6 ;  /* 0x191000000af37fae */ /* 0x0003e2000f101d46 */
[----:B------:R-:W-:-:S02]  /*1940*/  SHF.R.S32.HI R20, RZ, 0x1f, R20 ;  /* 0x0000001fff147819 */ /* 0x000fc40000011414 */
[----:B------:R-:W-:Y:S02]  /*1950*/  SHF.R.S32.HI R18, RZ, 0x1f, R18 ;  /* 0x0000001fff127819 */ /* 0x000fe40000011412 */
[----:B------:R-:W-:Y:S02]  /*1960*/  LEA R2, P0, R17, R0, 0x1 ;  /* 0x0000000011027211 */ /* 0x000fe400078008ff */
[-C--:B------:R-:W-:Y:S02]  /*1970*/  LEA.HI.X R9, R3, R4.reuse, R21, 0x1, P2 ;  /* 0x0000000403097211 */ /* 0x080fe400010f0c15 */
[-C--:B------:R-:W-:Y:S02]  /*1980*/  LEA.HI.X R7, R19, R4.reuse, R20, 0x1, P1 ;  /* 0x0000000413077211 */ /* 0x080fe400008f0c14 */
[----:B------:R-:W-:Y:S01]  /*1990*/  LEA.HI.X R3, R17, R4, R18, 0x1, P0 ;  /* 0x0000000411037211 */ /* 0x000fe200000f0c12 */
[----:B------:R1:W-:Y:S04]  /*19a0*/  LDGSTS.E.BYPASS.LTC128B.128 [R243+0x1d100], [R8.64], !P5 ;  /* 0x1d10000008f37fae */ /* 0x0003e8000e901d46 */
[----:B------:R1:W-:Y:S04]  /*19b0*/  LDGSTS.E.BYPASS.LTC128B.128 [R243+0x21100], [R6.64], !P4 ;  /* 0x2110000006f37fae */ /* 0x0003e8000e101d46 */
[----:B------:R1:W-:Y:S02]  /*19c0*/  LDGSTS.E.BYPASS.LTC128B.128 [R243+0x25100], [R2.64], !P3 ;  /* 0x2510000002f37fae */ /* 0x0003e4000d901d46 */
.L_x_1464:
[----:B------:R-:W-:Y:S05]  /*19d0*/  BSYNC B0 ;  /* 0x0000000000007941 */ /* 0x000fea0003800000 */
.L_x_1463:
[----:B------:R-:W-:Y:S05]  /*19e0*/  BRA.DIV ~URZ, `(.L_x_1465) ;  /* 0x00013e827f007947 */ /* 0x000fea000b800000 */
[----:B---3--:R3:W1:Y:S02]  /*19f0*/  SHFL.IDX PT, R4, R5, 0x2, 0x181f ;  /* 0x00581f0005047f89 */ /* 0x00866400000e0000 */
.L_x_1531:
[----:B------:R-:W-:Y:S05]  /*1a00*/  BRA.DIV ~URZ, `(.L_x_1466) ;  /* 0x00013ee27f007947 */ /* 0x000fea000b800000 */
[----:B----4-:R4:W2:Y:S02]  /*1a10*/  SHFL.IDX PT, R0, R13, 0x2, 0x181f ;  /* 0x00581f000d007f89 */ /* 0x0108a400000e0000 */
.L_x_1532:
[----:B-1----:R-:W-:Y:S01]  /*1a20*/  IADD3 R2, R12, 0x40, RZ ;  /* 0x000000400c027810 */ /* 0x002fe20007ffe0ff */
[----:B------:R-:W-:Y:S03]  /*1a30*/  BSSY B0, `(.L_x_1467) ;  /* 0x000001c000007945 */ /* 0x000fe60003800000 */
[----:B------:R-:W-:-:S13]  /*1a40*/  ISETP.GE.AND P0, PT, R2, R16, PT ;  /* 0x000000100200720c */ /* 0x000fda0003f06270 */
[----:B------:R-:W-:Y:S05]  /*1a50*/  @P0 BRA `(.L_x_1468) ;  /* 0x0000019000000947 */ /* 0x000fea0003800000 */
[C---:B------:R-:W-:Y:S02]  /*1a60*/  IADD3 R3, R245.reuse, 0x40, RZ ;  /* 0x00000040f5037810 */ /* 0x040fe40007ffe0ff */
[C---:B--2---:R-:W-:Y:S02]  /*1a70*/  LEA R10, P0, R245.reuse, R0, 0x1 ;  /* 0x00000000f50a7211 */ /* 0x044fe400078008ff */
[----:B------:R-:W-:Y:S02]  /*1a80*/  SHF.R.S32.HI R6, RZ, 0x1f, R245 ;  /* 0x0000001fff067819 */ /* 0x000fe400000114f5 */
[C---:B------:R-:W-:Y:S02]  /*1a90*/  IADD3 R21, R245.reuse, 0x40, RZ ;  /* 0x00000040f5157810 */ /* 0x040fe40007ffe0ff */
[C---:B------:R-:W-:Y:S02]  /*1aa0*/  IADD3 R19, R245.reuse, 0x80, RZ ;  /* 0x00000080f5137810 */ /* 0x040fe40007ffe0ff */
[----:B------:R-:W-:-:S02]  /*1ab0*/  IADD3 R20, R245, 0x80, RZ ;  /* 0x00000080f5147810 */ /* 0x000fc40007ffe0ff */
[C---:B------:R-:W-:Y:S02]  /*1ac0*/  IADD3 R17, R245.reuse, 0xc0, RZ ;  /* 0x000000c0f5117810 */ /* 0x040fe40007ffe0ff */
[----:B------:R-:W-:Y:S02]  /*1ad0*/  IADD3 R18, R245, 0xc0, RZ ;  /* 0x000000c0f5127810 */ /* 0x000fe40007ffe0ff */
[----:B------:R-:W-:Y:S02]  /*1ae0*/  LEA R8, P2, R3, R0, 0x1 ;  /* 0x0000000003087211 */ /* 0x000fe400078408ff */
[----:B------:R-:W-:Y:S02]  /*1af0*/  LEA.HI.X R11, R245, R4, R6, 0x1, P0 ;  /* 0x00000004f50b7211 */ /* 0x000fe400000f0c06 */
        /* <DEDUP_REMOVED lines=15> */
.L_x_1468:
[----:B------:R-:W-:Y:S05]  /*1bf0*/  BSYNC B0 ;  /* 0x0000000000007941 */ /* 0x000fea0003800000 */
.L_x_1467:
[----:B------:R-:W-:Y:S05]  /*1c00*/  BRA.DIV ~URZ, `(.L_x_1469) ;  /* 0x00013d627f007947 */ /* 0x000fea000b800000 */
[----:B------:R1:W3:Y:S04]  /*1c10*/  SHFL.IDX PT, R4, R5, 0x3, 0x181f ;  /* 0x00781f0005047f89 */ /* 0x0002e800000e0000 */
[----:B--2---:R1:W2:Y:S02]  /*1c20*/  SHFL.IDX PT, R0, R13, 0x3, 0x181f ;  /* 0x00781f000d007f89 */ /* 0x0042a400000e0000 */
.L_x_1533:
[----:B-1----:R-:W-:Y:S01]  /*1c30*/  IADD3 R2, R12, 0x60, RZ ;  /* 0x000000600c027810 */ /* 0x002fe20007ffe0ff */
[----:B-----5:R-:W-:Y:S01]  /*1c40*/  IMAD.WIDE.U32 R164, R14, c[0x0][0x2b0], RZ ;  /* 0x0000ac000ea47a25 */ /* 0x020fe200078e00ff */
[----:B------:R-:W-:-:S02]  /*1c50*/  SHF.R.S32.HI R20, RZ, 0x1f, R245 ;  /* 0x0000001fff147819 */ /* 0x000fc400000114f5 */
[----:B------:R-:W-:Y:S02]  /*1c60*/  ISETP.GE.AND P0, PT, R2, R16, PT ;  /* 0x000000100200720c */ /* 0x000fe40003f06270 */
[C---:B------:R-:W-:Y:S01]  /*1c70*/  IADD3 R31, R245.reuse, 0x40, RZ ;  /* 0x00000040f51f7810 */ /* 0x040fe20007ffe0ff */
[----:B------:R1:W-:Y:S01]  /*1c80*/  STL.64 [R1+0x28], R164 ;  /* 0x000028a401007387 */ /* 0x0003e20000100a00 */
[C---:B------:R-:W-:Y:S02]  /*1c90*/  IADD3 R19, R245.reuse, 0x40, RZ ;  /* 0x00000040f5137810 */ /* 0x040fe40007ffe0ff */
[C---:B------:R-:W-:Y:S02]  /*1ca0*/  IADD3 R30, R245.reuse, 0x80, RZ ;  /* 0x00000080f51e7810 */ /* 0x040fe40007ffe0ff */
[----:B------:R-:W-:Y:S02]  /*1cb0*/  SHF.R.S32.HI R19, RZ, 0x1f, R19 ;  /* 0x0000001fff137819 */ /* 0x000fe40000011413 */
[----:B------:R-:W-:-:S02]  /*1cc0*/  IADD3 R18, R245, 0x80, RZ ;  /* 0x00000080f5127810 */ /* 0x000fc40007ffe0ff */
[C---:B------:R-:W-:Y:S02]  /*1cd0*/  IADD3 R29, R245.reuse, 0xc0, RZ ;  /* 0x000000c0f51d7810 */ /* 0x040fe40007ffe0ff */
[C---:B--2---:R-:W-:Y:S02]  /*1ce0*/  @!P0 LEA R10, P1, R245.reuse, R0, 0x1 ;  /* 0x00000000f50a8211 */ /* 0x044fe400078208ff */
[----:B------:R-:W-:Y:S02]  /*1cf0*/  SHF.R.S32.HI R18, RZ, 0x1f, R18 ;  /* 0x0000001fff127819 */ /* 0x000fe40000011412 */
[----:B---3--:R-:W-:Y:S02]  /*1d00*/  @!P0 LEA.HI.X R11, R245, R4, R20, 0x1, P1 ;  /* 0x00000004f50b8211 */ /* 0x008fe400008f0c14 */
[----:B------:R-:W-:Y:S02]  /*1d10*/  @!P0 LEA R8, P1, R31, R0, 0x1 ;  /* 0x000000001f088211 */ /* 0x000fe400078208ff */
[----:B------:R-:W-:Y:S01]  /*1d20*/  IADD3 R17, R245, 0xc0, RZ ;  /* 0x000000c0f5117810 */ /* 0x000fe20007ffe0ff */
[----:B------:R-:W-:Y:S01]  /*1d30*/  @!PT LDS RZ, [RZ] ;  /* 0x00000000fffff984 */ /* 0x000fe20000000800 */
[----:B------:R-:W-:Y:S01]  /*1d40*/  @!PT LDS RZ, [RZ] ;  /* 0x00000000fffff984 */ /* 0x000fe20000000800 */
[----:B------:R-:W-:Y:S01]  /*1d50*/  @!PT LDS RZ, [RZ] ;  /* 0x00000000fffff984 */ /* 0x000fe20000000800 */
[----:B------:R1:W-:Y:S01]  /*1d60*/  @!P0 LDGSTS.E.BYPASS.LTC128B.128 [R243+0x1b100], [R10.64], !P6 ;  /* 0x1b1000000af38fae */ /* 0x0003e2000f101d46 */
[----:B------:R-:W-:-:S02]  /*1d70*/  @!P0 LEA.HI.X R9, R31, R4, R19, 0x1, P1 ;  /* 0x000000041f098211 */ /* 0x000fc400008f0c13 */
[C---:B------:R-:W-:Y:S02]  /*1d80*/  @!P0 LEA R6, P1, R30.reuse, R0, 0x1 ;  /* 0x000000001e068211 */ /* 0x040fe400078208ff */
[----:B------:R-:W-:Y:S01]  /*1d90*/  SHF.R.S32.HI R17, RZ, 0x1f, R17 ;  /* 0x0000001fff117819 */ /* 0x000fe20000011411 */
[----:B------:R1:W-:Y:S01]  /*1da0*/  @!P0 LDGSTS.E.BYPASS.LTC128B.128 [R243+0x1f100], [R8.64], !P5 ;  /* 0x1f10000008f38fae */ /* 0x0003e2000e901d46 */
[----:B------:R-:W-:Y:S02]  /*1db0*/  @!P0 LEA.HI.X R7, R30, R4, R18, 0x1, P1 ;  /* 0x000000041e078211 */ /* 0x000fe400008f0c12 */
[C---:B------:R-:W-:Y:S02]  /*1dc0*/  @!P0 LEA R2, P1, R29.reuse, R0, 0x1 ;  /* 0x000000001d028211 */ /* 0x040fe400078208ff */
[----:B------:R-:W-:Y:S01]  /*1dd0*/  SHF.R.S32.HI R0, RZ, 0x1f, R14 ;  /* 0x0000001fff007819 */ /* 0x000fe2000001140e */
[----:B------:R1:W-:Y:S01]  /*1de0*/  @!P0 LDGSTS.E.BYPASS.LTC128B.128 [R243+0x23100], [R6.64], !P4 ;  /* 0x2310000006f38fae */ /* 0x0003e2000e101d46 */
[----:B------:R-:W-:-:S03]  /*1df0*/  @!P0 LEA.HI.X R3, R29, R4, R17, 0x1, P1 ;  /* 0x000000041d038211 */ /* 0x000fc600008f0c11 */
[----:B------:R-:W-:Y:S02]  /*1e00*/  IMAD R0, R0, c[0x0][0x2b0], RZ ;  /* 0x0000ac0000007a24 */ /* 0x000fe400078e02ff */
[----:B------:R1:W-:Y:S02]  /*1e10*/  @!P0 LDGSTS.E.BYPASS.LTC128B.128 [R243+0x27100], [R2.64], !P3 ;  /* 0x2710000002f38fae */ /* 0x0003e4000d901d46 */
[----:B------:R-:W-:Y:S02]  /*1e20*/  IMAD R0, R14, c[0x0][0x2b4], R0 ;  /* 0x0000ad000e007a24 */ /* 0x000fe400078e0200 */
[----:B------:R-:W0:Y:S01]  /*1e30*/  LDGDEPBAR ;  /* 0x00000000000079af */ /* 0x000e220000000000 */
[----:B------:R-:W-:Y:S01]  /*1e40*/  WARPSYNC 0xffffffff ;  /* 0xffffffff00007948 */ /* 0x000fe20003800000 */
[----:B------:R-:W-:-:S05]  /*1e50*/  IMAD.IADD R162, R165, 0x1, R0 ;  /* 0x00000001a5a27824 */ /* 0x000fca00078e0200 */
[----:B------:R1:W-:Y:S02]  /*1e60*/  STL [R1+0x38], R162 ;  /* 0x000038a201007387 */ /* 0x0003e40000100800 */
[----:B------:R-:W2:Y:S04]  /*1e70*/  LDL R168, [R1+0x4] ;  /* 0x0000040001a87983 */ /* 0x000ea80000100800 */
[----:B------:R-:W3:Y:S04]  /*1e80*/  LDL R163, [R1+0x10] ;  /* 0x0000100001a37983 */ /* 0x000ee80000100800 */
[----:B------:R-:W5:Y:S01]  /*1e90*/  LDL R166, [R1+0x18] ;  /* 0x0000180001a67983 */ /* 0x000f620000100800 */
[----:B-1----:R-:W-:Y:S02]  /*1ea0*/  IMAD.MOV.U32 R6, RZ, RZ, 0x60 ;  /* 0x00000060ff067424 */ /* 0x002fe400078e00ff */
[----:B------:R-:W-:Y:S01]  /*1eb0*/  IMAD.MOV.U32 R167, RZ, RZ, c[0x0][0x2b8] ;  /* 0x0000ae00ffa77624 */ /* 0x000fe200078e00ff */
[----:B----4-:R-:W4:Y:S01]  /*1ec0*/  LDL R21, [R1+0x48] ;  /* 0x0000480001157983 */ /* 0x010f220000100800 */
[----:B------:R-:W-:-:S03]  /*1ed0*/  IMAD.MOV.U32 R5, RZ, RZ, c[0x0][0x2ac] ;  /* 0x0000ab00ff057624 */ /* 0x000fc600078e00ff */
[----:B------:R-:W-:Y:S01]  /*1ee0*/  ISETP.NE.AND P1, PT, R167, 0x1, PT ;  /* 0x00000001a700780c */ /* 0x000fe20003f25270 */
[----:B------:R-:W-:Y:S02]  /*1ef0*/  IMAD R5, R5, c[0x0][0x1d0], RZ ;  /* 0x0000740005057a24 */ /* 0x000fe400078e02ff */
[----:B------:R-:W-:Y:S01]  /*1f00*/  IMAD.MOV.U32 R246, RZ, RZ, RZ ;  /* 0x000000fffff67224 */ /* 0x000fe200078e00ff */
[----:B------:R-:W-:Y:S01]  /*1f10*/  BAR.SYNC.DEFER_BLOCKING 0x0 ;  /* 0x0000000000007b1d */ /* 0x000fe20000010000 */
[----:B--2---:R-:W-:-:S04]  /*1f20*/  IMAD R154, R168, R6, -0x60 ;  /* 0xffffffa0a89a7424 */ /* 0x004fc800078e0206 */
[----:B---3--:R-:W-:-:S05]  /*1f30*/  IMAD.IADD R2, R163, 0x1, R154 ;  /* 0x00000001a3027824 */ /* 0x008fca00078e029a */
[C---:B------:R-:W-:Y:S01]  /*1f40*/  ISETP.GE.AND P0, PT, R2.reuse, R5, PT ;  /* 0x000000050200720c */ /* 0x040fe20003f06270 */
[----:B-----5:R-:W-:-:S03]  /*1f50*/  IMAD.IADD R2, R2, 0x1, R166 ;  /* 0x0000000102027824 */ /* 0x020fc600078e02a6 */
        /* <DEDUP_REMOVED lines=9> */
[----:B------:R-:W-:-:S04]  /*1ff0*/  IMAD.MOV R0, RZ, RZ, -R0 ;  /* 0x000000ffff007224 */ /* 0x000fc800078e0a00 */
[----:B------:R-:W-:Y:S01]  /*2000*/  IMAD R252, R0, c[0x0][0x2b8], R2 ;  /* 0x0000ae0000fc7a24 */ /* 0x000fe200078e0202 */
[----:B------:R-:W3:Y:S04]  /*2010*/  S2R R13, SR_TID.X ;  /* 0x00000000000d7919 */ /* 0x000ee80000002100 */
[----:B------:R-:W-:Y:S01]  /*2020*/  SHF.R.S32.HI R10, RZ, 0x1f, R252 ;  /* 0x0000001fff0a7819 */ /* 0x000fe200000114fc */
[----:B------:R-:W-:-:S04]  /*2030*/  IMAD.WIDE.U32 R2, R252, c[0x0][0x1e0], RZ ;  /* 0x00007800fc027a25 */ /* 0x000fc800078e00ff */
[----:B------:R-:W-:-:S04]  /*2040*/  IMAD R0, R10, c[0x0][0x1e0], RZ ;  /* 0x000078000a007a24 */ /* 0x000fc800078e02ff */
[----:B------:R-:W-:-:S04]  /*2050*/  IMAD R0, R252, c[0x0][0x1e4], R0 ;  /* 0x00007900fc007a24 */ /* 0x000fc800078e0200 */
[----:B------:R-:W-:Y:S02]  /*2060*/  IMAD.IADD R3, R3, 0x1, R0 ;  /* 0x0000000103037824 */ /* 0x000fe400078e0200 */
[----:B------:R-:W-:Y:S02]  /*2070*/  IMAD R0, R15, c[0x0][0x1e8], RZ ;  /* 0x00007a000f007a24 */ /* 0x000fe400078e02ff */
[----:B----4-:R-:W-:-:S04]  /*2080*/  IMAD.WIDE.U32 R160, R21, c[0x0][0x1e8], RZ ;  /* 0x00007a0015a07a25 */ /* 0x010fc800078e00ff */
[----:B------:R-:W-:Y:S01]  /*2090*/  IMAD R0, R21, c[0x0][0x1ec], R0 ;  /* 0x00007b0015007a24 */ /* 0x000fe200078e0200 */
[----:B---3--:R-:W-:-:S03]  /*20a0*/  SHF.R.S32.HI R7, RZ, 0x1f, R13 ;  /* 0x0000001fff077819 */ /* 0x008fc6000001140d */
[----:B------:R-:W-:Y:S01]  /*20b0*/  IMAD.IADD R159, R161, 0x1, R0 ;  /* 0x00000001a19f7824 */ /* 0x000fe200078e0200 */
[----:B------:R-:W-:Y:S01]  /*20c0*/  LEA.HI R7, R7, R13, RZ, 0x3 ;  /* 0x0000000d07077211 */ /* 0x000fe200078f18ff */
[----:B------:R-:W-:Y:S02]  /*20d0*/  IMAD.MOV.U32 R153, RZ, RZ, c[0x0][0x2ac] ;  /* 0x0000ab00ff997624 */ /* 0x000fe400078e00ff */
[----:B-1----:R-:W-:Y:S01]  /*20e0*/  IMAD R5, R168, -0x60, R6 ;  /* 0xffffffa0a8057824 */ /* 0x002fe200078e0206 */
[----:B------:R-:W-:-:S03]  /*20f0*/  SHF.R.S32.HI R7, RZ, 0x3, R7 ;  /* 0x00000003ff077819 */ /* 0x000fc60000011407 */
[----:B------:R-:W-:-:S05]  /*2100*/  IMAD R153, R153, c[0x0][0x1d0], R5 ;  /* 0x0000740099997a24 */ /* 0x000fca00078e0205 */
[----:B------:R-:W-:Y:S01]  /*2110*/  IADD3 R26, -R7, R153, RZ ;  /* 0x00000099071a7210 */ /* 0x000fe20007ffe1ff */
[----:B------:R-:W-:Y:S01]  /*2120*/  IMAD.WIDE.U32 R22, R21, c[0x0][0x210], RZ ;  /* 0x0000840015167a25 */ /* 0x000fe200078e00ff */
[----:B------:R-:W-:Y:S04]  /*2130*/  STL.64 [R1+0x20], R160 ;  /* 0x000020a001007387 */ /* 0x000fe80000100a00 */
[----:B------:R-:W-:Y:S04]  /*2140*/  STL [R1+0x1c], R159 ;  /* 0x00001c9f01007387 */ /* 0x000fe80000100800 */
[----:B------:R-:W-:Y:S01]  /*2150*/  STL.64 [R1+0x30], R22 ;  /* 0x0000301601007387 */ /* 0x000fe20000100a00 */
[----:B------:R-:W-:-:S02]  /*2160*/  IMAD.SHL.U32 R156, R31, 0x2, RZ ;  /* 0x000000021f9c7824 */ /* 0x000fc400078e00ff */
[C---:B------:R-:W-:Y:S01]  /*2170*/  IMAD.SHL.U32 R157, R30.reuse, 0x2, RZ ;  /* 0x000000021e9d7824 */ /* 0x040fe200078e00ff */
[C---:B------:R-:W-:Y:S01]  /*2180*/  SHF.L.U64.HI R132, R245.reuse, 0x1, R20 ;  /* 0x00000001f5847819 */ /* 0x040fe20000010214 */
[----:B------:R-:W-:Y:S01]  /*2190*/  IMAD.SHL.U32 R155, R245, 0x2, RZ ;  /* 0x00000002f59b7824 */ /* 0x000fe200078e00ff */
[----:B------:R-:W-:Y:S02]  /*21a0*/  SHF.L.U64.HI R133, R31, 0x1, R19 ;  /* 0x000000011f857819 */ /* 0x000fe40000010213 */
[----:B------:R-:W-:Y:S02]  /*21b0*/  SHF.L.U64.HI R134, R30, 0x1, R18 ;  /* 0x000000011e867819 */ /* 0x000fe40000010212 */
[----:B------:R-:W-:Y:S01]  /*21c0*/  IADD3 R135, R228, 0x20, RZ ;  /* 0x00000020e4877810 */ /* 0x000fe20007ffe0ff */
[C---:B------:R-:W-:Y:S01]  /*21d0*/  IMAD.SHL.U32 R158, R29.reuse, 0x2, RZ ;  /* 0x000000021d9e7824 */ /* 0x040fe200078e00ff */
[----:B------:R-:W-:Y:S02]  /*21e0*/  SHF.L.U64.HI R152, R29, 0x1, R17 ;  /* 0x000000011d987819 */ /* 0x000fe40000010211 */
[----:B--2---:R-:W-:Y:S01]  /*21f0*/  SHF.R.S32.HI R12, RZ, 0x1f, R246 ;  /* 0x0000001fff0c7819 */ /* 0x004fe200000114f6 */
[----:B------:R-:W-:-:S04]  /*2200*/  IMAD.WIDE.U32 R2, R246, c[0x0][0x1f0], R2 ;  /* 0x00007c00f6027a25 */ /* 0x000fc800078e0002 */
[----:B------:R-:W-:Y:S01]  /*2210*/  IMAD R4, R12, c[0x0][0x1f0], RZ ;  /* 0x00007c000c047a24 */ /* 0x000fe200078e02ff */
[----:B------:R-:W-:-:S03]  /*2220*/  IADD3 R0, P0, R2, R160, RZ ;  /* 0x000000a002007210 */ /* 0x000fc60007f1e0ff */
[----:B------:R-:W-:-:S05]  /*2230*/  IMAD R4, R246, c[0x0][0x1f4], R4 ;  /* 0x00007d00f6047a24 */ /* 0x000fca00078e0204 */
[----:B------:R-:W-:Y:S02]  /*2240*/  IADD3.X R2, R159, R3, R4, P0, !PT ;  /* 0x000000039f027210 */ /* 0x000fe400007fe404 */
[----:B------:R-:W-:-:S04]  /*2250*/  LEA R9, P0, R0, c[0x0][0x1c8], 0x1 ;  /* 0x0000720000097a11 */ /* 0x000fc800078008ff */
[----:B------:R-:W-:Y:S02]  /*2260*/  LEA.HI.X R13, R0, c[0x0][0x1cc], R2, 0x1, P0 ;  /* 0x00007300000d7a11 */ /* 0x000fe400000f0c02 */
[----:B------:R-:W1:Y:S01]  /*2270*/  SHFL.IDX PT, R0, R9, RZ, 0x181f ;  /* 0x00181fff09007589 */ /* 0x000e6200000e0000 */
[----:B------:R-:W-:-:S03]  /*2280*/  ISETP.GE.AND P0, PT, R26, 0x1, PT ;  /* 0x000000011a00780c */ /* 0x000fc60003f06270 */
[----:B------:R-:W2:Y:S04]  /*2290*/  SHFL.IDX PT, R2, R13, RZ, 0x181f ;  /* 0x00181fff0d027589 */ /* 0x000ea800000e0000 */
[----:B------:R-:W3:Y:S06]  /*22a0*/  SHFL.IDX PT, R8, R9, 0x1, 0x181f ;  /* 0x00381f0009087f89 */ /* 0x000eec00000e0000 */
[----:B------:R-:W-:-:S02]  /*22b0*/  @P0 ISETP.GE.AND P3, PT, R245, c[0x0][0x1d4], PT ;  /* 0x00007500f5000a0c */ /* 0x000fc40003f66270 */
[----:B------:R-:W-:Y:S01]  /*22c0*/  @P0 ISETP.GE.AND P4, PT, R31, c[0x0][0x1d4], PT ;  /* 0x000075001f000a0c */ /* 0x000fe20003f86270 */
[----:B------:R-:W4:Y:S01]  /*22d0*/  SHFL.IDX PT, R11, R13, 0x1, 0x181f ;  /* 0x00381f000d0b7f89 */ /* 0x000f2200000e0000 */
[-C--:B-1----:R-:W-:Y:S02]  /*22e0*/  @P0 LEA R4, P2, R245, R0.reuse, 0x1 ;  /* 0x00000000f5040211 */ /* 0x082fe400078408ff */
[----:B------:R-:W-:Y:S02]  /*22f0*/  @P0 LEA R6, P1, R31, R0, 0x1 ;  /* 0x000000001f060211 */ /* 0x000fe400078208ff */
[-C--:B--2---:R-:W-:Y:S02]  /*2300*/  @P0 LEA.HI.X R5, R245, R2.reuse, R20, 0x1, P2 ;  /* 0x00000002f5050211 */ /* 0x084fe400010f0c14 */
[----:B------:R-:W-:Y:S02]  /*2310*/  @P0 LEA.HI.X R7, R31, R2, R19, 0x1, P1 ;  /* 0x000000021f070211 */ /* 0x000fe400008f0c13 */
[----:B------:R-:W-:Y:S01]  /*2320*/  ISETP.GE.AND P1, PT, R26, 0x21, PT ;  /* 0x000000211a00780c */ /* 0x000fe20003f26270 */
[----:B------:R1:W-:Y:S01]  /*2330*/  @P0 LDGSTS.E.BYPASS.LTC128B.128 [R243+0xc100], [R4.64], !P3 ;  /* 0x0c10000004f30fae */ /* 0x0003e2000d901d46 */
[----:B------:R-:W-:-:S03]  /*2340*/  @P0 ISETP.GE.AND P5, PT, R30, c[0x0][0x1d4], PT ;  /* 0x000075001e000a0c */ /* 0x000fc60003fa6270 */
[----:B------:R2:W-:Y:S01]  /*2350*/  @P0 LDGSTS.E.BYPASS.LTC128B.128 [R243+0xf100], [R6.64], !P4 ;  /* 0x0f10000006f30fae */ /* 0x0005e2000e101d46 */
[----:B------:R-:W-:Y:S02]  /*2360*/  @P0 ISETP.GE.AND P4, PT, R29, c[0x0][0x1d4], PT ;  /* 0x000075001d000a0c */ /* 0x000fe40003f86270 */
[----:B-1----:R-:W-:-:S04]  /*2370*/  @P0 LEA R4, P2, R30, R0, 0x1 ;  /* 0x000000001e040211 */ /* 0x002fc800078408ff */
[----:B------:R-:W-:Y:S02]  /*2380*/  @P0 LEA.HI.X R5, R30, R2, R18, 0x1, P2 ;  /* 0x000000021e050211 */ /* 0x000fe400010f0c12 */
[----:B--2---:R-:W-:-:S03]  /*2390*/  @P0 LEA R6, P2, R29, R0, 0x1 ;  /* 0x000000001d060211 */ /* 0x004fc600078408ff */
[----:B------:R3:W-:Y:S01]  /*23a0*/  @P0 LDGSTS.E.BYPASS.LTC128B.128 [R243+0x12100], [R4.64], !P5 ;  /* 0x1210000004f30fae */ /* 0x0007e2000e901d46 */
[----:B------:R-:W-:Y:S02]  /*23b0*/  @P0 LEA.HI.X R7, R29, R2, R17, 0x1, P2 ;  /* 0x000000021d070211 */ /* 0x000fe400010f0c11 */
[----:B------:R-:W-:Y:S01]  /*23c0*/  @P1 ISETP.GE.AND P2, PT, R245, c[0x0][0x1d4], PT ;  /* 0x00007500f5001a0c */ /* 0x000fe20003f46270 */
[----:B------:R-:W-:Y:S02]  /*23d0*/  IMAD R0, R10, c[0x0][0x208], RZ ;  /* 0x000082000a007a24 */ /* 0x000fe400078e02ff */
[----:B------:R1:W-:Y:S01]  /*23e0*/  @P0 LDGSTS.E.BYPASS.LTC128B.128 [R243+0x15100], [R6.64], !P4 ;  /* 0x1510000006f30fae */ /* 0x0003e2000e101d46 */
[----:B------:R-:W-:Y:S01]  /*23f0*/  @P1 ISETP.GE.AND P4, PT, R31, c[0x0][0x1d4], PT ;  /* 0x000075001f001a0c */ /* 0x000fe20003f86270 */
[----:B------:R-:W-:Y:S02]  /*2400*/  IMAD.WIDE.U32 R2, R252, c[0x0][0x208], RZ ;  /* 0x00008200fc027a25 */ /* 0x000fe400078e00ff */
[----:B------:R-:W-:Y:S01]  /*2410*/  SHFL.IDX PT, R10, R13, 0x2, 0x181f ;  /* 0x00581f000d0a7f89 */ /* 0x000fe200000e0000 */
[----:B---3--:R-:W-:-:S04]  /*2420*/  @P1 LEA R4, P3, R245, R8, 0x1 ;  /* 0x00000008f5041211 */ /* 0x008fc800078608ff */
[----:B----4-:R-:W-:Y:S01]  /*2430*/  @P1 LEA.HI.X R5, R245, R11, R20, 0x1, P3 ;  /* 0x0000000bf5051211 */ /* 0x010fe200018f0c14 */
[----:B-1----:R-:W-:Y:S02]  /*2440*/  IMAD R7, R252, c[0x0][0x20c], R0 ;  /* 0x00008300fc077a24 */ /* 0x002fe400078e0200 */
[----:B------:R-:W1:Y:S01]  /*2450*/  SHFL.IDX PT, R0, R9, 0x2, 0x181f ;  /* 0x00581f0009007f89 */ /* 0x000e6200000e0000 */
[----:B------:R-:W-:-:S03]  /*2460*/  @P1 LEA R6, P0, R31, R8, 0x1 ;  /* 0x000000081f061211 */ /* 0x000fc600078008ff */
[----:B------:R2:W-:Y:S01]  /*2470*/  @P1 LDGSTS.E.BYPASS.LTC128B.128 [R243+0xd100], [R4.64], !P2 ;  /* 0x0d10000004f31fae */ /* 0x0005e2000d101d46 */
[----:B------:R-:W-:Y:S01]  /*2480*/  @P1 ISETP.GE.AND P2, PT, R30, c[0x0][0x1d4], PT ;  /* 0x000075001e001a0c */ /* 0x000fe20003f46270 */
[----:B------:R-:W-:Y:S01]  /*2490*/  IMAD.IADD R3, R3, 0x1, R7 ;  /* 0x0000000103037824 */ /* 0x000fe200078e0207 */
[----:B------:R-:W-:Y:S02]  /*24a0*/  @P1 LEA.HI.X R7, R31, R11, R19, 0x1, P0 ;  /* 0x0000000b1f071211 */ /* 0x000fe400000f0c13 */
[----:B------:R-:W-:-:S03]  /*24b0*/  ISETP.GE.AND P0, PT, R26, 0x41, PT ;  /* 0x000000411a00780c */ /* 0x000fc60003f06270 */
[----:B------:R3:W-:Y:S01]  /*24c0*/  @P1 LDGSTS.E.BYPASS.LTC128B.128 [R243+0x10100], [R6.64], !P4 ;  /* 0x1010000006f31fae */ /* 0x0007e2000e101d46 */
[----:B------:R-:W-:Y:S01]  /*24d0*/  @P1 ISETP.GE.AND P4, PT, R29, c[0x0][0x1d4], PT ;  /* 0x000075001d001a0c */ /* 0x000fe20003f86270 */
[----:B------:R-:W-:Y:S01]  /*24e0*/  IMAD.WIDE.U32 R2, R246, c[0x0][0x218], R2 ;  /* 0x00008600f6027a25 */ /* 0x000fe200078e0002 */
[----:B--2---:R-:W-:-:S04]  /*24f0*/  @P1 LEA R4, P3, R30, R8, 0x1 ;  /* 0x000000081e041211 */ /* 0x004fc800078608ff */
[----:B------:R-:W-:Y:S01]  /*2500*/  @P1 LEA.HI.X R5, R30, R11, R18, 0x1, P3 ;  /* 0x0000000b1e051211 */ /* 0x000fe200018f0c12 */
[----:B---3--:R-:W-:-:S04]  /*2510*/  IMAD R6, R15, c[0x0][0x210], RZ ;  /* 0x000084000f067a24 */ /* 0x008fc800078e02ff */
[----:B------:R2:W-:Y:S02]  /*2520*/  @P1 LDGSTS.E.BYPASS.LTC128B.128 [R243+0x13100], [R4.64], !P2 ;  /* 0x1310000004f31fae */ /* 0x0005e4000d101d46 */
[----:B--2---:R-:W-:Y:S01]  /*2530*/  IMAD R5, R21, c[0x0][0x214], R6 ;  /* 0x0000850015057a24 */ /* 0x004fe200078e0206 */
[----:B------:R-:W-:Y:S01]  /*2540*/  @P1 LEA R6, P3, R29, R8, 0x1 ;  /* 0x000000081d061211 */ /* 0x000fe200078608ff */
[----:B------:R-:W-:Y:S01]  /*2550*/  IMAD R8, R12, c[0x0][0x218], RZ ;  /* 0x000086000c087a24 */ /* 0x000fe200078e02ff */
[----:B-1----:R-:W-:Y:S02]  /*2560*/  @P0 LEA R4, P2, R245, R0, 0x1 ;  /* 0x00000000f5040211 */ /* 0x002fe400078408ff */
[----:B------:R-:W-:Y:S02]  /*2570*/  @P1 LEA.HI.X R7, R29, R11, R17, 0x1, P3 ;  /* 0x0000000b1d071211 */ /* 0x000fe400018f0c11 */
[----:B------:R-:W-:Y:S01]  /*2580*/  @P0 ISETP.GE.AND P3, PT, R245, c[0x0][0x1d4], PT ;  /* 0x00007500f5000a0c */ /* 0x000fe20003f66270 */
[----:B------:R-:W-:Y:S01]  /*2590*/  IMAD.IADD R9, R23, 0x1, R5 ;  /* 0x0000000117097824 */ /* 0x000fe200078e0205 */
[----:B------:R-:W-:Y:S01]  /*25a0*/  @P0 LEA.HI.X R5, R245, R10, R20, 0x1, P2 ;  /* 0x0000000af5050211 */ /* 0x000fe200010f0c14 */
[----:B------:R-:W-:Y:S01]  /*25b0*/  IMAD R8, R246, c[0x0][0x21c], R8 ;  /* 0x00008700f6087a24 */ /* 0x000fe200078e0208 */
[----:B------:R-:W-:Y:S01]  /*25c0*/  IADD3 R2, P2, R2, R22, RZ ;  /* 0x0000001602027210 */ /* 0x000fe20007f5e0ff */
[----:B------:R-:W1:Y:S03]  /*25d0*/  S2R R21, SR_TID.X ;  /* 0x0000000000157919 */ /* 0x000e660000002100 */
[----:B------:R-:W-:Y:S01]  /*25e0*/  IADD3.X R3, R9, R3, R8, P2, !PT ;  /* 0x0000000309037210 */ /* 0x000fe200017fe408 */
[----:B------:R2:W-:Y:S01]  /*25f0*/  @P1 LDGSTS.E.BYPASS.LTC128B.128 [R243+0x16100], [R6.64], !P4 ;  /* 0x1610000006f31fae */ /* 0x0005e2000e101d46 */
[----:B------:R-:W-:-:S02]  /*2600*/  @P0 LEA R8, P2, R31, R0, 0x1 ;  /* 0x000000001f080211 */ /* 0x000fc400078408ff */
[C---:B------:R-:W-:Y:S01]  /*2610*/  LEA R27, P1, R2.reuse, c[0x0][0x1f8], 0x1 ;  /* 0x00007e00021b7a11 */ /* 0x040fe200078208ff */
[----:B------:R3:W-:Y:S01]  /*2620*/  STL [R1+0x3c], R9 ;  /* 0x00003c0901007387 */ /* 0x0007e20000100800 */
[----:B------:R-:W-:Y:S02]  /*2630*/  @P0 ISETP.GE.AND P4, PT, R31, c[0x0][0x1d4], PT ;  /* 0x000075001f000a0c */ /* 0x000fe40003f86270 */
[----:B------:R-:W-:Y:S01]  /*2640*/  LEA.HI.X R28, R2, c[0x0][0x1fc], R3, 0x1, P1 ;  /* 0x00007f00021c7a11 */ /* 0x000fe200008f0c03 */
[----:B------:R4:W-:Y:S01]  /*2650*/  @P0 LDGSTS.E.BYPASS.LTC128B.128 [R243+0xe100], [R4.64], !P3 ;  /* 0x0e10000004f30fae */ /* 0x0009e2000d901d46 */
[----:B------:R-:W-:Y:S02]  /*2660*/  @P0 ISETP.GE.AND P1, PT, R29, c[0x0][0x1d4], PT ;  /* 0x000075001d000a0c */ /* 0x000fe40003f26270 */
[----:B--2---:R-:W-:Y:S02]  /*2670*/  @P0 LEA R6, P3, R30, R0, 0x1 ;  /* 0x000000001e060211 */ /* 0x004fe400078608ff */
[----:B---3--:R-:W-:-:S02]  /*2680*/  @P0 LEA.HI.X R9, R31, R10, R19, 0x1, P2 ;  /* 0x0000000a1f090211 */ /* 0x008fc400010f0c13 */
[C---:B------:R-:W-:Y:S02]  /*2690*/  @P0 ISETP.GE.AND P2, PT, R30.reuse, c[0x0][0x1d4], PT ;  /* 0x000075001e000a0c */ /* 0x040fe40003f46270 */
[----:B------:R-:W-:Y:S01]  /*26a0*/  @P0 LEA.HI.X R7, R30, R10, R18, 0x1, P3 ;  /* 0x0000000a1e070211 */ /* 0x000fe200018f0c12 */
[----:B------:R2:W-:Y:S01]  /*26b0*/  @P0 LDGSTS.E.BYPASS.LTC128B.128 [R243+0x11100], [R8.64], !P4 ;  /* 0x1110000008f30fae */ /* 0x0005e2000e101d46 */
[----:B----4-:R-:W-:-:S04]  /*26c0*/  @P0 LEA R4, P3, R29, R0, 0x1 ;  /* 0x000000001d040211 */ /* 0x010fc800078608ff */
[----:B------:R-:W-:Y:S02]  /*26d0*/  @P0 LEA.HI.X R5, R29, R10, R17, 0x1, P3 ;  /* 0x0000000a1d050211 */ /* 0x000fe400018f0c11 */
[----:B-1----:R-:W-:-:S03]  /*26e0*/  SHF.R.S32.HI R13, RZ, 0x1f, R21 ;  /* 0x0000001fff0d7819 */ /* 0x002fc60000011415 */
[----:B------:R1:W-:Y:S04]  /*26f0*/  @P0 LDGSTS.E.BYPASS.LTC128B.128 [R243+0x14100], [R6.64], !P2 ;  /* 0x1410000006f30fae */ /* 0x0003e8000d101d46 */
[----:B------:R1:W-:Y:S04]  /*2700*/  @P0 LDGSTS.E.BYPASS.LTC128B.128 [R243+0x17100], [R4.64], !P1 ;  /* 0x1710000004f30fae */ /* 0x0003e8000c901d46 */
[----:B------:R-:W0:Y:S01]  /*2710*/  LDGDEPBAR ;  /* 0x00000000000079af */ /* 0x000e220000000000 */
[----:B------:R-:W-:-:S03]  /*2720*/  LEA.HI R13, R13, R21, RZ, 0x3 ;  /* 0x000000150d0d7211 */ /* 0x000fc600078f18ff */
[----:B------:R-:W3:Y:S01]  /*2730*/  SHFL.IDX PT, R0, R27, RZ, 0x181f ;  /* 0x00181fff1b007589 */ /* 0x000ee200000e0000 */
[----:B------:R-:W-:-:S03]  /*2740*/  LOP3.LUT R13, R13, 0xfffffff8, RZ, 0xc0, !PT ;  /* 0xfffffff80d0d7812 */ /* 0x000fc600078ec0ff */
[----:B------:R-:W4:Y:S04]  /*2750*/  SHFL.IDX PT, R2, R28, RZ, 0x181f ;  /* 0x00181fff1c027589 */ /* 0x000f2800000e0000 */
[----:B--2---:R-:W2:Y:S01]  /*2760*/  SHFL.IDX PT, R8, R27, 0x1, 0x181f ;  /* 0x00381f001b087f89 */ /* 0x004ea200000e0000 */
[----:B------:R-:W-:-:S03]  /*2770*/  IMAD.IADD R13, R21, 0x1, -R13 ;  /* 0x00000001150d7824 */ /* 0x000fc600078e0a0d */
[----:B------:R-:W5:Y:S02]  /*2780*/  SHFL.IDX PT, R3, R28, 0x1, 0x181f ;  /* 0x00381f001c037f89 */ /* 0x000f6400000e0000 */
[----:B------:R-:W-:Y:S01]  /*2790*/  R2P PR, R13, 0x6 ;  /* 0x000000060d007804 */ /* 0x000fe20000000000 */
[----:B------:R-:W-:-:S04]  /*27a0*/  DEPBAR.LE SB0, 0x1 ;  /* 0x000080400000791a */ /* 0x000fc80000000000 */
[----:B------:R-:W-:-:S04]  /*27b0*/  DEPBAR.LE SB0, 0x0 ;  /* 0x000080000000791a */ /* 0x000fc80000000000 */
[----:B------:R-:W-:Y:S01]  /*27c0*/  BAR.SYNC.DEFER_BLOCKING 0x0 ;  /* 0x0000000000007b1d */ /* 0x000fe20000010000 */
[CC--:B---3--:R-:W-:Y:S02]  /*27d0*/  IADD3 R20, P0, R0.reuse, R156.reuse, RZ ;  /* 0x0000009c00147210 */ /* 0x0c8fe40007f1e0ff */
[----:B------:R-:W-:Y:S02]  /*27e0*/  IADD3 R18, P4, R0, R157, RZ ;  /* 0x0000009d00127210 */ /* 0x000fe40007f9e0ff */
[----:B------:R-:W-:Y:S01]  /*27f0*/  @P1 IADD3 R135, R228, -0x20, RZ ;  /* 0xffffffe0e4871810 */ /* 0x000fe20007ffe0ff */
[----:B----4-:R-:W-:Y:S01]  /*2800*/  IMAD.X R21, R2, 0x1, R133, P0 ;  /* 0x0000000102157824 */ /* 0x010fe200000e0685 */
[----:B--2---:R-:W-:Y:S01]  /*2810*/  IADD3 R10, P1, R8, R155, RZ ;  /* 0x0000009b080a7210 */ /* 0x004fe20007f3e0ff */
[----:B------:R-:W-:Y:S01]  /*2820*/  IMAD.X R19, R2, 0x1, R134, P4 ;  /* 0x0000000102137824 */ /* 0x000fe200020e0686 */
[----:B------:R-:W-:Y:S02]  /*2830*/  IADD3 R24, P0, R8, R156, RZ ;  /* 0x0000009c08187210 */ /* 0x000fe40007f1e0ff */
[----:B------:R-:W-:-:S02]  /*2840*/  ISETP.GE.AND P5, PT, R245, c[0x0][0x1d4], PT ;  /* 0x00007500f5007a0c */ /* 0x000fc40003fa6270 */
[----:B------:R-:W-:Y:S01]  /*2850*/  ISETP.GE.AND P4, PT, R31, c[0x0][0x1d4], PT ;  /* 0x000075001f007a0c */ /* 0x000fe20003f86270 */
[C---:B-----5:R-:W-:Y:S01]  /*2860*/  IMAD.X R11, R3.reuse, 0x1, R132, P1 ;  /* 0x00000001030b7824 */ /* 0x060fe200008e0684 */
[----:B------:R-:W-:Y:S01]  /*2870*/  IADD3 R22, P3, R0, R155, RZ ;  /* 0x0000009b00167210 */ /* 0x000fe20007f7e0ff */
[----:B------:R-:W-:Y:S01]  /*2880*/  IMAD.X R25, R3, 0x1, R133, P0 ;  /* 0x0000000103197824 */ /* 0x000fe200000e0685 */
[C---:B------:R-:W-:Y:S02]  /*2890*/  ISETP.LT.OR P1, PT, R26.reuse, 0x1, P5 ;  /* 0x000000011a00780c */ /* 0x040fe40002f21670 */
[----:B------:R-:W-:Y:S02]  /*28a0*/  ISETP.LT.OR P0, PT, R26, 0x1, P4 ;  /* 0x000000011a00780c */ /* 0x000fe40002701670 */
[----:B------:R-:W-:Y:S02]  /*28b0*/  IADD3.X R23, R2, R132, RZ, P3, !PT ;  /* 0x0000008402177210 */ /* 0x000fe40001ffe4ff */
[----:B------:R-:W-:Y:S01]  /*28c0*/  IADD3 R16, P3, R0, R158, RZ ;  /* 0x0000009e00107210 */ /* 0x000fe20007f7e0ff */
[----:B-1----:R-:W-:Y:S04]  /*28d0*/  LDSM.16.M88.4 R4, [R239] ;  /* 0x00000000ef04783b */ /* 0x002fe80000000200 */
[----:B------:R-:W-:Y:S01]  /*28e0*/  IMAD.X R17, R2, 0x1, R152, P3 ;  /* 0x0000000102117824 */ /* 0x000fe200018e0698 */
[----:B------:R-:W-:Y:S01]  /*28f0*/  ISETP.GE.AND P3, PT, R30, c[0x0][0x1d4], PT ;  /* 0x000075001e007a0c */ /* 0x000fe20003f66270 */
[----:B------:R-:W-:Y:S04]  /*2900*/  LDSM.16.M88.4 R40, [R228] ;  /* 0x00000000e428783b */ /* 0x000fe80000000200 */
[----:B------:R-:W-:Y:S04]  /*2910*/  LDSM.16.M88.4 R32, [R228+0x800] ;  /* 0x00080000e420783b */ /* 0x000fe80000000200 */
[----:B------:R-:W-:Y:S04]  /*2920*/  LDSM.16.M88.4 R44, [R228+0x1000] ;  /* 0x00100000e42c783b */ /* 0x000fe80000000200 */
[----:B------:R-:W-:Y:S04]  /*2930*/  LDSM.16.M88.4 R52, [R228+0x1800] ;  /* 0x00180000e434783b */ /* 0x000fe80000000200 */
[----:B------:R-:W-:Y:S04]  /*2940*/  LDSM.16.M88.4 R60, [R228+0x2000] ;  /* 0x00200000e43c783b */ /* 0x000fe80000000200 */
[----:B------:R-:W-:Y:S04]  /*2950*/  LDSM.16.M88.4 R72, [R228+0x2800] ;  /* 0x00280000e448783b */ /* 0x000fe80000000200 */
[----:B------:R-:W-:Y:S04]  /*2960*/  LDSM.16.M88.4 R12, [R240] ;  /* 0x00000000f00c783b */ /* 0x000fe80000000200 */
[----:B------:R-:W-:Y:S04]  /*2970*/  LDSM.16.M88.4 R64, [R135] ;  /* 0x000000008740783b */ /* 0x000fe80000000200 */
[----:B------:R-:W-:Y:S04]  /*2980*/  LDSM.16.M88.4 R68, [R135+0x800] ;  /* 0x000800008744783b */ /* 0x000fe80000000200 */
[----:B------:R-:W-:Y:S04]  /*2990*/  LDSM.16.M88.4 R76, [R135+0x1000] ;  /* 0x00100000874c783b */ /* 0x000fe80000000200 */
[----:B------:R-:W-:Y:S04]  /*29a0*/  LDSM.16.M88.4 R92, [R135+0x1800] ;  /* 0x00180000875c783b */ /* 0x000fe80000000200 */
[----:B------:R-:W-:Y:S04]  /*29b0*/  LDSM.16.M88.4 R96, [R135+0x2000] ;  /* 0x002000008760783b */ /* 0x000fe80000000200 */
[----:B------:R-:W-:Y:S04]  /*29c0*/  LDSM.16.M88.4 R112, [R135+0x2800] ;  /* 0x002800008770783b */ /* 0x000fe80000000200 */
[----:B------:R-:W-:Y:S01]  /*29d0*/  @!PT LDS RZ, [RZ] ;  /* 0x00000000fffff984 */ /* 0x000fe20000000800 */
[----:B------:R-:W-:Y:S01]  /*29e0*/  @!PT LDS RZ, [RZ] ;  /* 0x00000000fffff984 */ /* 0x000fe20000000800 */
[----:B------:R-:W-:Y:S01]  /*29f0*/  @!PT LDS RZ, [RZ] ;  /* 0x00000000fffff984 */ /* 0x000fe20000000800 */
[----:B------:R1:W-:Y:S04]  /*2a00*/  LDGSTS.E.BYPASS.LTC128B.128 [R243+0x100], [R22.64], !P1 ;  /* 0x0010000016f37fae */ /* 0x0003e8000c901d46 */
[----:B------:R1:W-:Y:S01]  /*2a10*/  LDGSTS.E.BYPASS.LTC128B.128 [R243+0x3100], [R20.64], !P0 ;  /* 0x0310000014f37fae */ /* 0x0003e2000c101d46 */
[----:B------:R-:W-:-:S02]  /*2a20*/  ISETP.LT.OR P0, PT, R26, 0x1, P3 ;  /* 0x000000011a00780c */ /* 0x000fc40001f01670 */
[----:B------:R-:W-:-:S11]  /*2a30*/  ISETP.GE.AND P1, PT, R29, c[0x0][0x1d4], PT ;  /* 0x000075001d007a0c */ /* 0x000fd60003f26270 */
[----:B------:R2:W-:Y:S01]  /*2a40*/  LDGSTS.E.BYPASS.LTC128B.128 [R243+0x6100], [R18.64], !P0 ;  /* 0x0610000012f37fae */ /* 0x0005e2000c101d46 */
[----:B------:R-:W-:-:S13]  /*2a50*/  ISETP.LT.OR P0, PT, R26, 0x1, P1 ;  /* 0x000000011a00780c */ /* 0x000fda0000f01670 */
[----:B------:R3:W-:Y:S04]  /*2a60*/  LDGSTS.E.BYPASS.LTC128B.128 [R243+0x9100], [R16.64], !P0 ;  /* 0x0910000010f37fae */ /* 0x0007e8000c101d46 */
[----:B------:R-:W4:Y:S01]  /*2a70*/  SHFL.IDX PT, R0, R27, 0x2, 0x181f ;  /* 0x00581f001b007f89 */ /* 0x000f2200000e0000 */
[----:B---3--:R-:W-:-:S05]  /*2a80*/  IADD3 R16, P0, R8, R157, RZ ;  /* 0x0000009d08107210 */ /* 0x008fca0007f1e0ff */
[----:B------:R-:W-:Y:S01]  /*2a90*/  IMAD.X R17, R3, 0x1, R134, P0 ;  /* 0x0000000103117824 */ /* 0x000fe200000e0686 */
[----:B------:R-:W-:Y:S01]  /*2aa0*/  ISETP.LT.OR P0, PT, R26, 0x21, P5 ;  /* 0x000000211a00780c */ /* 0x000fe20002f01670 */
[----:B------:R-:W3:-:S12]  /*2ab0*/  SHFL.IDX PT, R2, R28, 0x2, 0x181f ;  /* 0x00581f001c027f89 */ /* 0x000ed800000e0000 */
[----:B------:R5:W-:Y:S02]  /*2ac0*/  LDGSTS.E.BYPASS.LTC128B.128 [R243+0x1100], [R10.64], !P0 ;  /* 0x011000000af37fae */ /* 0x000be4000c101d46 */
[----:B-----5:R-:W-:-:S05]  /*2ad0*/  IADD3 R10, P0, R8, R158, RZ ;  /* 0x0000009e080a7210 */ /* 0x020fca0007f1e0ff */
[----:B------:R-:W-:Y:S01]  /*2ae0*/  IMAD.X R11, R3, 0x1, R152, P0 ;  /* 0x00000001030b7824 */ /* 0x000fe200000e0698 */
[----:B------:R-:W-:-:S13]  /*2af0*/  ISETP.LT.OR P0, PT, R26, 0x21, P4 ;  /* 0x000000211a00780c */ /* 0x000fda0002701670 */
[----:B------:R5:W-:Y:S01]  /*2b00*/  LDGSTS.E.BYPASS.LTC128B.128 [R243+0x4100], [R24.64], !P0 ;  /* 0x0410000018f37fae */ /* 0x000be2000c101d46 */
[----:B----4-:R-:W-:-:S04]  /*2b10*/  IADD3 R8, P0, R0, R155, RZ ;  /* 0x0000009b00087210 */ /* 0x010fc80007f1e0ff */
[----:B---3--:R-:W-:Y:S02]  /*2b20*/  IADD3.X R9, R2, R132, RZ, P0, !PT ;  /* 0x0000008402097210 */ /* 0x008fe400007fe4ff */
[----:B------:R-:W-:-:S13]  /*2b30*/  ISETP.LT.OR P0, PT, R26, 0x21, P3 ;  /* 0x000000211a00780c */ /* 0x000fda0001f01670 */
[----:B------:R3:W-:Y:S01]  /*2b40*/  LDGSTS.E.BYPASS.LTC128B.128 [R243+0x7100], [R16.64], !P0 ;  /* 0x0710000010f37fae */ /* 0x0007e2000c101d46 */
[----:B------:R-:W-:Y:S01]  /*2b50*/  HMMA.16816.F32.BF16 R48, R4, R40, RZ ;  /* 0x000000280430723c */ /* 0x000fe200000418ff */
[----:B---3--:R-:W-:-:S05]  /*2b60*/  IADD3 R16, P0, R0, R156, RZ ;  /* 0x0000009c00107210 */ /* 0x008fca0007f1e0ff */
[----:B------:R-:W-:Y:S01]  /*2b70*/  IMAD.X R17, R2, 0x1, R133, P0 ;  /* 0x0000000102117824 */ /* 0x000fe200000e0685 */
[----:B------:R-:W-:Y:S01]  /*2b80*/  ISETP.LT.OR P0, PT, R26, 0x21, P1 ;  /* 0x000000211a00780c */ /* 0x000fe20000f01670 */
[C---:B------:R-:W-:Y:S11]  /*2b90*/  HMMA.16816.F32.BF16 R40, R4.reuse, R42, RZ ;  /* 0x0000002a0428723c */ /* 0x040ff600000418ff */
[----:B------:R-:W-:Y:S01]  /*2ba0*/  @!UPT UIADD3 URZ, URZ, URZ, URZ ;  /* 0x0000003f3f3ff290 */ /* 0x000fe2000fffe03f */
[----:B------:R3:W-:Y:S01]  /*2bb0*/  LDGSTS.E.BYPASS.LTC128B.128 [R243+0xa100], [R10.64], !P0 ;  /* 0x0a1000000af37fae */ /* 0x0007e2000c101d46 */
[C---:B------:R-:W-:Y:S08]  /*2bc0*/  HMMA.16816.F32.BF16 R28, R4.reuse, R44, RZ ;  /* 0x0000002c041c723c */ /* 0x040ff000000418ff */
[C---:B-1----:R-:W-:Y:S08]  /*2bd0*/  HMMA.16816.F32.BF16 R20, R4.reuse, R46, RZ ;  /* 0x0000002e0414723c */ /* 0x042ff000000418ff */
[----:B------:R-:W-:Y:S01]  /*2be0*/  HMMA.16816.F32.BF16 R36, R4, R32, RZ ;  /* 0x000000200424723c */ /* 0x000fe200000418ff */
[----:B---3--:R-:W-:-:S07]  /*2bf0*/  IADD3 R10, P0, R0, R157, RZ ;  /* 0x0000009d000a7210 */ /* 0x008fce0007f1e0ff */
[----:B------:R-:W-:Y:S01]  /*2c00*/  HMMA.16816.F32.BF16 R44, R4, R52, RZ ;  /* 0x00000034042c723c */ /* 0x000fe200000418ff */
[----:B------:R-:W-:Y:S01]  /*2c10*/  IMAD.X R11, R2, 0x1, R134, P0 ;  /* 0x00000001020b7824 */ /* 0x000fe200000e0686 */
[----:B------:R-:W-:-:S06]  /*2c20*/  ISETP.LT.OR P0, PT, R26, 0x41, P5 ;  /* 0x000000411a00780c */ /* 0x000fcc0002f01670 */
[----:B------:R-:W-:Y:S01]  /*2c30*/  HMMA.16816.F32.BF16 R32, R4, R34, RZ ;  /* 0x000000220420723c */ /* 0x000fe200000418ff */
[C---:B------:R-:W-:Y:S01]  /*2c40*/  ISETP.LT.OR P4, PT, R26.reuse, 0x41, P4 ;  /* 0x000000411a00780c */ /* 0x040fe20002781670 */
[----:B------:R-:W-:Y:S01]  /*2c50*/  IMAD.MOV.U32 R3, RZ, RZ, 0x40 ;  /* 0x00000040ff037424 */ /* 0x000fe200078e00ff */
[C---:B------:R-:W-:Y:S02]  /*2c60*/  ISETP.LT.OR P3, PT, R26.reuse, 0x41, P3 ;  /* 0x000000411a00780c */ /* 0x040fe40001f61670 */
[----:B------:R-:W-:-:S03]  /*2c70*/  ISETP.LT.OR P1, PT, R26, 0x41, P1 ;  /* 0x000000411a00780c */ /* 0x000fc60000f21670 */
[C---:B------:R-:W-:Y:S01]  /*2c80*/  HMMA.16816.F32.BF16 R84, R4.reuse, R72, RZ ;  /* 0x000000480454723c */ /* 0x040fe200000418ff */
[----:B------:R1:W-:Y:S05]  /*2c90*/  LDGSTS.E.BYPASS.LTC128B.128 [R243+0x2100], [R8.64], !P0 ;  /* 0x0210000008f37fae */ /* 0x0003ea000c101d46 */
[----:B------:R2:W-:Y:S02]  /*2ca0*/  LDGSTS.E.BYPASS.LTC128B.128 [R243+0x5100], [R16.64], !P4 ;  /* 0x0510000010f37fae */ /* 0x0005e4000e101d46 */
[C---:B------:R-:W-:Y:S02]  /*2cb0*/  HMMA.16816.F32.BF16 R52, R4.reuse, R54, RZ ;  /* 0x000000360434723c */ /* 0x040fe400000418ff */
[----:B------:R1:W-:Y:S06]  /*2cc0*/  LDGSTS.E.BYPASS.LTC128B.128 [R243+0x8100], [R10.64], !P3 ;  /* 0x081000000af37fae */ /* 0x0003ec000d901d46 */
[C---:B------:R-:W-:Y:S08]  /*2cd0*/  HMMA.16816.F32.BF16 R56, R4.reuse, R60, RZ ;  /* 0x0000003c0438723c */ /* 0x040ff000000418ff */
[C---:B------:R-:W-:Y:S08]  /*2ce0*/  HMMA.16816.F32.BF16 R80, R4.reuse, R62, RZ ;  /* 0x0000003e0450723c */ /* 0x040ff000000418ff */
[----:B------:R-:W-:Y:S07]  /*2cf0*/  HMMA.16816.F32.BF16 R72, R4, R74, RZ ;  /* 0x0000004a0448723c */ /* 0x000fee00000418ff */
[----:B------:R-:W-:-:S02]  /*2d00*/  IADD3 R4, P0, R0, R158, RZ ;  /* 0x0000009e00047210 */ /* 0x000fc40007f1e0ff */
[----:B------:R-:W-:-:S03]  /*2d10*/  SEL R0, R3, 0xffffffc0, !P2 ;  /* 0xffffffc003007807 */ /* 0x000fc60005000000 */
[----:B------:R-:W-:Y:S02]  /*2d20*/  IMAD.X R5, R2, 0x1, R152, P0 ;  /* 0x0000000102057824 */ /* 0x000fe400000e0698 */
[----:B------:R-:W-:Y:S01]  /*2d30*/  IMAD.IADD R230, R228, 0x1, R0 ;  /* 0x00000001e4e67824 */ /* 0x000fe200078e0200 */
[C---:B------:R-:W-:Y:S02]  /*2d40*/  HMMA.16816.F32.BF16 R108, R12.reuse, R64, R48 ;  /* 0x000000400c6c723c */ /* 0x040fe40000041830 */
[----:B------:R3:W-:Y:S04]  /*2d50*/  LDGSTS.E.BYPASS.LTC128B.128 [R243+0xb100], [R4.64], !P1 ;  /* 0x0b10000004f37fae */ /* 0x0007e8000c901d46 */
[----:B-1----:R-:W-:Y:S02]  /*2d60*/  LDSM.16.M88.4 R8, [R242] ;  /* 0x00000000f208783b */ /* 0x002fe40000000200 */
[C---:B------:R-:W-:Y:S02]  /*2d70*/  HMMA.16816.F32.BF16 R104, R12.reuse, R66, R40 ;  /* 0x000000420c68723c */ /* 0x040fe40000041828 */
[----:B------:R-:W1:Y:S04]  /*2d80*/  LDSM.16.M88.4 R40, [R230+0x800] ;  /* 0x00080000e628783b */ /* 0x000e680000000200 */
[----:B------:R-:W-:Y:S02]  /*2d90*/  LDSM.16.M88.4 R100, [R230+0x2800] ;  /* 0x00280000e664783b */ /* 0x000fe40000000200 */
[----:B------:R-:W-:Y:S02]  /*2da0*/  HMMA.16816.F32.BF16 R88, R12, R68, R36 ;  /* 0x000000440c58723c */ /* 0x000fe40000041824 */
[----:B------:R-:W-:Y:S01]  /*2db0*/  LDSM.16.M88.4 R36, [R230+0x1000] ;  /* 0x00100000e624783b */ /* 0x000fe20000000200 */
[----:B------:R-:W-:-:S03]  /*2dc0*/  IADD3 R2, R135, 0x9000, RZ ;  /* 0x0000900087027810 */ /* 0x000fc60007ffe0ff */
[----:B------:R-:W-:Y:S02]  /*2dd0*/  LDSM.16.M88.4 R120, [R228+0x4000] ;  /* 0x00400000e478783b */ /* 0x000fe40000000200 */
[C---:B------:R-:W-:Y:S02]  /*2de0*/  HMMA.16816.F32.BF16 R48, R12.reuse, R92, R44 ;  /* 0x0000005c0c30723c */ /* 0x040fe4000004182c */
[----:B------:R-:W4:Y:S04]  /*2df0*/  LDSM.16.M88.4 R44, [R230] ;  /* 0x00000000e62c783b */ /* 0x000f280000000200 */
[----:B---3--:R-:W-:Y:S02]  /*2e00*/  LDSM.16.M88.4 R4, [R241] ;  /* 0x00000000f104783b */ /* 0x008fe40000000200 */
[C---:B------:R-:W-:Y:S02]  /*2e10*/  HMMA.16816.F32.BF16 R68, R12.reuse, R70, R32 ;  /* 0x000000460c44723c */ /* 0x040fe40000041820 */
[----:B------:R-:W3:Y:S04]  /*2e20*/  LDSM.16.M88.4 R32, [R230+0x1800] ;  /* 0x00180000e620783b */ /* 0x000ee80000000200 */
[----:B------:R-:W-:Y:S02]  /*2e30*/  LDSM.16.M88.4 R144, [R135+0x9000] ;  /* 0x009000008790783b */ /* 0x000fe40000000200 */
[----:B------:R-:W-:Y:S02]  /*2e40*/  HMMA.16816.F32.BF16 R64, R12, R76, R28 ;  /* 0x0000004c0c40723c */ /* 0x000fe4000004181c */
[----:B------:R-:W1:Y:S01]  /*2e50*/  LDSM.16.M88.4 R28, [R230+0x2000] ;  /* 0x00200000e61c783b */ /* 0x000e620000000200 */
[----:B------:R-:W-:-:S03]  /*2e60*/  IMAD.IADD R229, R2, 0x1, R0 ;  /* 0x0000000102e57824 */ /* 0x000fc600078e0200 */
[----:B------:R-:W-:Y:S02]  /*2e70*/  LDSM.16.M88.4 R148, [R230+0x9000] ;  /* 0x00900000e694783b */ /* 0x000fe40000000200 */
[C---:B------:R-:W-:Y:S02]  /*2e80*/  HMMA.16816.F32.BF16 R60, R12.reuse, R78, R20 ;  /* 0x0000004e0c3c723c */ /* 0x040fe40000041814 */
[----:B------:R-:W1:Y:S04]  /*2e90*/  LDSM.16.M88.4 R116, [R229+-0x8800] ;  /* 0xff780000e574783b */ /* 0x000e680000000200 */
[----:B------:R-:W-:Y:S02]  /*2ea0*/  LDSM.16.M88.4 R124, [R229+-0x8000] ;  /* 0xff800000e57c783b */ /* 0x000fe40000000200 */
[C---:B------:R-:W-:Y:S02]  /*2eb0*/  HMMA.16816.F32.BF16 R20, R12.reuse, R96, R56 ;  /* 0x000000600c14723c */ /* 0x040fe40000041838 */
[----:B------:R-:W-:Y:S04]  /*2ec0*/  LDSM.16.M88.4 R136, [R229+-0x2800] ;  /* 0xffd80000e588783b */ /* 0x000fe80000000200 */
[----:B------:R-:W-:Y:S02]  /*2ed0*/  LDSM.16.M88.4 R128, [R135+0x9800] ;  /* 0x009800008780783b */ /* 0x000fe40000000200 */
[C---:B--2---:R-:W-:Y:S02]  /*2ee0*/  HMMA.16816.F32.BF16 R16, R12.reuse, R98, R80 ;  /* 0x000000620c10723c */ /* 0x044fe40000041850 */
[----:B------:R-:W-:Y:S04]  /*2ef0*/  LDSM.16.M88.4 R140, [R229] ;  /* 0x00000000e58c783b */ /* 0x000fe80000000200 */
[----:B------:R-:W0:Y:S02]  /*2f00*/  LDGDEPBAR ;  /* 0x00000000000079af */ /* 0x000e240000000000 */
[C---:B-----5:R-:W-:Y:S02]  /*2f10*/  HMMA.16816.F32.BF16 R24, R12.reuse, R94, R52 ;  /* 0x0000005e0c18723c */ /* 0x060fe40000041834 */
[----:B------:R-:W2:Y:S04]  /*2f20*/  LDSM.16.M88.4 R92, [R229+-0x9000] ;  /* 0xff700000e55c783b */ /* 0x000ea80000000200 */
[----:B------:R-:W-:Y:S02]  /*2f30*/  LDSM.16.M88.4 R52, [R229+-0x7000] ;  /* 0xff900000e534783b */ /* 0x000fe40000000200 */
[C---:B------:R-:W-:Y:S08]  /*2f40*/  HMMA.16816.F32.BF16 R96, R12.reuse, R112, R84 ;  /* 0x000000700c60723c */ /* 0x040ff00000041854 */
[----:B------:R-:W-:Y:S01]  /*2f50*/  HMMA.16816.F32.BF16 R12, R12, R114, R72 ;  /* 0x000000720c0c723c */ /* 0x000fe20000041848 */
[----:B------:R-:W-:Y:S07]  /*2f60*/  LDSM.16.M88.4 R112, [R228+0x3800] ;  /* 0x00380000e470783b */ /* 0x000fee0000000200 */
[C---:B-1----:R-:W-:Y:S08]  /*2f70*/  HMMA.16816.F32.BF16 R80, R8.reuse, R42, R68 ;  /* 0x0000002a0850723c */ /* 0x042ff00000041844 */
[C---:B----4-:R-:W-:Y:S01]  /*2f80*/  HMMA.16816.F32.BF16 R76, R8.reuse, R44, R108 ;  /* 0x0000002c084c723c */ /* 0x050fe2000004186c */
[----:B------:R-:W1:Y:S07]  /*2f90*/  LDSM.16.M88.4 R108, [R229+-0x7800] ;  /* 0xff880000e56c783b */ /* 0x000e6e0000000200 */
[C---:B------:R-:W-:Y:S08]  /*2fa0*/  HMMA.16816.F32.BF16 R68, R8.reuse, R36, R64 ;  /* 0x000000240844723c */ /* 0x040ff00000041840 */
[C---:B---3--:R-:W-:Y:S01]  /*2fb0*/  HMMA.16816.F32.BF16 R64, R8.reuse, R32, R48 ;  /* 0x000000200840723c */ /* 0x048fe20000041830 */
[----:B------:R-:W3:Y:S07]  /*2fc0*/  LDSM.16.M88.4 R48, [R229+-0x6800] ;  /* 0xff980000e530783b */ /* 0x000eee0000000200 */
[C---:B------:R-:W-:Y:S08]  /*2fd0*/  HMMA.16816.F32.BF16 R84, R8.reuse, R46, R104 ;  /* 0x0000002e0854723c */ /* 0x040ff00000041868 */
[C---:B------:R-:W-:Y:S01]  /*2fe0*/  HMMA.16816.F32.BF16 R72, R8.reuse, R38, R60 ;  /* 0x000000260848723c */ /* 0x040fe2000004183c */
[----:B------:R-:W-:Y:S07]  /*2ff0*/  LDSM.16.M88.4 R36, [R228+0x3000] ;  /* 0x00300000e424783b */ /* 0x000fee0000000200 */
[C---:B------:R-:W-:Y:S08]  /*3000*/  HMMA.16816.F32.BF16 R88, R8.reuse, R40, R88 ;  /* 0x000000280858723c */ /* 0x040ff00000041858 */
[C---:B------:R-:W-:Y:S08]  /*3010*/  HMMA.16816.F32.BF16 R60, R8.reuse, R34, R24 ;  /* 0x00000022083c723c */ /* 0x040ff00000041818 */
[C---:B------:R-:W-:Y:S08]  /*3020*/  HMMA.16816.F32.BF16 R56, R8.reuse, R28, R20 ;  /* 0x0000001c0838723c */ /* 0x040ff00000041814 */
[C---:B------:R-:W-:Y:S01]  /*3030*/  HMMA.16816.F32.BF16 R44, R8.reuse, R30, R16 ;  /* 0x0000001e082c723c */ /* 0x040fe20000041810 */
[----:B------:R-:W4:Y:S07]  /*3040*/  LDSM.16.M88.4 R16, [R239+0x4000] ;  /* 0x00400000ef10783b */ /* 0x000f2e0000000200 */
[C---:B------:R-:W-:Y:S08]  /*3050*/  HMMA.16816.F32.BF16 R40, R8.reuse, R100, R96 ;  /* 0x000000640828723c */ /* 0x040ff00000041860 */
[----:B------:R-:W-:Y:S08]  /*3060*/  HMMA.16816.F32.BF16 R32, R8, R102, R12 ;  /* 0x000000660820723c */ /* 0x000ff0000004180c */
[C---:B------:R-:W-:Y:S08]  /*3070*/  HMMA.16816.F32.BF16 R12, R4.reuse, R118, R80 ;  /* 0x00000076040c723c */ /* 0x040ff00000041850 */
[C---:B--2---:R-:W-:Y:S08]  /*3080*/  HMMA.16816.F32.BF16 R28, R4.reuse, R92, R76 ;  /* 0x0000005c041c723c */ /* 0x044ff0000004184c */
[C---:B------:R-:W-:Y:S01]  /*3090*/  HMMA.16816.F32.BF16 R24, R4.reuse, R94, R84 ;  /* 0x0000005e0418723c */ /* 0x040fe20000041854 */
[----:B------:R-:W-:Y:S07]  /*30a0*/  LDSM.16.M88.4 R92, [R228+0x4800] ;  /* 0x00480000e45c783b */ /* 0x000fee0000000200 */
[C---:B------:R-:W-:Y:S01]  /*30b0*/  HMMA.16816.F32.BF16 R20, R4.reuse, R116, R88 ;  /* 0x000000740414723c */ /* 0x040fe20000041858 */
[----:B------:R-:W2:Y:S07]  /*30c0*/  LDSM.16.M88.4 R116, [R228+0x5000] ;  /* 0x00500000e474783b */ /* 0x000eae0000000200 */
[C---:B-1----:R-:W-:Y:S08]  /*30d0*/  HMMA.16816.F32.BF16 R84, R4.reuse, R108, R64 ;  /* 0x0000006c0454723c */ /* 0x042ff00000041840 */
[C---:B------:R-:W-:Y:S01]  /*30e0*/  HMMA.16816.F32.BF16 R76, R4.reuse, R110, R60 ;  /* 0x0000006e044c723c */ /* 0x040fe2000004183c */
[----:B------:R-:W1:Y:S07]  /*30f0*/  LDSM.16.M88.4 R60, [R228+0x5800] ;  /* 0x00580000e43c783b */ /* 0x000e6e0000000200 */
[C---:B------:R-:W-:Y:S08]  /*3100*/  HMMA.16816.F32.BF16 R8, R4.reuse, R124, R68 ;  /* 0x0000007c0408723c */ /* 0x040ff00000041844 */
[C---:B------:R-:W-:Y:S08]  /*3110*/  HMMA.16816.F32.BF16 R72, R4.reuse, R126, R72 ;  /* 0x0000007e0448723c */ /* 0x040ff00000041848 */
[C---:B------:R-:W-:Y:S01]  /*3120*/  HMMA.16816.F32.BF16 R108, R4.reuse, R52, R56 ;  /* 0x00000034046c723c */ /* 0x040fe20000041838 */
[----:B------:R-:W-:Y:S07]  /*3130*/  LDSM.16.M88.4 R56, [R135+0x3000] ;  /* 0x003000008738783b */ /* 0x000fee0000000200 */
[C---:B------:R-:W-:Y:S01]  /*3140*/  HMMA.16816.F32.BF16 R100, R4.reuse, R54, R44 ;  /* 0x000000360464723c */ /* 0x040fe2000004182c */
[----:B------:R-:W-:Y:S04]  /*3150*/  LDSM.16.M88.4 R52, [R135+0x3800] ;  /* 0x003800008734783b */ /* 0x000fe80000000200 */
[----:B------:R-:W-:Y:S03]  /*3160*/  LDSM.16.M88.4 R44, [R135+0x4800] ;  /* 0x00480000872c783b */ /* 0x000fe60000000200 */
[C---:B---3--:R-:W-:Y:S01]  /*3170*/  HMMA.16816.F32.BF16 R104, R4.reuse, R48, R40 ;  /* 0x000000300468723c */ /* 0x048fe20000041828 */
[----:B------:R-:W-:Y:S07]  /*3180*/  LDSM.16.M88.4 R40, [R135+0x5000] ;  /* 0x005000008728783b */ /* 0x000fee0000000200 */
[----:B------:R-:W-:Y:S01]  /*3190*/  HMMA.16816.F32.BF16 R96, R4, R50, R32 ;  /* 0x000000320460723c */ /* 0x000fe20000041820 */
[----:B------:R-:W3:Y:S04]  /*31a0*/  LDSM.16.M88.4 R4, [R240+0x4000] ;  /* 0x00400000f004783b */ /* 0x000ee80000000200 */
[----:B------:R-:W5:Y:S03]  /*31b0*/  LDSM.16.M88.4 R48, [R135+0x4000] ;  /* 0x004000008730783b */ /* 0x000f660000000200 */
[C---:B----4-:R-:W-:Y:S01]  /*31c0*/  HMMA.16816.F32.BF16 R64, R16.reuse, R114, R12 ;  /* 0x000000721040723c */ /* 0x050fe2000004180c */
[----:B------:R-:W-:Y:S07]  /*31d0*/  LDSM.16.M88.4 R12, [R242+0x4000] ;  /* 0x00400000f20c783b */ /* 0x000fee0000000200 */
[C---:B------:R-:W-:Y:S01]  /*31e0*/  HMMA.16816.F32.BF16 R68, R16.reuse, R112, R20 ;  /* 0x000000701044723c */ /* 0x040fe20000041814 */
[----:B------:R-:W-:Y:S07]  /*31f0*/  LDSM.16.M88.4 R112, [R230+0x3000] ;  /* 0x00300000e670783b */ /* 0x000fee0000000200 */
[C---:B------:R-:W-:Y:S08]  /*3200*/  HMMA.16816.F32.BF16 R80, R16.reuse, R38, R24 ;  /* 0x000000261050723c */ /* 0x040ff00000041818 */
[C---:B------:R-:W-:Y:S08]  /*3210*/  HMMA.16816.F32.BF16 R88, R16.reuse, R36, R28 ;  /* 0x000000241058723c */ /* 0x040ff0000004181c */
[C---:B------:R-:W-:Y:S08]  /*3220*/  HMMA.16816.F32.BF16 R32, R16.reuse, R122, R72 ;  /* 0x0000007a1020723c */ /* 0x040ff00000041848 */
[C---:B------:R-:W-:Y:S08]  /*3230*/  HMMA.16816.F32.BF16 R36, R16.reuse, R120, R8 ;  /* 0x000000781024723c */ /* 0x040ff00000041808 */
[C---:B--2---:R-:W-:Y:S01]  /*3240*/  HMMA.16816.F32.BF16 R20, R16.reuse, R116, R108 ;  /* 0x000000741014723c */ /* 0x044fe2000004186c */
[----:B------:R-:W2:Y:S07]  /*3250*/  LDSM.16.M88.4 R108, [R135+0x5800] ;  /* 0x00580000876c783b */ /* 0x000eae0000000200 */
[C---:B-1----:R-:W-:Y:S08]  /*3260*/  HMMA.16816.F32.BF16 R72, R16.reuse, R60, R104 ;  /* 0x0000003c1048723c */ /* 0x042ff00000041868 */
[C---:B------:R-:W-:Y:S08]  /*3270*/  HMMA.16816.F32.BF16 R28, R16.reuse, R92, R84 ;  /* 0x0000005c101c723c */ /* 0x040ff00000041854 */
[C---:B------:R-:W-:Y:S08]  /*3280*/  HMMA.16816.F32.BF16 R24, R16.reuse, R94, R76 ;  /* 0x0000005e1018723c */ /* 0x040ff0000004184c */
[----:B------:R-:W-:Y:S08]  /*3290*/  HMMA.16816.F32.BF16 R8, R16, R118, R100 ;  /* 0x000000761008723c */ /* 0x000ff00000041864 */
[----:B---3--:R-:W-:Y:S01]  /*32a0*/  HMMA.16816.F32.BF16 R104, R4, R54, R64 ;  /* 0x000000360468723c */ /* 0x008fe20000041840 */
[----:B------:R-:W1:Y:S07]  /*32b0*/  LDSM.16.M88.4 R64, [R230+0x3800] ;  /* 0x00380000e640783b */ /* 0x000e6e0000000200 */
[----:B------:R-:W-:Y:S01]  /*32c0*/  HMMA.16816.F32.BF16 R16, R16, R62, R96 ;  /* 0x0000003e1010723c */ /* 0x000fe20000041860 */
[----:B------:R-:W3:Y:S07]  /*32d0*/  LDSM.16.M88.4 R60, [R230+0x4000] ;  /* 0x00400000e63c783b */ /* 0x000eee0000000200 */
[C---:B------:R-:W-:Y:S08]  /*32e0*/  HMMA.16816.F32.BF16 R100, R4.reuse, R52, R68 ;  /* 0x000000340464723c */ /* 0x040ff00000041844 */
[C---:B------:R-:W-:Y:S08]  /*32f0*/  HMMA.16816.F32.BF16 R92, R4.reuse, R58, R80 ;  /* 0x0000003a045c723c */ /* 0x040ff00000041850 */
[C---:B------:R-:W-:Y:S01]  /*3300*/  HMMA.16816.F32.BF16 R84, R4.reuse, R44, R28 ;  /* 0x0000002c0454723c */ /* 0x040fe2000004181c */
[----:B------:R-:W-:Y:S07]  /*3310*/  LDSM.16.M88.4 R28, [R229+-0x5800] ;  /* 0xffa80000e51c783b */ /* 0x000fee0000000200 */
[C---:B------:R-:W-:Y:S01]  /*3320*/  HMMA.16816.F32.BF16 R80, R4.reuse, R46, R24 ;  /* 0x0000002e0450723c */ /* 0x040fe20000041818 */
[----:B------:R-:W4:Y:S07]  /*3330*/  LDSM.16.M88.4 R44, [R230+0x5000] ;  /* 0x00500000e62c783b */ /* 0x000f2e0000000200 */
[C---:B------:R-:W-:Y:S01]  /*3340*/  HMMA.16816.F32.BF16 R52, R4.reuse, R42, R8 ;  /* 0x0000002a0434723c */ /* 0x040fe20000041808 */
[----:B------:R-:W1:Y:S07]  /*3350*/  LDSM.16.M88.4 R8, [R241+0x4000] ;  /* 0x00400000f108783b */ /* 0x000e6e0000000200 */
[C---:B------:R-:W-:Y:S01]  /*3360*/  HMMA.16816.F32.BF16 R76, R4.reuse, R56, R88 ;  /* 0x00000038044c723c */ /* 0x040fe20000041858 */
[----:B------:R-:W3:Y:S07]  /*3370*/  LDSM.16.M88.4 R56, [R230+0x4800] ;  /* 0x00480000e638783b */ /* 0x000eee0000000200 */
[C---:B------:R-:W-:Y:S01]  /*3380*/  HMMA.16816.F32.BF16 R68, R4.reuse, R40, R20 ;  /* 0x000000280444723c */ /* 0x040fe20000041814 */
[----:B------:R-:W3:Y:S07]  /*3390*/  LDSM.16.M88.4 R40, [R230+0x5800] ;  /* 0x00580000e628783b */ /* 0x000eee0000000200 */
[C---:B-----5:R-:W-:Y:S01]  /*33a0*/  HMMA.16816.F32.BF16 R88, R4.reuse, R50, R32 ;  /* 0x000000320458723c */ /* 0x060fe20000041820 */
[----:B------:R-:W5:Y:S07]  /*33b0*/  LDSM.16.M88.4 R32, [R229+-0x6000] ;  /* 0xffa00000e520783b */ /* 0x000f6e0000000200 */
[C---:B------:R-:W-:Y:S08]  /*33c0*/  HMMA.16816.F32.BF16 R96, R4.reuse, R48, R36 ;  /* 0x000000300460723c */ /* 0x040ff00000041824 */
[----:B--2---:R-:W-:Y:S08]  /*33d0*/  HMMA.16816.F32.BF16 R36, R4, R110, R16 ;  /* 0x0000006e0424723c */ /* 0x004ff00000041810 */
[----:B-1----:R-:W-:Y:S01]  /*33e0*/  HMMA.16816.F32.BF16 R16, R12, R64, R100 ;  /* 0x000000400c10723c */ /* 0x002fe20000041864 */
[----:B------:R-:W1:Y:S07]  /*33f0*/  LDSM.16.M88.4 R100, [R229+-0x4800] ;  /* 0xffb80000e564783b */ /* 0x000e6e0000000200 */
[----:B------:R-:W-:Y:S01]  /*3400*/  HMMA.16816.F32.BF16 R48, R4, R108, R72 ;  /* 0x0000006c0430723c */ /* 0x000fe20000041848 */
[----:B------:R-:W2:Y:S07]  /*3410*/  LDSM.16.M88.4 R72, [R229+-0x5000] ;  /* 0xffb00000e548783b */ /* 0x000eae0000000200 */
[C---:B------:R-:W-:Y:S08]  /*3420*/  HMMA.16816.F32.BF16 R20, R12.reuse, R114, R92 ;  /* 0x000000720c14723c */ /* 0x040ff0000004185c */
[C---:B------:R-:W-:Y:S08]  /*3430*/  HMMA.16816.F32.BF16 R4, R12.reuse, R66, R104 ;  /* 0x000000420c04723c */ /* 0x040ff00000041868 */
[C---:B------:R-:W-:Y:S08]  /*3440*/  HMMA.16816.F32.BF16 R24, R12.reuse, R112, R76 ;  /* 0x000000700c18723c */ /* 0x040ff0000004184c */
[C---:B---3--:R-:W-:Y:S08]  /*3450*/  HMMA.16816.F32.BF16 R64, R12.reuse, R60, R96 ;  /* 0x0000003c0c40723c */ /* 0x048ff00000041860 */
[C---:B------:R-:W-:Y:S08]  /*3460*/  HMMA.16816.F32.BF16 R60, R12.reuse, R62, R88 ;  /* 0x0000003e0c3c723c */ /* 0x040ff00000041858 */
[----:B----4-:R-:W-:Y:S08]  /*3470*/  HMMA.16816.F32.BF16 R108, R12, R44, R68 ;  /* 0x0000002c0c6c723c */ /* 0x010ff00000041844 */
[----:B------:R-:W-:Y:S01]  /*3480*/  HMMA.16816.F32.BF16 R76, R8, R28, R16 ;  /* 0x0000001c084c723c */ /* 0x000fe20000041810 */
[----:B------:R-:W3:Y:S07]  /*3490*/  LDSM.16.M88.4 R16, [R229+-0x4000] ;  /* 0xffc00000e510783b */ /* 0x000eee0000000200 */
[C---:B------:R-:W-:Y:S08]  /*34a0*/  HMMA.16816.F32.BF16 R88, R12.reuse, R56, R84 ;  /* 0x000000380c58723c */ /* 0x040ff00000041854 */
[C---:B------:R-:W-:Y:S01]  /*34b0*/  HMMA.16816.F32.BF16 R80, R12.reuse, R58, R80 ;  /* 0x0000003a0c50723c */ /* 0x040fe20000041850 */
[----:B------:R-:W-:Y:S07]  /*34c0*/  LDSM.16.M88.4 R56, [R228+0x6800] ;  /* 0x00680000e438783b */ /* 0x000fee0000000200 */
[C---:B------:R-:W-:Y:S01]  /*34d0*/  HMMA.16816.F32.BF16 R68, R12.reuse, R46, R52 ;  /* 0x0000002e0c44723c */ /* 0x040fe20000041834 */
[----:B------:R-:W-:Y:S07]  /*34e0*/  LDSM.16.M88.4 R52, [R228+0x7000] ;  /* 0x00700000e434783b */ /* 0x000fee0000000200 */
[C---:B------:R-:W-:Y:S01]  /*34f0*/  HMMA.16816.F32.BF16 R104, R12.reuse, R40, R48 ;  /* 0x000000280c68723c */ /* 0x040fe20000041830 */
[----:B------:R-:W-:Y:S07]  /*3500*/  LDSM.16.M88.4 R48, [R228+0x7800] ;  /* 0x00780000e430783b */ /* 0x000fee0000000200 */
[----:B------:R-:W-:Y:S01]  /*3510*/  HMMA.16816.F32.BF16 R96, R12, R42, R36 ;  /* 0x0000002a0c60723c */ /* 0x000fe20000041824 */
[----:B------:R-:W4:Y:S07]  /*3520*/  LDSM.16.M88.4 R12, [R229+-0x3800] ;  /* 0xffc80000e50c783b */ /* 0x000f2e0000000200 */
[C---:B-----5:R-:W-:Y:S01]  /*3530*/  HMMA.16816.F32.BF16 R84, R8.reuse, R34, R20 ;  /* 0x000000220854723c */ /* 0x060fe20000041814 */
[----:B------:R-:W-:Y:S07]  /*3540*/  LDSM.16.M88.4 R20, [R228+0x6000] ;  /* 0x00600000e414783b */ /* 0x000fee0000000200 */
[C---:B------:R-:W-:Y:S01]  /*3550*/  HMMA.16816.F32.BF16 R44, R8.reuse, R30, R4 ;  /* 0x0000001e082c723c */ /* 0x040fe20000041804 */
[----:B------:R-:W5:Y:S04]  /*3560*/  LDSM.16.M88.4 R4, [R239+0x8000] ;  /* 0x00800000ef04783b */ /* 0x000f680000000200 */
[----:B------:R-:W-:Y:S03]  /*3570*/  LDSM.16.M88.4 R28, [R240+0x8000] ;  /* 0x00800000f01c783b */ /* 0x000fe60000000200 */
[C---:B------:R-:W-:Y:S08]  /*3580*/  HMMA.16816.F32.BF16 R92, R8.reuse, R32, R24 ;  /* 0x00000020085c723c */ /* 0x040ff00000041818 */
[C---:B-1----:R-:W-:Y:S01]  /*3590*/  HMMA.16816.F32.BF16 R32, R8.reuse, R100, R88 ;  /* 0x000000640820723c */ /* 0x042fe20000041858 */
[----:B------:R-:W1:Y:S07]  /*35a0*/  LDSM.16.M88.4 R88, [R135+0x6000] ;  /* 0x006000008758783b */ /* 0x000e6e0000000200 */
[C---:B------:R-:W-:Y:S01]  /*35b0*/  HMMA.16816.F32.BF16 R24, R8.reuse, R102, R80 ;  /* 0x000000660818723c */ /* 0x040fe20000041850 */
[----:B------:R-:W1:Y:S07]  /*35c0*/  LDSM.16.M88.4 R80, [R228+0x8800] ;  /* 0x00880000e450783b */ /* 0x000e6e0000000200 */
[C---:B--2---:R-:W-:Y:S08]  /*35d0*/  HMMA.16816.F32.BF16 R36, R8.reuse, R74, R60 ;  /* 0x0000004a0824723c */ /* 0x044ff0000004183c */
[C---:B---3--:R-:W-:Y:S08]  /*35e0*/  HMMA.16816.F32.BF16 R60, R8.reuse, R16, R108 ;  /* 0x00000010083c723c */ /* 0x048ff0000004186c */
[C---:B------:R-:W-:Y:S08]  /*35f0*/  HMMA.16816.F32.BF16 R68, R8.reuse, R18, R68 ;  /* 0x000000120844723c */ /* 0x040ff00000041844 */
[C---:B----4-:R-:W-:Y:S08]  /*3600*/  HMMA.16816.F32.BF16 R16, R8.reuse, R12, R104 ;  /* 0x0000000c0810723c */ /* 0x050ff00000041868 */
[C---:B------:R-:W-:Y:S01]  /*3610*/  HMMA.16816.F32.BF16 R40, R8.reuse, R72, R64 ;  /* 0x000000480828723c */ /* 0x040fe20000041840 */
[----:B------:R-:W2:Y:S07]  /*3620*/  LDSM.16.M88.4 R72, [R228+0x8000] ;  /* 0x00800000e448783b */ /* 0x000eae0000000200 */
[----:B------:R-:W-:Y:S08]  /*3630*/  HMMA.16816.F32.BF16 R12, R8, R14, R96 ;  /* 0x0000000e080c723c */ /* 0x000ff00000041860 */
[C---:B-----5:R-:W-:Y:S08]  /*3640*/  HMMA.16816.F32.BF16 R8, R4.reuse, R20, R92 ;  /* 0x000000140408723c */ /* 0x060ff0000004185c */
[C---:B------:R-:W-:Y:S01]  /*3650*/  HMMA.16816.F32.BF16 R104, R4.reuse, R48, R32 ;  /* 0x000000300468723c */ /* 0x040fe20000041820 */
[----:B------:R-:W-:Y:S07]  /*3660*/  LDSM.16.M88.4 R32, [R230+0x6000] ;  /* 0x00600000e620783b */ /* 0x000fee0000000200 */
[C---:B------:R-:W-:Y:S01]  /*3670*/  HMMA.16816.F32.BF16 R96, R4.reuse, R50, R24 ;  /* 0x000000320460723c */ /* 0x040fe20000041818 */
[----:B------:R-:W3:Y:S04]  /*3680*/  LDSM.16.M88.4 R24, [R242+0x8000] ;  /* 0x00800000f218783b */ /* 0x000ee80000000200 */
[----:B------:R-:W-:Y:S03]  /*3690*/  LDSM.16.M88.4 R48, [R135+0x7000] ;  /* 0x007000008730783b */ /* 0x000fe60000000200 */
[----:B------:R-:W-:Y:S01]  /*36a0*/  HMMA.16816.F32.BF16 R64, R4, R22, R84 ;  /* 0x000000160440723c */ /* 0x000fe20000041854 */
[----:B------:R-:W-:Y:S07]  /*36b0*/  LDSM.16.M88.4 R20, [R241+0x8000] ;  /* 0x00800000f114783b */ /* 0x000fee0000000200 */
[----:B-1----:R-:W-:Y:S08]  /*36c0*/  HMMA.16816.F32.BF16 R8, R28, R88, R8 ;  /* 0x000000581c08723c */ /* 0x002ff00000041808 */
[C---:B------:R-:W-:Y:S01]  /*36d0*/  HMMA.16816.F32.BF16 R112, R4.reuse, R52, R40 ;  /* 0x000000340470723c */ /* 0x040fe20000041828 */
[----:B------:R-:W-:Y:S07]  /*36e0*/  LDSM.16.M88.4 R40, [R135+0x8000] ;  /* 0x008000008728783b */ /* 0x000fee0000000200 */
[C---:B------:R-:W-:Y:S01]  /*36f0*/  HMMA.16816.F32.BF16 R108, R4.reuse, R54, R36 ;  /* 0x00000036046c723c */ /* 0x040fe20000041824 */
[----:B------:R-:W1:Y:S07]  /*3700*/  LDSM.16.M88.4 R52, [R135+0x6800] ;  /* 0x006800008734783b */ /* 0x000e6e0000000200 */
[C---:B------:R-:W-:Y:S08]  /*3710*/  HMMA.16816.F32.BF16 R76, R4.reuse, R56, R76 ;  /* 0x00000038044c723c */ /* 0x040ff0000004184c */
[C---:B------:R-:W-:Y:S01]  /*3720*/  HMMA.16816.F32.BF16 R100, R4.reuse, R58, R44 ;  /* 0x0000003a0464723c */ /* 0x040fe2000004182c */
[----:B------:R-:W4:Y:S04]  /*3730*/  LDSM.16.M88.4 R56, [R229+-0x3000] ;  /* 0xffd00000e538783b */ /* 0x000f280000000200 */
[----:B------:R-:W-:Y:S03]  /*3740*/  LDSM.16.M88.4 R44, [R135+0x7800] ;  /* 0x00780000872c783b */ /* 0x000fe60000000200 */
[C---:B------:R-:W-:Y:S08]  /*3750*/  HMMA.16816.F32.BF16 R120, R4.reuse, R82, R12 ;  /* 0x000000520478723c */ /* 0x040ff0000004180c */
[C---:B--2---:R-:W-:Y:S08]  /*3760*/  HMMA.16816.F32.BF16 R92, R4.reuse, R72, R60 ;  /* 0x00000048045c723c */ /* 0x044ff0000004183c */
[C---:B------:R-:W-:Y:S01]  /*3770*/  HMMA.16816.F32.BF16 R84, R4.reuse, R74, R68 ;  /* 0x0000004a0454723c */ /* 0x040fe20000041844 */
[----:B------:R-:W-:Y:S04]  /*3780*/  LDSM.16.M88.4 R72, [R228+0x9000] ;  /* 0x00900000e448783b */ /* 0x000fe80000000200 */
[----:B------:R-:W-:Y:S03]  /*3790*/  LDSM.16.M88.4 R68, [R135+0x8800] ;  /* 0x008800008744783b */ /* 0x000fe60000000200 */
[----:B------:R-:W-:Y:S01]  /*37a0*/  HMMA.16816.F32.BF16 R124, R4, R80, R16 ;  /* 0x00000050047c723c */ /* 0x000fe20000041810 */
[----:B------:R-:W-:Y:S07]  /*37b0*/  LDSM.16.M88.4 R16, [R239+0xc000] ;  /* 0x00c00000ef10783b */ /* 0x000fee0000000200 */
[----:B------:R-:W-:Y:S01]  /*37c0*/  HMMA.16816.F32.BF16 R12, R28, R90, R64 ;  /* 0x0000005a1c0c723c */ /* 0x000fe20000041840 */
[----:B------:R-:W2:Y:S07]  /*37d0*/  LDSM.16.M88.4 R64, [R230+0x6800] ;  /* 0x00680000e640783b */ /* 0x000eae0000000200 */
[----:B---3--:R-:W-:Y:S08]  /*37e0*/  HMMA.16816.F32.BF16 R4, R24, R32, R8 ;  /* 0x000000201804723c */ /* 0x008ff00000041808 */
[----:B-1----:R-:W-:Y:S01]  /*37f0*/  HMMA.16816.F32.BF16 R36, R28, R52, R76 ;  /* 0x000000341c24723c */ /* 0x002fe2000004184c */
[----:B------:R-:W-:Y:S07]  /*3800*/  LDSM.16.M88.4 R76, [R230+0x7000] ;  /* 0x00700000e64c783b */ /* 0x000fee0000000200 */
[----:B------:R-:W-:Y:S01]  /*3810*/  HMMA.16816.F32.BF16 R8, R24, R34, R12 ;  /* 0x000000221808723c */ /* 0x000fe2000004180c */
[----:B------:R-:W1:Y:S07]  /*3820*/  LDSM.16.M88.4 R12, [R240+0xc000] ;  /* 0x00c00000f00c783b */ /* 0x000e6e0000000200 */
[----:B----4-:R-:W-:Y:S08]  /*3830*/  HMMA.16816.F32.BF16 R4, R20, R56, R4 ;  /* 0x000000381404723c */ /* 0x010ff00000041804 */
[----:B------:R-:W-:Y:S08]  /*3840*/  HMMA.16816.F32.BF16 R52, R28, R54, R100 ;  /* 0x000000361c34723c */ /* 0x000ff00000041864 */
[----:B--2---:R-:W-:Y:S08]  /*3850*/  HMMA.16816.F32.BF16 R36, R24, R64, R36 ;  /* 0x000000401824723c */ /* 0x004ff00000041824 */
[----:B------:R-:W-:Y:S08]  /*3860*/  HMMA.16816.F32.BF16 R80, R28, R50, R108 ;  /* 0x000000321c50723c */ /* 0x000ff0000004186c */
[----:B------:R-:W-:Y:S01]  /*3870*/  HMMA.16816.F32.BF16 R32, R20, R58, R8 ;  /* 0x0000003a1420723c */ /* 0x000fe20000041808 */
[----:B------:R-:W-:Y:S07]  /*3880*/  LDSM.16.M88.4 R8, [R242+0xc000] ;  /* 0x00c00000f208783b */ /* 0x000fee0000000200 */
[C---:B------:R-:W-:Y:S08]  /*3890*/  HMMA.16816.F32.BF16 R116, R28.reuse, R44, R104 ;  /* 0x0000002c1c74723c */ /* 0x040ff00000041868 */
[----:B------:R-:W-:Y:S01]  /*38a0*/  HMMA.16816.F32.BF16 R108, R28, R46, R96 ;  /* 0x0000002e1c6c723c */ /* 0x000fe20000041860 */
[----:B------:R-:W2:Y:S04]  /*38b0*/  LDSM.16.M88.4 R44, [R230+0x8000] ;  /* 0x00800000e62c783b */ /* 0x000ea80000000200 */
[----:B------:R-:W-:Y:S03]  /*38c0*/  LDSM.16.M88.4 R96, [R230+0x8800] ;  /* 0x00880000e660783b */ /* 0x000fe60000000200 */
[----:B------:R-:W-:Y:S08]  /*38d0*/  HMMA.16816.F32.BF16 R4, R16, R72, R4 ;  /* 0x000000481004723c */ /* 0x000ff00000041804 */
[C---:B------:R-:W-:Y:S01]  /*38e0*/  HMMA.16816.F32.BF16 R60, R28.reuse, R48, R112 ;  /* 0x000000301c3c723c */ /* 0x040fe20000041870 */
[----:B------:R-:W3:Y:S07]  /*38f0*/  LDSM.16.M88.4 R48, [R230+0x7800] ;  /* 0x00780000e630783b */ /* 0x000eee0000000200 */
[C---:B------:R-:W-:Y:S01]  /*3900*/  HMMA.16816.F32.BF16 R56, R28.reuse, R68, R124 ;  /* 0x000000441c38723c */ /* 0x040fe2000004187c */
[----:B------:R-:W4:Y:S07]  /*3910*/  LDSM.16.M88.4 R124, [R228+0x9800] ;  /* 0x00980000e47c783b */ /* 0x000f2e0000000200 */
[C---:B------:R-:W-:Y:S01]  /*3920*/  HMMA.16816.F32.BF16 R104, R28.reuse, R40, R92 ;  /* 0x000000281c68723c */ /* 0x040fe2000004185c */
[----:B------:R-:W-:Y:S07]  /*3930*/  LDSM.16.M88.4 R92, [R229+-0x1000] ;  /* 0xfff00000e55c783b */ /* 0x000fee0000000200 */
[----:B------:R-:W-:Y:S01]  /*3940*/  HMMA.16816.F32.BF16 R100, R28, R42, R84 ;  /* 0x0000002a1c64723c */ /* 0x000fe20000041854 */
[----:B------:R-:W-:Y:S07]  /*3950*/  LDSM.16.M88.4 R84, [R229+-0x1800] ;  /* 0xffe80000e554783b */ /* 0x000fee0000000200 */
[----:B------:R-:W-:Y:S08]  /*3960*/  HMMA.16816.F32.BF16 R36, R20, R136, R36 ;  /* 0x000000881424723c */ /* 0x000ff00000041824 */
[----:B------:R-:W-:Y:S01]  /*3970*/  HMMA.16816.F32.BF16 R40, R24, R66, R52 ;  /* 0x000000421828723c */ /* 0x000fe20000041834 */
[----:B------:R-:W5:Y:S07]  /*3980*/  LDSM.16.M88.4 R52, [R229+-0x2000] ;  /* 0xffe00000e534783b */ /* 0x000f6e0000000200 */
[----:B------:R-:W-:Y:S01]  /*3990*/  HMMA.16816.F32.BF16 R112, R28, R70, R120 ;  /* 0x000000461c70723c */ /* 0x000fe20000041878 */
[----:B------:R-:W3:Y:S07]  /*39a0*/  LDSM.16.M88.4 R120, [R229+-0x800] ;  /* 0xfff80000e578783b */ /* 0x000eee0000000200 */
[----:B------:R-:W-:Y:S08]  /*39b0*/  HMMA.16816.F32.BF16 R32, R16, R74, R32 ;  /* 0x0000004a1020723c */ /* 0x000ff00000041820 */
[----:B-1----:R-:W-:Y:S01]  /*39c0*/  HMMA.16816.F32.BF16 R28, R12, R144, R4 ;  /* 0x000000900c1c723c */ /* 0x002fe20000041804 */
[----:B------:R-:W1:Y:S07]  /*39d0*/  LDSM.16.M88.4 R4, [R241+0xc000] ;  /* 0x00c00000f104783b */ /* 0x000e6e0000000200 */
[C---:B------:R-:W-:Y:S08]  /*39e0*/  HMMA.16816.F32.BF16 R88, R24.reuse, R76, R60 ;  /* 0x0000004c1858723c */ /* 0x040ff0000004183c */
[C---:B------:R-:W-:Y:S01]  /*39f0*/  HMMA.16816.F32.BF16 R64, R24.reuse, R78, R80 ;  /* 0x0000004e1840723c */ /* 0x040fe20000041850 */
[----:B------:R-:W1:Y:S07]  /*3a00*/  LDSM.16.M88.4 R80, [R228+0xa000] ;  /* 0x00a00000e450783b */ /* 0x000e6e0000000200 */
[C---:B--2---:R-:W-:Y:S08]  /*3a10*/  HMMA.16816.F32.BF16 R68, R24.reuse, R44, R104 ;  /* 0x0000002c1844723c */ /* 0x044ff00000041868 */
[C---:B------:R-:W-:Y:S01]  /*3a20*/  HMMA.16816.F32.BF16 R60, R24.reuse, R46, R100 ;  /* 0x0000002e183c723c */ /* 0x040fe20000041864 */
[----:B------:R-:W-:Y:S07]  /*3a30*/  LDSM.16.M88.4 R100, [R228+0xa800] ;  /* 0x00a80000e464783b */ /* 0x000fee0000000200 */
[C---:B---3--:R-:W-:Y:S08]  /*3a40*/  HMMA.16816.F32.BF16 R72, R24.reuse, R48, R116 ;  /* 0x000000301848723c */ /* 0x048ff00000041874 */
[----:B------:R-:W-:Y:S08]  /*3a50*/  HMMA.16816.F32.BF16 R76, R24, R50, R108 ;  /* 0x00000032184c723c */ /* 0x000ff0000004186c */
[----:B----4-:R-:W-:Y:S08]  /*3a60*/  HMMA.16816.F32.BF16 R44, R16, R124, R36 ;  /* 0x0000007c102c723c */ /* 0x010ff00000041824 */
[----:B------:R-:W-:Y:S08]  /*3a70*/  HMMA.16816.F32.BF16 R48, R20, R138, R40 ;  /* 0x0000008a1430723c */ /* 0x000ff00000041828 */
[----:B------:R-:W-:Y:S08]  /*3a80*/  HMMA.16816.F32.BF16 R56, R24, R96, R56 ;  /* 0x000000601838723c */ /* 0x000ff00000041838 */
[----:B------:R-:W-:Y:S08]  /*3a90*/  HMMA.16816.F32.BF16 R40, R12, R146, R32 ;  /* 0x000000920c28723c */ /* 0x000ff00000041820 */
[----:B------:R-:W-:Y:S08]  /*3aa0*/  HMMA.16816.F32.BF16 R32, R8, R148, R28 ;  /* 0x000000940820723c */ /* 0x000ff0000004181c */
[----:B------:R-:W-:Y:S01]  /*3ab0*/  HMMA.16816.F32.BF16 R28, R24, R98, R112 ;  /* 0x00000062181c723c */ /* 0x000fe20000041870 */
[----:B------:R-:W2:Y:S07]  /*3ac0*/  LDSM.16.M88.4 R96, [R230+0x9800] ;  /* 0x00980000e660783b */ /* 0x000eae0000000200 */
[----:B-----5:R-:W-:Y:S08]  /*3ad0*/  HMMA.16816.F32.BF16 R24, R20, R52, R88 ;  /* 0x000000341418723c */ /* 0x020ff00000041858 */
[----:B------:R-:W-:Y:S08]  /*3ae0*/  HMMA.16816.F32.BF16 R44, R12, R128, R44 ;  /* 0x000000800c2c723c */ /* 0x000ff0000004182c */
[----:B------:R-:W-:Y:S08]  /*3af0*/  HMMA.16816.F32.BF16 R48, R16, R126, R48 ;  /* 0x0000007e1030723c */ /* 0x000ff00000041830 */
[C---:B------:R-:W-:Y:S01]  /*3b00*/  HMMA.16816.F32.BF16 R36, R20.reuse, R54, R64 ;  /* 0x000000361424723c */ /* 0x040fe20000041840 */
[----:B------:R-:W-:Y:S07]  /*3b10*/  LDSM.16.M88.4 R64, [R229+0x800] ;  /* 0x00080000e540783b */ /* 0x000fee0000000200 */
[C---:B------:R-:W-:Y:S08]  /*3b20*/  HMMA.16816.F32.BF16 R52, R20.reuse, R84, R72 ;  /* 0x000000541434723c */ /* 0x040ff00000041848 */
[C---:B------:R-:W-:Y:S08]  /*3b30*/  HMMA.16816.F32.BF16 R76, R20.reuse, R86, R76 ;  /* 0x00000056144c723c */ /* 0x040ff0000004184c */
[C---:B------:R-:W-:Y:S08]  /*3b40*/  HMMA.16816.F32.BF16 R88, R20.reuse, R120, R56 ;  /* 0x000000781458723c */ /* 0x040ff00000041838 */
[----:B------:R-:W-:Y:S01]  /*3b50*/  HMMA.16816.F32.BF16 R84, R20, R92, R68 ;  /* 0x0000005c1454723c */ /* 0x000fe20000041844 */
[----:B------:R-:W3:Y:S07]  /*3b60*/  LDSM.16.M88.4 R68, [R135+0xa000] ;  /* 0x00a000008744783b */ /* 0x000eee0000000200 */
[----:B-1----:R-:W-:Y:S08]  /*3b70*/  HMMA.16816.F32.BF16 R56, R4, R140, R32 ;  /* 0x0000008c0438723c */ /* 0x002ff00000041820 */
[----:B------:R-:W-:Y:S08]  /*3b80*/  HMMA.16816.F32.BF16 R32, R8, R150, R40 ;  /* 0x000000960820723c */ /* 0x000ff00000041828 */
[C---:B------:R-:W-:Y:S01]  /*3b90*/  HMMA.16816.F32.BF16 R92, R20.reuse, R94, R60 ;  /* 0x0000005e145c723c */ /* 0x040fe2000004183c */
[----:B------:R-:W-:Y:S07]  /*3ba0*/  LDSM.16.M88.4 R60, [R229+0x1000] ;  /* 0x00100000e53c783b */ /* 0x000fee0000000200 */
[----:B------:R-:W-:Y:S08]  /*3bb0*/  HMMA.16816.F32.BF16 R120, R20, R122, R28 ;  /* 0x0000007a1478723c */ /* 0x000ff0000004181c */
[----:B------:R-:W-:Y:S08]  /*3bc0*/  HMMA.16816.F32.BF16 R24, R16, R80, R24 ;  /* 0x000000501018723c */ /* 0x000ff00000041818 */
[----:B--2---:R-:W-:Y:S01]  /*3bd0*/  HMMA.16816.F32.BF16 R20, R8, R96, R44 ;  /* 0x000000600814723c */ /* 0x004fe2000004182c */
[----:B------:R-:W-:Y:S07]  /*3be0*/  LDSM.16.M88.4 R44, [R230+0xa000] ;  /* 0x00a00000e62c783b */ /* 0x000fee0000000200 */
[----:B------:R-:W-:Y:S01]  /*3bf0*/  HMMA.16816.F32.BF16 R28, R12, R130, R48 ;  /* 0x000000820c1c723c */ /* 0x000fe20000041830 */
[----:B------:R-:W-:Y:S01]  /*3c00*/  FMUL.FTZ R0, R56, c[0x0][0x320] ;  /* 0x0000c80038007a20 */ /* 0x000fe20000410000 */
[----:B------:R-:W1:Y:S06]  /*3c10*/  LDSM.16.M88.4 R48, [R228+0xb000] ;  /* 0x00b00000e430783b */ /* 0x000e6c0000000200 */
[----:B------:R-:W-:Y:S01]  /*3c20*/  HMMA.16816.F32.BF16 R32, R4, R142, R32 ;  /* 0x0000008e0420723c */ /* 0x000fe20000041820 */
[----:B------:R2:W4:Y:S07]  /*3c30*/  MUFU.TANH R105, R0 ;  /* 0x0000000000697308 */ /* 0x00052e0000002400 */
[----:B------:R-:W-:Y:S01]  /*3c40*/  HMMA.16816.F32.BF16 R36, R16, R82, R36 ;  /* 0x000000521024723c */ /* 0x000fe20000041824 */
[----:B--2---:R-:W-:-:S07]  /*3c50*/  FMUL.FTZ R0, R57, c[0x0][0x320] ;  /* 0x0000c80039007a20 */ /* 0x004fce0000410000 */
[----:B------:R-:W-:Y:S01]  /*3c60*/  HMMA.16816.F32.BF16 R72, R16, R100, R52 ;  /* 0x000000641048723c */ /* 0x000fe20000041834 */
[----:B------:R-:W2:Y:S01]  /*3c70*/  LDSM.16.M88.4 R52, [R135+0xa800] ;  /* 0x00a800008734783b */ /* 0x000ea20000000200 */
[----:B------:R5:W1:Y:S06]  /*3c80*/  MUFU.TANH R104, R0 ;  /* 0x0000000000687308 */ /* 0x000a6c0000002400 */
[----:B---3--:R-:W-:Y:S08]  /*3c90*/  HMMA.16816.F32.BF16 R24, R12, R68, R24 ;  /* 0x000000440c18723c */ /* 0x008ff00000041818 */
[----:B------:R-:W-:Y:S01]  /*3ca0*/  HMMA.16816.F32.BF16 R76, R16, R102, R76 ;  /* 0x00000066104c723c */ /* 0x000fe2000004184c */
[----:B-----5:R-:W-:-:S04]  /*3cb0*/  FMUL.FTZ R0, R58, c[0x0][0x320] ;  /* 0x0000c8003a007a20 */ /* 0x020fc80000410000 */
[----:B------:R3:W1:Y:S03]  /*3cc0*/  MUFU.TANH R103, R0 ;  /* 0x0000000000677308 */ /* 0x0006660000002400 */
[----:B------:R-:W-:Y:S08]  /*3cd0*/  HMMA.16816.F32.BF16 R40, R4, R64, R20 ;  /* 0x000000400428723c */ /* 0x000ff00000041814 */
[----:B------:R-:W-:Y:S01]  /*3ce0*/  HMMA.16816.F32.BF16 R20, R8, R98, R28 ;  /* 0x000000620814723c */ /* 0x000fe2000004181c */
[----:B---3--:R-:W-:-:S07]  /*3cf0*/  FMUL.FTZ R0, R59, c[0x0][0x320] ;  /* 0x0000c8003b007a20 */ /* 0x008fce0000410000 */
[----:B------:R-:W-:Y:S01]  /*3d00*/  HMMA.16816.F32.BF16 R36, R12, R70, R36 ;  /* 0x000000460c24723c */ /* 0x000fe20000041824 */
[----:B------:R-:W3:Y:S01]  /*3d10*/  LDSM.16.M88.4 R56, [R230+0xa800] ;  /* 0x00a80000e638783b */ /* 0x000ee20000000200 */
[----:B------:R5:W1:Y:S03]  /*3d20*/  MUFU.TANH R102, R0 ;  /* 0x0000000000667308 */ /* 0x000a660000002400 */
[----:B------:R-:W2:Y:S01]  /*3d30*/  LDSM.16.M88.4 R68, [R228+0xb800] ;  /* 0x00b80000e444783b */ /* 0x000ea20000000200 */
[----:B-----5:R-:W-:-:S04]  /*3d40*/  FMUL.FTZ R0, R32, c[0x0][0x320] ;  /* 0x0000c80020007a20 */ /* 0x020fc80000410000 */
[----:B------:R5:W1:Y:S06]  /*3d50*/  MUFU.TANH R100, R0 ;  /* 0x0000000000647308 */ /* 0x000a6c0000002400 */
[----:B------:R-:W-:Y:S01]  /*3d60*/  HMMA.16816.F32.BF16 R20, R4, R66, R20 ;  /* 0x000000420414723c */ /* 0x000fe20000041814 */
[----:B-----5:R-:W-:-:S04]  /*3d70*/  FMUL.FTZ R0, R33, c[0x0][0x320] ;  /* 0x0000c80021007a20 */ /* 0x020fc80000410000 */
[----:B------:R5:W2:Y:S03]  /*3d80*/  MUFU.TANH R98, R0 ;  /* 0x0000000000627308 */ /* 0x000aa60000002400 */
[----:B-1----:R-:W-:Y:S01]  /*3d90*/  HMMA.16816.F32.BF16 R80, R16, R48, R84 ;  /* 0x000000301050723c */ /* 0x002fe20000041854 */
[----:B-----5:R-:W-:-:S04]  /*3da0*/  FMUL.FTZ R0, R34, c[0x0][0x320] ;  /* 0x0000c80022007a20 */ /* 0x020fc80000410000 */
[----:B------:R1:W1:Y:S03]  /*3db0*/  MUFU.TANH R101, R0 ;  /* 0x0000000000657308 */ /* 0x0002660000002400 */
[----:B--2---:R-:W-:Y:S01]  /*3dc0*/  HMMA.16816.F32.BF16 R28, R12, R52, R72 ;  /* 0x000000340c1c723c */ /* 0x004fe20000041848 */
[----:B-1----:R-:W-:-:S07]  /*3dd0*/  FMUL.FTZ R0, R35, c[0x0][0x320] ;  /* 0x0000c80023007a20 */ /* 0x002fce0000410000 */
[----:B------:R-:W-:Y:S01]  /*3de0*/  HMMA.16816.F32.BF16 R32, R8, R44, R24 ;  /* 0x0000002c0820723c */ /* 0x000fe20000041818 */
[----:B------:R1:W2:Y:S02]  /*3df0*/  MUFU.TANH R99, R0 ;  /* 0x0000000000637308 */ /* 0x0002a40000002400 */
[----:B-1----:R-:W-:-:S06]  /*3e00*/  FMUL.FTZ R0, R40, c[0x0][0x320] ;  /* 0x0000c80028007a20 */ /* 0x002fcc0000410000 */
[----:B------:R1:W1:Y:S01]  /*3e10*/  MUFU.TANH R85, R0 ;  /* 0x0000000000557308 */ /* 0x0002620000002400 */
[----:B------:R-:W-:Y:S01]  /*3e20*/  HMMA.16816.F32.BF16 R24, R8, R46, R36 ;  /* 0x0000002e0818723c */ /* 0x000fe20000041824 */
[----:B------:R-:W5:Y:S01]  /*3e30*/  LDSM.16.M88.4 R44, [R135+0xb000] ;  /* 0x00b00000872c783b */ /* 0x000f620000000200 */
[----:B-1----:R-:W-:-:S05]  /*3e40*/  FMUL.FTZ R0, R41, c[0x0][0x320] ;  /* 0x0000c80029007a20 */ /* 0x002fca0000410000 */
[----:B------:R1:W1:Y:S01]  /*3e50*/  MUFU.TANH R84, R0 ;  /* 0x0000000000547308 */ /* 0x0002620000002400 */
[----:B------:R-:W-:Y:S01]  /*3e60*/  HMMA.16816.F32.BF16 R36, R12, R54, R76 ;  /* 0x000000360c24723c */ /* 0x000fe2000004184c */
[----:B------:R-:W2:Y:S01]  /*3e70*/  LDSM.16.M88.4 R52, [R229+0x1800] ;  /* 0x00180000e534783b */ /* 0x000ea20000000200 */
[----:B-1----:R-:W-:-:S05]  /*3e80*/  FMUL.FTZ R0, R42, c[0x0][0x320] ;  /* 0x0000c8002a007a20 */ /* 0x002fca0000410000 */
[----:B------:R1:W1:Y:S02]  /*3e90*/  MUFU.TANH R97, R0 ;  /* 0x0000000000617308 */ /* 0x0002640000002400 */
[----:B-1----:R-:W-:Y:S02]  /*3ea0*/  FMUL.FTZ R0, R43, c[0x0][0x320] ;  /* 0x0000c8002b007a20 */ /* 0x002fe40000410000 */
[----:B------:R-:W-:Y:S04]  /*3eb0*/  HMMA.16816.F32.BF16 R40, R4, R60, R32 ;  /* 0x0000003c0428723c */ /* 0x000fe80000041820 */
[----:B------:R1:W1:Y:S02]  /*3ec0*/  MUFU.TANH R96, R0 ;  /* 0x0000000000607308 */ /* 0x0002640000002400 */
[----:B-1----:R-:W-:-:S06]  /*3ed0*/  FMUL.FTZ R0, R20, c[0x0][0x320] ;  /* 0x0000c80014007a20 */ /* 0x002fcc0000410000 */
[----:B------:R1:W1:Y:S01]  /*3ee0*/  MUFU.TANH R75, R0 ;  /* 0x00000000004b7308 */ /* 0x0002620000002400 */
[----:B---3--:R-:W-:Y:S01]  /*3ef0*/  HMMA.16816.F32.BF16 R32, R8, R56, R28 ;  /* 0x000000380820723c */ /* 0x008fe2000004181c */
[----:B-1----:R-:W-:-:S06]  /*3f00*/  FMUL.FTZ R0, R21, c[0x0][0x320] ;  /* 0x0000c80015007a20 */ /* 0x002fcc0000410000 */
[----:B------:R1:W3:Y:S02]  /*3f10*/  MUFU.TANH R74, R0 ;  /* 0x00000000004a7308 */ /* 0x0002e40000002400 */
[----:B-1----:R-:W-:-:S06]  /*3f20*/  FMUL.FTZ R0, R22, c[0x0][0x320] ;  /* 0x0000c80016007a20 */ /* 0x002fcc0000410000 */
[----:B------:R1:W1:Y:S02]  /*3f30*/  MUFU.TANH R77, R0 ;  /* 0x00000000004d7308 */ /* 0x0002640000002400 */
[----:B-1----:R-:W-:Y:S02]  /*3f40*/  FMUL.FTZ R0, R23, c[0x0][0x320] ;  /* 0x0000c80017007a20 */ /* 0x002fe40000410000 */
[----:B------:R-:W-:Y:S01]  /*3f50*/  HMMA.16816.F32.BF16 R20, R4, R62, R24 ;  /* 0x0000003e0414723c */ /* 0x000fe20000041818 */
[----:B------:R-:W-:Y:S03]  /*3f60*/  LDSM.16.M88.4 R60, [R230+0xb000] ;  /* 0x00b00000e63c783b */ /* 0x000fe60000000200 */
[----:B------:R1:W1:Y:S04]  /*3f70*/  MUFU.TANH R76, R0 ;  /* 0x00000000004c7308 */ /* 0x0002680000002400 */
[----:B------:R-:W-:Y:S01]  /*3f80*/  HMMA.16816.F32.BF16 R24, R8, R58, R36 ;  /* 0x0000003a0818723c */ /* 0x000fe20000041824 */
[----:B------:R-:W2:Y:S01]  /*3f90*/  LDSM.16.M88.4 R56, [R135+0xb800] ;  /* 0x00b800008738783b */ /* 0x000ea20000000200 */
[----:B-1----:R-:W-:-:S04]  /*3fa0*/  FMUL.FTZ R0, R40, c[0x0][0x320] ;  /* 0x0000c80028007a20 */ /* 0x002fc80000410000 */
[----:B------:R1:W1:Y:S02]  /*3fb0*/  MUFU.TANH R73, R0 ;  /* 0x0000000000497308 */ /* 0x0002640000002400 */
[C---:B------:R-:W-:Y:S08]  /*3fc0*/  HMMA.16816.F32.BF16 R48, R16.reuse, R50, R92 ;  /* 0x000000321030723c */ /* 0x040ff0000004185c */
[----:B------:R-:W-:Y:S01]  /*3fd0*/  HMMA.16816.F32.BF16 R64, R16, R68, R88 ;  /* 0x000000441040723c */ /* 0x000fe20000041858 */
[----:B-1----:R-:W-:-:S04]  /*3fe0*/  FMUL.FTZ R0, R41, c[0x0][0x320] ;  /* 0x0000c80029007a20 */ /* 0x002fc80000410000 */
[----:B------:R1:W1:Y:S03]  /*3ff0*/  MUFU.TANH R72, R0 ;  /* 0x0000000000487308 */ /* 0x0002660000002400 */
[----:B-----5:R-:W-:Y:S08]  /*4000*/  HMMA.16816.F32.BF16 R28, R12, R44, R80 ;  /* 0x0000002c0c1c723c */ /* 0x020ff00000041850 */
[----:B------:R-:W-:Y:S01]  /*4010*/  HMMA.16816.F32.BF16 R16, R16, R70, R120 ;  /* 0x000000461010723c */ /* 0x000fe20000041878 */
[----:B-1----:R-:W-:-:S07]  /*4020*/  FMUL.FTZ R0, R42, c[0x0][0x320] ;  /* 0x0000c8002a007a20 */ /* 0x002fce0000410000 */
[----:B--2---:R-:W-:Y:S01]  /*4030*/  HMMA.16816.F32.BF16 R36, R4, R52, R32 ;  /* 0x000000340424723c */ /* 0x004fe20000041820 */
[----:B------:R1:W2:Y:S02]  /*4040*/  MUFU.TANH R81, R0 ;  /* 0x0000000000517308 */ /* 0x0002a40000002400 */
[----:B-1----:R-:W-:Y:S02]  /*4050*/  FMUL.FTZ R0, R43, c[0x0][0x320] ;  /* 0x0000c8002b007a20 */ /* 0x002fe40000410000 */
[----:B------:R-:W1:Y:S04]  /*4060*/  LDSM.16.M88.4 R40, [R230+0xb800] ;  /* 0x00b80000e628783b */ /* 0x000e680000000200 */
[----:B------:R5:W1:Y:S02]  /*4070*/  MUFU.TANH R80, R0 ;  /* 0x0000000000507308 */ /* 0x000a640000002400 */
[----:B-----5:R-:W-:-:S06]  /*4080*/  FMUL.FTZ R0, R20, c[0x0][0x320] ;  /* 0x0000c80014007a20 */ /* 0x020fcc0000410000 */
[----:B------:R5:W1:Y:S01]  /*4090*/  MUFU.TANH R69, R0 ;  /* 0x0000000000457308 */ /* 0x000a620000002400 */
[----:B------:R-:W-:Y:S06]  /*40a0*/  HMMA.16816.F32.BF16 R32, R12, R46, R48 ;  /* 0x0000002e0c20723c */ /* 0x000fec0000041830 */
[----:B------:R-:W-:Y:S01]  /*40b0*/  FMUL.FTZ R37, R37, c[0x0][0x320] ;  /* 0x0000c80025257a20 */ /* 0x000fe20000410000 */
[----:B------:R-:W1:Y:S01]  /*40c0*/  LDSM.16.M88.4 R44, [R229+0x2000] ;  /* 0x00200000e52c783b */ /* 0x000e620000000200 */
[----:B-----5:R-:W-:-:S04]  /*40d0*/  FMUL.FTZ R0, R21, c[0x0][0x320] ;  /* 0x0000c80015007a20 */ /* 0x020fc80000410000 */
[----:B------:R5:W1:Y:S01]  /*40e0*/  MUFU.TANH R68, R0 ;  /* 0x0000000000447308 */ /* 0x000a620000002400 */
[----:B------:R-:W-:Y:S02]  /*40f0*/  FMUL.FTZ R38, R38, c[0x0][0x320] ;  /* 0x0000c80026267a20 */ /* 0x000fe40000410000 */
[----:B------:R-:W-:Y:S01]  /*4100*/  FMUL.FTZ R39, R39, c[0x0][0x320] ;  /* 0x0000c80027277a20 */ /* 0x000fe20000410000 */
[----:B------:R-:W-:Y:S01]  /*4110*/  HMMA.16816.F32.BF16 R24, R4, R54, R24 ;  /* 0x000000360418723c */ /* 0x000fe20000041818 */
[----:B-----5:R-:W-:-:S04]  /*4120*/  FMUL.FTZ R0, R22, c[0x0][0x320] ;  /* 0x0000c80016007a20 */ /* 0x020fc80000410000 */
[----:B------:R5:W1:Y:S08]  /*4130*/  MUFU.TANH R83, R0 ;  /* 0x0000000000537308 */ /* 0x000a700000002400 */
[----:B------:R-:W1:Y:S01]  /*4140*/  MUFU.TANH R51, R37 ;  /* 0x0000002500337308 */ /* 0x000e620000002400 */
[----:B-----5:R-:W-:Y:S02]  /*4150*/  FMUL.FTZ R0, R23, c[0x0][0x320] ;  /* 0x0000c80017007a20 */ /* 0x020fe40000410000 */
[C---:B------:R-:W-:Y:S05]  /*4160*/  HMMA.16816.F32.BF16 R20, R12.reuse, R56, R64 ;  /* 0x000000380c14723c */ /* 0x040fea0000041840 */
[----:B------:R-:W1:Y:S03]  /*4170*/  MUFU.TANH R54, R38 ;  /* 0x0000002600367308 */ /* 0x000e660000002400 */
[----:B------:R-:W-:Y:S05]  /*4180*/  HMMA.16816.F32.BF16 R12, R12, R58, R16 ;  /* 0x0000003a0c0c723c */ /* 0x000fea0000041810 */
[----:B------:R5:W1:Y:S08]  /*4190*/  MUFU.TANH R82, R0 ;  /* 0x0000000000527308 */ /* 0x000a700000002400 */
[----:B------:R1:W1:Y:S01]  /*41a0*/  MUFU.TANH R53, R39 ;  /* 0x0000002700357308 */ /* 0x0002620000002400 */
[----:B-----5:R-:W-:-:S02]  /*41b0*/  FMUL.FTZ R0, R36, c[0x0][0x320] ;  /* 0x0000c80024007a20 */ /* 0x020fc40000410000 */
[----:B-1----:R-:W1:Y:S01]  /*41c0*/  LDSM.16.M88.4 R36, [R229+0x2800] ;  /* 0x00280000e524783b */ /* 0x002e620000000200 */
[C---:B------:R-:W-:Y:S08]  /*41d0*/  HMMA.16816.F32.BF16 R28, R8.reuse, R60, R28 ;  /* 0x0000003c081c723c */ /* 0x040ff0000004181c */
[C---:B------:R-:W-:Y:S08]  /*41e0*/  HMMA.16816.F32.BF16 R32, R8.reuse, R62, R32 ;  /* 0x0000003e0820723c */ /* 0x040ff00000041820 */
[----:B------:R-:W-:Y:S01]  /*41f0*/  HMMA.16816.F32.BF16 R16, R8, R40, R20 ;  /* 0x000000280810723c */ /* 0x000fe20000041814 */
[----:B------:R-:W-:Y:S01]  /*4200*/  FMUL.FTZ R24, R24, c[0x0][0x320] ;  /* 0x0000c80018187a20 */ /* 0x000fe20000410000 */
[----:B------:R5:W1:Y:S01]  /*4210*/  MUFU.TANH R52, R0 ;  /* 0x0000000000347308 */ /* 0x000a620000002400 */
[----:B------:R-:W-:Y:S01]  /*4220*/  FMUL.FTZ R25, R25, c[0x0][0x320] ;  /* 0x0000c80019197a20 */ /* 0x000fe20000410000 */
[----:B------:R-:W-:Y:S01]  /*4230*/  ISETP.GE.AND P0, PT, R168, 0x2, PT ;  /* 0x00000002a800780c */ /* 0x000fe20003f06270 */
[----:B------:R-:W-:Y:S01]  /*4240*/  FMUL.FTZ R26, R26, c[0x0][0x320] ;  /* 0x0000c8001a1a7a20 */ /* 0x000fe20000410000 */
[----:B------:R-:W-:-:S04]  /*4250*/  DEPBAR.LE SB0, 0x0 ;  /* 0x000080000000791a */ /* 0x000fc80000000000 */
[----:B------:R-:W-:Y:S08]  /*4260*/  HMMA.16816.F32.BF16 R8, R8, R42, R12 ;  /* 0x0000002a0808723c */ /* 0x000ff0000004180c */
[C---:B------:R-:W-:Y:S08]  /*4270*/  HMMA.16816.F32.BF16 R28, R4.reuse, R44, R28 ;  /* 0x0000002c041c723c */ /* 0x040ff0000004181c */
[C---:B------:R-:W-:Y:S08]  /*4280*/  HMMA.16816.F32.BF16 R20, R4.reuse, R46, R32 ;  /* 0x0000002e0414723c */ /* 0x040ff00000041820 */
[C---:B-1----:R-:W-:Y:S08]  /*4290*/  HMMA.16816.F32.BF16 R12, R4.reuse, R36, R16 ;  /* 0x00000024040c723c */ /* 0x042ff00000041810 */
[----:B------:R-:W-:Y:S01]  /*42a0*/  HMMA.16816.F32.BF16 R4, R4, R38, R8 ;  /* 0x000000260404723c */ /* 0x000fe20000041808 */
[----:B------:R-:W-:-:S02]  /*42b0*/  FMUL.FTZ R27, R27, c[0x0][0x320] ;  /* 0x0000c8001b1b7a20 */ /* 0x000fc40000410000 */
[----:B------:R-:W-:Y:S02]  /*42c0*/  FMUL.FTZ R28, R28, c[0x0][0x320] ;  /* 0x0000c8001c1c7a20 */ /* 0x000fe40000410000 */
[----:B------:R-:W-:Y:S02]  /*42d0*/  FMUL.FTZ R29, R29, c[0x0][0x320] ;  /* 0x0000c8001d1d7a20 */ /* 0x000fe40000410000 */
[----:B------:R-:W-:Y:S02]  /*42e0*/  FMUL.FTZ R30, R30, c[0x0][0x320] ;  /* 0x0000c8001e1e7a20 */ /* 0x000fe40000410000 */
[----:B-----5:R-:W-:Y:S02]  /*42f0*/  FMUL.FTZ R0, R31, c[0x0][0x320] ;  /* 0x0000c8001f007a20 */ /* 0x020fe40000410000 */
        /* <DEDUP_REMOVED lines=37> */
[----:B------:R-:W-:Y:S01]  /*4550*/  IMAD.MOV.U32 R246, RZ, RZ, RZ ;  /* 0x000000fffff67224 */ /* 0x000fe200078e00ff */
[----:B------:R-:W-:-:S04]  /*4560*/  IADD3 R2, R163, R154, R166 ;  /* 0x0000009aa3027210 */ /* 0x000fc80007ffe0a6 */
[----:B------:R-:W-:-:S05]  /*4570*/  IADD3 R2, R2, -0x60, RZ ;  /* 0xffffffa002027810 */ /* 0x000fca0007ffe0ff */
[----:B-1----:R-:W-:Y:S02]  /*4580*/  IMAD.MOV.U32 R0, RZ, RZ, R2 ;  /* 0x000000ffff007224 */ /* 0x002fe400078e0002 */
        /* <DEDUP_REMOVED lines=23> */
[----:B------:R1:W2:Y:S02]  /*4700*/  SHFL.IDX PT, R4, R22, RZ, 0x181f ;  /* 0x00181fff16047589 */ /* 0x0002a400000e0000 */
.L_x_1534:
[----:B------:R-:W-:Y:S05]  /*4710*/  BRA.DIV ~URZ, `(.L_x_1473) ;  /* 0x000113b27f007947 */ /* 0x000fea000b800000 */
[----:B------:R-:W3:Y:S01]  /*4720*/  SHFL.IDX PT, R3, R23, RZ, 0x181f ;  /* 0x00181fff17037589 */ /* 0x000ee200000e0000 */
[C---:B------:R-:W-:Y:S02]  /*4730*/  IADD3 R38, R245.reuse, 0x40, RZ ;  /* 0x00000040f5267810 */ /* 0x040fe40007ffe0ff */
[C---:B------:R-:W-:Y:S01]  /*4740*/  IADD3 R39, R245.reuse, 0x80, RZ ;  /* 0x00000080f5277810 */ /* 0x040fe20007ffe0ff */
[----:B------:R-:W4:Y:S01]  /*4750*/  SHFL.IDX PT, R0, R23, 0x1, 0x181f ;  /* 0x00381f0017007f89 */ /* 0x000f2200000e0000 */
[----:B------:R-:W-:-:S03]  /*4760*/  ISETP.GE.AND P3, PT, R245, c[0x0][0x1d4], PT ;  /* 0x00007500f5007a0c */ /* 0x000fc60003f66270 */
[----:B------:R-:W5:Y:S01]  /*4770*/  SHFL.IDX PT, R2, R22, 0x1, 0x181f ;  /* 0x00381f0016027f89 */ /* 0x000f6200000e0000 */
[----:B------:R-:W-:Y:S02]  /*4780*/  SEL R5, RZ, 0x10, P3 ;  /* 0x00000010ff057807 */ /* 0x000fe40001800000 */
[CC--:B---3--:R-:W-:Y:S02]  /*4790*/  IADD3 R20, P0, R3.reuse, R155.reuse, RZ ;  /* 0x0000009b03147210 */ /* 0x0c8fe40007f1e0ff */
[C---:B------:R-:W-:Y:S02]  /*47a0*/  IADD3 R18, P2, R3.reuse, R156, RZ ;  /* 0x0000009c03127210 */ /* 0x040fe40007f5e0ff */
[----:B------:R-:W-:Y:S01]  /*47b0*/  IADD3 R14, P1, R3, R158, RZ ;  /* 0x0000009e030e7210 */ /* 0x000fe20007f3e0ff */
[----:B--2---:R-:W-:Y:S01]  /*47c0*/  IMAD.X R21, R4, 0x1, R132, P0 ;  /* 0x0000000104157824 */ /* 0x004fe200000e0684 */
[----:B----4-:R-:W-:Y:S01]  /*47d0*/  IADD3 R12, P0, R0, R155, RZ ;  /* 0x0000009b000c7210 */ /* 0x010fe20007f1e0ff */
[--C-:B------:R-:W-:Y:S01]  /*47e0*/  IMAD.X R19, R4, 0x1, R133.reuse, P2 ;  /* 0x0000000104137824 */ /* 0x100fe200010e0685 */
[----:B------:R-:W-:Y:S01]  /*47f0*/  IADD3 R10, P2, R0, R156, RZ ;  /* 0x0000009c000a7210 */ /* 0x000fe20007f5e0ff */
[----:B------:R-:W-:Y:S01]  /*4800*/  IMAD.X R15, R4, 0x1, R152, P1 ;  /* 0x00000001040f7824 */ /* 0x000fe200008e0698 */
[----:B------:R-:W-:Y:S01]  /*4810*/  IADD3 R8, P1, R0, R157, RZ ;  /* 0x0000009d00087210 */ /* 0x000fe20007f3e0ff */
[----:B-----5:R-:W-:Y:S01]  /*4820*/  IMAD.X R13, R2, 0x1, R132, P0 ;  /* 0x00000001020d7824 */ /* 0x020fe200000e0684 */
[----:B------:R-:W-:Y:S01]  /*4830*/  IADD3 R6, P0, R0, R158, RZ ;  /* 0x0000009e00067210 */ /* 0x000fe20007f1e0ff */
[----:B------:R-:W-:Y:S01]  /*4840*/  IMAD.X R11, R2, 0x1, R133, P2 ;  /* 0x00000001020b7824 */ /* 0x000fe200010e0685 */
[----:B------:R-:W-:Y:S01]  /*4850*/  ISETP.GE.AND P2, PT, R38, c[0x0][0x1d4], PT ;  /* 0x0000750026007a0c */ /* 0x000fe20003f46270 */
[C---:B------:R-:W-:Y:S01]  /*4860*/  IMAD.X R9, R2.reuse, 0x1, R134, P1 ;  /* 0x0000000102097824 */ /* 0x040fe200008e0686 */
[----:B------:R-:W-:Y:S01]  /*4870*/  IADD3 R38, R245, 0xc0, RZ ;  /* 0x000000c0f5267810 */ /* 0x000fe20007ffe0ff */
[----:B------:R-:W-:Y:S01]  /*4880*/  IMAD.X R7, R2, 0x1, R152, P0 ;  /* 0x0000000102077824 */ /* 0x000fe200000e0698 */
[----:B------:R-:W-:Y:S01]  /*4890*/  ISETP.GE.AND P1, PT, R39, c[0x0][0x1d4], PT ;  /* 0x0000750027007a0c */ /* 0x000fe20003f26270 */
[----:B------:R2:W-:Y:S01]  /*48a0*/  LDGSTS.E.BYPASS.LTC128B.128 [R243+0xc100], [R20.64], !P3 ;  /* 0x0c10000014f37fae */ /* 0x0005e2000d901d46 */
[----:B------:R-:W-:-:S02]  /*48b0*/  ISETP.GE.AND P0, PT, R38, c[0x0][0x1d4], PT ;  /* 0x0000750026007a0c */ /* 0x000fc40003f06270 */
[----:B------:R-:W-:Y:S01]  /*48c0*/  IADD3 R16, P4, R3, R157, RZ ;  /* 0x0000009d03107210 */ /* 0x000fe20007f9e0ff */
[----:B------:R2:W3:Y:S04]  /*48d0*/  SHFL.IDX PT, R0, R23, 0x2, 0x181f ;  /* 0x00581f0017007f89 */ /* 0x0004e800000e0000 */
[----:B------:R-:W-:Y:S01]  /*48e0*/  IMAD.X R17, R4, 0x1, R134, P4 ;  /* 0x0000000104117824 */ /* 0x000fe200020e0686 */
[----:B------:R2:W-:Y:S04]  /*48f0*/  LDGSTS.E.BYPASS.LTC128B.128 [R243+0xf100], [R18.64], !P2 ;  /* 0x0f10000012f37fae */ /* 0x0005e8000d101d46 */
[----:B------:R2:W-:Y:S04]  /*4900*/  LDGSTS.E.BYPASS.LTC128B.128 [R243+0x12100], [R16.64], !P1 ;  /* 0x1210000010f37fae */ /* 0x0005e8000c901d46 */
[----:B------:R4:W-:Y:S04]  /*4910*/  LDGSTS.E.BYPASS.LTC128B.128 [R243+0x15100], [R14.64], !P0 ;  /* 0x151000000ef37fae */ /* 0x0009e8000c101d46 */
[----:B------:R5:W-:Y:S04]  /*4920*/  LDGSTS.E.BYPASS.LTC128B.128 [R243+0xd100], [R12.64], !P3 ;  /* 0x0d1000000cf37fae */ /* 0x000be8000d901d46 */
[----:B------:R2:W-:Y:S04]  /*4930*/  LDGSTS.E.BYPASS.LTC128B.128 [R243+0x10100], [R10.64], !P2 ;  /* 0x101000000af37fae */ /* 0x0005e8000d101d46 */
[----:B------:R2:W-:Y:S04]  /*4940*/  LDGSTS.E.BYPASS.LTC128B.128 [R243+0x13100], [R8.64], !P1 ;  /* 0x1310000008f37fae */ /* 0x0005e8000c901d46 */
[----:B------:R2:W1:Y:S04]  /*4950*/  SHFL.IDX PT, R4, R22, 0x2, 0x181f ;  /* 0x00581f0016047f89 */ /* 0x00046800000e0000 */
[----:B------:R2:W-:Y:S01]  /*4960*/  LDGSTS.E.BYPASS.LTC128B.128 [R243+0x16100], [R6.64], !P0 ;  /* 0x1610000006f37fae */ /* 0x0005e2000c101d46 */
[----:B----4-:R-:W-:-:S02]  /*4970*/  SEL R14, RZ, 0x10, P2 ;  /* 0x00000010ff0e7807 */ /* 0x010fc40001000000 */
[----:B-----5:R-:W-:Y:S02]  /*4980*/  SEL R13, RZ, 0x10, P1 ;  /* 0x00000010ff0d7807 */ /* 0x020fe40000800000 */
[----:B------:R-:W-:Y:S02]  /*4990*/  SEL R12, RZ, 0x10, P0 ;  /* 0x00000010ff0c7807 */ /* 0x000fe40000000000 */
.L_x_1535:
[----:B--23--:R-:W-:Y:S02]  /*49a0*/  IADD3 R10, -R5, 0x10, RZ ;  /* 0x00000010050a7810 */ /* 0x00cfe40007ffe1ff */
[----:B------:R-:W-:Y:S02]  /*49b0*/  IADD3 R2, -R14, 0x10, RZ ;  /* 0x000000100e027810 */ /* 0x000fe40007ffe1ff */
[----:B------:R-:W-:Y:S02]  /*49c0*/  LOP3.LUT R10, R10, 0xf, RZ, 0xc0, !PT ;  /* 0x0000000f0a0a7812 */ /* 0x000fe400078ec0ff */
[----:B------:R-:W-:Y:S02]  /*49d0*/  IADD3 R6, -R13, 0x10, RZ ;  /* 0x000000100d067810 */ /* 0x000fe40007ffe1ff */
[----:B------:R-:W-:-:S02]  /*49e0*/  IADD3 R10, P1, P0, R10, R0, R155 ;  /* 0x000000000a0a7210 */ /* 0x000fc4000783e09b */
[----:B------:R-:W-:Y:S02]  /*49f0*/  LOP3.LUT R2, R2, 0xf, RZ, 0xc0, !PT ;  /* 0x0000000f02027812 */ /* 0x000fe400078ec0ff */
[----:B------:R-:W-:Y:S02]  /*4a00*/  LOP3.LUT R6, R6, 0xf, RZ, 0xc0, !PT ;  /* 0x0000000f06067812 */ /* 0x000fe400078ec0ff */
[----:B------:R-:W-:Y:S02]  /*4a10*/  IADD3 R3, -R12, 0x10, RZ ;  /* 0x000000100c037810 */ /* 0x000fe40007ffe1ff */
[----:B-1----:R-:W-:Y:S02]  /*4a20*/  IADD3.X R11, RZ, R4, R132, P1, P0 ;  /* 0x00000004ff0b7210 */ /* 0x002fe40000fe0484 */
[-C--:B------:R-:W-:Y:S02]  /*4a30*/  IADD3 R8, P3, P2, R2, R0.reuse, R156 ;  /* 0x0000000002087210 */ /* 0x080fe40007a7e09c */
[----:B------:R-:W-:-:S02]  /*4a40*/  IADD3 R6, P1, P0, R6, R0, R157 ;  /* 0x0000000006067210 */ /* 0x000fc4000783e09d */
[----:B------:R-:W-:Y:S02]  /*4a50*/  LOP3.LUT R2, R3, 0xf, RZ, 0xc0, !PT ;  /* 0x0000000f03027812 */ /* 0x000fe400078ec0ff */
[----:B------:R-:W-:Y:S02]  /*4a60*/  IADD3.X R7, RZ, R4, R134, P1, P0 ;  /* 0x00000004ff077210 */ /* 0x000fe40000fe0486 */
[----:B------:R-:W-:Y:S02]  /*4a70*/  IADD3 R2, P1, P0, R2, R0, R158 ;  /* 0x0000000002027210 */ /* 0x000fe4000783e09e */
[----:B------:R-:W-:Y:S02]  /*4a80*/  IADD3.X R9, RZ, R4, R133, P3, P2 ;  /* 0x00000004ff097210 */ /* 0x000fe40001fe4485 */
[----:B------:R-:W-:Y:S02]  /*4a90*/  ISETP.NE.U32.AND P3, PT, R5, RZ, PT ;  /* 0x000000ff0500720c */ /* 0x000fe40003f65070 */
[----:B------:R-:W-:-:S02]  /*4aa0*/  ISETP.NE.U32.AND P2, PT, R14, RZ, PT ;  /* 0x000000ff0e00720c */ /* 0x000fc40003f45070 */
[----:B------:R-:W-:Y:S02]  /*4ab0*/  IADD3.X R3, RZ, R4, R152, P1, P0 ;  /* 0x00000004ff037210 */ /* 0x000fe40000fe0498 */
[----:B------:R-:W-:Y:S02]  /*4ac0*/  ISETP.NE.U32.AND P1, PT, R13, RZ, PT ;  /* 0x000000ff0d00720c */ /* 0x000fe40003f25070 */
[----:B------:R-:W-:-:S05]  /*4ad0*/  ISETP.NE.U32.AND P0, PT, R12, RZ, PT ;  /* 0x000000ff0c00720c */ /* 0x000fca0003f05070 */
[----:B------:R-:W-:Y:S01]  /*4ae0*/  @!PT LDS RZ, [RZ] ;  /* 0x00000000fffff984 */ /* 0x000fe20000000800 */
[----:B------:R-:W-:Y:S01]  /*4af0*/  @!PT LDS RZ, [RZ] ;  /* 0x00000000fffff984 */ /* 0x000fe20000000800 */
[----:B------:R-:W-:Y:S01]  /*4b00*/  @!PT LDS RZ, [RZ] ;  /* 0x00000000fffff984 */ /* 0x000fe20000000800 */
[----:B------:R1:W-:Y:S04]  /*4b10*/  LDGSTS.E.BYPASS.LTC128B.128.ZFILL [R243+0xe100], [R10.64], P3 ;  /* 0x0e1000000af37fae */ /* 0x0003e80009941d46 */
[----:B------:R1:W-:Y:S04]  /*4b20*/  LDGSTS.E.BYPASS.LTC128B.128.ZFILL [R243+0x11100], [R8.64], P2 ;  /* 0x1110000008f37fae */ /* 0x0003e80009141d46 */
[----:B------:R1:W-:Y:S04]  /*4b30*/  LDGSTS.E.BYPASS.LTC128B.128.ZFILL [R243+0x14100], [R6.64], P1 ;  /* 0x1410000006f37fae */ /* 0x0003e80008941d46 */
[----:B------:R1:W-:Y:S02]  /*4b40*/  LDGSTS.E.BYPASS.LTC128B.128.ZFILL [R243+0x17100], [R2.64], P0 ;  /* 0x1710000002f37fae */ /* 0x0003e40008141d46 */
.L_x_1471:
[----:B--234-:R-:W-:Y:S05]  /*4b50*/  BSYNC B0 ;  /* 0x0000000000007941 */ /* 0x01cfea0003800000 */
.L_x_1470:
[----:B-1----:R-:W2:Y:S01]  /*4b60*/  LDL R3, [R1+0x40] ;  /* 0x0000400001037983 */ /* 0x002ea20000100800 */
[----:B------:R-:W-:-:S03]  /*4b70*/  IMAD.MOV.U32 R4, RZ, RZ, c[0x0][0x2c4] ;  /* 0x0000b100ff047624 */ /* 0x000fc600078e00ff */
[----:B------:R-:W2:Y:S04]  /*4b80*/  LDL R0, [R1+0x4c] ;  /* 0x00004c0001007983 */ /* 0x000ea80000100800 */
[----:B------:R-:W3:Y:S01]  /*4b90*/  LDL R2, [R1+0x50] ;  /* 0x0000500001027983 */ /* 0x000ee20000100800 */
[----:B------:R-:W-:-:S03]  /*4ba0*/  ISETP.NE.AND P0, PT, R4, 0x1, PT ;  /* 0x000000010400780c */ /* 0x000fc60003f05270 */
[----:B------:R-:W0:Y:S01]  /*4bb0*/  LDGDEPBAR ;  /* 0x00000000000079af */ /* 0x000e220000000000 */
[----:B--2---:R-:W-:-:S09]  /*4bc0*/  IMAD.IADD R4, R0, 0x1, R3 ;  /* 0x0000000100047824 */ /* 0x004fd200078e0203 */
[----:B------:R-:W-:Y:S01]  /*4bd0*/  @P0 IMAD.HI.U32 R0, R4, c[0x0][0x2c8], RZ ;  /* 0x0000b20004000a27 */ /* 0x000fe200078e00ff */
[----:B---3--:R-:W-:-:S03]  /*4be0*/  IADD3 R5, -R2, 0x1, R153 ;  /* 0x0000000102057810 */ /* 0x008fc60007ffe199 */
[----:B------:R-:W-:Y:S01]  /*4bf0*/  IMAD.IADD R6, R153, 0x1, -R2 ;  /* 0x0000000199067824 */ /* 0x000fe200078e0a02 */
[----:B------:R-:W-:Y:S02]  /*4c00*/  @P0 SHF.R.U32.HI R4, RZ, c[0x0][0x2cc], R0 ;  /* 0x0000b300ff040a19 */ /* 0x000fe40000011600 */
[----:B------:R-:W-:Y:S01]  /*4c10*/  IADD3 R5, R5, -c[0x0][0x168], RZ ;  /* 0x80005a0005057a10 */ /* 0x000fe20007ffe0ff */
[----:B------:R-:W-:Y:S05]  /*4c20*/  BRA.DIV ~URZ, `(.L_x_1474) ;  /* 0x000114027f007947 */ /* 0x000fea000b800000 */
[----:B------:R1:W2:Y:S02]  /*4c30*/  SHFL.IDX PT, R0, R4, RZ, 0x1c1f ;  /* 0x001c1fff04007589 */ /* 0x0002a400000e0000 */
.L_x_1536:
[----:B--2---:R-:W-:-:S05]  /*4c40*/  IMAD.IADD R0, R5, 0x1, R0 ;  /* 0x0000000105007824 */ /* 0x004fca00078e0200 */
[----:B------:R-:W-:-:S04]  /*4c50*/  IMNMX R0, R6, R0, PT ;  /* 0x0000000006007217 */ /* 0x000fc80003800200 */
[C---:B------:R-:W-:Y:S02]  /*4c60*/  ISETP.GT.AND P0, PT, R0.reuse, RZ, PT ;  /* 0x000000ff0000720c */ /* 0x040fe40003f04270 */
[C---:B------:R-:W-:Y:S02]  /*4c70*/  ISETP.GT.AND P1, PT, R0.reuse, 0x1, PT ;  /* 0x000000010000780c */ /* 0x040fe40003f24270 */
[----:B------:R-:W-:Y:S02]  /*4c80*/  FSEL R8, R105, -INF , P0 ;  /* 0xff80000069087808 */ /* 0x000fe40000000000 */
[C---:B------:R-:W-:Y:S02]  /*4c90*/  ISETP.GT.AND P4, PT, R0.reuse, 0x9, PT ;  /* 0x000000090000780c */ /* 0x040fe40003f84270 */
[----:B------:R-:W-:Y:S02]  /*4ca0*/  ISETP.GT.AND P0, PT, R0, 0x10, PT ;  /* 0x000000100000780c */ /* 0x000fe40003f04270 */
[----:B------:R-:W-:-:S02]  /*4cb0*/  FSEL R9, R104, -INF , P1 ;  /* 0xff80000068097808 */ /* 0x000fc40000800000 */
[----:B------:R-:W-:Y:S02]  /*4cc0*/  FSEL R17, R98, -INF , P4 ;  /* 0xff80000062117808 */ /* 0x000fe40002000000 */
[----:B------:R-:W-:Y:S02]  /*4cd0*/  FSEL R18, R85, -INF , P0 ;  /* 0xff80000055127808 */ /* 0x000fe40000000000 */
[C---:B------:R-:W-:Y:S02]  /*4ce0*/  ISETP.GT.AND P2, PT, R0.reuse, 0x8, PT ;  /* 0x000000080000780c */ /* 0x040fe40003f44270 */
        /* <DEDUP_REMOVED lines=38> */
[----:B------:R-:W-:Y:S01]  /*4f50*/  FSEL R237, R24, -INF , P0 ;  /* 0xff80000018ed7808 */ /* 0x000fe20000000000 */
[----:B------:R-:W-:Y:S05]  /*4f60*/  BRA.DIV ~URZ, `(.L_x_1475) ;  /* 0x000111327f007947 */ /* 0x000fea000b800000 */
[----:B-1----:R-:W1:Y:S01]  /*4f70*/  SHFL.IDX PT, R4, R4, 0x1, 0x1c1f ;  /* 0x003c1f0004047f89 */ /* 0x002e6200000e0000 */
[----:B------:R-:W-:-:S04]  /*4f80*/  FMNMX.FTZ R0, R8, R9, !PT ;  /* 0x0000000908007209 */ /* 0x000fc80007810000 */
[----:B------:R-:W-:-:S04]  /*4f90*/  FMNMX.FTZ R0, R16, R0, !PT ;  /* 0x0000000010007209 */ /* 0x000fc80007810000 */
[----:B------:R-:W-:-:S04]  /*4fa0*/  FMNMX.FTZ R0, R17, R0, !PT ;  /* 0x0000000011007209 */ /* 0x000fc80007810000 */
[----:B------:R-:W-:-:S04]  /*4fb0*/  FMNMX.FTZ R0, R18, R0, !PT ;  /* 0x0000000012007209 */ /* 0x000fc80007810000 */
[----:B------:R-:W-:-:S04]  /*4fc0*/  FMNMX.FTZ R0, R19, R0, !PT ;  /* 0x0000000013007209 */ /* 0x000fc80007810000 */
[----:B------:R-:W-:Y:S01]  /*4fd0*/  FMNMX.FTZ R0, R20, R0, !PT ;  /* 0x0000000014007209 */ /* 0x000fe20007810000 */
[----:B-1----:R-:W-:-:S03]  /*4fe0*/  IMAD.IADD R5, R5, 0x1, R4 ;  /* 0x0000000105057824 */ /* 0x002fc600078e0204 */
        /* <DEDUP_REMOVED lines=42> */
[C---:B------:R-:W-:Y:S02]  /*5290*/  ISETP.GT.AND P0, PT, R5.reuse, 0x31, PT ;  /* 0x000000310500780c */ /* 0x040fe40003f04270 */
        /* <DEDUP_REMOVED lines=43> */
[----:B------:R-:W-:Y:S02]  /*5550*/  FSEL R248, R30, -INF , P0 ;  /* 0xff8000001ef87808 */ /* 0x000fe40000000000 */
[----:B------:R-:W-:Y:S01]  /*5560*/  FMNMX.FTZ R2, R249, R2, !PT ;  /* 0x00000002f9027209 */ /* 0x000fe20007810000 */
[----:B------:R-:W1:Y:S03]  /*5570*/  SHFL.BFLY PT, R3, R0, 0x2, 0x1f ;  /* 0x0c401f0000037f89 */ /* 0x000e6600000e0000 */
[----:B------:R-:W-:-:S05]  /*5580*/  FMNMX.FTZ R2, R248, R2, !PT ;  /* 0x00000002f8027209 */ /* 0x000fca0007810000 */
[----:B------:R-:W2:Y:S01]  /*5590*/  SHFL.BFLY PT, R4, R2, 0x2, 0x1f ;  /* 0x0c401f0002047f89 */ /* 0x000ea200000e0000 */
[----:B-1----:R-:W-:-:S05]  /*55a0*/  FMNMX.FTZ R0, R3, R0, !PT ;  /* 0x0000000003007209 */ /* 0x002fca0007810000 */
[----:B------:R-:W1:Y:S01]  /*55b0*/  SHFL.BFLY PT, R132, R0, 0x1, 0x1f ;  /* 0x0c201f0000847f89 */ /* 0x000e6200000e0000 */
[----:B--2---:R-:W-:-:S05]  /*55c0*/  FMNMX.FTZ R4, R2, R4, !PT ;  /* 0x0000000402047209 */ /* 0x004fca0007810000 */
[----:B------:R2:W3:Y:S01]  /*55d0*/  SHFL.BFLY PT, R12, R4, 0x1, 0x1f ;  /* 0x0c201f00040c7f89 */ /* 0x0004e200000e0000 */
[----:B-1----:R-:W-:-:S05]  /*55e0*/  FMNMX.FTZ R132, R0, R132, !PT ;  /* 0x0000008400847209 */ /* 0x002fca0007810000 */
.L_x_1537:
[C---:B------:R-:W-:Y:S01]  /*55f0*/  FMUL.FTZ R0, R132.reuse, c[0x0][0x2d0] ;  /* 0x0000b40084007a20 */ /* 0x040fe20000410000 */
[----:B------:R-:W-:Y:S01]  /*5600*/  FSETP.NEU.FTZ.AND P0, PT, R132, -INF , PT ;  /* 0xff8000008400780b */ /* 0x000fe20003f1d000 */
[----:B------:R-:W-:Y:S01]  /*5610*/  WARPSYNC 0xffffffff ;  /* 0xffffffff00007948 */ /* 0x000fe20003800000 */
[----:B---3--:R-:W-:Y:S01]  /*5620*/  FMNMX.FTZ R12, R12, R4, !PT ;  /* 0x000000040c0c7209 */ /* 0x008fe20007810000 */
[----:B------:R-:W-:Y:S01]  /*5630*/  LDSM.16.MT88.4 R36, [R232] ;  /* 0x00000000e824783b */ /* 0x000fe20000004200 */
[----:B------:R-:W-:Y:S02]  /*5640*/  FSEL R0, R0, RZ, P0 ;  /* 0x000000ff00007208 */ /* 0x000fe40000000000 */
[----:B------:R-:W-:Y:S01]  /*5650*/  FSETP.NEU.FTZ.AND P0, PT, R12, -INF , PT ;  /* 0xff8000000c00780b */ /* 0x000fe20003f1d000 */
[----:B------:R-:W-:Y:S02]  /*5660*/  LDSM.16.MT88.4 R32, [R231+0x800] ;  /* 0x00080000e720783b */ /* 0x000fe40000004200 */
[----:B------:R-:W-:-:S02]  /*5670*/  FFMA.FTZ R2, R8, c[0x0][0x2d0], -R0 ;  /* 0x0000b40008027a23 */ /* 0x000fc40000010800 */
[--C-:B------:R-:W-:Y:S01]  /*5680*/  FFMA.FTZ R3, R20, c[0x0][0x2d0], -R0.reuse ;  /* 0x0000b40014037a23 */ /* 0x100fe20000010800 */
[----:B------:R-:W-:Y:S01]  /*5690*/  LDSM.16.MT88.4 R40, [R232+0x800] ;  /* 0x00080000e828783b */ /* 0x000fe20000004200 */
[----:B------:R1:W-:Y:S03]  /*56a0*/  MUFU.EX2 R103, R2 ;  /* 0x0000000200677308 */ /* 0x0003e60000000800 */
[----:B------:R-:W-:Y:S04]  /*56b0*/  LDSM.16.MT88.4 R60, [R231+0x3000] ;  /* 0x00300000e73c783b */ /* 0x000fe80000004200 */
[----:B------:R-:W-:Y:S01]  /*56c0*/  LDSM.16.MT88.4 R52, [R233] ;  /* 0x00000000e934783b */ /* 0x000fe20000004200 */
[----:B------:R3:W-:Y:S03]  /*56d0*/  MUFU.EX2 R5, R3 ;  /* 0x0000000300057308 */ /* 0x0007e60000000800 */
[----:B------:R-:W-:Y:S04]  /*56e0*/  LDSM.16.MT88.4 R64, [R232+0x3000] ;  /* 0x00300000e840783b */ /* 0x000fe80000004200 */
[----:B------:R-:W-:Y:S01]  /*56f0*/  LDSM.16.MT88.4 R56, [R234+0x800] ;  /* 0x00080000ea38783b */ /* 0x000fe20000004200 */
[----:B-1----:R-:W-:-:S03]  /*5700*/  FFMA.FTZ R2, R9, c[0x0][0x2d0], -R0 ;  /* 0x0000b40009027a23 */ /* 0x002fc60000010800 */
[----:B------:R-:W-:Y:S01]  /*5710*/  LDSM.16.MT88.4 R44, [R233+0x800] ;  /* 0x00080000e92c783b */ /* 0x000fe20000004200 */
[----:B------:R1:W4:Y:S03]  /*5720*/  MUFU.EX2 R97, R2 ;  /* 0x0000000200617308 */ /* 0x0003260000000800 */
[----:B------:R-:W-:Y:S01]  /*5730*/  LDSM.16.MT88.4 R72, [R232+0x3800] ;  /* 0x00380000e848783b */ /* 0x000fe20000004200 */
[----:B---3--:R-:W-:-:S03]  /*5740*/  FFMA.FTZ R3, R21, c[0x0][0x2d0], -R0 ;  /* 0x0000b40015037a23 */ /* 0x008fc60000010800 */
[----:B------:R-:W3:Y:S01]  /*5750*/  LDSM.16.MT88.4 R20, [R231] ;  /* 0x00000000e714783b */ /* 0x000ee20000004200 */
[----:B------:R-:W-:Y:S03]  /*5760*/  MUFU.EX2 R102, R3 ;  /* 0x0000000300667308 */ /* 0x000fe60000000800 */
[----:B------:R-:W-:Y:S04]  /*5770*/  LDSM.16.MT88.4 R76, [R231+0x6000] ;  /* 0x00600000e74c783b */ /* 0x000fe80000004200 */
[----:B------:R-:W-:Y:S01]  /*5780*/  LDSM.16.MT88.4 R68, [R233+0x3000] ;  /* 0x00300000e944783b */ /* 0x000fe20000004200 */
[----:B-1----:R-:W-:Y:S01]  /*5790*/  FFMA.FTZ R2, R16, c[0x0][0x2d0], -R0 ;  /* 0x0000b40010027a23 */ /* 0x002fe20000010800 */
[----:B----4-:R-:W-:-:S03]  /*57a0*/  F2FP.BF16.PACK_AB R8, R97, R103 ;  /* 0x000000676108723e */ /* 0x010fc600000010ff */
[----:B------:R1:W-:Y:S02]  /*57b0*/  MUFU.EX2 R94, R2 ;  /* 0x00000002005e7308 */ /* 0x0003e40000000800 */
[----:B-1----:R-:W-:-:S06]  /*57c0*/  FFMA.FTZ R2, R17, c[0x0][0x2d0], -R0 ;  /* 0x0000b40011027a23 */ /* 0x002fcc0000010800 */
[----:B------:R1:W-:Y:S02]  /*57d0*/  MUFU.EX2 R98, R2 ;  /* 0x0000000200627308 */ /* 0x0003e40000000800 */
[----:B-1----:R-:W-:-:S06]  /*57e0*/  FFMA.FTZ R2, R18, c[0x0][0x2d0], -R0 ;  /* 0x0000b40012027a23 */ /* 0x002fcc0000010800 */
[----:B------:R1:W-:Y:S02]  /*57f0*/  MUFU.EX2 R92, R2 ;  /* 0x00000002005c7308 */ /* 0x0003e40000000800 */
[----:B-1----:R-:W-:-:S06]  /*5800*/  FFMA.FTZ R2, R19, c[0x0][0x2d0], -R0 ;  /* 0x0000b40013027a23 */ /* 0x002fcc0000010800 */
[----:B------:R1:W4:Y:S02]  /*5810*/  MUFU.EX2 R25, R2 ;  /* 0x0000000200197308 */ /* 0x0003240000000800 */
[----:B-1----:R-:W-:-:S05]  /*5820*/  FMUL.FTZ R2, R12, c[0x0][0x2d0] ;  /* 0x0000b4000c027a20 */ /* 0x002fca0000410000 */
[----:B------:R-:W-:-:S05]  /*5830*/  FSEL R2, R2, RZ, P0 ;  /* 0x000000ff02027208 */ /* 0x000fca0000000000 */
[----:B------:R-:W-:-:S04]  /*5840*/  FFMA.FTZ R3, R6, c[0x0][0x2d0], -R2 ;  /* 0x0000b40006037a23 */ /* 0x000fc80000010802 */
[----:B------:R1:W-:Y:S02]  /*5850*/  MUFU.EX2 R104, R3 ;  /* 0x0000000300687308 */ /* 0x0003e40000000800 */
[----:B-1----:R-:W-:-:S06]  /*5860*/  FFMA.FTZ R3, R7, c[0x0][0x2d0], -R2 ;  /* 0x0000b40007037a23 */ /* 0x002fcc0000010802 */
[----:B------:R1:W5:Y:S02]  /*5870*/  MUFU.EX2 R93, R3 ;  /* 0x00000003005d7308 */ /* 0x0003640000000800 */
[----:B-1----:R-:W-:Y:S01]  /*5880*/  FFMA.FTZ R3, R14, c[0x0][0x2d0], -R2 ;  /* 0x0000b4000e037a23 */ /* 0x002fe20000010802 */
[----:B----4-:R-:W-:Y:S02]  /*5890*/  MOV R14, R25 ;  /* 0x00000019000e7202 */ /* 0x010fe40000000f00 */
[----:B-----5:R-:W-:-:S03]  /*58a0*/  F2FP.BF16.PACK_AB R9, R93, R104 ;  /* 0x000000685d09723e */ /* 0x020fc600000010ff */
[----:B------:R1:W-:Y:S01]  /*58b0*/  MUFU.EX2 R101, R3 ;  /* 0x0000000300657308 */ /* 0x0003e20000000800 */
[----:B--2---:R-:W-:Y:S01]  /*58c0*/  F2FP.BF16.PACK_AB R4, R14, R92 ;  /* 0x0000005c0e04723e */ /* 0x004fe200000010ff */
[----:B-1----:R-:W-:-:S06]  /*58d0*/  FFMA.FTZ R3, R13, c[0x0][0x2d0], -R2 ;  /* 0x0000b4000d037a23 */ /* 0x002fcc0000010802 */
[----:B------:R1:W2:Y:S02]  /*58e0*/  MUFU.EX2 R99, R3 ;  /* 0x0000000300637308 */ /* 0x0002a40000000800 */
[----:B-1----:R-:W-:Y:S01]  /*58f0*/  FFMA.FTZ R3, R11, c[0x0][0x2d0], -R2 ;  /* 0x0000b4000b037a23 */ /* 0x002fe20000010802 */
[----:B--2---:R-:W-:-:S05]  /*5900*/  F2FP.BF16.PACK_AB R11, R99, R101 ;  /* 0x00000065630b723e */ /* 0x004fca00000010ff */
[----:B------:R1:W-:Y:S02]  /*5910*/  MUFU.EX2 R13, R3 ;  /* 0x00000003000d7308 */ /* 0x0003e40000000800 */
[----:B-1----:R-:W-:Y:S01]  /*5920*/  FFMA.FTZ R3, R10, c[0x0][0x2d0], -R2 ;  /* 0x0000b4000a037a23 */ /* 0x002fe20000010802 */
[----:B------:R-:W-:-:S05]  /*5930*/  F2FP.BF16.PACK_AB R10, R98, R94 ;  /* 0x0000005e620a723e */ /* 0x000fca00000010ff */
[----:B------:R1:W2:Y:S02]  /*5940*/  MUFU.EX2 R100, R3 ;  /* 0x0000000300647308 */ /* 0x0002a40000000800 */
[C---:B---3--:R-:W-:Y:S08]  /*5950*/  HMMA.16816.F32.BF16 R16, R8.reuse, R20, RZ ;  /* 0x000000140810723c */ /* 0x048ff000000418ff */
[----:B------:R-:W-:Y:S01]  /*5960*/  HMMA.16816.F32.BF16 R28, R8, R22, RZ ;  /* 0x00000016081c723c */ /* 0x000fe200000418ff */
[----:B-1----:R-:W-:Y:S01]  /*5970*/  FFMA.FTZ R3, R15, c[0x0][0x2d0], -R2 ;  /* 0x0000b4000f037a23 */ /* 0x002fe20000010802 */
[----:B------:R-:W-:-:S02]  /*5980*/  MOV R15, R5 ;  /* 0x00000005000f7202 */ /* 0x000fc40000000f00 */
[----:B--2---:R-:W-:Y:S01]  /*5990*/  F2FP.BF16.PACK_AB R5, R100, R13 ;  /* 0x0000000d6405723e */ /* 0x004fe200000010ff */
[----:B------:R1:W-:Y:S03]  /*59a0*/  MUFU.EX2 R95, R3 ;  /* 0x00000003005f7308 */ /* 0x0003e60000000800 */
[----:B------:R-:W-:Y:S01]  /*59b0*/  HMMA.16816.F32.BF16 R20, R8, R36, RZ ;  /* 0x000000240814723c */ /* 0x000fe200000418ff */
[----:B------:R-:W-:Y:S01]  /*59c0*/  F2FP.BF16.PACK_AB R6, R102, R15 ;  /* 0x0000000f6606723e */ /* 0x000fe200000010ff */
[----:B-1----:R-:W-:Y:S02]  /*59d0*/  FFMA.FTZ R3, R24, c[0x0][0x2d0], -R2 ;  /* 0x0000b40018037a23 */ /* 0x002fe40000010802 */
[----:B------:R-:W1:Y:S02]  /*59e0*/  LDSM.16.MT88.4 R24, [R234] ;  /* 0x00000000ea18783b */ /* 0x000e640000004200 */
[----:B------:R-:W2:Y:S02]  /*59f0*/  MUFU.EX2 R96, R3 ;  /* 0x0000000300607308 */ /* 0x000ea40000000800 */
[----:B--2---:R-:W-:Y:S01]  /*5a00*/  F2FP.BF16.PACK_AB R7, R96, R95 ;  /* 0x0000005f6007723e */ /* 0x004fe200000010ff */
[----:B------:R-:W-:-:S06]  /*5a10*/  FFMA.FTZ R3, R87, c[0x0][0x2d0], -R0 ;  /* 0x0000b40057037a23 */ /* 0x000fcc0000010800 */
[----:B------:R-:W-:Y:S08]  /*5a20*/  HMMA.16816.F32.BF16 R88, R4, R32, R16 ;  /* 0x000000200458723c */ /* 0x000ff00000041810 */
[----:B------:R-:W-:Y:S08]  /*5a30*/  HMMA.16816.F32.BF16 R16, R8, R38, RZ ;  /* 0x000000260810723c */ /* 0x000ff000000418ff */
[----:B------:R-:W-:Y:S08]  /*5a40*/  HMMA.16816.F32.BF16 R212, R4, R40, R20 ;  /* 0x0000002804d4723c */ /* 0x000ff00000041814 */
[C---:B-1----:R-:W-:Y:S08]  /*5a50*/  HMMA.16816.F32.BF16 R48, R8.reuse, R24, RZ ;  /* 0x000000180830723c */ /* 0x042ff000000418ff */
[C---:B------:R-:W-:Y:S08]  /*5a60*/  HMMA.16816.F32.BF16 R36, R8.reuse, R26, RZ ;  /* 0x0000001a0824723c */ /* 0x040ff000000418ff */
[C---:B------:R-:W-:Y:S08]  /*5a70*/  HMMA.16816.F32.BF16 R24, R8.reuse, R60, RZ ;  /* 0x0000003c0818723c */ /* 0x040ff000000418ff */
[----:B------:R-:W-:Y:S01]  /*5a80*/  HMMA.16816.F32.BF16 R20, R8, R62, RZ ;  /* 0x0000003e0814723c */ /* 0x000fe200000418ff */
[----:B------:R-:W1:Y:S07]  /*5a90*/  LDSM.16.MT88.4 R60, [R234+0x3000] ;  /* 0x00300000ea3c783b */ /* 0x000e6e0000004200 */
[C---:B------:R-:W-:Y:S08]  /*5aa0*/  HMMA.16816.F32.BF16 R208, R4.reuse, R34, R28 ;  /* 0x0000002204d0723c */ /* 0x040ff0000004181c */
[----:B------:R-:W-:Y:S01]  /*5ab0*/  HMMA.16816.F32.BF16 R204, R4, R42, R16 ;  /* 0x0000002a04cc723c */ /* 0x000fe20000041810 */
[----:B------:R-:W2:Y:S07]  /*5ac0*/  LDSM.16.MT88.4 R40, [R231+0x3800] ;  /* 0x00380000e728783b */ /* 0x000eae0000004200 */
[C---:B------:R-:W-:Y:S08]  /*5ad0*/  HMMA.16816.F32.BF16 R32, R8.reuse, R52, RZ ;  /* 0x000000340820723c */ /* 0x040ff000000418ff */
[C---:B------:R-:W-:Y:S01]  /*5ae0*/  HMMA.16816.F32.BF16 R28, R8.reuse, R54, RZ ;  /* 0x00000036081c723c */ /* 0x040fe200000418ff */
[----:B------:R-:W3:Y:S07]  /*5af0*/  LDSM.16.MT88.4 R52, [R234+0x3800] ;  /* 0x00380000ea34783b */ /* 0x000eee0000004200 */
[----:B------:R-:W-:Y:S08]  /*5b00*/  HMMA.16816.F32.BF16 R16, R8, R64, RZ ;  /* 0x000000400810723c */ /* 0x000ff000000418ff */
[C---:B------:R-:W-:Y:S08]  /*5b10*/  HMMA.16816.F32.BF16 R184, R4.reuse, R58, R36 ;  /* 0x0000003a04b8723c */ /* 0x040ff00000041824 */
[C---:B------:R-:W-:Y:S08]  /*5b20*/  HMMA.16816.F32.BF16 R196, R4.reuse, R44, R32 ;  /* 0x0000002c04c4723c */ /* 0x040ff00000041820 */
[C---:B------:R-:W-:Y:S01]  /*5b30*/  HMMA.16816.F32.BF16 R180, R4.reuse, R46, R28 ;  /* 0x0000002e04b4723c */ /* 0x040fe2000004181c */
[----:B------:R-:W4:Y:S07]  /*5b40*/  LDSM.16.MT88.4 R44, [R231+0x6800] ;  /* 0x00680000e72c783b */ /* 0x000f2e0000004200 */
[----:B------:R-:W-:Y:S01]  /*5b50*/  HMMA.16816.F32.BF16 R200, R4, R56, R48 ;  /* 0x0000003804c8723c */ /* 0x000fe20000041830 */
[----:B------:R-:W5:Y:S04]  /*5b60*/  LDSM.16.MT88.4 R56, [R232+0x6000] ;  /* 0x00600000e838783b */ /* 0x000f680000004200 */
[----:B------:R-:W3:Y:S03]  /*5b70*/  LDSM.16.MT88.4 R48, [R233+0x3800] ;  /* 0x00380000e930783b */ /* 0x000ee60000004200 */
[C---:B-1----:R-:W-:Y:S08]  /*5b80*/  HMMA.16816.F32.BF16 R36, R8.reuse, R60, RZ ;  /* 0x0000003c0824723c */ /* 0x042ff000000418ff */
[----:B------:R-:W-:Y:S01]  /*5b90*/  HMMA.16816.F32.BF16 R32, R8, R62, RZ ;  /* 0x0000003e0820723c */ /* 0x000fe200000418ff */
[----:B------:R-:W-:Y:S07]  /*5ba0*/  LDSM.16.MT88.4 R60, [R233+0x6000] ;  /* 0x00600000e93c783b */ /* 0x000fee0000004200 */
[C---:B--2---:R-:W-:Y:S08]  /*5bb0*/  HMMA.16816.F32.BF16 R176, R4.reuse, R42, R20 ;  /* 0x0000002a04b0723c */ /* 0x044ff00000041814 */
[C---:B------:R-:W-:Y:S08]  /*5bc0*/  HMMA.16816.F32.BF16 R188, R4.reuse, R72, R16 ;  /* 0x0000004804bc723c */ /* 0x040ff00000041810 */
[----:B------:R-:W-:Y:S08]  /*5bd0*/  HMMA.16816.F32.BF16 R192, R4, R40, R24 ;  /* 0x0000002804c0723c */ /* 0x000ff00000041818 */
[C---:B------:R-:W-:Y:S07]  /*5be0*/  HMMA.16816.F32.BF16 R20, R8.reuse, R76, RZ ;  /* 0x0000004c0814723c */ /* 0x040fee00000418ff */
[----:B------:R-:W-:Y:S01]  /*5bf0*/  MOV R77, R98 ;  /* 0x00000062004d7202 */ /* 0x000fe20000000f00 */
[C---:B------:R-:W-:Y:S08]  /*5c00*/  HMMA.16816.F32.BF16 R16, R8.reuse, R78, RZ ;  /* 0x0000004e0810723c */ /* 0x040ff000000418ff */
[----:B------:R-:W-:Y:S01]  /*5c10*/  HMMA.16816.F32.BF16 R40, R8, R66, RZ ;  /* 0x000000420828723c */ /* 0x000fe200000418ff */
[----:B------:R-:W-:Y:S07]  /*5c20*/  LDSM.16.MT88.4 R64, [R234+0x6000] ;  /* 0x00600000ea40783b */ /* 0x000fee0000004200 */
[C---:B---3--:R-:W-:Y:S01]  /*5c30*/  HMMA.16816.F32.BF16 R172, R4.reuse, R52, R36 ;  /* 0x0000003404ac723c */ /* 0x048fe20000041824 */
[----:B------:R-:W-:Y:S07]  /*5c40*/  LDSM.16.MT88.4 R36, [R234+0x6800] ;  /* 0x00680000ea24783b */ /* 0x000fee0000004200 */
[C---:B------:R-:W-:Y:S01]  /*5c50*/  HMMA.16816.F32.BF16 R156, R4.reuse, R54, R32 ;  /* 0x00000036049c723c */ /* 0x040fe20000041820 */
[----:B------:R-:W1:Y:S07]  /*5c60*/  LDSM.16.MT88.4 R52, [R232+0x6800] ;  /* 0x00680000e834783b */ /* 0x000e6e0000004200 */
[C---:B----4-:R-:W-:Y:S08]  /*5c70*/  HMMA.16816.F32.BF16 R164, R4.reuse, R44, R20 ;  /* 0x0000002c04a4723c */ /* 0x050ff00000041814 */
[----:B------:R-:W-:Y:S01]  /*5c80*/  HMMA.16816.F32.BF16 R144, R4, R46, R16 ;  /* 0x0000002e0490723c */ /* 0x000fe20000041810 */
[----:B------:R-:W-:Y:S07]  /*5c90*/  LDSM.16.MT88.4 R44, [R233+0x6800] ;  /* 0x00680000e92c783b */ /* 0x000fee0000004200 */
[----:B------:R-:W-:Y:S07]  /*5ca0*/  HMMA.16816.F32.BF16 R28, R8, R68, RZ ;  /* 0x00000044081c723c */ /* 0x000fee00000418ff */
[----:B------:R-:W-:Y:S01]  /*5cb0*/  MOV R69, R104 ;  /* 0x0000006800457202 */ /* 0x000fe20000000f00 */
[----:B------:R-:W-:Y:S01]  /*5cc0*/  HMMA.16816.F32.BF16 R160, R4, R74, R40 ;  /* 0x0000004a04a0723c */ /* 0x000fe20000041828 */
[----:B------:R-:W2:Y:S01]  /*5cd0*/  LDSM.16.MT88.4 R40, [R231+0x9000] ;  /* 0x00900000e728783b */ /* 0x000ea20000004200 */
[----:B------:R-:W-:-:S05]  /*5ce0*/  IMAD.MOV.U32 R68, RZ, RZ, R103 ;  /* 0x000000ffff447224 */ /* 0x000fca00078e0067 */
[----:B------:R-:W-:Y:S01]  /*5cf0*/  IMAD.MOV.U32 R75, RZ, RZ, R99 ;  /* 0x000000ffff4b7224 */ /* 0x000fe200078e0063 */
[C---:B-----5:R-:W-:Y:S07]  /*5d00*/  HMMA.16816.F32.BF16 R20, R8.reuse, R56, RZ ;  /* 0x000000380814723c */ /* 0x060fee00000418ff */
[----:B------:R-:W-:Y:S01]  /*5d10*/  IMAD.MOV.U32 R57, RZ, RZ, R95 ;  /* 0x000000ffff397224 */ /* 0x000fe200078e005f */
[----:B------:R-:W-:Y:S01]  /*5d20*/  HMMA.16816.F32.BF16 R16, R8, R58, RZ ;  /* 0x0000003a0810723c */ /* 0x000fe200000418ff */
[----:B------:R-:W-:-:S06]  /*5d30*/  MOV R56, R94 ;  /* 0x0000005e00387202 */ /* 0x000fcc0000000f00 */
[----:B------:R-:W-:Y:S01]  /*5d40*/  MOV R58, R100 ;  /* 0x00000064003a7202 */ /* 0x000fe20000000f00 */
[----:B------:R-:W-:Y:S01]  /*5d50*/  HMMA.16816.F32.BF16 R24, R8, R70, RZ ;  /* 0x000000460818723c */ /* 0x000fe200000418ff */
[----:B------:R-:W-:-:S06]  /*5d60*/  MOV R59, R93 ;  /* 0x0000005d003b7202 */ /* 0x000fcc0000000f00 */
[----:B------:R-:W-:Y:S01]  /*5d70*/  MOV R71, R102 ;  /* 0x0000006600477202 */ /* 0x000fe20000000f00 */
[----:B------:R-:W-:Y:S01]  /*5d80*/  HMMA.16816.F32.BF16 R168, R4, R48, R28 ;  /* 0x0000003004a8723c */ /* 0x000fe2000004181c */
[----:B------:R-:W-:-:S07]  /*5d90*/  MOV R70, R101 ;  /* 0x0000006500467202 */ /* 0x000fce0000000f00 */
[C---:B-1----:R-:W-:Y:S08]  /*5da0*/  HMMA.16816.F32.BF16 R100, R4.reuse, R52, R20 ;  /* 0x000000340464723c */ /* 0x042ff00000041814 */
[C---:B------:R-:W-:Y:S01]  /*5db0*/  HMMA.16816.F32.BF16 R104, R4.reuse, R54, R16 ;  /* 0x000000360468723c */ /* 0x040fe20000041810 */
[----:B------:R-:W1:Y:S07]  /*5dc0*/  LDSM.16.MT88.4 R52, [R231+0x9800] ;  /* 0x00980000e734783b */ /* 0x000e6e0000004200 */
[----:B------:R-:W-:Y:S01]  /*5dd0*/  HMMA.16816.F32.BF16 R148, R4, R50, R24 ;  /* 0x000000320494723c */ /* 0x000fe20000041818 */
[----:B------:R-:W3:Y:S07]  /*5de0*/  LDSM.16.MT88.4 R48, [R232+0x9000] ;  /* 0x00900000e830783b */ /* 0x000eee0000004200 */
[C---:B------:R-:W-:Y:S01]  /*5df0*/  HMMA.16816.F32.BF16 R28, R8.reuse, R66, RZ ;  /* 0x00000042081c723c */ /* 0x040fe200000418ff */
[----:B------:R4:W-:Y:S06]  /*5e00*/  MUFU.EX2 R67, R3 ;  /* 0x0000000300437308 */ /* 0x0009ec0000000800 */
[----:B------:R-:W-:Y:S01]  /*5e10*/  MOV R66, R96 ;  /* 0x0000006000427202 */ /* 0x000fe20000000f00 */
[C---:B--2---:R-:W-:Y:S08]  /*5e20*/  HMMA.16816.F32.BF16 R16, R8.reuse, R40, RZ ;  /* 0x000000280810723c */ /* 0x044ff000000418ff */
[----:B------:R-:W-:Y:S01]  /*5e30*/  HMMA.16816.F32.BF16 R32, R8, R64, RZ ;  /* 0x000000400820723c */ /* 0x000fe200000418ff */
[----:B----4-:R-:W-:-:S04]  /*5e40*/  FFMA.FTZ R3, R86, c[0x0][0x2d0], -R0 ;  /* 0x0000b40056037a23 */ /* 0x010fc80000010800 */
[----:B------:R2:W4:Y:S02]  /*5e50*/  MUFU.EX2 R79, R3 ;  /* 0x00000003004f7308 */ /* 0x0005240000000800 */
[----:B------:R-:W-:Y:S01]  /*5e60*/  MOV R64, R97 ;  /* 0x0000006100407202 */ /* 0x000fe20000000f00 */
[C---:B------:R-:W-:Y:S01]  /*5e70*/  HMMA.16816.F32.BF16 R112, R4.reuse, R38, R28 ;  /* 0x000000260470723c */ /* 0x040fe2000004181c */
[----:B------:R-:W5:Y:S07]  /*5e80*/  LDSM.16.MT88.4 R28, [R232+0x9800] ;  /* 0x00980000e81c783b */ /* 0x000f6e0000004200 */
[----:B-1----:R-:W-:Y:S01]  /*5e90*/  HMMA.16816.F32.BF16 R136, R4, R52, R16 ;  /* 0x000000340488723c */ /* 0x002fe20000041810 */
[----:B--2---:R-:W-:-:S07]  /*5ea0*/  FFMA.FTZ R3, R85, c[0x0][0x2d0], -R0 ;  /* 0x0000b40055037a23 */ /* 0x004fce0000010800 */
[C---:B---3--:R-:W-:Y:S01]  /*5eb0*/  HMMA.16816.F32.BF16 R16, R8.reuse, R50, RZ ;  /* 0x000000320810723c */ /* 0x048fe200000418ff */
[----:B------:R1:W-:Y:S07]  /*5ec0*/  MUFU.EX2 R76, R3 ;  /* 0x00000003004c7308 */ /* 0x0003ee0000000800 */
[C---:B------:R-:W-:Y:S07]  /*5ed0*/  HMMA.16816.F32.BF16 R24, R8.reuse, R60, RZ ;  /* 0x0000003c0818723c */ /* 0x040fee00000418ff */
[----:B------:R-:W-:Y:S01]  /*5ee0*/  MOV R61, R92 ;  /* 0x0000005c003d7202 */ /* 0x000fe20000000f00 */
[----:B------:R-:W-:Y:S01]  /*5ef0*/  HMMA.16816.F32.BF16 R20, R8, R62, RZ ;  /* 0x0000003e0814723c */ /* 0x000fe200000418ff */
[----:B-1----:R-:W-:-:S04]  /*5f00*/  FFMA.FTZ R3, R84, c[0x0][0x2d0], -R0 ;  /* 0x0000b40054037a23 */ /* 0x002fc80000010800 */
[----:B------:R1:W2:Y:S03]  /*5f10*/  MUFU.EX2 R73, R3 ;  /* 0x0000000300497308 */ /* 0x0002a60000000800 */
[C---:B------:R-:W-:Y:S01]  /*5f20*/  HMMA.16816.F32.BF16 R152, R4.reuse, R36, R32 ;  /* 0x000000240498723c */ /* 0x040fe20000041820 */
[----:B------:R-:W3:Y:S07]  /*5f30*/  LDSM.16.MT88.4 R32, [R234+0x9000] ;  /* 0x00900000ea20783b */ /* 0x000eee0000004200 */
[----:B-----5:R-:W-:Y:S01]  /*5f40*/  HMMA.16816.F32.BF16 R120, R4, R30, R16 ;  /* 0x0000001e0478723c */ /* 0x020fe20000041810 */
[----:B------:R-:W5:Y:S01]  /*5f50*/  LDSM.16.MT88.4 R16, [R233+0x9000] ;  /* 0x00900000e910783b */ /* 0x000f620000004200 */
[----:B-1----:R-:W-:-:S06]  /*5f60*/  FFMA.FTZ R3, R81, c[0x0][0x2d0], -R2 ;  /* 0x0000b40051037a23 */ /* 0x002fcc0000010802 */
[C---:B------:R-:W-:Y:S01]  /*5f70*/  HMMA.16816.F32.BF16 R140, R4.reuse, R44, R24 ;  /* 0x0000002c048c723c */ /* 0x040fe20000041818 */
[----:B------:R1:W-:Y:S07]  /*5f80*/  MUFU.EX2 R65, R3 ;  /* 0x0000000300417308 */ /* 0x0003ee0000000800 */
[----:B------:R-:W-:Y:S08]  /*5f90*/  HMMA.16816.F32.BF16 R116, R4, R46, R20 ;  /* 0x0000002e0474723c */ /* 0x000ff00000041814 */
[----:B------:R-:W-:Y:S01]  /*5fa0*/  HMMA.16816.F32.BF16 R24, R8, R42, RZ ;  /* 0x0000002a0818723c */ /* 0x000fe200000418ff */
[----:B-1----:R-:W-:-:S04]  /*5fb0*/  FFMA.FTZ R3, R80, c[0x0][0x2d0], -R2 ;  /* 0x0000b40050037a23 */ /* 0x002fc80000010802 */
[----:B------:R1:W1:Y:S03]  /*5fc0*/  MUFU.EX2 R78, R3 ;  /* 0x00000003004e7308 */ /* 0x0002660000000800 */
[----:B------:R-:W-:Y:S01]  /*5fd0*/  HMMA.16816.F32.BF16 R20, R8, R48, RZ ;  /* 0x000000300814723c */ /* 0x000fe200000418ff */
[--C-:B-1----:R-:W-:Y:S11]  /*5fe0*/  FFMA.FTZ R3, R83, c[0x0][0x2d0], -R2.reuse ;  /* 0x0000b40053037a23 */ /* 0x102ff60000010802 */
[----:B------:R-:W-:Y:S04]  /*5ff0*/  @!UPT UIADD3 URZ, URZ, URZ, URZ ;  /* 0x0000003f3f3ff290 */ /* 0x000fe8000fffe03f */
[C---:B------:R-:W-:Y:S01]  /*6000*/  HMMA.16816.F32.BF16 R128, R4.reuse, R54, R24 ;  /* 0x000000360480723c */ /* 0x040fe20000041818 */
[----:B------:R1:W-:Y:S07]  /*6010*/  MUFU.EX2 R74, R3 ;  /* 0x00000003004a7308 */ /* 0x0003ee0000000800 */
[----:B------:R-:W-:Y:S01]  /*6020*/  HMMA.16816.F32.BF16 R124, R4, R28, R20 ;  /* 0x0000001c047c723c */ /* 0x000fe20000041814 */
[----:B------:R-:W2:Y:S07]  /*6030*/  LDSM.16.MT88.4 R28, [R234+0x9800] ;  /* 0x00980000ea1c783b */ /* 0x000eae0000004200 */
[----:B---3--:R-:W-:Y:S01]  /*6040*/  HMMA.16816.F32.BF16 R24, R8, R32, RZ ;  /* 0x000000200818723c */ /* 0x008fe200000418ff */
[----:B-1----:R-:W-:-:S04]  /*6050*/  FFMA.FTZ R3, R82, c[0x0][0x2d0], -R2 ;  /* 0x0000b40052037a23 */ /* 0x002fc80000010802 */
[----:B------:R1:W3:Y:S03]  /*6060*/  MUFU.EX2 R72, R3 ;  /* 0x0000000300487308 */ /* 0x0002e60000000800 */
[C---:B------:R-:W-:Y:S08]  /*6070*/  HMMA.16816.F32.BF16 R20, R8.reuse, R34, RZ ;  /* 0x000000220814723c */ /* 0x040ff000000418ff */
[----:B-----5:R-:W-:Y:S01]  /*6080*/  HMMA.16816.F32.BF16 R32, R8, R16, RZ ;  /* 0x000000100820723c */ /* 0x020fe200000418ff */
[----:B-1----:R-:W-:-:S07]  /*6090*/  FFMA.FTZ R3, R221, c[0x0][0x2d0], -R0 ;  /* 0x0000b400dd037a23 */ /* 0x002fce0000010800 */
[----:B------:R-:W-:Y:S01]  /*60a0*/  HMMA.16816.F32.BF16 R8, R8, R18, RZ ;  /* 0x000000120808723c */ /* 0x000fe200000418ff */
[----:B------:R-:W1:Y:S07]  /*60b0*/  LDSM.16.MT88.4 R16, [R233+0x9800] ;  /* 0x00980000e910783b */ /* 0x000e6e0000004200 */
[C---:B--2---:R-:W-:Y:S08]  /*60c0*/  HMMA.16816.F32.BF16 R108, R4.reuse, R28, R24 ;  /* 0x0000001c046c723c */ /* 0x044ff00000041818 */
[C---:B------:R-:W-:Y:S08]  /*60d0*/  HMMA.16816.F32.BF16 R96, R4.reuse, R30, R20 ;  /* 0x0000001e0460723c */ /* 0x040ff00000041814 */
[C---:B-1----:R-:W-:Y:S08]  /*60e0*/  HMMA.16816.F32.BF16 R92, R4.reuse, R16, R32 ;  /* 0x00000010045c723c */ /* 0x042ff00000041820 */
[----:B------:R-:W-:Y:S01]  /*60f0*/  HMMA.16816.F32.BF16 R16, R4, R18, R8 ;  /* 0x000000120410723c */ /* 0x000fe20000041808 */
[----:B------:R-:W1:Y:S06]  /*6100*/  LDSM.16.MT88.4 R8, [R231+0x1000] ;  /* 0x00100000e708783b */ /* 0x000e6c0000004200 */
[----:B----4-:R-:W-:-:S02]  /*6110*/  F2FP.BF16.PACK_AB R4, R79, R67 ;  /* 0x000000434f04723e */ /* 0x010fc400000010ff */
[----:B------:R-:W-:Y:S02]  /*6120*/  F2FP.BF16.PACK_AB R6, R73, R76 ;  /* 0x0000004c4906723e */ /* 0x000fe400000010ff */
[----:B------:R-:W-:Y:S02]  /*6130*/  F2FP.BF16.PACK_AB R5, R78, R65 ;  /* 0x000000414e05723e */ /* 0x000fe400000010ff */
[----:B---3--:R-:W-:-:S07]  /*6140*/  F2FP.BF16.PACK_AB R7, R72, R74 ;  /* 0x0000004a4807723e */ /* 0x008fce00000010ff */
[C---:B-1----:R-:W-:Y:S08]  /*6150*/  HMMA.16816.F32.BF16 R88, R4.reuse, R8, R88 ;  /* 0x000000080458723c */ /* 0x042ff00000041858 */
[C---:B------:R-:W-:Y:S01]  /*6160*/  HMMA.16816.F32.BF16 R52, R4.reuse, R10, R208 ;  /* 0x0000000a0434723c */ /* 0x040fe200000418d0 */
[----:B------:R-:W1:Y:S07]  /*6170*/  LDSM.16.MT88.4 R8, [R232+0x1000] ;  /* 0x00100000e808783b */ /* 0x000e6e0000004200 */
[C---:B-1----:R-:W-:Y:S07]  /*6180*/  HMMA.16816.F32.BF16 R84, R4.reuse, R8, R212 ;  /* 0x000000080454723c */ /* 0x042fee00000418d4 */
[----:B------:R-:W-:Y:S01]  /*6190*/  MOV R212, R71 ;  /* 0x0000004700d47202 */ /* 0x000fe20000000f00 */
[----:B------:R-:W-:Y:S01]  /*61a0*/  HMMA.16816.F32.BF16 R48, R4, R10, R204 ;  /* 0x0000000a0430723c */ /* 0x000fe200000418cc */
[----:B------:R-:W1:Y:S01]  /*61b0*/  LDSM.16.MT88.4 R8, [R234+0x1000] ;  /* 0x00100000ea08783b */ /* 0x000e620000004200 */
[----:B------:R-:W-:Y:S01]  /*61c0*/  IMAD.MOV.U32 R213, RZ, RZ, R68 ;  /* 0x000000ffffd57224 */ /* 0x000fe200078e0044 */
[----:B------:R-:W-:-:S02]  /*61d0*/  MOV R214, R64 ;  /* 0x0000004000d67202 */ /* 0x000fc40000000f00 */
[----:B------:R-:W-:Y:S02]  /*61e0*/  MOV R215, R56 ;  /* 0x0000003800d77202 */ /* 0x000fe40000000f00 */
[----:B------:R-:W-:Y:S01]  /*61f0*/  MOV R206, R66 ;  /* 0x0000004200ce7202 */ /* 0x000fe20000000f00 */
[----:B------:R-:W-:Y:S01]  /*6200*/  IMAD.MOV.U32 R204, RZ, RZ, R65 ;  /* 0x000000ffffcc7224 */ /* 0x000fe200078e0041 */
[----:B------:R-:W-:Y:S01]  /*6210*/  MOV R205, R67 ;  /* 0x0000004300cd7202 */ /* 0x000fe20000000f00 */
[----:B------:R-:W-:Y:S01]  /*6220*/  IMAD.MOV.U32 R207, RZ, RZ, R61 ;  /* 0x000000ffffcf7224 */ /* 0x000fe200078e003d */
[C---:B-1----:R-:W-:Y:S08]  /*6230*/  HMMA.16816.F32.BF16 R80, R4.reuse, R8, R200 ;  /* 0x000000080450723c */ /* 0x042ff000000418c8 */
[----:B------:R-:W-:Y:S01]  /*6240*/  HMMA.16816.F32.BF16 R44, R4, R10, R184 ;  /* 0x0000000a042c723c */ /* 0x000fe200000418b8 */
[----:B------:R-:W1:Y:S06]  /*6250*/  LDSM.16.MT88.4 R8, [R233+0x1000] ;  /* 0x00100000e908783b */ /* 0x000e6c0000004200 */
[----:B------:R-:W-:Y:S01]  /*6260*/  MOV R187, R79 ;  /* 0x0000004f00bb7202 */ /* 0x000fe20000000f00 */
[----:B------:R-:W-:Y:S01]  /*6270*/  IMAD.MOV.U32 R184, RZ, RZ, R77 ;  /* 0x000000ffffb87224 */ /* 0x000fe200078e004d */
[----:B------:R-:W-:-:S02]  /*6280*/  MOV R186, R78 ;  /* 0x0000004e00ba7202 */ /* 0x000fc40000000f00 */
[----:B------:R-:W-:Y:S02]  /*6290*/  MOV R185, R76 ;  /* 0x0000004c00b97202 */ /* 0x000fe40000000f00 */
[C---:B-1----:R-:W-:Y:S07]  /*62a0*/  HMMA.16816.F32.BF16 R76, R4.reuse, R8, R196 ;  /* 0x00000008044c723c */ /* 0x042fee00000418c4 */
[----:B------:R-:W-:Y:S01]  /*62b0*/  MOV R199, R75 ;  /* 0x0000004b00c77202 */ /* 0x000fe20000000f00 */
[----:B------:R-:W-:Y:S01]  /*62c0*/  HMMA.16816.F32.BF16 R40, R4, R10, R180 ;  /* 0x0000000a0428723c */ /* 0x000fe200000418b4 */
[----:B------:R-:W1:Y:S01]  /*62d0*/  LDSM.16.MT88.4 R8, [R231+0x4000] ;  /* 0x00400000e708783b */ /* 0x000e620000004200 */
[----:B------:R-:W-:Y:S01]  /*62e0*/  MOV R198, R74 ;  /* 0x0000004a00c67202 */ /* 0x000fe20000000f00 */
[----:B------:R-:W-:Y:S01]  /*62f0*/  IMAD.MOV.U32 R196, RZ, RZ, R72 ;  /* 0x000000ffffc47224 */ /* 0x000fe200078e0048 */
[----:B------:R-:W-:-:S04]  /*6300*/  MOV R197, R73 ;  /* 0x0000004900c57202 */ /* 0x000fc80000000f00 */
[C---:B-1----:R-:W-:Y:S08]  /*6310*/  HMMA.16816.F32.BF16 R72, R4.reuse, R8, R192 ;  /* 0x000000080448723c */ /* 0x042ff000000418c0 */
[----:B------:R-:W-:Y:S01]  /*6320*/  HMMA.16816.F32.BF16 R36, R4, R10, R176 ;  /* 0x0000000a0424723c */ /* 0x000fe200000418b0 */
[----:B------:R-:W1:Y:S01]  /*6330*/  LDSM.16.MT88.4 R8, [R232+0x4000] ;  /* 0x00400000e808783b */ /* 0x000e620000004200 */
[----:B------:R2:W-:Y:S05]  /*6340*/  MUFU.EX2 R179, R3 ;  /* 0x0000000300b37308 */ /* 0x0005ea0000000800 */
[----:B------:R-:W-:-:S02]  /*6350*/  MOV R177, R70 ;  /* 0x0000004600b17202 */ /* 0x000fc40000000f00 */
[----:B------:R-:W-:Y:S02]  /*6360*/  MOV R176, R69 ;  /* 0x0000004500b07202 */ /* 0x000fe40000000f00 */
[----:B------:R-:W-:Y:S01]  /*6370*/  MOV R178, R58 ;  /* 0x0000003a00b27202 */ /* 0x000fe20000000f00 */
[----:B--2---:R-:W-:-:S04]  /*6380*/  FFMA.FTZ R3, R220, c[0x0][0x2d0], -R0 ;  /* 0x0000b400dc037a23 */ /* 0x004fc80000010800 */
[----:B------:R2:W3:Y:S02]  /*6390*/  MUFU.EX2 R192, R3 ;  /* 0x0000000300c07308 */ /* 0x0004e40000000800 */
[----:B--2---:R-:W-:Y:S01]  /*63a0*/  FFMA.FTZ R3, R219, c[0x0][0x2d0], -R0 ;  /* 0x0000b400db037a23 */ /* 0x004fe20000010800 */
[C---:B-1----:R-:W-:Y:S07]  /*63b0*/  HMMA.16816.F32.BF16 R68, R4.reuse, R8, R188 ;  /* 0x000000080444723c */ /* 0x042fee00000418bc */
[----:B------:R-:W-:Y:S01]  /*63c0*/  MOV R191, R59 ;  /* 0x0000003b00bf7202 */ /* 0x000fe20000000f00 */
[----:B------:R-:W-:Y:S01]  /*63d0*/  HMMA.16816.F32.BF16 R32, R4, R10, R160 ;  /* 0x0000000a0420723c */ /* 0x000fe200000418a0 */
[----:B------:R-:W1:Y:S01]  /*63e0*/  LDSM.16.MT88.4 R8, [R234+0x4000] ;  /* 0x00400000ea08783b */ /* 0x000e620000004200 */
[----:B------:R-:W-:-:S06]  /*63f0*/  IMAD.MOV.U32 R190, RZ, RZ, R57 ;  /* 0x000000ffffbe7224 */ /* 0x000fcc00078e0039 */
[C---:B-1----:R-:W-:Y:S01]  /*6400*/  HMMA.16816.F32.BF16 R64, R4.reuse, R8, R172 ;  /* 0x000000080440723c */ /* 0x042fe200000418ac */
[----:B------:R1:W-:Y:S07]  /*6410*/  MUFU.EX2 R175, R3 ;  /* 0x0000000300af7308 */ /* 0x0003ee0000000800 */
[----:B------:R-:W-:Y:S01]  /*6420*/  HMMA.16816.F32.BF16 R28, R4, R10, R156 ;  /* 0x0000000a041c723c */ /* 0x000fe2000004189c */
[----:B------:R-:W2:Y:S01]  /*6430*/  LDSM.16.MT88.4 R8, [R233+0x4000] ;  /* 0x00400000e908783b */ /* 0x000ea20000004200 */
[----:B-1----:R-:W-:-:S02]  /*6440*/  FFMA.FTZ R3, R218, c[0x0][0x2d0], -R0 ;  /* 0x0000b400da037a23 */ /* 0x002fc40000010800 */
[----:B------:R-:W-:Y:S02]  /*6450*/  IMAD.MOV.U32 R218, RZ, RZ, R177 ;  /* 0x000000ffffda7224 */ /* 0x000fe400078e00b1 */
[----:B------:R1:W4:Y:S02]  /*6460*/  MUFU.EX2 R189, R3 ;  /* 0x0000000300bd7308 */ /* 0x0003240000000800 */
[----:B-1----:R-:W-:Y:S01]  /*6470*/  FFMA.FTZ R3, R217, c[0x0][0x2d0], -R2 ;  /* 0x0000b400d9037a23 */ /* 0x002fe20000010802 */
[----:B------:R-:W-:-:S05]  /*6480*/  MOV R217, R207 ;  /* 0x000000cf00d97202 */ /* 0x000fca0000000f00 */
[----:B------:R1:W-:Y:S01]  /*6490*/  MUFU.EX2 R219, R3 ;  /* 0x0000000300db7308 */ /* 0x0003e20000000800 */
[C---:B--2---:R-:W-:Y:S08]  /*64a0*/  HMMA.16816.F32.BF16 R60, R4.reuse, R8, R168 ;  /* 0x00000008043c723c */ /* 0x044ff000000418a8 */
[----:B------:R-:W-:Y:S01]  /*64b0*/  HMMA.16816.F32.BF16 R24, R4, R10, R148 ;  /* 0x0000000a0418723c */ /* 0x000fe20000041894 */
[----:B------:R-:W2:Y:S01]  /*64c0*/  LDSM.16.MT88.4 R8, [R231+0x7000] ;  /* 0x00700000e708783b */ /* 0x000ea20000004200 */
[----:B-1----:R-:W-:Y:S01]  /*64d0*/  FFMA.FTZ R3, R134, c[0x0][0x2d0], -R2 ;  /* 0x0000b40086037a23 */ /* 0x002fe20000010802 */
[----:B------:R-:W-:-:S03]  /*64e0*/  MOV R134, R206 ;  /* 0x000000ce00867202 */ /* 0x000fc60000000f00 */
[----:B------:R1:W5:Y:S02]  /*64f0*/  MUFU.EX2 R220, R3 ;  /* 0x0000000300dc7308 */ /* 0x0003640000000800 */
[----:B-1----:R-:W-:Y:S02]  /*6500*/  FFMA.FTZ R3, R216, c[0x0][0x2d0], -R2 ;  /* 0x0000b400d8037a23 */ /* 0x002fe40000010802 */
[----:B------:R-:W-:-:S04]  /*6510*/  IMAD.MOV.U32 R216, RZ, RZ, R205 ;  /* 0x000000ffffd87224 */ /* 0x000fc800078e00cd */
[----:B------:R1:W-:Y:S01]  /*6520*/  MUFU.EX2 R221, R3 ;  /* 0x0000000300dd7308 */ /* 0x0003e20000000800 */
[----:B--2---:R-:W-:Y:S01]  /*6530*/  HMMA.16816.F32.BF16 R56, R4, R8, R164 ;  /* 0x000000080438723c */ /* 0x004fe200000418a4 */
[----:B-1----:R-:W-:Y:S01]  /*6540*/  FFMA.FTZ R3, R133, c[0x0][0x2d0], -R2 ;  /* 0x0000b40085037a23 */ /* 0x002fe20000010802 */
[----:B------:R-:W-:-:S05]  /*6550*/  MOV R133, R199 ;  /* 0x000000c700857202 */ /* 0x000fca0000000f00 */
[----:B------:R1:W2:Y:S01]  /*6560*/  MUFU.EX2 R188, R3 ;  /* 0x0000000300bc7308 */ /* 0x0002a20000000800 */
[----:B------:R-:W-:Y:S01]  /*6570*/  HMMA.16816.F32.BF16 R20, R4, R10, R144 ;  /* 0x0000000a0414723c */ /* 0x000fe20000041890 */
[----:B------:R-:W2:Y:S01]  /*6580*/  LDSM.16.MT88.4 R8, [R232+0x7000] ;  /* 0x00700000e808783b */ /* 0x000ea20000004200 */
[----:B-1----:R-:W-:-:S06]  /*6590*/  MOV R3, R204 ;  /* 0x000000cc00037202 */ /* 0x002fcc0000000f00 */
        /* <DEDUP_REMOVED lines=20> */
[----:B------:R-:W1:Y:S06]  /*66e0*/  LDSM.16.MT88.4 R8, [R231+0x1800] ;  /* 0x00180000e708783b */ /* 0x000e6c0000004200 */
[----:B---3--:R-:W-:-:S02]  /*66f0*/  F2FP.BF16.PACK_AB R4, R192, R179 ;  /* 0x000000b3c004723e */ /* 0x008fc400000010ff */
[----:B----4-:R-:W-:Y:S02]  /*6700*/  F2FP.BF16.PACK_AB R6, R189, R175 ;  /* 0x000000afbd06723e */ /* 0x010fe400000010ff */
[----:B-----5:R-:W-:Y:S02]  /*6710*/  F2FP.BF16.PACK_AB R5, R220, R219 ;  /* 0x000000dbdc05723e */ /* 0x020fe400000010ff */
[----:B------:R-:W-:-:S07]  /*6720*/  F2FP.BF16.PACK_AB R7, R188, R221 ;  /* 0x000000ddbc07723e */ /* 0x000fce00000010ff */
        /* <DEDUP_REMOVED lines=9> */
[----:B------:R-:W-:Y:S02]  /*67c0*/  MOV R53, R196 ;  /* 0x000000c400357202 */ /* 0x000fe40000000f00 */
[----:B------:R-:W-:Y:S01]  /*67d0*/  MOV R55, R198 ;  /* 0x000000c600377202 */ /* 0x000fe20000000f00 */
[C---:B-1----:R-:W-:Y:S07]  /*67e0*/  HMMA.16816.F32.BF16 R208, R4.reuse, R8, R84 ;  /* 0x0000000804d0723c */ /* 0x042fee0000041854 */
[----:B------:R-:W-:Y:S01]  /*67f0*/  MOV R84, R192 ;  /* 0x000000c000547202 */ /* 0x000fe20000000f00 */
[----:B------:R-:W-:Y:S01]  /*6800*/  HMMA.16816.F32.BF16 R200, R4, R10, R48 ;  /* 0x0000000a04c8723c */ /* 0x000fe20000041830 */
[----:B------:R-:W1:Y:S01]  /*6810*/  LDSM.16.MT88.4 R8, [R234+0x1800] ;  /* 0x00180000ea08783b */ /* 0x000e620000004200 */
[----:B------:R-:W-:Y:S01]  /*6820*/  MOV R87, R178 ;  /* 0x000000b200577202 */ /* 0x000fe20000000f00 */
[----:B------:R-:W-:Y:S01]  /*6830*/  IMAD.MOV.U32 R85, RZ, RZ, R52 ;  /* 0x000000ffff557224 */ /* 0x000fe200078e0034 */
[----:B------:R-:W-:-:S02]  /*6840*/  MOV R86, R53 ;  /* 0x0000003500567202 */ /* 0x000fc40000000f00 */
[----:B------:R-:W-:Y:S02]  /*6850*/  MOV R52, R55 ;  /* 0x0000003700347202 */ /* 0x000fe40000000f00 */
[----:B------:R-:W-:Y:S02]  /*6860*/  MOV R49, R176 ;  /* 0x000000b000317202 */ /* 0x000fe40000000f00 */
[----:B------:R-:W-:Y:S02]  /*6870*/  MOV R51, R190 ;  /* 0x000000be00337202 */ /* 0x000fe40000000f00 */
[----:B------:R-:W-:Y:S02]  /*6880*/  MOV R50, R191 ;  /* 0x000000bf00327202 */ /* 0x000fe40000000f00 */
[----:B------:R-:W-:Y:S02]  /*6890*/  MOV R53, R89 ;  /* 0x0000005900357202 */ /* 0x000fe40000000f00 */
[----:B------:R-:W-:Y:S01]  /*68a0*/  MOV R55, R91 ;  /* 0x0000005b00377202 */ /* 0x000fe20000000f00 */
[C---:B-1----:R-:W-:Y:S07]  /*68b0*/  HMMA.16816.F32.BF16 R192, R4.reuse, R8, R80 ;  /* 0x0000000804c0723c */ /* 0x042fee0000041850 */
[----:B------:R-:W-:Y:S01]  /*68c0*/  MOV R83, R175 ;  /* 0x000000af00537202 */ /* 0x000fe20000000f00 */
[----:B------:R-:W-:Y:S01]  /*68d0*/  HMMA.16816.F32.BF16 R184, R4, R10, R44 ;  /* 0x0000000a04b8723c */ /* 0x000fe2000004182c */
[----:B------:R-:W1:Y:S01]  /*68e0*/  LDSM.16.MT88.4 R8, [R233+0x1800] ;  /* 0x00180000e908783b */ /* 0x000e620000004200 */
[----:B------:R-:W-:Y:S01]  /*68f0*/  MOV R82, R189 ;  /* 0x000000bd00527202 */ /* 0x000fe20000000f00 */
[----:B------:R-:W-:-:S05]  /*6900*/  IMAD.MOV.U32 R81, RZ, RZ, R188 ;  /* 0x000000ffff517224 */ /* 0x000fca00078e00bc */
        /* <DEDUP_REMOVED lines=15> */
[----:B------:R-:W-:Y:S01]  /*6a00*/  MOV R27, R87 ;  /* 0x00000057001b7202 */ /* 0x000fe20000000f00 */
[----:B------:R-:W-:Y:S01]  /*6a10*/  IMAD.MOV.U32 R26, RZ, RZ, R88 ;  /* 0x000000ffff1a7224 */ /* 0x000fe200078e0058 */
[----:B------:R-:W-:-:S02]  /*6a20*/  MOV R87, R54 ;  /* 0x0000003600577202 */ /* 0x000fc40000000f00 */
[----:B------:R-:W-:Y:S02]  /*6a30*/  MOV R54, R90 ;  /* 0x0000005a00367202 */ /* 0x000fe40000000f00 */
[----:B------:R-:W-:Y:S02]  /*6a40*/  MOV R24, R217 ;  /* 0x000000d900187202 */ /* 0x000fe40000000f00 */
[----:B------:R-:W-:Y:S01]  /*6a50*/  MOV R25, R218 ;  /* 0x000000da00197202 */ /* 0x000fe20000000f00 */
[C---:B-1----:R-:W-:Y:S08]  /*6a60*/  HMMA.16816.F32.BF16 R88, R4.reuse, R8, R56 ;  /* 0x000000080458723c */ /* 0x042ff00000041838 */
[----:B------:R-:W-:Y:S01]  /*6a70*/  HMMA.16816.F32.BF16 R60, R4, R10, R20 ;  /* 0x0000000a043c723c */ /* 0x000fe20000041814 */
[----:B------:R-:W1:Y:S06]  /*6a80*/  LDSM.16.MT88.4 R8, [R232+0x7800] ;  /* 0x00780000e808783b */ /* 0x000e6c0000004200 */
[----:B------:R-:W-:Y:S01]  /*6a90*/  IMAD.MOV.U32 R23, RZ, RZ, R49 ;  /* 0x000000ffff177224 */ /* 0x000fe200078e0031 */
[----:B------:R-:W-:-:S02]  /*6aa0*/  MOV R22, R50 ;  /* 0x0000003200167202 */ /* 0x000fc40000000f00 */
        /* <DEDUP_REMOVED lines=8> */
[----:B------:R-:W-:-:S03]  /*6b30*/  MOV R101, R83 ;  /* 0x0000005300657202 */ /* 0x000fc60000000f00 */
        /* <DEDUP_REMOVED lines=8> */
[----:B------:R-:W-:Y:S01]  /*6bc0*/  IMAD.MOV.U32 R154, RZ, RZ, R54 ;  /* 0x000000ffff9a7224 */ /* 0x000fe200078e0036 */
[----:B------:R-:W-:-:S02]  /*6bd0*/  MOV R153, R55 ;  /* 0x0000003700997202 */ /* 0x000fc40000000f00 */
[----:B------:R-:W-:Y:S01]  /*6be0*/  MOV R152, R3 ;  /* 0x0000000300987202 */ /* 0x000fe20000000f00 */
[----:B------:R-:W-:Y:S01]  /*6bf0*/  FFMA.FTZ R3, R236, c[0x0][0x2d0], -R0 ;  /* 0x0000b400ec037a23 */ /* 0x000fe20000010800 */
[----:B------:R-:W-:Y:S01]  /*6c00*/  MOV R112, R214 ;  /* 0x000000d600707202 */ /* 0x000fe20000000f00 */
[----:B------:R-:W-:Y:S01]  /*6c10*/  IMAD.MOV.U32 R114, RZ, RZ, R134 ;  /* 0x000000ffff727224 */ /* 0x000fe200078e0086 */
[----:B------:R-:W-:Y:S01]  /*6c20*/  MOV R115, R216 ;  /* 0x000000d800737202 */ /* 0x000fe20000000f00 */
[----:B------:R2:W-:Y:S01]  /*6c30*/  MUFU.EX2 R214, R3 ;  /* 0x0000000300d67308 */ /* 0x0005e20000000800 */
[----:B------:R-:W-:Y:S01]  /*6c40*/  IMAD.MOV.U32 R113, RZ, RZ, R213 ;  /* 0x000000ffff717224 */ /* 0x000fe200078e00d5 */
[----:B------:R-:W-:Y:S01]  /*6c50*/  MOV R236, R103 ;  /* 0x0000006700ec7202 */ /* 0x000fe20000000f00 */
[----:B--2---:R-:W-:Y:S01]  /*6c60*/  FFMA.FTZ R3, R235, c[0x0][0x2d0], -R0 ;  /* 0x0000b400eb037a23 */ /* 0x004fe20000010800 */
[----:B------:R-:W-:-:S04]  /*6c70*/  MOV R235, R102 ;  /* 0x0000006600eb7202 */ /* 0x000fc80000000f00 */
[----:B------:R2:W-:Y:S01]  /*6c80*/  MUFU.EX2 R216, R3 ;  /* 0x0000000300d87308 */ /* 0x0005e20000000800 */
[----:B-1----:R-:W-:Y:S01]  /*6c90*/  HMMA.16816.F32.BF16 R68, R4, R8, R148 ;  /* 0x000000080444723c */ /* 0x002fe20000041894 */
[----:B--2---:R-:W-:Y:S01]  /*6ca0*/  FFMA.FTZ R3, R227, c[0x0][0x2d0], -R0 ;  /* 0x0000b400e3037a23 */ /* 0x004fe20000010800 */
[----:B------:R-:W-:-:S06]  /*6cb0*/  MOV R227, R101 ;  /* 0x0000006500e37202 */ /* 0x000fcc0000000f00 */
[----:B------:R-:W-:Y:S01]  /*6cc0*/  HMMA.16816.F32.BF16 R56, R4, R10, R116 ;  /* 0x0000000a0438723c */ /* 0x000fe20000041874 */
[----:B------:R-:W1:Y:S01]  /*6cd0*/  LDSM.16.MT88.4 R8, [R231+0xa800] ;  /* 0x00a80000e708783b */ /* 0x000e620000004200 */
[----:B------:R2:W-:Y:S01]  /*6ce0*/  MUFU.EX2 R217, R3 ;  /* 0x0000000300d97308 */ /* 0x0005e20000000800 */
[----:B------:R-:W-:Y:S01]  /*6cf0*/  MOV R149, R133 ;  /* 0x0000008500957202 */ /* 0x000fe20000000f00 */
[----:B--2---:R-:W-:Y:S02]  /*6d00*/  FFMA.FTZ R3, R226, c[0x0][0x2d0], -R0 ;  /* 0x0000b400e2037a23 */ /* 0x004fe40000010800 */
[----:B------:R-:W-:-:S04]  /*6d10*/  IMAD.MOV.U32 R226, RZ, RZ, R100 ;  /* 0x000000ffffe27224 */ /* 0x000fc800078e0064 */
[----:B------:R2:W3:Y:S02]  /*6d20*/  MUFU.EX2 R218, R3 ;  /* 0x0000000300da7308 */ /* 0x0004e40000000800 */
[--C-:B--2---:R-:W-:Y:S01]  /*6d30*/  FFMA.FTZ R3, R225, c[0x0][0x2d0], -R2.reuse ;  /* 0x0000b400e1037a23 */ /* 0x104fe20000010802 */
[----:B------:R-:W-:Y:S01]  /*6d40*/  MOV R225, R107 ;  /* 0x0000006b00e17202 */ /* 0x000fe20000000f00 */
[C---:B-1----:R-:W-:Y:S04]  /*6d50*/  HMMA.16816.F32.BF16 R44, R4.reuse, R8, R144 ;  /* 0x00000008042c723c */ /* 0x042fe80000041890 */
[----:B------:R1:W-:Y:S04]  /*6d60*/  MUFU.EX2 R134, R3 ;  /* 0x0000000300867308 */ /* 0x0003e80000000800 */
[----:B------:R-:W-:Y:S01]  /*6d70*/  HMMA.16816.F32.BF16 R32, R4, R10, R136 ;  /* 0x0000000a0420723c */ /* 0x000fe20000041888 */
[----:B------:R-:W2:Y:S01]  /*6d80*/  LDSM.16.MT88.4 R8, [R232+0xa800] ;  /* 0x00a80000e808783b */ /* 0x000ea20000004200 */
[----:B-1----:R-:W-:Y:S01]  /*6d90*/  FFMA.FTZ R3, R222, c[0x0][0x2d0], -R2 ;  /* 0x0000b400de037a23 */ /* 0x002fe20000010802 */
[----:B------:R-:W-:-:S03]  /*6da0*/  MOV R222, R105 ;  /* 0x0000006900de7202 */ /* 0x000fc60000000f00 */
[----:B------:R1:W-:Y:S02]  /*6db0*/  MUFU.EX2 R213, R3 ;  /* 0x0000000300d57308 */ /* 0x0003e40000000800 */
[----:B-1----:R-:W-:Y:S02]  /*6dc0*/  FFMA.FTZ R3, R224, c[0x0][0x2d0], -R2 ;  /* 0x0000b400e0037a23 */ /* 0x002fe40000010802 */
[----:B------:R-:W-:Y:S01]  /*6dd0*/  IMAD.MOV.U32 R224, RZ, RZ, R104 ;  /* 0x000000ffffe07224 */ /* 0x000fe200078e0068 */
[C---:B--2---:R-:W-:Y:S01]  /*6de0*/  HMMA.16816.F32.BF16 R80, R4.reuse, R8, R140 ;  /* 0x000000080450723c */ /* 0x044fe2000004188c */
[----:B------:R-:W-:Y:S07]  /*6df0*/  LDSM.16.MT88.4 R140, [R231+0x2800] ;  /* 0x00280000e78c783b */ /* 0x000fee0000004200 */
[----:B------:R-:W-:Y:S01]  /*6e00*/  HMMA.16816.F32.BF16 R72, R4, R10, R128 ;  /* 0x0000000a0448723c */ /* 0x000fe20000041880 */
[----:B------:R-:W1:Y:S06]  /*6e10*/  LDSM.16.MT88.4 R8, [R234+0xa800] ;  /* 0x00a80000ea08783b */ /* 0x000e6c0000004200 */
[----:B------:R-:W-:Y:S01]  /*6e20*/  IMAD.MOV.U32 R129, RZ, RZ, R152 ;  /* 0x000000ffff817224 */ /* 0x000fe200078e0098 */
[----:B------:R-:W-:-:S02]  /*6e30*/  MOV R128, R153 ;  /* 0x0000009900807202 */ /* 0x000fc40000000f00 */
[----:B------:R-:W-:Y:S02]  /*6e40*/  MOV R131, R114 ;  /* 0x0000007200837202 */ /* 0x000fe40000000f00 */
[----:B------:R-:W-:Y:S01]  /*6e50*/  MOV R130, R115 ;  /* 0x0000007300827202 */ /* 0x000fe20000000f00 */
[C---:B-1----:R-:W-:Y:S08]  /*6e60*/  HMMA.16816.F32.BF16 R64, R4.reuse, R8, R108 ;  /* 0x000000080440723c */ /* 0x042ff0000004186c */
[C---:B------:R-:W-:Y:S01]  /*6e70*/  HMMA.16816.F32.BF16 R52, R4.reuse, R10, R96 ;  /* 0x0000000a0434723c */ /* 0x040fe20000041860 */
[----:B------:R-:W1:Y:S07]  /*6e80*/  LDSM.16.MT88.4 R8, [R233+0xa800] ;  /* 0x00a80000e908783b */ /* 0x000e6e0000004200 */
[C---:B-1----:R-:W-:Y:S08]  /*6e90*/  HMMA.16816.F32.BF16 R40, R4.reuse, R8, R92 ;  /* 0x000000080428723c */ /* 0x042ff0000004185c */
[----:B------:R-:W-:Y:S01]  /*6ea0*/  HMMA.16816.F32.BF16 R28, R4, R10, R16 ;  /* 0x0000000a041c723c */ /* 0x000fe20000041810 */
[----:B------:R-:W1:Y:S04]  /*6eb0*/  LDSM.16.MT88.4 R8, [R231+0x2000] ;  /* 0x00200000e708783b */ /* 0x000e680000004200 */
[----:B------:R-:W2:Y:S02]  /*6ec0*/  LDSM.16.MT88.4 R16, [R234+0x2000] ;  /* 0x00200000ea10783b */ /* 0x000ea40000004200 */
[----:B------:R-:W-:Y:S01]  /*6ed0*/  FFMA.FTZ R4, R223, c[0x0][0x2d0], -R2 ;  /* 0x0000b400df047a23 */ /* 0x000fe20000010802 */
[----:B---3--:R-:W-:Y:S01]  /*6ee0*/  F2FP.BF16.PACK_AB R6, R218, R217 ;  /* 0x000000d9da06723e */ /* 0x008fe200000010ff */
[----:B------:R-:W-:Y:S01]  /*6ef0*/  FADD.FTZ R5, R23, R22 ;  /* 0x0000001617057221 */ /* 0x000fe20000010000 */
[----:B------:R-:W-:Y:S01]  /*6f00*/  MOV R22, R27 ;  /* 0x0000001b00167202 */ /* 0x000fe20000000f00 */
[----:B------:R3:W4:Y:S01]  /*6f10*/  MUFU.EX2 R212, R4 ;  /* 0x0000000400d47308 */ /* 0x0007220000000800 */
[----:B------:R-:W-:Y:S01]  /*6f20*/  MOV R23, R15 ;  /* 0x0000000f00177202 */ /* 0x000fe20000000f00 */
[----:B------:R-:W-:Y:S01]  /*6f30*/  FADD.FTZ R25, R25, R5 ;  /* 0x0000000519197221 */ /* 0x000fe20000010000 */
[----:B------:R-:W-:Y:S01]  /*6f40*/  MOV R27, R14 ;  /* 0x0000000e001b7202 */ /* 0x000fe20000000f00 */
[--C-:B------:R-:W-:Y:S01]  /*6f50*/  FFMA.FTZ R15, R247, c[0x0][0x2d0], -R0.reuse ;  /* 0x0000b400f70f7a23 */ /* 0x100fe20000010800 */
[----:B------:R-:W-:Y:S01]  /*6f60*/  MOV R247, R155 ;  /* 0x0000009b00f77202 */ /* 0x000fe20000000f00 */
[----:B------:R-:W-:Y:S01]  /*6f70*/  FFMA.FTZ R14, R244, c[0x0][0x2d0], -R0 ;  /* 0x0000b400f40e7a23 */ /* 0x000fe20000010800 */
[----:B------:R-:W-:-:S02]  /*6f80*/  MOV R244, R154 ;  /* 0x0000009a00f47202 */ /* 0x000fc40000000f00 */
[----:B------:R-:W-:Y:S01]  /*6f90*/  MOV R223, R106 ;  /* 0x0000006a00df7202 */ /* 0x000fe20000000f00 */
[----:B------:R-:W-:Y:S01]  /*6fa0*/  MUFU.EX2 R15, R15 ;  /* 0x0000000f000f7308 */ /* 0x000fe20000000800 */
[----:B------:R-:W-:Y:S01]  /*6fb0*/  MOV R150, R27 ;  /* 0x0000001b00967202 */ /* 0x000fe20000000f00 */
[----:B---3--:R-:W-:Y:S01]  /*6fc0*/  FADD.FTZ R4, R113, R112 ;  /* 0x0000007071047221 */ /* 0x008fe20000010000 */
[----:B----4-:R-:W-:-:S03]  /*6fd0*/  F2FP.BF16.PACK_AB R5, R212, R134 ;  /* 0x00000086d405723e */ /* 0x010fc600000010ff */
[----:B------:R-:W-:Y:S02]  /*6fe0*/  FADD.FTZ R4, R215, R4 ;  /* 0x00000004d7047221 */ /* 0x000fe40000010000 */
[----:B------:R3:W4:Y:S02]  /*6ff0*/  MUFU.EX2 R215, R3 ;  /* 0x0000000300d77308 */ /* 0x0007240000000800 */
[----:B---3--:R-:W-:Y:S01]  /*7000*/  FADD.FTZ R3, R26, R4 ;  /* 0x000000041a037221 */ /* 0x008fe20000010000 */
[----:B------:R-:W-:Y:S01]  /*7010*/  F2FP.BF16.PACK_AB R4, R216, R214 ;  /* 0x000000d6d804723e */ /* 0x000fe200000010ff */
[----:B------:R-:W-:Y:S01]  /*7020*/  IMAD.MOV.U32 R26, RZ, RZ, R13 ;  /* 0x000000ffff1a7224 */ /* 0x000fe200078e000d */
[----:B----4-:R-:W-:Y:S01]  /*7030*/  F2FP.BF16.PACK_AB R7, R215, R213 ;  /* 0x000000d5d707723e */ /* 0x010fe200000010ff */
[--C-:B------:R-:W-:Y:S02]  /*7040*/  FFMA.FTZ R13, R238, c[0x0][0x2d0], -R0.reuse ;  /* 0x0000b400ee0d7a23 */ /* 0x100fe40000010800 */
[----:B------:R-:W-:Y:S01]  /*7050*/  FFMA.FTZ R0, R237, c[0x0][0x2d0], -R0 ;  /* 0x0000b400ed007a23 */ /* 0x000fe20000010800 */
[----:B------:R-:W-:Y:S01]  /*7060*/  MOV R237, R21 ;  /* 0x0000001500ed7202 */ /* 0x000fe20000000f00 */
[----:B------:R-:W-:Y:S01]  /*7070*/  IMAD.MOV.U32 R238, RZ, RZ, R20 ;  /* 0x000000ffffee7224 */ /* 0x000fe200078e0014 */
[----:B------:R-:W-:Y:S01]  /*7080*/  MUFU.EX2 R27, R13 ;  /* 0x0000000d001b7308 */ /* 0x000fe20000000800 */
[----:B-1----:R-:W-:Y:S01]  /*7090*/  HMMA.16816.F32.BF16 R136, R4, R8, R180 ;  /* 0x000000080488723c */ /* 0x002fe200000418b4 */
[----:B------:R-:W-:-:S02]  /*70a0*/  FADD.FTZ R24, R24, R3 ;  /* 0x0000000318187221 */ /* 0x000fc40000010000 */
[----:B------:R-:W-:Y:S02]  /*70b0*/  FFMA.FTZ R3, R249, c[0x0][0x2d0], -R2 ;  /* 0x0000b400f9037a23 */ /* 0x000fe40000010802 */
[----:B------:R-:W-:Y:S02]  /*70c0*/  IMAD.MOV.U32 R151, RZ, RZ, R26 ;  /* 0x000000ffff977224 */ /* 0x000fe400078e001a */
[----:B------:R-:W-:Y:S01]  /*70d0*/  MOV R183, R22 ;  /* 0x0000001600b77202 */ /* 0x000fe20000000f00 */
[C---:B------:R-:W-:Y:S01]  /*70e0*/  HMMA.16816.F32.BF16 R92, R4.reuse, R10, R160 ;  /* 0x0000000a045c723c */ /* 0x040fe200000418a0 */
[----:B------:R-:W-:Y:S01]  /*70f0*/  MOV R182, R23 ;  /* 0x0000001700b67202 */ /* 0x000fe20000000f00 */
[----:B------:R-:W1:Y:S01]  /*7100*/  LDSM.16.MT88.4 R8, [R233+0x2000] ;  /* 0x00200000e908783b */ /* 0x000e620000004200 */
[----:B------:R3:W4:Y:S03]  /*7110*/  MUFU.EX2 R133, R0 ;  /* 0x0000000000857308 */ /* 0x0007260000000800 */
[----:B------:R-:W5:Y:S02]  /*7120*/  LDSM.16.MT88.4 R20, [R232+0x2000] ;  /* 0x00200000e814783b */ /* 0x000f640000004200 */
[C---:B--2---:R-:W-:Y:S03]  /*7130*/  HMMA.16816.F32.BF16 R152, R4.reuse, R16, R192 ;  /* 0x000000100498723c */ /* 0x044fe600000418c0 */
[----:B------:R-:W2:Y:S05]  /*7140*/  MUFU.EX2 R26, R14 ;  /* 0x0000000e001a7308 */ /* 0x000eaa0000000800 */
[----:B------:R-:W-:Y:S01]  /*7150*/  HMMA.16816.F32.BF16 R100, R4, R18, R184 ;  /* 0x000000120464723c */ /* 0x000fe200000418b8 */
[----:B------:R-:W2:Y:S01]  /*7160*/  LDSM.16.MT88.4 R16, [R232+0x5000] ;  /* 0x00500000e810783b */ /* 0x000ea20000004200 */
[----:B---3--:R-:W-:-:S06]  /*7170*/  FFMA.FTZ R0, R251, c[0x0][0x2d0], -R2 ;  /* 0x0000b400fb007a23 */ /* 0x008fcc0000010802 */
[C---:B-1----:R-:W-:Y:S08]  /*7180*/  HMMA.16816.F32.BF16 R160, R4.reuse, R8, R176 ;  /* 0x0000000804a0723c */ /* 0x042ff000000418b0 */
[C---:B-----5:R-:W-:Y:S08]  /*7190*/  HMMA.16816.F32.BF16 R144, R4.reuse, R20, R208 ;  /* 0x000000140490723c */ /* 0x060ff000000418d0 */
[C---:B------:R-:W-:Y:S01]  /*71a0*/  HMMA.16816.F32.BF16 R96, R4.reuse, R22, R200 ;  /* 0x000000160460723c */ /* 0x040fe200000418c8 */
[----:B------:R-:W1:Y:S07]  /*71b0*/  LDSM.16.MT88.4 R20, [R231+0x5000] ;  /* 0x00500000e714783b */ /* 0x000e6e0000004200 */
[C---:B------:R-:W-:Y:S01]  /*71c0*/  HMMA.16816.F32.BF16 R104, R4.reuse, R10, R168 ;  /* 0x0000000a0468723c */ /* 0x040fe200000418a8 */
[----:B------:R-:W3:Y:S07]  /*71d0*/  LDSM.16.MT88.4 R8, [R234+0x5000] ;  /* 0x00500000ea08783b */ /* 0x000eee0000004200 */
[C---:B--2---:R-:W-:Y:S08]  /*71e0*/  HMMA.16816.F32.BF16 R176, R4.reuse, R16, R188 ;  /* 0x0000001004b0723c */ /* 0x044ff000000418bc */
[C---:B-1----:R-:W-:Y:S08]  /*71f0*/  HMMA.16816.F32.BF16 R168, R4.reuse, R20, R204 ;  /* 0x0000001404a8723c */ /* 0x042ff000000418cc */
[C---:B------:R-:W-:Y:S01]  /*7200*/  HMMA.16816.F32.BF16 R108, R4.reuse, R22, R196 ;  /* 0x00000016046c723c */ /* 0x040fe200000418c4 */
[----:B------:R-:W1:Y:S07]  /*7210*/  LDSM.16.MT88.4 R20, [R233+0x5000] ;  /* 0x00500000e914783b */ /* 0x000e6e0000004200 */
[C---:B------:R-:W-:Y:S01]  /*7220*/  HMMA.16816.F32.BF16 R204, R4.reuse, R18, R172 ;  /* 0x0000001204cc723c */ /* 0x040fe200000418ac */
[----:B------:R-:W2:Y:S04]  /*7230*/  LDSM.16.MT88.4 R16, [R231+0x8000] ;  /* 0x00800000e710783b */ /* 0x000ea80000004200 */
[----:B------:R-:W-:Y:S03]  /*7240*/  LDSM.16.MT88.4 R172, [R231+0x5800] ;  /* 0x00580000e7ac783b */ /* 0x000fe60000004200 */
[C---:B---3--:R-:W-:Y:S01]  /*7250*/  HMMA.16816.F32.BF16 R200, R4.reuse, R8, R164 ;  /* 0x0000000804c8723c */ /* 0x048fe200000418a4 */
[----:B------:R-:W-:Y:S07]  /*7260*/  LDSM.16.MT88.4 R164, [R233+0x2800] ;  /* 0x00280000e9a4783b */ /* 0x000fee0000004200 */
[C---:B------:R-:W-:Y:S01]  /*7270*/  HMMA.16816.F32.BF16 R196, R4.reuse, R10, R124 ;  /* 0x0000000a04c4723c */ /* 0x040fe2000004187c */
[----:B------:R-:W3:Y:S07]  /*7280*/  LDSM.16.MT88.4 R8, [R232+0x8000] ;  /* 0x00800000e808783b */ /* 0x000eee0000004200 */
[C---:B-1----:R-:W-:Y:S01]  /*7290*/  HMMA.16816.F32.BF16 R184, R4.reuse, R20, R156 ;  /* 0x0000001404b8723c */ /* 0x042fe2000004189c */
[----:B------:R-:W-:Y:S07]  /*72a0*/  LDSM.16.MT88.4 R156, [R234+0x2800] ;  /* 0x00280000ea9c783b */ /* 0x000fee0000004200 */
        /* <DEDUP_REMOVED lines=13> */
[----:B------:R-:W2:Y:S04]  /*7380*/  LDSM.16.MT88.4 R16, [R234+0xb000] ;  /* 0x00b00000ea10783b */ /* 0x000ea80000004200 */
[----:B------:R-:W-:Y:S03]  /*7390*/  LDSM.16.MT88.4 R56, [R234+0x5800] ;  /* 0x00580000ea38783b */ /* 0x000fe60000004200 */
[C---:B---3--:R-:W-:Y:S08]  /*73a0*/  HMMA.16816.F32.BF16 R44, R4.reuse, R8, R44 ;  /* 0x00000008042c723c */ /* 0x048ff0000004182c */
[C---:B------:R-:W-:Y:S01]  /*73b0*/  HMMA.16816.F32.BF16 R32, R4.reuse, R10, R32 ;  /* 0x0000000a0420723c */ /* 0x040fe20000041820 */
[----:B------:R-:W3:Y:S07]  /*73c0*/  LDSM.16.MT88.4 R8, [R233+0xb000] ;  /* 0x00b00000e908783b */ /* 0x000eee0000004200 */
[C---:B-1----:R-:W-:Y:S01]  /*73d0*/  HMMA.16816.F32.BF16 R36, R4.reuse, R20, R80 ;  /* 0x000000140424723c */ /* 0x042fe20000041850 */
[----:B------:R-:W-:Y:S07]  /*73e0*/  LDSM.16.MT88.4 R80, [R232+0x8800] ;  /* 0x00880000e850783b */ /* 0x000fee0000004200 */
[C---:B------:R-:W-:Y:S01]  /*73f0*/  HMMA.16816.F32.BF16 R20, R4.reuse, R22, R72 ;  /* 0x000000160414723c */ /* 0x040fe20000041848 */
[----:B------:R-:W1:Y:S07]  /*7400*/  LDSM.16.MT88.4 R72, [R231+0x8800] ;  /* 0x00880000e748783b */ /* 0x000e6e0000004200 */
[C---:B--2---:R-:W-:Y:S01]  /*7410*/  HMMA.16816.F32.BF16 R208, R4.reuse, R16, R64 ;  /* 0x0000001004d0723c */ /* 0x044fe20000041840 */
[----:B------:R-:W-:Y:S07]  /*7420*/  LDSM.16.MT88.4 R64, [R233+0x5800] ;  /* 0x00580000e940783b */ /* 0x000fee0000004200 */
[C---:B------:R-:W-:Y:S08]  /*7430*/  HMMA.16816.F32.BF16 R16, R4.reuse, R18, R52 ;  /* 0x000000120410723c */ /* 0x040ff00000041834 */
[C---:B---3--:R-:W-:Y:S07]  /*7440*/  HMMA.16816.F32.BF16 R40, R4.reuse, R8, R40 ;  /* 0x000000080428723c */ /* 0x048fee0000041828 */
[----:B------:R-:W-:Y:S01]  /*7450*/  IMAD.MOV.U32 R9, RZ, RZ, R130 ;  /* 0x000000ffff097224 */ /* 0x000fe200078e0082 */
[----:B------:R-:W-:Y:S01]  /*7460*/  HMMA.16816.F32.BF16 R28, R4, R10, R28 ;  /* 0x0000000a041c723c */ /* 0x000fe2000004181c */
[----:B------:R2:W-:Y:S01]  /*7470*/  MUFU.EX2 R7, R0 ;  /* 0x0000000000077308 */ /* 0x0005e20000000800 */
[----:B------:R-:W-:Y:S01]  /*7480*/  MOV R8, R131 ;  /* 0x0000008300087202 */ /* 0x000fe20000000f00 */
[----:B------:R-:W3:Y:S04]  /*7490*/  LDL R5, [R1+0x40] ;  /* 0x0000400001057983 */ /* 0x000ee80000100800 */
[----:B------:R-:W-:-:S02]  /*74a0*/  FADD.FTZ R4, R149, R25 ;  /* 0x0000001995047221 */ /* 0x000fc40000010000 */
[----:B------:R-:W-:Y:S02]  /*74b0*/  MUFU.EX2 R6, R3 ;  /* 0x0000000300067308 */ /* 0x000fe40000000800 */
[----:B------:R-:W-:Y:S02]  /*74c0*/  FADD.FTZ R4, R151, R4 ;  /* 0x0000000497047221 */ /* 0x000fe40000010000 */
[--C-:B--2---:R-:W-:Y:S02]  /*74d0*/  FFMA.FTZ R0, R250, c[0x0][0x2d0], -R2.reuse ;  /* 0x0000b400fa007a23 */ /* 0x104fe40000010802 */
[----:B------:R-:W-:Y:S02]  /*74e0*/  FFMA.FTZ R2, R248, c[0x0][0x2d0], -R2 ;  /* 0x0000b400f8027a23 */ /* 0x000fe40000010802 */
[----:B------:R2:W5:Y:S08]  /*74f0*/  MUFU.EX2 R14, R0 ;  /* 0x00000000000e7308 */ /* 0x0005700000000800 */
[----:B------:R1:W1:Y:S01]  /*7500*/  MUFU.EX2 R13, R2 ;  /* 0x00000002000d7308 */ /* 0x0002620000000800 */
[----:B--2---:R-:W-:Y:S01]  /*7510*/  FADD.FTZ R0, R150, R24 ;  /* 0x0000001896007221 */ /* 0x004fe20000010000 */
[----:B----4-:R-:W-:Y:S01]  /*7520*/  F2FP.BF16.PACK_AB R130, R133, R27 ;  /* 0x0000001b8582723e */ /* 0x010fe200000010ff */
[----:B------:R-:W-:Y:S02]  /*7530*/  LDSM.16.MT88.4 R148, [R232+0x2800] ;  /* 0x00280000e894783b */ /* 0x000fe40000004200 */
[----:B------:R-:W-:-:S02]  /*7540*/  FADD.FTZ R0, R182, R0 ;  /* 0x00000000b6007221 */ /* 0x000fc40000010000 */
[----:B-1----:R-:W-:Y:S02]  /*7550*/  FADD.FTZ R2, R183, R4 ;  /* 0x00000004b7027221 */ /* 0x002fe40000010000 */
[----:B------:R-:W-:Y:S01]  /*7560*/  FADD.FTZ R3, R237, R0 ;  /* 0x00000000ed037221 */ /* 0x000fe20000010000 */
[----:B------:R-:W-:Y:S01]  /*7570*/  MOV R237, R129 ;  /* 0x0000008100ed7202 */ /* 0x000fe20000000f00 */
[----:B------:R-:W-:Y:S01]  /*7580*/  FADD.FTZ R0, R238, R2 ;  /* 0x00000002ee007221 */ /* 0x000fe20000010000 */
[----:B------:R-:W-:Y:S01]  /*7590*/  MOV R238, R128 ;  /* 0x0000008000ee7202 */ /* 0x000fe20000000f00 */
[----:B------:R-:W-:Y:S01]  /*75a0*/  LDSM.16.MT88.4 R180, [R232+0x5800] ;  /* 0x00580000e8b4783b */ /* 0x000fe20000004200 */
[----:B------:R-:W-:Y:S02]  /*75b0*/  F2FP.BF16.PACK_AB R128, R26, R15 ;  /* 0x0000000f1a80723e */ /* 0x000fe400000010ff */
[----:B-----5:R-:W-:Y:S02]  /*75c0*/  F2FP.BF16.PACK_AB R129, R14, R7 ;  /* 0x000000070e81723e */ /* 0x020fe400000010ff */
[----:B------:R-:W-:-:S07]  /*75d0*/  F2FP.BF16.PACK_AB R131, R13, R6 ;  /* 0x000000060d83723e */ /* 0x000fce00000010ff */
[C---:B------:R-:W-:Y:S01]  /*75e0*/  HMMA.16816.F32.BF16 R68, R128.reuse, R72, R112 ;  /* 0x000000488044723c */ /* 0x040fe20000041870 */
[----:B------:R-:W1:Y:S07]  /*75f0*/  LDSM.16.MT88.4 R112, [R232+0xb800] ;  /* 0x00b80000e870783b */ /* 0x000e6e0000004200 */
[C---:B------:R-:W-:Y:S08]  /*7600*/  HMMA.16816.F32.BF16 R168, R128.reuse, R172, R168 ;  /* 0x000000ac80a8723c */ /* 0x040ff000000418a8 */
[C---:B------:R-:W-:Y:S08]  /*7610*/  HMMA.16816.F32.BF16 R172, R128.reuse, R174, R108 ;  /* 0x000000ae80ac723c */ /* 0x040ff0000004186c */
[C---:B-1----:R-:W-:Y:S08]  /*7620*/  HMMA.16816.F32.BF16 R108, R128.reuse, R112, R36 ;  /* 0x00000070806c723c */ /* 0x042ff00000041824 */
[----:B------:R-:W-:Y:S01]  /*7630*/  HMMA.16816.F32.BF16 R112, R128, R114, R20 ;  /* 0x000000728070723c */ /* 0x000fe20000041814 */
[----:B------:R-:W2:Y:S01]  /*7640*/  LDL.LU R20, [R1+0x4] ;  /* 0x0000040001147983 */ /* 0x000ea20000300800 */
[----:B------:R-:W-:-:S02]  /*7650*/  FADD.FTZ R0, R8, R0 ;  /* 0x0000000008007221 */ /* 0x000fc40000010000 */
[----:B------:R-:W-:Y:S02]  /*7660*/  FADD.FTZ R2, R9, R3 ;  /* 0x0000000309027221 */ /* 0x000fe40000010000 */
[----:B------:R-:W-:Y:S01]  /*7670*/  FADD.FTZ R0, R237, R0 ;  /* 0x00000000ed007221 */ /* 0x000fe20000010000 */
[----:B------:R-:W-:Y:S01]  /*7680*/  MOV R4, c[0x0][0x2c4] ;  /* 0x0000b10000047a02 */ /* 0x000fe20000000f00 */
[----:B------:R-:W-:Y:S01]  /*7690*/  FADD.FTZ R2, R238, R2 ;  /* 0x00000002ee027221 */ /* 0x000fe20000010000 */
[----:B------:R-:W-:Y:S01]  /*76a0*/  MOV R24, c[0x0][0x2ac] ;  /* 0x0000ab0000187a02 */ /* 0x000fe20000000f00 */
[----:B------:R-:W-:Y:S01]  /*76b0*/  FADD.FTZ R0, R244, R0 ;  /* 0x00000000f4007221 */ /* 0x000fe20000010000 */
[----:B------:R-:W-:Y:S01]  /*76c0*/  HMMA.16816.F32.BF16 R144, R128, R148, R144 ;  /* 0x000000948090723c */ /* 0x000fe20000041890 */
[----:B------:R-:W-:Y:S01]  /*76d0*/  FADD.FTZ R2, R247, R2 ;  /* 0x00000002f7027221 */ /* 0x000fe20000010000 */
[----:B------:R-:W-:Y:S01]  /*76e0*/  ISETP.NE.AND P1, PT, R4, 0x1, PT ;  /* 0x000000010400780c */ /* 0x000fe20003f25270 */
[----:B------:R-:W-:Y:S01]  /*76f0*/  FADD.FTZ R0, R224, R0 ;  /* 0x00000000e0007221 */ /* 0x000fe20000010000 */
[----:B------:R-:W-:Y:S01]  /*7700*/  LDSM.16.MT88.4 R8, [R233+0xb800] ;  /* 0x00b80000e908783b */ /* 0x000fe20000004200 */
[----:B------:R-:W-:-:S02]  /*7710*/  FADD.FTZ R2, R222, R2 ;  /* 0x00000002de027221 */ /* 0x000fc40000010000 */
[----:B------:R-:W-:Y:S02]  /*7720*/  FADD.FTZ R0, R223, R0 ;  /* 0x00000000df007221 */ /* 0x000fe40000010000 */
[----:B------:R-:W-:Y:S02]  /*7730*/  FADD.FTZ R2, R225, R2 ;  /* 0x00000002e1027221 */ /* 0x000fe40000010000 */
[----:B------:R-:W-:Y:S02]  /*7740*/  FADD.FTZ R0, R219, R0 ;  /* 0x00000000db007221 */ /* 0x000fe40000010000 */
[----:B------:R-:W-:Y:S02]  /*7750*/  FADD.FTZ R4, R226, R2 ;  /* 0x00000002e2047221 */ /* 0x000fe40000010000 */
[----:B------:R-:W-:Y:S02]  /*7760*/  FADD.FTZ R3, R220, R0 ;  /* 0x00000000dc037221 */ /* 0x000fe40000010000 */
[----:B------:R-:W-:Y:S01]  /*7770*/  IMAD R24, R24, c[0x0][0x1d0], RZ ;  /* 0x0000740018187a24 */ /* 0x000fe200078e02ff */
[C---:B------:R-:W-:Y:S01]  /*7780*/  HMMA.16816.F32.BF16 R148, R128.reuse, R150, R96 ;  /* 0x000000968094723c */ /* 0x040fe20000041860 */
[----:B------:R-:W1:Y:S07]  /*7790*/  LDSM.16.MT88.4 R96, [R233+0x8800] ;  /* 0x00880000e960783b */ /* 0x000e6e0000004200 */
[C---:B------:R-:W-:Y:S08]  /*77a0*/  HMMA.16816.F32.BF16 R160, R128.reuse, R164, R160 ;  /* 0x000000a480a0723c */ /* 0x040ff000000418a0 */
[C---:B------:R-:W-:Y:S08]  /*77b0*/  HMMA.16816.F32.BF16 R60, R128.reuse, R64, R184 ;  /* 0x00000040803c723c */ /* 0x040ff000000418b8 */
[C---:B------:R-:W-:Y:S01]  /*77c0*/  HMMA.16816.F32.BF16 R164, R128.reuse, R166, R104 ;  /* 0x000000a680a4723c */ /* 0x040fe20000041868 */
[----:B------:R-:W-:Y:S07]  /*77d0*/  LDSM.16.MT88.4 R104, [R231+0xb800] ;  /* 0x00b80000e768783b */ /* 0x000fee0000004200 */
[C---:B------:R-:W-:Y:S01]  /*77e0*/  HMMA.16816.F32.BF16 R64, R128.reuse, R66, R120 ;  /* 0x000000428040723c */ /* 0x040fe20000041878 */
[----:B------:R-:W-:Y:S07]  /*77f0*/  LDSM.16.MT88.4 R120, [R234+0xb800] ;  /* 0x00b80000ea78783b */ /* 0x000fee0000004200 */
[C---:B------:R-:W-:Y:S01]  /*7800*/  HMMA.16816.F32.BF16 R72, R128.reuse, R74, R88 ;  /* 0x0000004a8048723c */ /* 0x040fe20000041858 */
[----:B------:R-:W4:Y:S07]  /*7810*/  LDSM.16.MT88.4 R88, [R234+0x8800] ;  /* 0x00880000ea58783b */ /* 0x000f2e0000004200 */
[C---:B------:R-:W-:Y:S08]  /*7820*/  HMMA.16816.F32.BF16 R136, R128.reuse, R140, R136 ;  /* 0x0000008c8088723c */ /* 0x040ff00000041888 */
[C---:B------:R-:W-:Y:S08]  /*7830*/  HMMA.16816.F32.BF16 R140, R128.reuse, R142, R92 ;  /* 0x0000008e808c723c */ /* 0x040ff0000004185c */
[C---:B------:R-:W-:Y:S08]  /*7840*/  HMMA.16816.F32.BF16 R152, R128.reuse, R156, R152 ;  /* 0x0000009c8098723c */ /* 0x040ff00000041898 */
[C---:B-1----:R-:W-:Y:S08]  /*7850*/  HMMA.16816.F32.BF16 R92, R128.reuse, R96, R124 ;  /* 0x00000060805c723c */ /* 0x042ff0000004187c */
[C---:B------:R-:W-:Y:S08]  /*7860*/  HMMA.16816.F32.BF16 R156, R128.reuse, R158, R100 ;  /* 0x0000009e809c723c */ /* 0x040ff00000041864 */
[C---:B------:R-:W-:Y:S08]  /*7870*/  HMMA.16816.F32.BF16 R96, R128.reuse, R98, R116 ;  /* 0x000000628060723c */ /* 0x040ff00000041874 */
[----:B------:R-:W-:Y:S01]  /*7880*/  HMMA.16816.F32.BF16 R176, R128, R180, R176 ;  /* 0x000000b480b0723c */ /* 0x000fe200000418b0 */
[----:B---3--:R-:W-:Y:S01]  /*7890*/  @P1 IMAD.HI.U32 R2, R5, c[0x0][0x2c8], RZ ;  /* 0x0000b20005021a27 */ /* 0x008fe200078e00ff */
[----:B------:R-:W-:-:S03]  /*78a0*/  MOV R0, R5 ;  /* 0x0000000500007202 */ /* 0x000fc60000000f00 */
[----:B------:R-:W-:Y:S02]  /*78b0*/  FADD.FTZ R5, R227, R4 ;  /* 0x00000004e3057221 */ /* 0x000fe40000010000 */
[----:B------:R-:W-:Y:S01]  /*78c0*/  FADD.FTZ R4, R221, R3 ;  /* 0x00000003dd047221 */ /* 0x000fe20000010000 */
[----:B------:R-:W-:Y:S01]  /*78d0*/  @P1 SHF.R.U32.HI R0, RZ, c[0x0][0x2cc], R2 ;  /* 0x0000b300ff001a19 */ /* 0x000fe20000011602 */
[----:B------:R-:W-:Y:S02]  /*78e0*/  FADD.FTZ R3, R235, R5 ;  /* 0x00000005eb037221 */ /* 0x000fe40000010000 */
[----:B------:R-:W-:Y:S01]  /*78f0*/  FADD.FTZ R2, R236, R4 ;  /* 0x00000004ec027221 */ /* 0x000fe20000010000 */
[----:B------:R-:W-:Y:S01]  /*7900*/  IADD3 R4, R0, -c[0x0][0x168], R24 ;  /* 0x80005a0000047a10 */ /* 0x000fe20007ffe018 */
[----:B------:R-:W-:Y:S02]  /*7910*/  FADD.FTZ R3, R214, R3 ;  /* 0x00000003d6037221 */ /* 0x000fe40000010000 */
[----:B------:R-:W-:-:S02]  /*7920*/  FADD.FTZ R0, R134, R2 ;  /* 0x0000000286007221 */ /* 0x000fc40000010000 */
[----:B------:R-:W-:Y:S02]  /*7930*/  FADD.FTZ R2, R216, R3 ;  /* 0x00000003d8027221 */ /* 0x000fe40000010000 */
[----:B------:R-:W-:Y:S02]  /*7940*/  FADD.FTZ R0, R212, R0 ;  /* 0x00000000d4007221 */ /* 0x000fe40000010000 */
[----:B------:R-:W-:Y:S02]  /*7950*/  FADD.FTZ R2, R217, R2 ;  /* 0x00000002d9027221 */ /* 0x000fe40000010000 */
[----:B------:R-:W-:Y:S02]  /*7960*/  FADD.FTZ R0, R213, R0 ;  /* 0x00000000d5007221 */ /* 0x000fe40000010000 */
[----:B------:R-:W-:Y:S02]  /*7970*/  FADD.FTZ R2, R218, R2 ;  /* 0x00000002da027221 */ /* 0x000fe40000010000 */
[----:B------:R-:W-:-:S02]  /*7980*/  FADD.FTZ R0, R215, R0 ;  /* 0x00000000d7007221 */ /* 0x000fc40000010000 */
[----:B------:R-:W-:-:S04]  /*7990*/  IMAD.HI R3, R4, 0x2aaaaaab, RZ ;  /* 0x2aaaaaab04037827 */ /* 0x000fc800078e02ff */
[----:B------:R-:W-:Y:S02]  /*79a0*/  FADD.FTZ R0, R7, R0 ;  /* 0x0000000007007221 */ /* 0x000fe40000010000 */
[----:B------:R-:W-:Y:S01]  /*79b0*/  FADD.FTZ R2, R15, R2 ;  /* 0x000000020f027221 */ /* 0x000fe20000010000 */
[----:B------:R-:W-:Y:S01]  /*79c0*/  SHF.R.U32.HI R4, RZ, 0x1f, R3 ;  /* 0x0000001fff047819 */ /* 0x000fe20000011603 */
[----:B------:R-:W-:Y:S02]  /*79d0*/  FADD.FTZ R0, R14, R0 ;  /* 0x000000000e007221 */ /* 0x000fe40000010000 */
[----:B------:R-:W-:Y:S01]  /*79e0*/  FADD.FTZ R2, R26, R2 ;  /* 0x000000021a027221 */ /* 0x000fe20000010000 */
[----:B------:R-:W-:Y:S01]  /*79f0*/  LEA.HI.SX32 R3, R3, R4, 0x1c ;  /* 0x0000000403037211 */ /* 0x000fe200078fe2ff */
[----:B------:R-:W-:Y:S02]  /*7a00*/  FADD.FTZ R0, R6, R0 ;  /* 0x0000000006007221 */ /* 0x000fe40000010000 */
[----:B------:R-:W-:Y:S01]  /*7a10*/  FADD.FTZ R2, R27, R2 ;  /* 0x000000021b027221 */ /* 0x000fe20000010000 */
[----:B------:R-:W-:Y:S01]  /*7a20*/  IMNMX R3, RZ, R3, !PT ;  /* 0x00000003ff037217 */ /* 0x000fe20007800200 */
[----:B------:R-:W-:-:S02]  /*7a30*/  FADD.FTZ R0, R13, R0 ;  /* 0x000000000d007221 */ /* 0x000fc40000010000 */
[----:B------:R-:W-:Y:S02]  /*7a40*/  FADD.FTZ R2, R133, R2 ;  /* 0x0000000285027221 */ /* 0x000fe40000010000 */
[----:B------:R1:W-:Y:S04]  /*7a50*/  STL [R1+0x14], R3 ;  /* 0x0000140301007387 */ /* 0x0003e80000100800 */
[----:B------:R1:W-:Y:S04]  /*7a60*/  STL [R1+0xc], R0 ;  /* 0x00000c0001007387 */ /* 0x0003e80000100800 */
[----:B------:R1:W-:Y:S01]  /*7a70*/  STL [R1+0x8], R2 ;  /* 0x0000080201007387 */ /* 0x0003e20000100800 */
[C---:B------:R-:W-:Y:S08]  /*7a80*/  HMMA.16816.F32.BF16 R52, R128.reuse, R56, R200 ;  /* 0x000000388034723c */ /* 0x040ff000000418c8 */
[C---:B------:R-:W-:Y:S08]  /*7a90*/  HMMA.16816.F32.BF16 R76, R128.reuse, R80, R48 ;  /* 0x00000050804c723c */ /* 0x040ff00000041830 */
[C---:B----4-:R-:W-:Y:S08]  /*7aa0*/  HMMA.16816.F32.BF16 R84, R128.reuse, R88, R84 ;  /* 0x000000588054723c */ /* 0x050ff00000041854 */
[C---:B------:R-:W-:Y:S08]  /*7ab0*/  HMMA.16816.F32.BF16 R100, R128.reuse, R104, R44 ;  /* 0x000000688064723c */ /* 0x040ff0000004182c */
[----:B------:R-:W-:Y:S01]  /*7ac0*/  HMMA.16816.F32.BF16 R116, R128, R120, R208 ;  /* 0x000000788074723c */ /* 0x000fe200000418d0 */
[----:B--2---:R-:W-:-:S04]  /*7ad0*/  IADD3 R247, R20, -0x2, RZ ;  /* 0xfffffffe14f77810 */ /* 0x004fc80007ffe0ff */
[----:B------:R-:W-:-:S03]  /*7ae0*/  ISETP.GE.AND P0, PT, R247, R3, PT ;  /* 0x00000003f700720c */ /* 0x000fc60003f06270 */
        /* <DEDUP_REMOVED lines=8> */
[----:B------:R-:W-:Y:S03]  /*7b70*/  @!UPT UIADD3 URZ, URZ, URZ, URZ ;  /* 0x0000003f3f3ff290 */ /* 0x000fe6000fffe03f */
[----:B------:R-:W-:Y:S11]  /*7b80*/  @!P0 BRA `(.L_x_1476) ;  /* 0x0000595000008947 */ /* 0x000ff60003800000 */
[----:B-1----:R-:W-:Y:S02]  /*7b90*/  MOV R134, R12 ;  /* 0x0000000c00867202 */ /* 0x002fe40000000f00 */
[----:B------:R-:W-:-:S07]  /*7ba0*/  MOV R133, R132 ;  /* 0x0000008400857202 */ /* 0x000fce0000000f00 */
.L_x_1487:
[----:B------:R-:W-:Y:S04]  /*7bb0*/  DEPBAR.LE SB0, 0x0 ;  /* 0x000080000000791a */ /* 0x000fe80000000000 */
[----:B------:R-:W-:Y:S01]  /*7bc0*/  WARPSYNC 0xffffffff ;  /* 0xffffffff00007948 */ /* 0x000fe20003800000 */
[----:B------:R-:W-:Y:S01]  /*7bd0*/  BAR.SYNC.DEFER_BLOCKING 0x0 ;  /* 0x0000000000007b1d */ /* 0x000fe20000010000 */
[----:B------:R-:W-:Y:S05]  /*7be0*/  ISETP.GE.AND P0, PT, R247, RZ, PT ;  /* 0x000000fff700720c */ /* 0x000fea0003f06270 */
[----:B------:R1:W2:Y:S01]  /*7bf0*/  LDSM.16.M88.4 R48, [R239] ;  /* 0x00000000ef30783b */ /* 0x0002a20000000200 */
[----:B------:R-:W-:Y:S03]  /*7c00*/  BSSY B0, `(.L_x_1477) ;  /* 0x0000077000007945 */ /* 0x000fe60003800000 */
[----:B------:R1:W3:Y:S04]  /*7c10*/  LDSM.16.M88.4 R8, [R228] ;  /* 0x00000000e408783b */ /* 0x0002e80000000200 */
[----:B------:R1:W4:Y:S04]  /*7c20*/  LDSM.16.M88.4 R16, [R228+0x800] ;  /* 0x00080000e410783b */ /* 0x0003280000000200 */
[----:B------:R1:W1:Y:S04]  /*7c30*/  LDSM.16.M88.4 R24, [R228+0x1000] ;  /* 0x00100000e418783b */ /* 0x0002680000000200 */
[----:B------:R1:W1:Y:S04]  /*7c40*/  LDSM.16.M88.4 R32, [R228+0x1800] ;  /* 0x00180000e420783b */ /* 0x0002680000000200 */
[----:B------:R1:W1:Y:S04]  /*7c50*/  LDSM.16.M88.4 R40, [R228+0x2000] ;  /* 0x00200000e428783b */ /* 0x0002680000000200 */
[----:B------:R1:W1:Y:S04]  /*7c60*/  LDSM.16.M88.4 R184, [R228+0x2800] ;  /* 0x00280000e4b8783b */ /* 0x0002680000000200 */
[----:B------:R1:W1:Y:S04]  /*7c70*/  LDSM.16.M88.4 R188, [R240] ;  /* 0x00000000f0bc783b */ /* 0x0002680000000200 */
[----:B------:R1:W1:Y:S04]  /*7c80*/  LDSM.16.M88.4 R192, [R135] ;  /* 0x0000000087c0783b */ /* 0x0002680000000200 */
[----:B------:R1:W1:Y:S04]  /*7c90*/  LDSM.16.M88.4 R196, [R135+0x800] ;  /* 0x0008000087c4783b */ /* 0x0002680000000200 */
[----:B------:R1:W1:Y:S04]  /*7ca0*/  LDSM.16.M88.4 R200, [R135+0x1000] ;  /* 0x0010000087c8783b */ /* 0x0002680000000200 */
[----:B------:R1:W1:Y:S04]  /*7cb0*/  LDSM.16.M88.4 R204, [R135+0x1800] ;  /* 0x0018000087cc783b */ /* 0x0002680000000200 */
[----:B------:R1:W1:Y:S04]  /*7cc0*/  LDSM.16.M88.4 R208, [R135+0x2000] ;  /* 0x0020000087d0783b */ /* 0x0002680000000200 */
[----:B------:R1:W1:Y:S01]  /*7cd0*/  LDSM.16.M88.4 R212, [R135+0x2800] ;  /* 0x0028000087d4783b */ /* 0x0002620000000200 */
[----:B------:R-:W-:-:S05]  /*7ce0*/  @!P0 BRA `(.L_x_1478) ;  /* 0x0000068000008947 */ /* 0x000fca0003800000 */
[----:B--234-:R-:W-:Y:S01]  /*7cf0*/  SHF.R.S32.HI R0, RZ, 0x1f, R252 ;  /* 0x0000001fff007819 */ /* 0x01cfe200000114fc */
[----:B------:R-:W2:Y:S01]  /*7d00*/  LDL.64 R14, [R1+0x30] ;  /* 0x00003000010e7983 */ /* 0x000ea20000100a00 */
[C---:B------:R-:W-:Y:S01]  /*7d10*/  IADD3 R12, R245.reuse, 0xc0, RZ ;  /* 0x000000c0f50c7810 */ /* 0x040fe20007ffe0ff */
[----:B------:R-:W-:Y:S01]  /*7d20*/  IMAD.WIDE.U32 R2, R252, c[0x0][0x208], RZ ;  /* 0x00008200fc027a25 */ /* 0x000fe200078e00ff */
[----:B------:R-:W-:Y:S02]  /*7d30*/  SHF.R.S32.HI R4, RZ, 0x1f, R246 ;  /* 0x0000001fff047819 */ /* 0x000fe400000114f6 */
[C---:B------:R-:W-:Y:S01]  /*7d40*/  IADD3 R7, R245.reuse, 0xc0, RZ ;  /* 0x000000c0f5077810 */ /* 0x040fe20007ffe0ff */
[----:B------:R-:W3:Y:S01]  /*7d50*/  LDL R6, [R1+0x3c] ;  /* 0x00003c0001067983 */ /* 0x000ee20000100800 */
[----:B------:R-:W-:Y:S01]  /*7d60*/  SHF.R.S32.HI R12, RZ, 0x1f, R12 ;  /* 0x0000001fff0c7819 */ /* 0x000fe2000001140c */
[----:B------:R-:W-:Y:S01]  /*7d70*/  IMAD R0, R0, c[0x0][0x208], RZ ;  /* 0x0000820000007a24 */ /* 0x000fe200078e02ff */
[----:B------:R-:W-:Y:S01]  /*7d80*/  IADD3 R20, R245, 0x80, RZ ;  /* 0x00000080f5147810 */ /* 0x000fe20007ffe0ff */
[----:B------:R-:W-:Y:S02]  /*7d90*/  IMAD.SHL.U32 R31, R7, 0x2, RZ ;  /* 0x00000002071f7824 */ /* 0x000fe400078e00ff */
[----:B------:R-:W-:Y:S02]  /*7da0*/  IMAD R0, R252, c[0x0][0x20c], R0 ;  /* 0x00008300fc007a24 */ /* 0x000fe400078e0200 */
[----:B------:R-:W-:Y:S02]  /*7db0*/  IMAD.SHL.U32 R30, R20, 0x2, RZ ;  /* 0x00000002141e7824 */ /* 0x000fe400078e00ff */
[----:B------:R-:W-:Y:S02]  /*7dc0*/  IMAD.IADD R3, R3, 0x1, R0 ;  /* 0x0000000103037824 */ /* 0x000fe400078e0200 */
[----:B------:R-:W-:Y:S02]  /*7dd0*/  IMAD R0, R4, c[0x0][0x218], RZ ;  /* 0x0000860004007a24 */ /* 0x000fe400078e02ff */
[C---:B------:R-:W-:Y:S04]  /*7de0*/  IMAD.WIDE.U32 R2, R246.reuse, c[0x0][0x218], R2 ;  /* 0x00008600f6027a25 */ /* 0x040fe800078e0002 */
[----:B------:R-:W-:Y:S02]  /*7df0*/  IMAD R0, R246, c[0x0][0x21c], R0 ;  /* 0x00008700f6007a24 */ /* 0x000fe400078e0200 */
[----:B------:R-:W-:Y:S01]  /*7e00*/  IMAD.SHL.U32 R28, R245, 0x2, RZ ;  /* 0x00000002f51c7824 */ /* 0x000fe200078e00ff */
[----:B--2---:R-:W-:Y:S02]  /*7e10*/  IADD3 R5, P0, R14, R2, RZ ;  /* 0x000000020e057210 */ /* 0x004fe40007f1e0ff */
[----:B------:R-:W-:Y:S02]  /*7e20*/  SHF.L.U64.HI R14, R7, 0x1, R12 ;  /* 0x00000001070e7819 */ /* 0x000fe4000001020c */
[C---:B------:R-:W-:Y:S02]  /*7e30*/  IADD3 R7, R245.reuse, 0x80, RZ ;  /* 0x00000080f5077810 */ /* 0x040fe40007ffe0ff */
[C---:B------:R-:W-:Y:S02]  /*7e40*/  IADD3 R12, R245.reuse, 0x40, RZ ;  /* 0x00000040f50c7810 */ /* 0x040fe40007ffe0ff */
[----:B------:R-:W-:Y:S02]  /*7e50*/  SHF.R.S32.HI R7, RZ, 0x1f, R7 ;  /* 0x0000001fff077819 */ /* 0x000fe40000011407 */
[----:B------:R-:W-:Y:S02]  /*7e60*/  IADD3 R15, R245, 0x40, RZ ;  /* 0x00000040f50f7810 */ /* 0x000fe40007ffe0ff */
[----:B---3--:R-:W-:Y:S02]  /*7e70*/  IADD3.X R0, R6, R3, R0, P0, !PT ;  /* 0x0000000306007210 */ /* 0x008fe400007fe400 */
[----:B------:R-:W-:Y:S01]  /*7e80*/  LEA R6, P0, R5, c[0x0][0x1f8], 0x1 ;  /* 0x00007e0005067a11 */ /* 0x000fe200078008ff */
[----:B------:R-:W-:Y:S01]  /*7e90*/  IMAD.SHL.U32 R29, R15, 0x2, RZ ;  /* 0x000000020f1d7824 */ /* 0x000fe200078e00ff */
[----:B------:R-:W-:Y:S02]  /*7ea0*/  SHF.R.S32.HI R12, RZ, 0x1f, R12 ;  /* 0x0000001fff0c7819 */ /* 0x000fe4000001140c */
[----:B------:R-:W-:Y:S02]  /*7eb0*/  SHF.L.U64.HI R13, R20, 0x1, R7 ;  /* 0x00000001140d7819 */ /* 0x000fe40000010207 */
[----:B------:R-:W-:Y:S02]  /*7ec0*/  SHF.R.S32.HI R7, RZ, 0x1f, R245 ;  /* 0x0000001fff077819 */ /* 0x000fe400000114f5 */
[----:B------:R-:W-:Y:S02]  /*7ed0*/  LEA.HI.X R5, R5, c[0x0][0x1fc], R0, 0x1, P0 ;  /* 0x00007f0005057a11 */ /* 0x000fe400000f0c00 */
[----:B------:R-:W-:Y:S02]  /*7ee0*/  SHF.L.U64.HI R12, R15, 0x1, R12 ;  /* 0x000000010f0c7819 */ /* 0x000fe4000001020c */
[----:B------:R-:W-:Y:S01]  /*7ef0*/  SHF.L.U64.HI R7, R245, 0x1, R7 ;  /* 0x00000001f5077819 */ /* 0x000fe20000010207 */
[----:B------:R-:W-:-:S05]  /*7f00*/  BRA.DIV ~URZ, `(.L_x_1479) ;  /* 0x0000e9327f007947 */ /* 0x000fca000b800000 */
[----:B------:R2:W3:Y:S02]  /*7f10*/  SHFL.IDX PT, R4, R5, RZ, 0x181f ;  /* 0x00181fff05047589 */ /* 0x0004e400000e0000 */
.L_x_1538:
[----:B------:R-:W-:-:S05]  /*7f20*/  BRA.DIV ~URZ, `(.L_x_1480) ;  /* 0x0000e9827f007947 */ /* 0x000fca000b800000 */
[----:B------:R-:W4:Y:S01]  /*7f30*/  SHFL.IDX PT, R3, R6, RZ, 0x181f ;  /* 0x00181fff06037589 */ /* 0x000f2200000e0000 */
[C---:B------:R-:W-:Y:S02]  /*7f40*/  ISETP.GE.AND P4, PT, R245.reuse, c[0x0][0x1d4], PT ;  /* 0x00007500f5007a0c */ /* 0x040fe40003f86270 */
[C---:B------:R-:W-:Y:S01]  /*7f50*/  IADD3 R2, R245.reuse, 0x40, RZ ;  /* 0x00000040f5027810 */ /* 0x040fe20007ffe0ff */
[----:B------:R-:W5:Y:S01]  /*7f60*/  SHFL.IDX PT, R0, R6, 0x1, 0x181f ;  /* 0x00381f0006007f89 */ /* 0x000f6200000e0000 */
[C---:B------:R-:W-:Y:S02]  /*7f70*/  IADD3 R36, R245.reuse, 0xc0, RZ ;  /* 0x000000c0f5247810 */ /* 0x040fe40007ffe0ff */
[----:B------:R-:W-:Y:S02]  /*7f80*/  ISETP.GE.AND P3, PT, R2, c[0x0][0x1d4], PT ;  /* 0x0000750002007a0c */ /* 0x000fe40003f66270 */
[----:B------:R-:W-:Y:S02]  /*7f90*/  IADD3 R2, R245, 0x80, RZ ;  /* 0x00000080f5027810 */ /* 0x000fe40007ffe0ff */
[----:B------:R-:W-:Y:S02]  /*7fa0*/  ISETP.GE.AND P1, PT, R36, c[0x0][0x1d4], PT ;  /* 0x0000750024007a0c */ /* 0x000fe40003f26270 */
[----:B------:R-:W-:Y:S02]  /*7fb0*/  ISETP.GE.AND P2, PT, R2, c[0x0][0x1d4], PT ;  /* 0x0000750002007a0c */ /* 0x000fe40003f46270 */
[----:B------:R-:W2:Y:S01]  /*7fc0*/  SHFL.IDX PT, R2, R5, 0x1, 0x181f ;  /* 0x00381f0005027f89 */ /* 0x000ea200000e0000 */
[----:B------:R-:W-:Y:S02]  /*7fd0*/  SEL R15, RZ, 0x10, P4 ;  /* 0x00000010ff0f7807 */ /* 0x000fe40002000000 */
[C---:B----4-:R-:W-:Y:S05]  /*7fe0*/  IADD3 R20, P0, R3.reuse, R28, RZ ;  /* 0x0000001c03147210 */ /* 0x050fea0007f1e0ff */
[C---:B---3--:R-:W-:Y:S05]  /*7ff0*/  IMAD.X R21, R4.reuse, 0x1, R7, P0 ;  /* 0x0000000104157824 */ /* 0x048fea00000e0607 */
[----:B------:R3:W-:Y:S02]  /*8000*/  LDGSTS.E.BYPASS.LTC128B.128 [R243+0x100], [R20.64], !P4 ;  /* 0x0010000014f37fae */ /* 0x0007e4000e101d46 */
[C---:B---3--:R-:W-:Y:S05]  /*8010*/  IADD3 R20, P0, R3.reuse, R29, RZ ;  /* 0x0000001d03147210 */ /* 0x048fea0007f1e0ff */
[C---:B------:R-:W-:Y:S05]  /*8020*/  IMAD.X R21, R4.reuse, 0x1, R12, P0 ;  /* 0x0000000104157824 */ /* 0x040fea00000e060c */
[----:B------:R3:W-:Y:S02]  /*8030*/  LDGSTS.E.BYPASS.LTC128B.128 [R243+0x3100], [R20.64], !P3 ;  /* 0x0310000014f37fae */ /* 0x0007e4000d901d46 */
[C---:B---3--:R-:W-:Y:S05]  /*8040*/  IADD3 R20, P0, R3.reuse, R30, RZ ;  /* 0x0000001e03147210 */ /* 0x048fea0007f1e0ff */
[C---:B------:R-:W-:Y:S01]  /*8050*/  IMAD.X R21, R4.reuse, 0x1, R13, P0 ;  /* 0x0000000104157824 */ /* 0x040fe200000e060d */
[----:B------:R-:W-:Y:S04]  /*8060*/  IADD3 R22, P0, R3, R31, RZ ;  /* 0x0000001f03167210 */ /* 0x000fe80007f1e0ff */
[----:B------:R5:W-:Y:S01]  /*8070*/  LDGSTS.E.BYPASS.LTC128B.128 [R243+0x6100], [R20.64], !P2 ;  /* 0x0610000014f37fae */ /* 0x000be2000d101d46 */
[----:B------:R-:W-:Y:S03]  /*8080*/  IMAD.X R23, R4, 0x1, R14, P0 ;  /* 0x0000000104177824 */ /* 0x000fe600000e060e */
[----:B------:R3:W4:Y:S04]  /*8090*/  SHFL.IDX PT, R4, R5, 0x2, 0x181f ;  /* 0x00581f0005047f89 */ /* 0x00072800000e0000 */
[----:B------:R1:W-:Y:S01]  /*80a0*/  LDGSTS.E.BYPASS.LTC128B.128 [R243+0x9100], [R22.64], !P1 ;  /* 0x0910000016f37fae */ /* 0x0003e2000c901d46 */
[----:B-----5:R-:W-:Y:S05]  /*80b0*/  IADD3 R20, P0, R0, R28, RZ ;  /* 0x0000001c00147210 */ /* 0x020fea0007f1e0ff */
[----:B--2---:R-:W-:Y:S05]  /*80c0*/  IMAD.X R21, R2, 0x1, R7, P0 ;  /* 0x0000000102157824 */ /* 0x004fea00000e0607 */
[----:B------:R2:W-:Y:S02]  /*80d0*/  LDGSTS.E.BYPASS.LTC128B.128 [R243+0x1100], [R20.64], !P4 ;  /* 0x0110000014f37fae */ /* 0x0005e4000e101d46 */
[----:B--2---:R-:W-:Y:S05]  /*80e0*/  IADD3 R20, P0, R0, R29, RZ ;  /* 0x0000001d00147210 */ /* 0x004fea0007f1e0ff */
[----:B------:R-:W-:Y:S01]  /*80f0*/  IMAD.X R21, R2, 0x1, R12, P0 ;  /* 0x0000000102157824 */ /* 0x000fe200000e060c */
[----:B-1----:R-:W-:Y:S04]  /*8100*/  IADD3 R22, P0, R0, R30, RZ ;  /* 0x0000001e00167210 */ /* 0x002fe80007f1e0ff */
[----:B------:R1:W-:Y:S01]  /*8110*/  LDGSTS.E.BYPASS.LTC128B.128 [R243+0x4100], [R20.64], !P3 ;  /* 0x0410000014f37fae */ /* 0x0003e2000d901d46 */
[----:B------:R-:W-:Y:S05]  /*8120*/  IMAD.X R23, R2, 0x1, R13, P0 ;  /* 0x0000000102177824 */ /* 0x000fea00000e060d */
[----:B------:R2:W-:Y:S01]  /*8130*/  LDGSTS.E.BYPASS.LTC128B.128 [R243+0x7100], [R22.64], !P2 ;  /* 0x0710000016f37fae */ /* 0x0005e2000d101d46 */
[----:B-1----:R-:W-:Y:S03]  /*8140*/  IADD3 R20, P0, R0, R31, RZ ;  /* 0x0000001f00147210 */ /* 0x002fe60007f1e0ff */
[----:B------:R3:W1:Y:S02]  /*8150*/  SHFL.IDX PT, R0, R6, 0x2, 0x181f ;  /* 0x00581f0006007f89 */ /* 0x00066400000e0000 */
[----:B------:R-:W-:Y:S01]  /*8160*/  IMAD.X R21, R2, 0x1, R14, P0 ;  /* 0x0000000102157824 */ /* 0x000fe200000e060e */
[----:B--2---:R-:W-:Y:S02]  /*8170*/  SEL R23, RZ, 0x10, P2 ;  /* 0x00000010ff177807 */ /* 0x004fe40001000000 */
[----:B------:R-:W-:Y:S02]  /*8180*/  SEL R22, RZ, 0x10, P1 ;  /* 0x00000010ff167807 */ /* 0x000fe40000800000 */
[----:B------:R2:W-:Y:S02]  /*8190*/  LDGSTS.E.BYPASS.LTC128B.128 [R243+0xa100], [R20.64], !P1 ;  /* 0x0a10000014f37fae */ /* 0x0005e4000c901d46 */
[----:B--2---:R-:W-:Y:S02]  /*81a0*/  SEL R20, RZ, 0x10, P3 ;  /* 0x00000010ff147807 */ /* 0x004fe40001800000 */
.L_x_1539:
[C---:B-1-34-:R-:W-:Y:S02]  /*81b0*/  ISETP.NE.U32.AND P2, PT, R15.reuse, RZ, PT ;  /* 0x000000ff0f00720c */ /* 0x05afe40003f45070 */
[----:B------:R-:W-:Y:S02]  /*81c0*/  IADD3 R15, -R15, 0x10, RZ ;  /* 0x000000100f0f7810 */ /* 0x000fe40007ffe1ff */
[C---:B------:R-:W-:Y:S02]  /*81d0*/  ISETP.NE.U32.AND P3, PT, R20.reuse, RZ, PT ;  /* 0x000000ff1400720c */ /* 0x040fe40003f65070 */
[----:B------:R-:W-:Y:S02]  /*81e0*/  LOP3.LUT R15, R15, 0xf, RZ, 0xc0, !PT ;  /* 0x0000000f0f0f7812 */ /* 0x000fe400078ec0ff */
[----:B------:R-:W-:Y:S02]  /*81f0*/  IADD3 R20, -R20, 0x10, RZ ;  /* 0x0000001014147810 */ /* 0x000fe40007ffe1ff */
[----:B------:R-:W-:Y:S02]  /*8200*/  IADD3 R2, P1, P0, R15, R0, R28 ;  /* 0x000000000f027210 */ /* 0x000fe4000783e01c */
[----:B------:R-:W-:Y:S02]  /*8210*/  LOP3.LUT R20, R20, 0xf, RZ, 0xc0, !PT ;  /* 0x0000000f14147812 */ /* 0x000fe400078ec0ff */
[----:B------:R-:W-:Y:S02]  /*8220*/  IADD3.X R3, RZ, R4, R7, P1, P0 ;  /* 0x00000004ff037210 */ /* 0x000fe40000fe0407 */
[C---:B------:R-:W-:Y:S02]  /*8230*/  IADD3 R6, -R23.reuse, 0x10, RZ ;  /* 0x0000001017067810 */ /* 0x040fe40007ffe1ff */
[----:B------:R-:W-:Y:S01]  /*8240*/  IADD3 R20, P1, P0, R20, R0, R29 ;  /* 0x0000000014147210 */ /* 0x000fe2000783e01d */
[----:B------:R-:W-:Y:S01]  /*8250*/  @!PT LDS RZ, [RZ] ;  /* 0x00000000fffff984 */ /* 0x000fe20000000800 */
[----:B------:R-:W-:Y:S01]  /*8260*/  @!PT LDS RZ, [RZ] ;  /* 0x00000000fffff984 */ /* 0x000fe20000000800 */
[----:B------:R-:W-:Y:S01]  /*8270*/  @!PT LDS RZ, [RZ] ;  /* 0x00000000fffff984 */ /* 0x000fe20000000800 */
[----:B------:R1:W-:Y:S01]  /*8280*/  LDGSTS.E.BYPASS.LTC128B.128.ZFILL [R243+0x2100], [R2.64], P2 ;  /* 0x0210000002f37fae */ /* 0x0003e20009141d46 */
[----:B------:R-:W-:Y:S02]  /*8290*/  LOP3.LUT R6, R6, 0xf, RZ, 0xc0, !PT ;  /* 0x0000000f06067812 */ /* 0x000fe400078ec0ff */
[----:B------:R-:W-:Y:S02]  /*82a0*/  IADD3.X R21, RZ, R4, R12, P1, P0 ;  /* 0x00000004ff157210 */ /* 0x000fe40000fe040c */
[----:B------:R-:W-:Y:S02]  /*82b0*/  IADD3 R6, P1, P0, R6, R0, R30 ;  /* 0x0000000006067210 */ /* 0x000fe4000783e01e */
[----:B------:R-:W-:Y:S01]  /*82c0*/  ISETP.NE.U32.AND P2, PT, R23, RZ, PT ;  /* 0x000000ff1700720c */ /* 0x000fe20003f45070 */
[----:B------:R2:W-:Y:S01]  /*82d0*/  LDGSTS.E.BYPASS.LTC128B.128.ZFILL [R243+0x5100], [R20.64], P3 ;  /* 0x0510000014f37fae */ /* 0x0005e20009941d46 */
[----:B------:R-:W-:Y:S11]  /*82e0*/  IADD3.X R7, RZ, R4, R13, P1, P0 ;  /* 0x00000004ff077210 */ /* 0x000ff60000fe040d */
        /* <DEDUP_REMOVED lines=8> */
.L_x_1478:
[----:B--234-:R-:W-:Y:S05]  /*8370*/  BSYNC B0 ;  /* 0x0000000000007941 */ /* 0x01cfea0003800000 */
.L_x_1477:
[----:B------:R-:W0:Y:S01]  /*8380*/  LDGDEPBAR ;  /* 0x00000000000079af */ /* 0x000e220000000000 */
[----:B------:R-:W-:Y:S01]  /*8390*/  WARPSYNC 0xffffffff ;  /* 0xffffffff00007948 */ /* 0x000fe20003800000 */
[C---:B------:R-:W-:Y:S01]  /*83a0*/  HMMA.16816.F32.BF16 R4, R48.reuse, R8, RZ ;  /* 0x000000083004723c */ /* 0x040fe200000418ff */
[----:B------:R-:W-:Y:S02]  /*83b0*/  BSSY B0, `(.L_x_1481) ;  /* 0x0000201000007945 */ /* 0x000fe40003800000 */
[----:B------:R-:W-:Y:S05]  /*83c0*/  ISETP.GE.AND P0, PT, R247, 0x1, PT ;  /* 0x00000001f700780c */ /* 0x000fea0003f06270 */
[C---:B------:R-:W-:Y:S08]  /*83d0*/  HMMA.16816.F32.BF16 R8, R48.reuse, R10, RZ ;  /* 0x0000000a3008723c */ /* 0x040ff000000418ff */
[C---:B------:R-:W-:Y:S08]  /*83e0*/  HMMA.16816.F32.BF16 R12, R48.reuse, R16, RZ ;  /* 0x00000010300c723c */ /* 0x040ff000000418ff */
[C---:B------:R-:W-:Y:S08]  /*83f0*/  HMMA.16816.F32.BF16 R16, R48.reuse, R18, RZ ;  /* 0x000000123010723c */ /* 0x040ff000000418ff */
[C---:B-1----:R-:W-:Y:S08]  /*8400*/  HMMA.16816.F32.BF16 R20, R48.reuse, R24, RZ ;  /* 0x000000183014723c */ /* 0x042ff000000418ff */
[C---:B------:R-:W-:Y:S08]  /*8410*/  HMMA.16816.F32.BF16 R24, R48.reuse, R26, RZ ;  /* 0x0000001a3018723c */ /* 0x040ff000000418ff */
[C---:B------:R-:W-:Y:S08]  /*8420*/  HMMA.16816.F32.BF16 R28, R48.reuse, R32, RZ ;  /* 0x00000020301c723c */ /* 0x040ff000000418ff */
[C---:B------:R-:W-:Y:S08]  /*8430*/  HMMA.16816.F32.BF16 R32, R48.reuse, R34, RZ ;  /* 0x000000223020723c */ /* 0x040ff000000418ff */
[C---:B------:R-:W-:Y:S08]  /*8440*/  HMMA.16816.F32.BF16 R36, R48.reuse, R40, RZ ;  /* 0x000000283024723c */ /* 0x040ff000000418ff */
[C---:B------:R-:W-:Y:S08]  /*8450*/  HMMA.16816.F32.BF16 R40, R48.reuse, R42, RZ ;  /* 0x0000002a3028723c */ /* 0x040ff000000418ff */
[C---:B------:R-:W-:Y:S08]  /*8460*/  HMMA.16816.F32.BF16 R44, R48.reuse, R184, RZ ;  /* 0x000000b8302c723c */ /* 0x040ff000000418ff */
[----:B------:R-:W-:Y:S01]  /*8470*/  HMMA.16816.F32.BF16 R48, R48, R186, RZ ;  /* 0x000000ba3030723c */ /* 0x000fe200000418ff */
[----:B------:R-:W-:Y:S07]  /*8480*/  LDSM.16.M88.4 R184, [R242] ;  /* 0x00000000f2b8783b */ /* 0x000fee0000000200 */
[C---:B------:R-:W-:Y:S08]  /*8490*/  HMMA.16816.F32.BF16 R4, R188.reuse, R192, R4 ;  /* 0x000000c0bc04723c */ /* 0x040ff00000041804 */
        /* <DEDUP_REMOVED lines=19> */
[----:B------:R-:W-:Y:S07]  /*85d0*/  LDSM.16.M88.4 R192, [R229+-0x9000] ;  /* 0xff700000e5c0783b */ /* 0x000fee0000000200 */
[C---:B--2---:R-:W-:Y:S08]  /*85e0*/  HMMA.16816.F32.BF16 R12, R184.reuse, R196, R12 ;  /* 0x000000c4b80c723c */ /* 0x044ff0000004180c */
[C---:B------:R-:W-:Y:S01]  /*85f0*/  HMMA.16816.F32.BF16 R16, R184.reuse, R198, R16 ;  /* 0x000000c6b810723c */ /* 0x040fe20000041810 */
[----:B------:R-:W-:Y:S07]  /*8600*/  LDSM.16.M88.4 R196, [R229+-0x8800] ;  /* 0xff780000e5c4783b */ /* 0x000fee0000000200 */
[C---:B---3--:R-:W-:Y:S08]  /*8610*/  HMMA.16816.F32.BF16 R20, R184.reuse, R200, R20 ;  /* 0x000000c8b814723c */ /* 0x048ff00000041814 */
[C---:B------:R-:W-:Y:S01]  /*8620*/  HMMA.16816.F32.BF16 R24, R184.reuse, R202, R24 ;  /* 0x000000cab818723c */ /* 0x040fe20000041818 */
[----:B------:R-:W-:Y:S07]  /*8630*/  LDSM.16.M88.4 R200, [R229+-0x8000] ;  /* 0xff800000e5c8783b */ /* 0x000fee0000000200 */
[C---:B----4-:R-:W-:Y:S08]  /*8640*/  HMMA.16816.F32.BF16 R28, R184.reuse, R204, R28 ;  /* 0x000000ccb81c723c */ /* 0x050ff0000004181c */
[C---:B------:R-:W-:Y:S01]  /*8650*/  HMMA.16816.F32.BF16 R32, R184.reuse, R206, R32 ;  /* 0x000000ceb820723c */ /* 0x040fe20000041820 */
[----:B------:R-:W-:Y:S07]  /*8660*/  LDSM.16.M88.4 R204, [R229+-0x7800] ;  /* 0xff880000e5cc783b */ /* 0x000fee0000000200 */
[C---:B-----5:R-:W-:Y:S08]  /*8670*/  HMMA.16816.F32.BF16 R36, R184.reuse, R188, R36 ;  /* 0x000000bcb824723c */ /* 0x060ff00000041824 */
[C---:B------:R-:W-:Y:S01]  /*8680*/  HMMA.16816.F32.BF16 R40, R184.reuse, R190, R40 ;  /* 0x000000beb828723c */ /* 0x040fe20000041828 */
[----:B------:R-:W1:Y:S07]  /*8690*/  LDSM.16.M88.4 R188, [R241] ;  /* 0x00000000f1bc783b */ /* 0x000e6e0000000200 */
[C---:B------:R-:W-:Y:S08]  /*86a0*/  HMMA.16816.F32.BF16 R44, R184.reuse, R208, R44 ;  /* 0x000000d0b82c723c */ /* 0x040ff0000004182c */
[----:B------:R-:W-:Y:S01]  /*86b0*/  HMMA.16816.F32.BF16 R48, R184, R210, R48 ;  /* 0x000000d2b830723c */ /* 0x000fe20000041830 */
[----:B------:R-:W2:Y:S08]  /*86c0*/  LDSM.16.M88.4 R184, [R229+-0x7000] ;  /* 0xff900000e5b8783b */ /* 0x000eb00000000200 */
[----:B------:R-:W3:Y:S01]  /*86d0*/  LDSM.16.M88.4 R208, [R229+-0x6800] ;  /* 0xff980000e5d0783b */ /* 0x000ee20000000200 */
        /* <DEDUP_REMOVED lines=17> */
[----:B------:R-:W2:Y:S08]  /*87f0*/  LDSM.16.M88.4 R188, [R228+0x5000] ;  /* 0x00500000e4bc783b */ /* 0x000eb00000000200 */
[----:B------:R-:W3:Y:S01]  /*8800*/  LDSM.16.M88.4 R208, [R228+0x5800] ;  /* 0x00580000e4d0783b */ /* 0x000ee20000000200 */
        /* <DEDUP_REMOVED lines=40> */
[----:B------:R-:W-:Y:S07]  /*8a90*/  LDSM.16.M88.4 R192, [R229+-0x6000] ;  /* 0xffa00000e5c0783b */ /* 0x000fee0000000200 */
[C---:B------:R-:W-:Y:S08]  /*8aa0*/  HMMA.16816.F32.BF16 R12, R184.reuse, R196, R12 ;  /* 0x000000c4b80c723c */ /* 0x040ff0000004180c */
        /* <DEDUP_REMOVED lines=8> */
[C---:B--2---:R-:W-:Y:S08]  /*8b30*/  HMMA.16816.F32.BF16 R36, R184.reuse, R188, R36 ;  /* 0x000000bcb824723c */ /* 0x044ff00000041824 */
[C---:B------:R-:W-:Y:S01]  /*8b40*/  HMMA.16816.F32.BF16 R40, R184.reuse, R190, R40 ;  /* 0x000000beb828723c */ /* 0x040fe20000041828 */
[----:B------:R-:W1:Y:S07]  /*8b50*/  LDSM.16.M88.4 R188, [R241+0x4000] ;  /* 0x00400000f1bc783b */ /* 0x000e6e0000000200 */
[C---:B---3--:R-:W-:Y:S08]  /*8b60*/  HMMA.16816.F32.BF16 R44, R184.reuse, R208, R44 ;  /* 0x000000d0b82c723c */ /* 0x048ff0000004182c */
        /* <DEDUP_REMOVED lines=116> */
[----:B------:R-:W-:Y:S01]  /*92b0*/  LDSM.16.M88.4 R208, [R230+0xa000] ;  /* 0x00a00000e6d0783b */ /* 0x000fe20000000200 */
        /* <DEDUP_REMOVED lines=17> */
[----:B------:R-:W1:Y:S07]  /*93d0*/  LDSM.16.M88.4 R188, [R230+0xb000] ;  /* 0x00b00000e6bc783b */ /* 0x000e6e0000000200 */
[C---:B---3--:R-:W-:Y:S01]  /*93e0*/  HMMA.16816.F32.BF16 R4, R196.reuse, R200, R4 ;  /* 0x000000c8c404723c */ /* 0x048fe20000041804 */
[----:B------:R-:W3:Y:S07]  /*93f0*/  LDSM.16.M88.4 R192, [R230+0xb800] ;  /* 0x00b80000e6c0783b */ /* 0x000eee0000000200 */
[C---:B------:R-:W-:Y:S01]  /*9400*/  HMMA.16816.F32.BF16 R8, R196.reuse, R202, R8 ;  /* 0x000000cac408723c */ /* 0x040fe20000041808 */
[----:B------:R-:W-:Y:S07]  /*9410*/  LDSM.16.M88.4 R200, [R241+0xc000] ;  /* 0x00c00000f1c8783b */ /* 0x000fee0000000200 */
[C---:B----4-:R-:W-:Y:S08]  /*9420*/  HMMA.16816.F32.BF16 R12, R196.reuse, R204, R12 ;  /* 0x000000ccc40c723c */ /* 0x050ff0000004180c */
[C---:B------:R-:W-:Y:S01]  /*9430*/  HMMA.16816.F32.BF16 R16, R196.reuse, R206, R16 ;  /* 0x000000cec410723c */ /* 0x040fe20000041810 */
[----:B------:R-:W4:Y:S07]  /*9440*/  LDSM.16.M88.4 R204, [R229] ;  /* 0x00000000e5cc783b */ /* 0x000f2e0000000200 */
[C---:B------:R-:W-:Y:S08]  /*9450*/  HMMA.16816.F32.BF16 R20, R196.reuse, R208, R20 ;  /* 0x000000d0c414723c */ /* 0x040ff00000041814 */
[C---:B------:R-:W-:Y:S08]  /*9460*/  HMMA.16816.F32.BF16 R24, R196.reuse, R210, R24 ;  /* 0x000000d2c418723c */ /* 0x040ff00000041818 */
[C---:B--2---:R-:W-:Y:S08]  /*9470*/  HMMA.16816.F32.BF16 R28, R196.reuse, R184, R28 ;  /* 0x000000b8c41c723c */ /* 0x044ff0000004181c */
[C---:B------:R-:W-:Y:S01]  /*9480*/  HMMA.16816.F32.BF16 R32, R196.reuse, R186, R32 ;  /* 0x000000bac420723c */ /* 0x040fe20000041820 */
[----:B------:R-:W2:Y:S07]  /*9490*/  LDSM.16.M88.4 R184, [R229+0x800] ;  /* 0x00080000e5b8783b */ /* 0x000eae0000000200 */
[C---:B-1----:R-:W-:Y:S08]  /*94a0*/  HMMA.16816.F32.BF16 R36, R196.reuse, R188, R36 ;  /* 0x000000bcc424723c */ /* 0x042ff00000041824 */
[C---:B------:R-:W-:Y:S08]  /*94b0*/  HMMA.16816.F32.BF16 R40, R196.reuse, R190, R40 ;  /* 0x000000bec428723c */ /* 0x040ff00000041828 */
[C---:B---3--:R-:W-:Y:S08]  /*94c0*/  HMMA.16816.F32.BF16 R44, R196.reuse, R192, R44 ;  /* 0x000000c0c42c723c */ /* 0x048ff0000004182c */
[----:B------:R-:W-:Y:S08]  /*94d0*/  HMMA.16816.F32.BF16 R48, R196, R194, R48 ;  /* 0x000000c2c430723c */ /* 0x000ff00000041830 */
[C---:B----4-:R-:W-:Y:S08]  /*94e0*/  HMMA.16816.F32.BF16 R4, R200.reuse, R204, R4 ;  /* 0x000000ccc804723c */ /* 0x050ff00000041804 */
[C---:B------:R-:W-:Y:S08]  /*94f0*/  HMMA.16816.F32.BF16 R8, R200.reuse, R206, R8 ;  /* 0x000000cec808723c */ /* 0x040ff00000041808 */
[C---:B--2---:R-:W-:Y:S08]  /*9500*/  HMMA.16816.F32.BF16 R12, R200.reuse, R184, R12 ;  /* 0x000000b8c80c723c */ /* 0x044ff0000004180c */
        /* <DEDUP_REMOVED lines=26> */
[----:B------:R-:W1:Y:S10]  /*96b0*/  MUFU.TANH R186, R16 ;  /* 0x0000001000ba7308 */ /* 0x000e740000002400 */
[----:B------:R-:W1:Y:S01]  /*96c0*/  MUFU.TANH R185, R17 ;  /* 0x0000001100b97308 */ /* 0x000e620000002400 */
[----:B-----5:R-:W5:Y:S01]  /*96d0*/  LDSM.16.M88.4 R8, [R229+0x1800] ;  /* 0x00180000e508783b */ /* 0x020f620000000200 */
[C---:B----4-:R-:W-:Y:S08]  /*96e0*/  HMMA.16816.F32.BF16 R20, R200.reuse, R4, R20 ;  /* 0x00000004c814723c */ /* 0x050ff00000041814 */
[----:B------:R-:W4:Y:S01]  /*96f0*/  MUFU.TANH R192, R18 ;  /* 0x0000001200c07308 */ /* 0x000f220000002400 */
[C---:B------:R-:W-:Y:S01]  /*9700*/  HMMA.16816.F32.BF16 R24, R200.reuse, R6, R24 ;  /* 0x00000006c818723c */ /* 0x040fe20000041818 */
[----:B------:R-:W1:Y:S08]  /*9710*/  LDSM.16.M88.4 R4, [R229+0x2000] ;  /* 0x00200000e504783b */ /* 0x000e700000000200 */
[----:B------:R-:W1:Y:S06]  /*9720*/  MUFU.TANH R193, R19 ;  /* 0x0000001300c17308 */ /* 0x000e6c0000002400 */
[----:B------:R-:W-:Y:S04]  /*9730*/  FMUL.FTZ R20, R20, c[0x0][0x320] ;  /* 0x0000c80014147a20 */ /* 0x000fe80000410000 */
[----:B------:R-:W1:Y:S01]  /*9740*/  MUFU.TANH R190, R12 ;  /* 0x0000000c00be7308 */ /* 0x000e620000002400 */
[----:B------:R-:W-:Y:S02]  /*9750*/  FMUL.FTZ R21, R21, c[0x0][0x320] ;  /* 0x0000c80015157a20 */ /* 0x000fe40000410000 */
[----:B------:R-:W-:Y:S02]  /*9760*/  FMUL.FTZ R22, R22, c[0x0][0x320] ;  /* 0x0000c80016167a20 */ /* 0x000fe40000410000 */
[----:B------:R-:W-:Y:S02]  /*9770*/  FMUL.FTZ R23, R23, c[0x0][0x320] ;  /* 0x0000c80017177a20 */ /* 0x000fe40000410000 */
[----:B------:R-:W-:Y:S02]  /*9780*/  FMUL.FTZ R24, R24, c[0x0][0x320] ;  /* 0x0000c80018187a20 */ /* 0x000fe40000410000 */
[----:B------:R-:W-:Y:S01]  /*9790*/  FMUL.FTZ R25, R25, c[0x0][0x320] ;  /* 0x0000c80019197a20 */ /* 0x000fe20000410000 */
[----:B------:R-:W2:Y:S01]  /*97a0*/  MUFU.TANH R184, R20 ;  /* 0x0000001400b87308 */ /* 0x000ea20000002400 */
[----:B------:R-:W-:Y:S02]  /*97b0*/  FMUL.FTZ R26, R26, c[0x0][0x320] ;  /* 0x0000c8001a1a7a20 */ /* 0x000fe40000410000 */
[----:B------:R-:W-:Y:S01]  /*97c0*/  FMUL.FTZ R27, R27, c[0x0][0x320] ;  /* 0x0000c8001b1b7a20 */ /* 0x000fe20000410000 */
[C---:B-----5:R-:W-:Y:S06]  /*97d0*/  HMMA.16816.F32.BF16 R28, R200.reuse, R8, R28 ;  /* 0x00000008c81c723c */ /* 0x060fec000004181c */
[----:B------:R-:W2:Y:S02]  /*97e0*/  MUFU.TANH R132, R21 ;  /* 0x0000001500847308 */ /* 0x000ea40000002400 */
[C---:B------:R-:W-:Y:S01]  /*97f0*/  HMMA.16816.F32.BF16 R32, R200.reuse, R10, R32 ;  /* 0x0000000ac820723c */ /* 0x040fe20000041820 */
[----:B------:R-:W5:Y:S01]  /*9800*/  LDSM.16.M88.4 R8, [R229+0x2800] ;  /* 0x00280000e508783b */ /* 0x000f620000000200 */
[----:B------:R-:W-:Y:S06]  /*9810*/  DEPBAR.LE SB0, 0x0 ;  /* 0x000080000000791a */ /* 0x000fec0000000000 */
[----:B------:R2:W2:Y:S01]  /*9820*/  MUFU.TANH R188, R22 ;  /* 0x0000001600bc7308 */ /* 0x0004a20000002400 */
[----:B------:R-:W-:Y:S01]  /*9830*/  BAR.SYNC.DEFER_BLOCKING 0x0 ;  /* 0x0000000000007b1d */ /* 0x000fe20000010000 */
[C---:B-1----:R-:W-:Y:S06]  /*9840*/  HMMA.16816.F32.BF16 R36, R200.reuse, R4, R36 ;  /* 0x00000004c824723c */ /* 0x042fec0000041824 */
[----:B------:R-:W-:Y:S02]  /*9850*/  FMUL.FTZ R28, R28, c[0x0][0x320] ;  /* 0x0000c8001c1c7a20 */ /* 0x000fe40000410000 */
[----:B------:R1:W1:Y:S01]  /*9860*/  MUFU.TANH R187, R23 ;  /* 0x0000001700bb7308 */ /* 0x0002620000002400 */
[C---:B------:R-:W-:Y:S03]  /*9870*/  HMMA.16816.F32.BF16 R40, R200.reuse, R6, R40 ;  /* 0x00000006c828723c */ /* 0x040fe60000041828 */
[----:B------:R-:W-:Y:S02]  /*9880*/  FMUL.FTZ R29, R29, c[0x0][0x320] ;  /* 0x0000c8001d1d7a20 */ /* 0x000fe40000410000 */
[----:B------:R-:W-:Y:S02]  /*9890*/  FMUL.FTZ R30, R30, c[0x0][0x320] ;  /* 0x0000c8001e1e7a20 */ /* 0x000fe40000410000 */
[----:B------:R-:W-:Y:S02]  /*98a0*/  FMUL.FTZ R31, R31, c[0x0][0x320] ;  /* 0x0000c8001f1f7a20 */ /* 0x000fe40000410000 */
[----:B------:R3:W3:Y:S03]  /*98b0*/  MUFU.TANH R189, R13 ;  /* 0x0000000d00bd7308 */ /* 0x0006e60000002400 */
[----:B------:R-:W-:Y:S02]  /*98c0*/  FMUL.FTZ R32, R32, c[0x0][0x320] ;  /* 0x0000c80020207a20 */ /* 0x000fe40000410000 */
[----:B------:R-:W-:Y:S02]  /*98d0*/  FMUL.FTZ R33, R33, c[0x0][0x320] ;  /* 0x0000c80021217a20 */ /* 0x000fe40000410000 */
[----:B------:R-:W-:Y:S02]  /*98e0*/  FMUL.FTZ R34, R34, c[0x0][0x320] ;  /* 0x0000c80022227a20 */ /* 0x000fe40000410000 */
[----:B------:R-:W-:Y:S01]  /*98f0*/  FMUL.FTZ R35, R35, c[0x0][0x320] ;  /* 0x0000c80023237a20 */ /* 0x000fe20000410000 */
[----:B------:R3:W3:Y:S01]  /*9900*/  MUFU.TANH R198, R14 ;  /* 0x0000000e00c67308 */ /* 0x0006e20000002400 */
[----:B--2---:R-:W-:Y:S01]  /*9910*/  FMUL.FTZ R22, R37, c[0x0][0x320] ;  /* 0x0000c80025167a20 */ /* 0x004fe20000410000 */
[C---:B-----5:R-:W-:Y:S03]  /*9920*/  HMMA.16816.F32.BF16 R44, R200.reuse, R8, R44 ;  /* 0x00000008c82c723c */ /* 0x060fe6000004182c */
[----:B-1----:R-:W-:Y:S02]  /*9930*/  FMUL.FTZ R23, R36, c[0x0][0x320] ;  /* 0x0000c80024177a20 */ /* 0x002fe40000410000 */
[----:B------:R-:W-:Y:S03]  /*9940*/  FMUL.FTZ R38, R38, c[0x0][0x320] ;  /* 0x0000c80026267a20 */ /* 0x000fe60000410000 */
[----:B------:R1:W2:Y:S01]  /*9950*/  MUFU.TANH R199, R15 ;  /* 0x0000000f00c77308 */ /* 0x0002a20000002400 */
[----:B------:R-:W-:Y:S03]  /*9960*/  HMMA.16816.F32.BF16 R48, R200, R10, R48 ;  /* 0x0000000ac830723c */ /* 0x000fe60000041830 */
[----:B------:R-:W-:Y:S02]  /*9970*/  FMUL.FTZ R39, R39, c[0x0][0x320] ;  /* 0x0000c80027277a20 */ /* 0x000fe40000410000 */
[----:B------:R-:W-:Y:S02]  /*9980*/  FMUL.FTZ R21, R40, c[0x0][0x320] ;  /* 0x0000c80028157a20 */ /* 0x000fe40000410000 */
[----:B------:R-:W-:Y:S02]  /*9990*/  FMUL.FTZ R20, R41, c[0x0][0x320] ;  /* 0x0000c80029147a20 */ /* 0x000fe40000410000 */
[----:B------:R-:W1:Y:S03]  /*99a0*/  MUFU.TANH R24, R24 ;  /* 0x0000001800187308 */ /* 0x000e660000002400 */
[----:B------:R-:W-:Y:S02]  /*99b0*/  FMUL.FTZ R42, R42, c[0x0][0x320] ;  /* 0x0000c8002a2a7a20 */ /* 0x000fe40000410000 */
[----:B------:R-:W-:Y:S02]  /*99c0*/  FMUL.FTZ R43, R43, c[0x0][0x320] ;  /* 0x0000c8002b2b7a20 */ /* 0x000fe40000410000 */
[----:B------:R-:W-:Y:S02]  /*99d0*/  FMUL.FTZ R19, R44, c[0x0][0x320] ;  /* 0x0000c8002c137a20 */ /* 0x000fe40000410000 */
[----:B------:R-:W-:Y:S01]  /*99e0*/  FMUL.FTZ R18, R45, c[0x0][0x320] ;  /* 0x0000c8002d127a20 */ /* 0x000fe20000410000 */
        /* <DEDUP_REMOVED lines=34> */
[C---:B--234-:R-:W-:Y:S01]  /*9c10*/  IADD3 R217, R245.reuse, 0xc0, RZ ;  /* 0x000000c0f5d97810 */ /* 0x05cfe20007ffe0ff */
[----:B------:R-:W2:Y:S01]  /*9c20*/  LDL R2, [R1+0x18] ;  /* 0x0000180001027983 */ /* 0x000ea20000100800 */
[----:B------:R-:W-:Y:S01]  /*9c30*/  IADD3 R7, R245, 0x80, RZ ;  /* 0x00000080f5077810 */ /* 0x000fe20007ffe0ff */
[----:B------:R-:W-:Y:S01]  /*9c40*/  IMAD.MOV.U32 R3, RZ, RZ, c[0x0][0x2b8] ;  /* 0x0000ae00ff037624 */ /* 0x000fe200078e00ff */
[----:B------:R-:W-:Y:S01]  /*9c50*/  SHF.R.S32.HI R217, RZ, 0x1f, R217 ;  /* 0x0000001fffd97819 */ /* 0x000fe200000114d9 */
[----:B------:R-:W3:Y:S01]  /*9c60*/  LDL R0, [R1+0x10] ;  /* 0x0000100001007983 */ /* 0x000ee20000100800 */
[----:B------:R-:W-:Y:S01]  /*9c70*/  SHF.R.S32.HI R7, RZ, 0x1f, R7 ;  /* 0x0000001fff077819 */ /* 0x000fe20000011407 */
[----:B------:R-:W-:Y:S01]  /*9c80*/  IMAD.MOV.U32 R246, RZ, RZ, RZ ;  /* 0x000000fffff67224 */ /* 0x000fe200078e00ff */
[----:B------:R-:W-:Y:S01]  /*9c90*/  ISETP.NE.AND P1, PT, R3, 0x1, PT ;  /* 0x000000010300780c */ /* 0x000fe20003f25270 */
[----:B------:R-:W4:Y:S01]  /*9ca0*/  LDL.64 R222, [R1+0x28] ;  /* 0x0000280001de7983 */ /* 0x000f220000100a00 */
[C---:B------:R-:W-:Y:S01]  /*9cb0*/  IADD3 R8, R245.reuse, 0x40, RZ ;  /* 0x00000040f5087810 */ /* 0x040fe20007ffe0ff */
[----:B------:R-:W-:Y:S03]  /*9cc0*/  IMAD.SHL.U32 R36, R245, 0x2, RZ ;  /* 0x00000002f5247824 */ /* 0x000fe600078e00ff */
[----:B------:R-:W-:Y:S01]  /*9cd0*/  SHF.R.S32.HI R8, RZ, 0x1f, R8 ;  /* 0x0000001fff087819 */ /* 0x000fe20000011408 */
[----:B------:R-:W5:Y:S04]  /*9ce0*/  LDL R216, [R1+0x38] ;  /* 0x0000380001d87983 */ /* 0x000f680000100800 */
[----:B------:R-:W4:Y:S06]  /*9cf0*/  LDL.64 R220, [R1+0x20] ;  /* 0x0000200001dc7983 */ /* 0x000f2c0000100a00 */
        /* <DEDUP_REMOVED lines=9> */
[----:B------:R-:W-:Y:S02]  /*9d90*/  @!P6 LEA R4, P0, R3, c[0x0][0x2a0], 0x2 ;  /* 0x0000a8000304ea11 */ /* 0x000fe400078010ff */
[----:B------:R-:W-:Y:S01]  /*9da0*/  IADD3 R216, R245, 0xc0, RZ ;  /* 0x000000c0f5d87810 */ /* 0x000fe20007ffe0ff */
[----:B------:R-:W-:Y:S01]  /*9db0*/  IMAD R252, R0, c[0x0][0x2b8], R2 ;  /* 0x0000ae0000fc7a24 */ /* 0x000fe200078e0202 */
[----:B------:R-:W-:Y:S02]  /*9dc0*/  @!P6 LEA.HI.X R5, R3, c[0x0][0x2a4], R5, 0x2, P0 ;  /* 0x0000a9000305ea11 */ /* 0x000fe400000f1405 */
[----:B------:R-:W-:Y:S01]  /*9dd0*/  SHF.L.U64.HI R10, R216, 0x1, R217 ;  /* 0x00000001d80a7819 */ /* 0x000fe200000102d9 */
[----:B------:R-:W-:Y:S01]  /*9de0*/  IMAD.WIDE.U32 R2, R252, c[0x0][0x1e0], RZ ;  /* 0x00007800fc027a25 */ /* 0x000fe200078e00ff */
[----:B------:R-:W-:Y:S01]  /*9df0*/  SHF.R.S32.HI R0, RZ, 0x1f, R252 ;  /* 0x0000001fff007819 */ /* 0x000fe200000114fc */
[----:B------:R-:W2:Y:S01]  /*9e00*/  @!P6 LDG.E R246, [R4.64] ;  /* 0x0000000604f6e981 */ /* 0x000ea2000c1e1900 */
[C---:B------:R-:W-:Y:S01]  /*9e10*/  IADD3 R217, R245.reuse, 0x80, RZ ;  /* 0x00000080f5d97810 */ /* 0x040fe20007ffe0ff */
[----:B------:R-:W-:Y:S01]  /*9e20*/  IMAD.SHL.U32 R41, R216, 0x2, RZ ;  /* 0x00000002d8297824 */ /* 0x000fe200078e00ff */
[----:B------:R-:W-:Y:S01]  /*9e30*/  IADD3 R216, R245, 0x40, RZ ;  /* 0x00000040f5d87810 */ /* 0x000fe20007ffe0ff */
[----:B------:R-:W-:Y:S01]  /*9e40*/  IMAD R0, R0, c[0x0][0x1e0], RZ ;  /* 0x0000780000007a24 */ /* 0x000fe200078e02ff */
[C---:B------:R-:W-:Y:S01]  /*9e50*/  SHF.L.U64.HI R9, R217.reuse, 0x1, R7 ;  /* 0x00000001d9097819 */ /* 0x040fe20000010207 */
[----:B------:R-:W-:Y:S01]  /*9e60*/  IMAD.SHL.U32 R40, R217, 0x2, RZ ;  /* 0x00000002d9287824 */ /* 0x000fe200078e00ff */
[----:B------:R-:W-:Y:S01]  /*9e70*/  SHF.R.S32.HI R7, RZ, 0x1f, R245 ;  /* 0x0000001fff077819 */ /* 0x000fe200000114f5 */
[----:B------:R-:W-:Y:S01]  /*9e80*/  IMAD R0, R252, c[0x0][0x1e4], R0 ;  /* 0x00007900fc007a24 */ /* 0x000fe200078e0200 */
[C---:B------:R-:W-:Y:S01]  /*9e90*/  SHF.L.U64.HI R8, R216.reuse, 0x1, R8 ;  /* 0x00000001d8087819 */ /* 0x040fe20000010208 */
[----:B------:R-:W-:Y:S01]  /*9ea0*/  IMAD.SHL.U32 R37, R216, 0x2, RZ ;  /* 0x00000002d8257824 */ /* 0x000fe200078e00ff */
[----:B------:R-:W-:Y:S01]  /*9eb0*/  SHF.L.U64.HI R7, R245, 0x1, R7 ;  /* 0x00000001f5077819 */ /* 0x000fe20000010207 */
        /* <DEDUP_REMOVED lines=11> */
.L_x_1540:
        /* <DEDUP_REMOVED lines=22> */
[----:B-1----:R-:W-:Y:S03]  /*a0d0*/  IMAD.X R15, R4, 0x1, R10, P0 ;  /* 0x00000001040f7824 */ /* 0x002fe600000e060a */
[----:B------:R1:W3:Y:S04]  /*a0e0*/  SHFL.IDX PT, R4, R5, 0x2, 0x181f ;  /* 0x00581f0005047f89 */ /* 0x0002e800000e0000 */
[----:B------:R4:W-:Y:S01]  /*a0f0*/  LDGSTS.E.BYPASS.LTC128B.128 [R243+0x15100], [R14.64], !P1 ;  /* 0x151000000ef37fae */ /* 0x0009e2000c901d46 */
[----:B-----5:R-:W-:Y:S05]  /*a100*/  IADD3 R12, P0, R0, R36, RZ ;  /* 0x00000024000c7210 */ /* 0x020fea0007f1e0ff */
[----:B--2---:R-:W-:Y:S05]  /*a110*/  IMAD.X R13, R2, 0x1, R7, P0 ;  /* 0x00000001020d7824 */ /* 0x004fea00000e0607 */
[----:B------:R2:W-:Y:S02]  /*a120*/  LDGSTS.E.BYPASS.LTC128B.128 [R243+0xd100], [R12.64], !P4 ;  /* 0x0d1000000cf37fae */ /* 0x0005e4000e101d46 */
[----:B--2---:R-:W-:Y:S05]  /*a130*/  IADD3 R12, P0, R0, R37, RZ ;  /* 0x00000025000c7210 */ /* 0x004fea0007f1e0ff */
[----:B------:R-:W-:Y:S01]  /*a140*/  IMAD.X R13, R2, 0x1, R8, P0 ;  /* 0x00000001020d7824 */ /* 0x000fe200000e0608 */
[----:B----4-:R-:W-:Y:S04]  /*a150*/  IADD3 R14, P0, R0, R40, RZ ;  /* 0x00000028000e7210 */ /* 0x010fe80007f1e0ff */
[----:B------:R2:W-:Y:S01]  /*a160*/  LDGSTS.E.BYPASS.LTC128B.128 [R243+0x10100], [R12.64], !P3 ;  /* 0x101000000cf37fae */ /* 0x0005e2000d901d46 */
[----:B------:R-:W-:Y:S05]  /*a170*/  IMAD.X R15, R2, 0x1, R9, P0 ;  /* 0x00000001020f7824 */ /* 0x000fea00000e0609 */
[----:B------:R4:W-:Y:S01]  /*a180*/  LDGSTS.E.BYPASS.LTC128B.128 [R243+0x13100], [R14.64], !P2 ;  /* 0x131000000ef37fae */ /* 0x0009e2000d101d46 */
[----:B--2---:R-:W-:Y:S03]  /*a190*/  IADD3 R12, P0, R0, R41, RZ ;  /* 0x00000029000c7210 */ /* 0x004fe60007f1e0ff */
[----:B------:R1:W2:Y:S02]  /*a1a0*/  SHFL.IDX PT, R0, R6, 0x2, 0x181f ;  /* 0x00581f0006007f89 */ /* 0x0002a400000e0000 */
[----:B------:R-:W-:Y:S01]  /*a1b0*/  IMAD.X R13, R2, 0x1, R10, P0 ;  /* 0x00000001020d7824 */ /* 0x000fe200000e060a */
[----:B----4-:R-:W-:Y:S02]  /*a1c0*/  SEL R15, RZ, 0x10, P2 ;  /* 0x00000010ff0f7807 */ /* 0x010fe40001000000 */
[----:B------:R-:W-:Y:S02]  /*a1d0*/  SEL R14, RZ, 0x10, P1 ;  /* 0x00000010ff0e7807 */ /* 0x000fe40000800000 */
[----:B------:R4:W-:Y:S02]  /*a1e0*/  LDGSTS.E.BYPASS.LTC128B.128 [R243+0x16100], [R12.64], !P1 ;  /* 0x161000000cf37fae */ /* 0x0009e4000c901d46 */
[----:B----4-:R-:W-:Y:S02]  /*a1f0*/  SEL R12, RZ, 0x10, P3 ;  /* 0x00000010ff0c7807 */ /* 0x010fe40001800000 */
.L_x_1541:
[C---:B-123--:R-:W-:Y:S02]  /*a200*/  ISETP.NE.U32.AND P2, PT, R11.reuse, RZ, PT ;  /* 0x000000ff0b00720c */ /* 0x04efe40003f45070 */
        /* <DEDUP_REMOVED lines=27> */
.L_x_1482:
[----:B--234-:R-:W-:Y:S05]  /*a3c0*/  BSYNC B0 ;  /* 0x0000000000007941 */ /* 0x01cfea0003800000 */
.L_x_1481:
[----:B------:R-:W2:Y:S01]  /*a3d0*/  LDL R4, [R1+0x40] ;  /* 0x0000400001047983 */ /* 0x000ea20000100800 */
[----:B------:R-:W-:Y:S02]  /*a3e0*/  IMAD.MOV.U32 R5, RZ, RZ, c[0x0][0x2c4] ;  /* 0x0000b100ff057624 */ /* 0x000fe400078e00ff */
[----:B------:R-:W-:Y:S01]  /*a3f0*/  IMAD R0, R247, -0x60, RZ ;  /* 0xffffffa0f7007824 */ /* 0x000fe200078e02ff */
[----:B------:R-:W2:Y:S02]  /*a400*/  LDL R3, [R1+0x4c] ;  /* 0x00004c0001037983 */ /* 0x000ea40000100800 */
[----:B------:R-:W-:Y:S02]  /*a410*/  ISETP.NE.AND P0, PT, R5, 0x1, PT ;  /* 0x000000010500780c */ /* 0x000fe40003f05270 */
[----:B------:R-:W3:Y:S04]  /*a420*/  LDL R2, [R1+0x50] ;  /* 0x0000500001027983 */ /* 0x000ee80000100800 */
[----:B------:R-:W0:Y:S01]  /*a430*/  LDGDEPBAR ;  /* 0x00000000000079af */ /* 0x000e220000000000 */
[----:B--2---:R-:W-:Y:S01]  /*a440*/  IADD3 R4, R3, R4, RZ ;  /* 0x0000000403047210 */ /* 0x004fe20007ffe0ff */
[----:B------:R-:W-:Y:S01]  /*a450*/  IMAD.MOV.U32 R3, RZ, RZ, c[0x0][0x2ac] ;  /* 0x0000ab00ff037624 */ /* 0x000fe200078e00ff */
[----:B---3--:R-:W-:Y:S04]  /*a460*/  IADD3 R0, -R2, 0x1, R0 ;  /* 0x0000000102007810 */ /* 0x008fe80007ffe100 */
[----:B------:R-:W-:Y:S04]  /*a470*/  @P0 IMAD.HI.U32 R2, R4, c[0x0][0x2c8], RZ ;  /* 0x0000b20004020a27 */ /* 0x000fe800078e00ff */
[----:B------:R-:W-:Y:S01]  /*a480*/  IMAD R0, R3, c[0x0][0x1d0], R0 ;  /* 0x0000740003007a24 */ /* 0x000fe200078e0200 */
[----:B------:R-:W-:Y:S04]  /*a490*/  @P0 SHF.R.U32.HI R4, RZ, c[0x0][0x2cc], R2 ;  /* 0x0000b300ff040a19 */ /* 0x000fe80000011602 */
[----:B------:R-:W-:Y:S01]  /*a4a0*/  IADD3 R5, R0, -c[0x0][0x168], RZ ;  /* 0x80005a0000057a10 */ /* 0x000fe20007ffe0ff */
[----:B------:R-:W-:-:S05]  /*a4b0*/  BRA.DIV ~URZ, `(.L_x_1485) ;  /* 0x0000cf227f007947 */ /* 0x000fca000b800000 */
[----:B------:R2:W3:Y:S02]  /*a4c0*/  SHFL.IDX PT, R0, R4, RZ, 0x1c1f ;  /* 0x001c1fff04007589 */ /* 0x0004e400000e0000 */
.L_x_1542:
[----:B---3--:R-:W-:Y:S05]  /*a4d0*/  IMAD.IADD R0, R5, 0x1, R0 ;  /* 0x0000000105007824 */ /* 0x008fea00078e0200 */
[C---:B------:R-:W-:Y:S02]  /*a4e0*/  ISETP.GT.AND P0, PT, R0.reuse, RZ, PT ;  /* 0x000000ff0000720c */ /* 0x040fe40003f04270 */
[C---:B------:R-:W-:Y:S02]  /*a4f0*/  ISETP.GT.AND P1, PT, R0.reuse, 0x1, PT ;  /* 0x000000010000780c */ /* 0x040fe40003f24270 */
[----:B------:R-:W-:Y:S02]  /*a500*/  ISETP.GT.AND P4, PT, R0, 0x9, PT ;  /* 0x000000090000780c */ /* 0x000fe40003f84270 */
[----:B------:R-:W-:Y:S02]  /*a510*/  FSEL R6, R196, -INF , P0 ;  /* 0xff800000c4067808 */ /* 0x000fe40000000000 */
[C---:B------:R-:W-:Y:S02]  /*a520*/  ISETP.GT.AND P0, PT, R0.reuse, 0x10, PT ;  /* 0x000000100000780c */ /* 0x040fe40003f04270 */
[C---:B------:R-:W-:Y:S02]  /*a530*/  ISETP.GT.AND P2, PT, R0.reuse, 0x8, PT ;  /* 0x000000080000780c */ /* 0x040fe40003f44270 */
[----:B------:R-:W-:Y:S02]  /*a540*/  FSEL R10, R195, -INF , P1 ;  /* 0xff800000c30a7808 */ /* 0x000fe40000800000 */
[C---:B------:R-:W-:Y:S02]  /*a550*/  ISETP.GT.AND P1, PT, R0.reuse, 0x11, PT ;  /* 0x000000110000780c */ /* 0x040fe40003f24270 */
[C---:B------:R-:W-:Y:S02]  /*a560*/  ISETP.GT.AND P3, PT, R0.reuse, 0x18, PT ;  /* 0x000000180000780c */ /* 0x040fe40003f64270 */
[----:B------:R-:W-:Y:S02]  /*a570*/  FSEL R12, R191, -INF , P4 ;  /* 0xff800000bf0c7808 */ /* 0x000fe40002000000 */
[----:B------:R-:W-:Y:S02]  /*a580*/  ISETP.GT.AND P4, PT, R0, 0x19, PT ;  /* 0x000000190000780c */ /* 0x000fe40003f84270 */
[----:B------:R-:W-:Y:S02]  /*a590*/  FSEL R197, R190, -INF , P0 ;  /* 0xff800000bec57808 */ /* 0x000fe40000000000 */
        /* <DEDUP_REMOVED lines=12> */
[----:B-1----:R-:W-:Y:S02]  /*a660*/  FSEL R203, R24, -INF , P3 ;  /* 0xff80000018cb7808 */ /* 0x002fe40001800000 */
[C---:B------:R-:W-:Y:S02]  /*a670*/  ISETP.GT.AND P3, PT, R0.reuse, 0x38, PT ;  /* 0x000000380000780c */ /* 0x040fe40003f64270 */
[----:B------:R-:W-:Y:S02]  /*a680*/  FSEL R202, R25, -INF , P4 ;  /* 0xff80000019ca7808 */ /* 0x000fe40002000000 */
[----:B------:R-:W-:Y:S02]  /*a690*/  ISETP.GT.AND P4, PT, R0, 0x39, PT ;  /* 0x000000390000780c */ /* 0x000fe40003f84270 */
[----:B------:R-:W-:Y:S02]  /*a6a0*/  FSEL R221, R28, -INF , P1 ;  /* 0xff8000001cdd7808 */ /* 0x000fe40000800000 */
[C---:B------:R-:W-:Y:S02]  /*a6b0*/  ISETP.GT.AND P2, PT, R0.reuse, 0x40, PT ;  /* 0x000000400000780c */ /* 0x040fe40003f44270 */
[----:B------:R-:W-:Y:S02]  /*a6c0*/  FSEL R220, R29, -INF , P0 ;  /* 0xff8000001ddc7808 */ /* 0x000fe40000000000 */
[C---:B------:R-:W-:Y:S02]  /*a6d0*/  ISETP.GT.AND P1, PT, R0.reuse, 0x41, PT ;  /* 0x000000410000780c */ /* 0x040fe40003f24270 */
[----:B------:R-:W-:Y:S02]  /*a6e0*/  ISETP.GT.AND P0, PT, R0, 0x48, PT ;  /* 0x000000480000780c */ /* 0x000fe40003f04270 */
[----:B------:R-:W-:Y:S02]  /*a6f0*/  FSEL R219, R32, -INF , P3 ;  /* 0xff80000020db7808 */ /* 0x000fe40001800000 */
[----:B------:R-:W-:Y:S02]  /*a700*/  FSEL R218, R33, -INF , P4 ;  /* 0xff80000021da7808 */ /* 0x000fe40002000000 */
        /* <DEDUP_REMOVED lines=14> */
[----:B------:R-:W-:Y:S01]  /*a7f0*/  FMNMX.FTZ R2, R6, R133, !PT ;  /* 0x0000008506027209 */ /* 0x000fe20007810000 */
[----:B------:R-:W1:Y:S03]  /*a800*/  SHFL.IDX PT, R0, R4, 0x1, 0x1c1f ;  /* 0x003c1f0004007f89 */ /* 0x000e6600000e0000 */
[----:B------:R-:W-:Y:S04]  /*a810*/  FMNMX.FTZ R2, R10, R2, !PT ;  /* 0x000000020a027209 */ /* 0x000fe80007810000 */
[----:B------:R-:W-:Y:S04]  /*a820*/  FMNMX.FTZ R2, R9, R2, !PT ;  /* 0x0000000209027209 */ /* 0x000fe80007810000 */
[----:B------:R-:W-:Y:S04]  /*a830*/  FMNMX.FTZ R2, R12, R2, !PT ;  /* 0x000000020c027209 */ /* 0x000fe80007810000 */
[----:B------:R-:W-:Y:S04]  /*a840*/  FMNMX.FTZ R2, R197, R2, !PT ;  /* 0x00000002c5027209 */ /* 0x000fe80007810000 */
[----:B------:R-:W-:Y:S04]  /*a850*/  FMNMX.FTZ R2, R196, R2, !PT ;  /* 0x00000002c4027209 */ /* 0x000fe80007810000 */
[----:B------:R-:W-:Y:S01]  /*a860*/  FMNMX.FTZ R2, R195, R2, !PT ;  /* 0x00000002c3027209 */ /* 0x000fe20007810000 */
[----:B-1----:R-:W-:Y:S03]  /*a870*/  IMAD.IADD R0, R5, 0x1, R0 ;  /* 0x0000000105007824 */ /* 0x002fe600078e0200 */
[----:B------:R-:W-:Y:S02]  /*a880*/  FMNMX.FTZ R2, R194, R2, !PT ;  /* 0x00000002c2027209 */ /* 0x000fe40007810000 */
[C---:B------:R-:W-:Y:S02]  /*a890*/  ISETP.GT.AND P0, PT, R0.reuse, RZ, PT ;  /* 0x000000ff0000720c */ /* 0x040fe40003f04270 */
[C---:B------:R-:W-:Y:S02]  /*a8a0*/  ISETP.GT.AND P1, PT, R0.reuse, 0x1, PT ;  /* 0x000000010000780c */ /* 0x040fe40003f24270 */
[----:B------:R-:W-:Y:S02]  /*a8b0*/  FSEL R5, R207, -INF , P0 ;  /* 0xff800000cf057808 */ /* 0x000fe40000000000 */
[----:B------:R-:W-:Y:S02]  /*a8c0*/  ISETP.GT.AND P0, PT, R0, 0x8, PT ;  /* 0x000000080000780c */ /* 0x000fe40003f04270 */
[----:B------:R-:W-:Y:S02]  /*a8d0*/  FSEL R8, R206, -INF , P1 ;  /* 0xff800000ce087808 */ /* 0x000fe40000800000 */
[----:B------:R-:W-:Y:S02]  /*a8e0*/  FMNMX.FTZ R3, R5, R134, !PT ;  /* 0x0000008605037209 */ /* 0x000fe40007810000 */
[----:B------:R-:W-:Y:S02]  /*a8f0*/  ISETP.GT.AND P1, PT, R0, 0x9, PT ;  /* 0x000000090000780c */ /* 0x000fe40003f24270 */
[----:B------:R-:W-:Y:S02]  /*a900*/  FSEL R7, R204, -INF , P0 ;  /* 0xff800000cc077808 */ /* 0x000fe40000000000 */
[----:B------:R-:W-:Y:S02]  /*a910*/  FMNMX.FTZ R3, R8, R3, !PT ;  /* 0x0000000308037209 */ /* 0x000fe40007810000 */
[C---:B------:R-:W-:Y:S02]  /*a920*/  ISETP.GT.AND P0, PT, R0.reuse, 0x10, PT ;  /* 0x000000100000780c */ /* 0x040fe40003f04270 */
[----:B------:R-:W-:Y:S02]  /*a930*/  FSEL R11, R205, -INF , P1 ;  /* 0xff800000cd0b7808 */ /* 0x000fe40000800000 */
[----:B--2---:R-:W-:Y:S02]  /*a940*/  FMNMX.FTZ R4, R7, R3, !PT ;  /* 0x0000000307047209 */ /* 0x004fe40007810000 */
[----:B------:R-:W-:Y:S02]  /*a950*/  ISETP.GT.AND P1, PT, R0, 0x11, PT ;  /* 0x000000110000780c */ /* 0x000fe40003f24270 */
[----:B------:R-:W-:Y:S02]  /*a960*/  FSEL R190, R198, -INF , P0 ;  /* 0xff800000c6be7808 */ /* 0x000fe40000000000 */
[----:B------:R-:W-:Y:S02]  /*a970*/  FMNMX.FTZ R4, R11, R4, !PT ;  /* 0x000000040b047209 */ /* 0x000fe40007810000 */
        /* <DEDUP_REMOVED lines=70> */
[----:B------:R-:W-:Y:S02]  /*ade0*/  FSEL R226, R51, -INF , P0 ;  /* 0xff80000033e27808 */ /* 0x000fe40000000000 */
[----:B------:R-:W-:Y:S01]  /*adf0*/  FMNMX.FTZ R4, R227, R4, !PT ;  /* 0x00000004e3047209 */ /* 0x000fe20007810000 */
[----:B------:R-:W1:Y:S03]  /*ae00*/  SHFL.BFLY PT, R132, R0, 0x2, 0x1f ;  /* 0x0c401f0000847f89 */ /* 0x000e6600000e0000 */
[----:B------:R-:W-:Y:S05]  /*ae10*/  FMNMX.FTZ R4, R226, R4, !PT ;  /* 0x00000004e2047209 */ /* 0x000fea0007810000 */
[----:B------:R-:W2:Y:S01]  /*ae20*/  SHFL.BFLY PT, R2, R4, 0x2, 0x1f ;  /* 0x0c401f0004027f89 */ /* 0x000ea200000e0000 */
[----:B-1----:R-:W-:Y:S07]  /*ae30*/  FMNMX.FTZ R132, R132, R0, !PT ;  /* 0x0000000084847209 */ /* 0x002fee0007810000 */
[----:B------:R-:W1:Y:S01]  /*ae40*/  SHFL.BFLY PT, R3, R132, 0x1, 0x1f ;  /* 0x0c201f0084037f89 */ /* 0x000e6200000e0000 */
[----:B--2---:R-:W-:Y:S07]  /*ae50*/  FMNMX.FTZ R4, R4, R2, !PT ;  /* 0x0000000204047209 */ /* 0x004fee0007810000 */
[----:B------:R2:W3:Y:S01]  /*ae60*/  SHFL.BFLY PT, R0, R4, 0x1, 0x1f ;  /* 0x0c201f0004007f89 */ /* 0x0004e200000e0000 */
[----:B-1----:R-:W-:Y:S07]  /*ae70*/  FMNMX.FTZ R132, R132, R3, !PT ;  /* 0x0000000384847209 */ /* 0x002fee0007810000 */
.L_x_1543:
[----:B------:R-:W4:Y:S01]  /*ae80*/  LDL.LU R16, [R1+0x8] ;  /* 0x0000080001107983 */ /* 0x000f220000300800 */
[C---:B------:R-:W-:Y:S01]  /*ae90*/  FSETP.NEU.FTZ.AND P0, PT, R132.reuse, -INF , PT ;  /* 0xff8000008400780b */ /* 0x040fe20003f1d000 */
[----:B------:R-:W-:Y:S01]  /*aea0*/  FMUL.FTZ R188, R132, c[0x0][0x2d0] ;  /* 0x0000b40084bc7a20 */ /* 0x000fe20000410000 */
[----:B---3--:R-:W-:Y:S01]  /*aeb0*/  FMNMX.FTZ R3, R0, R4, !PT ;  /* 0x0000000400037209 */ /* 0x008fe20007810000 */
[----:B------:R-:W-:Y:S01]  /*aec0*/  WARPSYNC 0xffffffff ;  /* 0xffffffff00007948 */ /* 0x000fe20003800000 */
[----:B------:R-:W-:Y:S01]  /*aed0*/  FSEL R2, R132, RZ, P0 ;  /* 0x000000ff84027208 */ /* 0x000fe20000000000 */
[----:B------:R-:W-:Y:S01]  /*aee0*/  LDSM.16.MT88.4 R20, [R232] ;  /* 0x00000000e814783b */ /* 0x000fe20000004200 */
[----:B------:R-:W-:Y:S01]  /*aef0*/  FSEL R188, R188, RZ, P0 ;  /* 0x000000ffbcbc7208 */ /* 0x000fe20000000000 */
[C---:B------:R-:W-:Y:S01]  /*af00*/  FMUL.FTZ R189, R3.reuse, c[0x0][0x2d0] ;  /* 0x0000b40003bd7a20 */ /* 0x040fe20000410000 */
[----:B------:R-:W-:Y:S01]  /*af10*/  FSETP.NEU.FTZ.AND P0, PT, R3, -INF , PT ;  /* 0xff8000000300780b */ /* 0x000fe20003f1d000 */
[----:B------:R-:W-:Y:S02]  /*af20*/  FADD.FTZ R0, -R2, R133 ;  /* 0x0000008502007221 */ /* 0x000fe40000010100 */
[--C-:B------:R-:W-:Y:S01]  /*af30*/  FFMA.FTZ R12, R12, c[0x0][0x2d0], -R188.reuse ;  /* 0x0000b4000c0c7a23 */ /* 0x100fe200000108bc */
[----:B------:R-:W-:Y:S01]  /*af40*/  FSEL R189, R189, RZ, P0 ;  /* 0x000000ffbdbd7208 */ /* 0x000fe20000000000 */
[----:B------:R-:W-:Y:S01]  /*af50*/  FMUL.FTZ R0, R0, c[0x0][0x2d0] ;  /* 0x0000b40000007a20 */ /* 0x000fe20000410000 */
[----:B------:R-:W-:Y:S01]  /*af60*/  LDSM.16.MT88.4 R28, [R234] ;  /* 0x00000000ea1c783b */ /* 0x000fe20000004200 */
[----:B------:R1:W-:Y:S01]  /*af70*/  MUFU.EX2 R251, R12 ;  /* 0x0000000c00fb7308 */ /* 0x0003e20000000800 */
[--C-:B------:R-:W-:Y:S02]  /*af80*/  FFMA.FTZ R6, R6, c[0x0][0x2d0], -R188.reuse ;  /* 0x0000b40006067a23 */ /* 0x100fe400000108bc */
[--C-:B------:R-:W-:Y:S02]  /*af90*/  FFMA.FTZ R10, R10, c[0x0][0x2d0], -R188.reuse ;  /* 0x0000b4000a0a7a23 */ /* 0x100fe400000108bc */
[----:B------:R-:W-:Y:S02]  /*afa0*/  FFMA.FTZ R9, R9, c[0x0][0x2d0], -R188 ;  /* 0x0000b40009097a23 */ /* 0x000fe400000108bc */
[--C-:B------:R-:W-:Y:S01]  /*afb0*/  FFMA.FTZ R5, R5, c[0x0][0x2d0], -R189.reuse ;  /* 0x0000b40005057a23 */ /* 0x100fe200000108bd */
[----:B------:R-:W-:Y:S01]  /*afc0*/  LDSM.16.MT88.4 R36, [R233] ;  /* 0x00000000e924783b */ /* 0x000fe20000004200 */
[--C-:B------:R-:W-:Y:S01]  /*afd0*/  FFMA.FTZ R8, R8, c[0x0][0x2d0], -R189.reuse ;  /* 0x0000b40008087a23 */ /* 0x100fe200000108bd */
[----:B------:R3:W5:Y:S01]  /*afe0*/  MUFU.EX2 R2, R0 ;  /* 0x0000000000027308 */ /* 0x0007620000000800 */
[--C-:B------:R-:W-:Y:S02]  /*aff0*/  FFMA.FTZ R7, R7, c[0x0][0x2d0], -R189.reuse ;  /* 0x0000b40007077a23 */ /* 0x100fe400000108bd */
[----:B------:R-:W-:Y:S03]  /*b000*/  FFMA.FTZ R11, R11, c[0x0][0x2d0], -R189 ;  /* 0x0000b4000b0b7a23 */ /* 0x000fe600000108bd */
[----:B------:R-:W-:Y:S04]  /*b010*/  LDSM.16.MT88.4 R44, [R231+0x3000] ;  /* 0x00300000e72c783b */ /* 0x000fe80000004200 */
[----:B------:R-:W-:Y:S04]  /*b020*/  MUFU.EX2 R6, R6 ;  /* 0x0000000600067308 */ /* 0x000fe80000000800 */
[----:B-1----:R-:W1:Y:S06]  /*b030*/  LDSM.16.MT88.4 R12, [R231] ;  /* 0x00000000e70c783b */ /* 0x002e6c0000004200 */
[----:B------:R-:W2:Y:S01]  /*b040*/  MUFU.EX2 R238, R10 ;  /* 0x0000000a00ee7308 */ /* 0x000ea20000000800 */
[----:B---3--:R-:W-:Y:S05]  /*b050*/  FSEL R0, R3, RZ, P0 ;  /* 0x000000ff03007208 */ /* 0x008fea0000000000 */
[----:B------:R-:W-:Y:S04]  /*b060*/  FADD.FTZ R0, -R0, R134 ;  /* 0x0000008600007221 */ /* 0x000fe80000010100 */
[----:B------:R-:W3:Y:S01]  /*b070*/  MUFU.EX2 R249, R9 ;  /* 0x0000000900f97308 */ /* 0x000ee20000000800 */
[----:B------:R-:W4:Y:S01]  /*b080*/  LDL.LU R134, [R1+0xc] ;  /* 0x00000c0001867983 */ /* 0x000f220000300800 */
[----:B------:R-:W-:Y:S08]  /*b090*/  FMUL.FTZ R0, R0, c[0x0][0x2d0] ;  /* 0x0000b40000007a20 */ /* 0x000ff00000410000 */
[----:B------:R1:W-:Y:S10]  /*b0a0*/  MUFU.EX2 R237, R5 ;  /* 0x0000000500ed7308 */ /* 0x0003f40000000800 */
[----:B------:R1:W1:Y:S10]  /*b0b0*/  MUFU.EX2 R244, R8 ;  /* 0x0000000800f47308 */ /* 0x0002740000000800 */
[----:B------:R-:W-:Y:S10]  /*b0c0*/  MUFU.EX2 R248, R7 ;  /* 0x0000000700f87308 */ /* 0x000ff40000000800 */
[----:B------:R-:W3:Y:S10]  /*b0d0*/  MUFU.EX2 R250, R11 ;  /* 0x0000000b00fa7308 */ /* 0x000ef40000000800 */
[----:B------:R-:W3:Y:S01]  /*b0e0*/  MUFU.EX2 R0, R0 ;  /* 0x0000000000007308 */ /* 0x000ee20000000800 */
[----:B--2--5:R-:W-:Y:S01]  /*b0f0*/  FMUL.FTZ R4, R2, R136 ;  /* 0x0000008802047220 */ /* 0x024fe20000410000 */
[----:B------:R-:W-:Y:S01]  /*b100*/  F2FP.BF16.PACK_AB R184, R238, R6 ;  /* 0x00000006eeb8723e */ /* 0x000fe200000010ff */
[C---:B-1----:R-:W-:Y:S01]  /*b110*/  FMUL.FTZ R5, R2.reuse, R137 ;  /* 0x0000008902057220 */ /* 0x042fe20000410000 */
[----:B---3--:R-:W-:Y:S01]  /*b120*/  F2FP.BF16.PACK_AB R186, R251, R249 ;  /* 0x000000f9fbba723e */ /* 0x008fe200000010ff */
[----:B------:R-:W-:Y:S01]  /*b130*/  FMUL.FTZ R8, R2, R140 ;  /* 0x0000008c02087220 */ /* 0x000fe20000410000 */
[----:B------:R-:W-:Y:S01]  /*b140*/  F2FP.BF16.PACK_AB R185, R244, R237 ;  /* 0x000000edf4b9723e */ /* 0x000fe200000010ff */
[C---:B------:R-:W-:Y:S02]  /*b150*/  FMUL.FTZ R9, R2.reuse, R141 ;  /* 0x0000008d02097220 */ /* 0x040fe40000410000 */
[C---:B------:R-:W-:Y:S02]  /*b160*/  FMUL.FTZ R17, R2.reuse, R149 ;  /* 0x0000009502117220 */ /* 0x040fe40000410000 */
[C---:B------:R-:W-:Y:S02]  /*b170*/  FMUL.FTZ R24, R2.reuse, R156 ;  /* 0x0000009c02187220 */ /* 0x040fe40000410000 */
[----:B------:R-:W-:Y:S01]  /*b180*/  FMUL.FTZ R25, R2, R157 ;  /* 0x0000009d02197220 */ /* 0x000fe20000410000 */
[----:B------:R-:W-:Y:S01]  /*b190*/  F2FP.BF16.PACK_AB R187, R250, R248 ;  /* 0x000000f8fabb723e */ /* 0x000fe200000010ff */
[C---:B------:R-:W-:Y:S02]  /*b1a0*/  FMUL.FTZ R32, R2.reuse, R164 ;  /* 0x000000a402207220 */ /* 0x040fe40000410000 */
[C---:B------:R-:W-:Y:S02]  /*b1b0*/  FMUL.FTZ R33, R2.reuse, R165 ;  /* 0x000000a502217220 */ /* 0x040fe40000410000 */
[C---:B------:R-:W-:Y:S02]  /*b1c0*/  FMUL.FTZ R40, R2.reuse, R172 ;  /* 0x000000ac02287220 */ /* 0x040fe40000410000 */
[C---:B------:R-:W-:Y:S02]  /*b1d0*/  FMUL.FTZ R41, R2.reuse, R173 ;  /* 0x000000ad02297220 */ /* 0x040fe40000410000 */
[----:B------:R-:W-:Y:S02]  /*b1e0*/  FMUL.FTZ R48, R2, R180 ;  /* 0x000000b402307220 */ /* 0x000fe40000410000 */
[C---:B------:R-:W-:Y:S02]  /*b1f0*/  FMUL.FTZ R7, R0.reuse, R139 ;  /* 0x0000008b00077220 */ /* 0x040fe40000410000 */
[C---:B------:R-:W-:Y:S02]  /*b200*/  FMUL.FTZ R10, R0.reuse, R142 ;  /* 0x0000008e000a7220 */ /* 0x040fe40000410000 */
[C---:B------:R-:W-:Y:S02]  /*b210*/  FMUL.FTZ R11, R0.reuse, R143 ;  /* 0x0000008f000b7220 */ /* 0x040fe40000410000 */
[C---:B------:R-:W-:Y:S01]  /*b220*/  FMUL.FTZ R18, R0.reuse, R150 ;  /* 0x0000009600127220 */ /* 0x040fe20000410000 */
[----:B------:R-:W-:Y:S01]  /*b230*/  LDSM.16.MT88.4 R140, [R231+0x800] ;  /* 0x00080000e78c783b */ /* 0x000fe20000004200 */
[C---:B------:R-:W-:Y:S02]  /*b240*/  FMUL.FTZ R19, R0.reuse, R151 ;  /* 0x0000009700137220 */ /* 0x040fe40000410000 */
[C---:B------:R-:W-:Y:S02]  /*b250*/  FMUL.FTZ R26, R0.reuse, R158 ;  /* 0x0000009e001a7220 */ /* 0x040fe40000410000 */
[C---:B------:R-:W-:Y:S02]  /*b260*/  FMUL.FTZ R27, R0.reuse, R159 ;  /* 0x0000009f001b7220 */ /* 0x040fe40000410000 */
[C---:B------:R-:W-:Y:S02]  /*b270*/  FMUL.FTZ R34, R0.reuse, R166 ;  /* 0x000000a600227220 */ /* 0x040fe40000410000 */
[C---:B------:R-:W-:Y:S02]  /*b280*/  FMUL.FTZ R35, R0.reuse, R167 ;  /* 0x000000a700237220 */ /* 0x040fe40000410000 */
[C---:B------:R-:W-:Y:S02]  /*b290*/  FMUL.FTZ R42, R0.reuse, R174 ;  /* 0x000000ae002a7220 */ /* 0x040fe40000410000 */
[----:B------:R-:W-:Y:S02]  /*b2a0*/  FMUL.FTZ R43, R0, R175 ;  /* 0x000000af002b7220 */ /* 0x000fe40000410000 */
[----:B------:R-:W-:Y:S01]  /*b2b0*/  FMUL.FTZ R49, R2, R181 ;  /* 0x000000b502317220 */ /* 0x000fe20000410000 */
[----:B------:R-:W-:Y:S01]  /*b2c0*/  LDSM.16.MT88.4 R172, [R231+0x5800] ;  /* 0x00580000e7ac783b */ /* 0x000fe20000004200 */
[C---:B------:R-:W-:Y:S02]  /*b2d0*/  FMUL.FTZ R50, R0.reuse, R182 ;  /* 0x000000b600327220 */ /* 0x040fe40000410000 */
[----:B------:R-:W-:Y:S02]  /*b2e0*/  FMUL.FTZ R51, R0, R183 ;  /* 0x000000b700337220 */ /* 0x000fe40000410000 */
[C---:B------:R-:W-:Y:S02]  /*b2f0*/  FMUL.FTZ R52, R2.reuse, R52 ;  /* 0x0000003402347220 */ /* 0x040fe40000410000 */
[----:B------:R-:W-:Y:S01]  /*b300*/  FMUL.FTZ R53, R2, R53 ;  /* 0x0000003502357220 */ /* 0x000fe20000410000 */
[----:B------:R-:W-:Y:S01]  /*b310*/  LDSM.16.MT88.4 R180, [R232+0x5800] ;  /* 0x00580000e8b4783b */ /* 0x000fe20000004200 */
        /* <DEDUP_REMOVED lines=69> */
[----:B----4-:R-:W-:Y:S02]  /*b770*/  FFMA.FTZ R133, R2, R16, R6 ;  /* 0x0000001002857223 */ /* 0x010fe40000010006 */
[----:B------:R-:W-:Y:S02]  /*b780*/  FMUL.FTZ R6, R0, R138 ;  /* 0x0000008a00067220 */ /* 0x000fe40000410000 */
[----:B------:R-:W1:Y:S01]  /*b790*/  LDSM.16.MT88.4 R136, [R232+0x3000] ;  /* 0x00300000e888783b */ /* 0x000e620000004200 */
[--C-:B------:R-:W-:Y:S02]  /*b7a0*/  FFMA.FTZ R157, R217, c[0x0][0x2d0], -R188.reuse ;  /* 0x0000b400d99d7a23 */ /* 0x100fe400000108bc */
[--C-:B------:R-:W-:Y:S02]  /*b7b0*/  FFMA.FTZ R156, R216, c[0x0][0x2d0], -R188.reuse ;  /* 0x0000b400d89c7a23 */ /* 0x100fe400000108bc */
[C---:B------:R-:W-:Y:S05]  /*b7c0*/  HMMA.16816.F32.BF16 R4, R184.reuse, R12, R4 ;  /* 0x0000000cb804723c */ /* 0x040fea0000041804 */
[--C-:B------:R-:W-:Y:S02]  /*b7d0*/  FFMA.FTZ R158, R215, c[0x0][0x2d0], -R188.reuse ;  /* 0x0000b400d79e7a23 */ /* 0x100fe400000108bc */
[C---:B------:R-:W-:Y:S01]  /*b7e0*/  FMUL.FTZ R12, R2.reuse, R144 ;  /* 0x00000090020c7220 */ /* 0x040fe20000410000 */
[C---:B------:R-:W-:Y:S04]  /*b7f0*/  HMMA.16816.F32.BF16 R8, R184.reuse, R14, R8 ;  /* 0x0000000eb808723c */ /* 0x040fe80000041808 */
[C---:B------:R-:W-:Y:S02]  /*b800*/  FMUL.FTZ R13, R2.reuse, R145 ;  /* 0x00000091020d7220 */ /* 0x040fe40000410000 */
[----:B------:R-:W-:Y:S02]  /*b810*/  FMUL.FTZ R16, R2, R148 ;  /* 0x0000009402107220 */ /* 0x000fe40000410000 */
[C---:B------:R-:W-:Y:S04]  /*b820*/  FMUL.FTZ R14, R0.reuse, R146 ;  /* 0x00000092000e7220 */ /* 0x040fe80000410000 */
[----:B------:R-:W-:Y:S02]  /*b830*/  FMUL.FTZ R15, R0, R147 ;  /* 0x00000093000f7220 */ /* 0x000fe40000410000 */
[----:B------:R-:W-:Y:S01]  /*b840*/  LDSM.16.MT88.4 R144, [R232+0x800] ;  /* 0x00080000e890783b */ /* 0x000fe20000004200 */
[--C-:B------:R-:W-:Y:S02]  /*b850*/  FFMA.FTZ R159, R214, c[0x0][0x2d0], -R188.reuse ;  /* 0x0000b400d69f7a23 */ /* 0x100fe400000108bc */
        /* <DEDUP_REMOVED lines=9> */
[----:B------:R-:W-:Y:S02]  /*b8f0*/  FMUL.FTZ R23, R0, R155 ;  /* 0x0000009b00177220 */ /* 0x000fe40000410000 */
[--C-:B------:R-:W-:Y:S02]  /*b900*/  FFMA.FTZ R152, R220, c[0x0][0x2d0], -R188.reuse ;  /* 0x0000b400dc987a23 */ /* 0x100fe400000108bc */
[----:B------:R-:W-:Y:S02]  /*b910*/  FMUL.FTZ R123, R0, R123 ;  /* 0x0000007b007b7220 */ /* 0x000fe40000410000 */
[----:B------:R-:W-:Y:S01]  /*b920*/  FADD.FTZ R153, R238, R133 ;  /* 0x00000085ee997221 */ /* 0x000fe20000010000 */
[C---:B------:R-:W-:Y:S03]  /*b930*/  HMMA.16816.F32.BF16 R20, R184.reuse, R28, R20 ;  /* 0x0000001cb814723c */ /* 0x040fe60000041814 */
[----:B------:R-:W-:Y:S02]  /*b940*/  FADD.FTZ R153, R249, R153 ;  /* 0x00000099f9997221 */ /* 0x000fe40000010000 */
[--C-:B------:R-:W-:Y:S02]  /*b950*/  FFMA.FTZ R133, R218, c[0x0][0x2d0], -R188.reuse ;  /* 0x0000b400da857a23 */ /* 0x100fe400000108bc */
[C---:B------:R-:W-:Y:S01]  /*b960*/  FMUL.FTZ R28, R2.reuse, R160 ;  /* 0x000000a0021c7220 */ /* 0x040fe20000410000 */
[C---:B------:R-:W-:Y:S04]  /*b970*/  HMMA.16816.F32.BF16 R24, R184.reuse, R30, R24 ;  /* 0x0000001eb818723c */ /* 0x040fe80000041818 */
[----:B------:R-:W-:Y:S02]  /*b980*/  FMUL.FTZ R29, R2, R161 ;  /* 0x000000a1021d7220 */ /* 0x000fe40000410000 */
[C---:B------:R-:W-:Y:S02]  /*b990*/  FMUL.FTZ R126, R0.reuse, R126 ;  /* 0x0000007e007e7220 */ /* 0x040fe40000410000 */
[C---:B------:R-:W-:Y:S04]  /*b9a0*/  FMUL.FTZ R30, R0.reuse, R162 ;  /* 0x000000a2001e7220 */ /* 0x040fe80000410000 */
[C---:B------:R-:W-:Y:S02]  /*b9b0*/  FMUL.FTZ R31, R0.reuse, R163 ;  /* 0x000000a3001f7220 */ /* 0x040fe40000410000 */
[C---:B------:R-:W-:Y:S02]  /*b9c0*/  FMUL.FTZ R127, R0.reuse, R127 ;  /* 0x0000007f007f7220 */ /* 0x040fe40000410000 */
[C---:B------:R-:W-:Y:S02]  /*b9d0*/  FMUL.FTZ R130, R0.reuse, R130 ;  /* 0x0000008200827220 */ /* 0x040fe40000410000 */
[----:B------:R-:W-:Y:S01]  /*b9e0*/  FMUL.FTZ R131, R0, R131 ;  /* 0x0000008300837220 */ /* 0x000fe20000410000 */
[C---:B------:R-:W-:Y:S07]  /*b9f0*/  HMMA.16816.F32.BF16 R28, R184.reuse, R36, R28 ;  /* 0x00000024b81c723c */ /* 0x040fee000004181c */
[C---:B------:R-:W-:Y:S01]  /*ba00*/  FMUL.FTZ R36, R2.reuse, R168 ;  /* 0x000000a802247220 */ /* 0x040fe20000410000 */
[C---:B------:R-:W-:Y:S04]  /*ba10*/  HMMA.16816.F32.BF16 R32, R184.reuse, R38, R32 ;  /* 0x00000026b820723c */ /* 0x040fe80000041820 */
[----:B------:R-:W-:Y:S03]  /*ba20*/  FMUL.FTZ R37, R2, R169 ;  /* 0x000000a902257220 */ /* 0x000fe60000410000 */
[C---:B------:R-:W-:Y:S02]  /*ba30*/  FMUL.FTZ R38, R0.reuse, R170 ;  /* 0x000000aa00267220 */ /* 0x040fe40000410000 */
[----:B------:R-:W-:Y:S07]  /*ba40*/  FMUL.FTZ R39, R0, R171 ;  /* 0x000000ab00277220 */ /* 0x000fee0000410000 */
[C---:B------:R-:W-:Y:S07]  /*ba50*/  HMMA.16816.F32.BF16 R36, R184.reuse, R44, R36 ;  /* 0x0000002cb824723c */ /* 0x040fee0000041824 */
[C---:B------:R-:W-:Y:S01]  /*ba60*/  FMUL.FTZ R44, R2.reuse, R176 ;  /* 0x000000b0022c7220 */ /* 0x040fe20000410000 */
[C---:B------:R-:W-:Y:S04]  /*ba70*/  HMMA.16816.F32.BF16 R40, R184.reuse, R46, R40 ;  /* 0x0000002eb828723c */ /* 0x040fe80000041828 */
[----:B------:R-:W-:Y:S02]  /*ba80*/  FMUL.FTZ R45, R2, R177 ;  /* 0x000000b1022d7220 */ /* 0x000fe40000410000 */
[--C-:B------:R-:W-:Y:S02]  /*ba90*/  FFMA.FTZ R2, R197, c[0x0][0x2d0], -R188.reuse ;  /* 0x0000b400c5027a23 */ /* 0x100fe400000108bc */
[C---:B------:R-:W-:Y:S02]  /*baa0*/  FMUL.FTZ R46, R0.reuse, R178 ;  /* 0x000000b2002e7220 */ /* 0x040fe40000410000 */
[----:B------:R2:W3:Y:S02]  /*bab0*/  MUFU.EX2 R155, R2 ;  /* 0x00000002009b7308 */ /* 0x0004e40000000800 */
[----:B------:R-:W-:Y:S07]  /*bac0*/  FMUL.FTZ R47, R0, R179 ;  /* 0x000000b3002f7220 */ /* 0x000fee0000410000 */
[C---:B-1----:R-:W-:Y:S08]  /*bad0*/  HMMA.16816.F32.BF16 R44, R184.reuse, R136, R44 ;  /* 0x00000088b82c723c */ /* 0x042ff0000004182c */
[C---:B------:R-:W-:Y:S01]  /*bae0*/  HMMA.16816.F32.BF16 R48, R184.reuse, R138, R48 ;  /* 0x0000008ab830723c */ /* 0x040fe20000041830 */
[----:B------:R-:W1:Y:S03]  /*baf0*/  LDSM.16.MT88.4 R136, [R234+0x3000] ;  /* 0x00300000ea88783b */ /* 0x000e660000004200 */
[--C-:B--2---:R-:W-:Y:S04]  /*bb00*/  FFMA.FTZ R2, R196, c[0x0][0x2d0], -R188.reuse ;  /* 0x0000b400c4027a23 */ /* 0x104fe800000108bc */
[----:B------:R2:W-:Y:S04]  /*bb10*/  MUFU.EX2 R165, R2 ;  /* 0x0000000200a57308 */ /* 0x0005e80000000800 */
[--C-:B--2---:R-:W-:Y:S06]  /*bb20*/  FFMA.FTZ R2, R195, c[0x0][0x2d0], -R188.reuse ;  /* 0x0000b400c3027a23 */ /* 0x104fec00000108bc */
[----:B------:R2:W-:Y:S01]  /*bb30*/  MUFU.EX2 R166, R2 ;  /* 0x0000000200a67308 */ /* 0x0005e20000000800 */
[C---:B-1----:R-:W-:Y:S08]  /*bb40*/  HMMA.16816.F32.BF16 R52, R184.reuse, R136, R52 ;  /* 0x00000088b834723c */ /* 0x042ff00000041834 */
[C---:B------:R-:W-:Y:S01]  /*bb50*/  HMMA.16816.F32.BF16 R56, R184.reuse, R138, R56 ;  /* 0x0000008ab838723c */ /* 0x040fe20000041838 */
[----:B------:R-:W1:Y:S03]  /*bb60*/  LDSM.16.MT88.4 R136, [R233+0x3000] ;  /* 0x00300000e988783b */ /* 0x000e660000004200 */
[--C-:B--2---:R-:W-:Y:S04]  /*bb70*/  FFMA.FTZ R2, R194, c[0x0][0x2d0], -R188.reuse ;  /* 0x0000b400c2027a23 */ /* 0x104fe800000108bc */
[----:B------:R2:W-:Y:S01]  /*bb80*/  MUFU.EX2 R169, R2 ;  /* 0x0000000200a97308 */ /* 0x0005e20000000800 */
[C---:B-1----:R-:W-:Y:S03]  /*bb90*/  HMMA.16816.F32.BF16 R60, R184.reuse, R136, R60 ;  /* 0x00000088b83c723c */ /* 0x042fe6000004183c */
[--C-:B--2---:R-:W-:Y:S02]  /*bba0*/  FFMA.FTZ R2, R190, c[0x0][0x2d0], -R189.reuse ;  /* 0x0000b400be027a23 */ /* 0x104fe400000108bd */
[--C-:B------:R-:W-:Y:S04]  /*bbb0*/  FFMA.FTZ R190, R213, c[0x0][0x2d0], -R188.reuse ;  /* 0x0000b400d5be7a23 */ /* 0x100fe800000108bc */
[----:B------:R1:W-:Y:S01]  /*bbc0*/  MUFU.EX2 R160, R2 ;  /* 0x0000000200a07308 */ /* 0x0003e20000000800 */
[C---:B------:R-:W-:Y:S01]  /*bbd0*/  HMMA.16816.F32.BF16 R64, R184.reuse, R138, R64 ;  /* 0x0000008ab840723c */ /* 0x040fe20000041840 */
[----:B------:R-:W2:Y:S08]  /*bbe0*/  LDSM.16.MT88.4 R136, [R231+0x6000] ;  /* 0x00600000e788783b */ /* 0x000eb00000004200 */
[----:B------:R-:W-:Y:S03]  /*bbf0*/  MUFU.EX2 R190, R190 ;  /* 0x000000be00be7308 */ /* 0x000fe60000000800 */
[----:B-1----:R-:W-:Y:S02]  /*bc00*/  FFMA.FTZ R2, R191, c[0x0][0x2d0], -R189 ;  /* 0x0000b400bf027a23 */ /* 0x002fe400000108bd */
[--C-:B------:R-:W-:Y:S05]  /*bc10*/  FFMA.FTZ R191, R212, c[0x0][0x2d0], -R188.reuse ;  /* 0x0000b400d4bf7a23 */ /* 0x100fea00000108bc */
[----:B------:R1:W-:Y:S10]  /*bc20*/  MUFU.EX2 R212, R133 ;  /* 0x0000008500d47308 */ /* 0x0003f40000000800 */
[----:B------:R4:W-:Y:S01]  /*bc30*/  MUFU.EX2 R161, R2 ;  /* 0x0000000200a17308 */ /* 0x0009e20000000800 */
[C---:B--2---:R-:W-:Y:S09]  /*bc40*/  HMMA.16816.F32.BF16 R68, R184.reuse, R136, R68 ;  /* 0x00000088b844723c */ /* 0x044ff20000041844 */
[----:B------:R-:W-:Y:S01]  /*bc50*/  MUFU.EX2 R191, R191 ;  /* 0x000000bf00bf7308 */ /* 0x000fe20000000800 */
[C---:B------:R-:W-:Y:S01]  /*bc60*/  HMMA.16816.F32.BF16 R72, R184.reuse, R138, R72 ;  /* 0x0000008ab848723c */ /* 0x040fe20000041848 */
[----:B------:R-:W2:Y:S02]  /*bc70*/  LDSM.16.MT88.4 R136, [R232+0x6000] ;  /* 0x00600000e888783b */ /* 0x000ea40000004200 */
[----:B-1----:R-:W-:Y:S04]  /*bc80*/  FADD.FTZ R133, R251, R153 ;  /* 0x00000099fb857221 */ /* 0x002fe80000010000 */
[----:B---3--:R-:W-:Y:S02]  /*bc90*/  FADD.FTZ R133, R155, R133 ;  /* 0x000000859b857221 */ /* 0x008fe40000010000 */
[----:B----4-:R-:W-:Y:S03]  /*bca0*/  FFMA.FTZ R2, R192, c[0x0][0x2d0], -R189 ;  /* 0x0000b400c0027a23 */ /* 0x010fe600000108bd */
[--C-:B------:R-:W-:Y:S01]  /*bcb0*/  FFMA.FTZ R192, R211, c[0x0][0x2d0], -R188.reuse ;  /* 0x0000b400d3c07a23 */ /* 0x100fe200000108bc */
[----:B------:R1:W-:Y:S10]  /*bcc0*/  MUFU.EX2 R167, R2 ;  /* 0x0000000200a77308 */ /* 0x0003f40000000800 */
[----:B------:R-:W-:Y:S01]  /*bcd0*/  MUFU.EX2 R192, R192 ;  /* 0x000000c000c07308 */ /* 0x000fe20000000800 */
[----:B-1----:R-:W-:Y:S01]  /*bce0*/  FFMA.FTZ R2, R0, R134, R237 ;  /* 0x0000008600027223 */ /* 0x002fe200000100ed */
[C---:B--2---:R-:W-:Y:S03]  /*bcf0*/  HMMA.16816.F32.BF16 R76, R184.reuse, R136, R76 ;  /* 0x00000088b84c723c */ /* 0x044fe6000004184c */
[--C-:B------:R-:W-:Y:S05]  /*bd00*/  FFMA.FTZ R0, R193, c[0x0][0x2d0], -R189.reuse ;  /* 0x0000b400c1007a23 */ /* 0x100fea00000108bd */
[----:B------:R1:W-:Y:S01]  /*bd10*/  MUFU.EX2 R168, R0 ;  /* 0x0000000000a87308 */ /* 0x0003e20000000800 */
[C---:B------:R-:W-:Y:S01]  /*bd20*/  HMMA.16816.F32.BF16 R80, R184.reuse, R138, R80 ;  /* 0x0000008ab850723c */ /* 0x040fe20000041850 */
[----:B------:R-:W2:Y:S02]  /*bd30*/  LDSM.16.MT88.4 R136, [R234+0x6000] ;  /* 0x00600000ea88783b */ /* 0x000ea40000004200 */
[--C-:B-1----:R-:W-:Y:S06]  /*bd40*/  FFMA.FTZ R0, R209, c[0x0][0x2d0], -R188.reuse ;  /* 0x0000b400d1007a23 */ /* 0x102fec00000108bc */
[----:B------:R1:W-:Y:S01]  /*bd50*/  MUFU.EX2 R164, R0 ;  /* 0x0000000000a47308 */ /* 0x0003e20000000800 */
[C---:B--2---:R-:W-:Y:S08]  /*bd60*/  HMMA.16816.F32.BF16 R84, R184.reuse, R136, R84 ;  /* 0x00000088b854723c */ /* 0x044ff00000041854 */
[C---:B------:R-:W-:Y:S01]  /*bd70*/  HMMA.16816.F32.BF16 R88, R184.reuse, R138, R88 ;  /* 0x0000008ab858723c */ /* 0x040fe20000041858 */
[----:B------:R-:W2:Y:S03]  /*bd80*/  LDSM.16.MT88.4 R136, [R233+0x6000] ;  /* 0x00600000e988783b */ /* 0x000ea60000004200 */
[--C-:B-1----:R-:W-:Y:S04]  /*bd90*/  FFMA.FTZ R0, R208, c[0x0][0x2d0], -R188.reuse ;  /* 0x0000b400d0007a23 */ /* 0x102fe800000108bc */
[----:B------:R1:W-:Y:S04]  /*bda0*/  MUFU.EX2 R163, R0 ;  /* 0x0000000000a37308 */ /* 0x0003e80000000800 */
[--C-:B-1----:R-:W-:Y:S06]  /*bdb0*/  FFMA.FTZ R0, R203, c[0x0][0x2d0], -R188.reuse ;  /* 0x0000b400cb007a23 */ /* 0x102fec00000108bc */
[----:B------:R1:W-:Y:S01]  /*bdc0*/  MUFU.EX2 R148, R0 ;  /* 0x0000000000947308 */ /* 0x0003e20000000800 */
[C---:B--2---:R-:W-:Y:S08]  /*bdd0*/  HMMA.16816.F32.BF16 R92, R184.reuse, R136, R92 ;  /* 0x00000088b85c723c */ /* 0x044ff0000004185c */
[C---:B------:R-:W-:Y:S01]  /*bde0*/  HMMA.16816.F32.BF16 R96, R184.reuse, R138, R96 ;  /* 0x0000008ab860723c */ /* 0x040fe20000041860 */
[----:B------:R-:W2:Y:S03]  /*bdf0*/  LDSM.16.MT88.4 R136, [R231+0x9000] ;  /* 0x00900000e788783b */ /* 0x000ea60000004200 */
[--C-:B-1----:R-:W-:Y:S04]  /*be00*/  FFMA.FTZ R0, R202, c[0x0][0x2d0], -R188.reuse ;  /* 0x0000b400ca007a23 */ /* 0x102fe800000108bc */
[----:B------:R1:W-:Y:S04]  /*be10*/  MUFU.EX2 R149, R0 ;  /* 0x0000000000957308 */ /* 0x0003e80000000800 */
[--C-:B-1----:R-:W-:Y:S01]  /*be20*/  FFMA.FTZ R0, R198, c[0x0][0x2d0], -R189.reuse ;  /* 0x0000b400c6007a23 */ /* 0x102fe200000108bd */
[C---:B--2---:R-:W-:Y:S05]  /*be30*/  HMMA.16816.F32.BF16 R100, R184.reuse, R136, R100 ;  /* 0x00000088b864723c */ /* 0x044fea0000041864 */
[----:B------:R-:W-:Y:S03]  /*be40*/  MUFU.EX2 R198, R159 ;  /* 0x0000009f00c67308 */ /* 0x000fe60000000800 */
[C---:B------:R-:W-:Y:S01]  /*be50*/  HMMA.16816.F32.BF16 R104, R184.reuse, R138, R104 ;  /* 0x0000008ab868723c */ /* 0x040fe20000041868 */
[----:B------:R-:W1:Y:S06]  /*be60*/  LDSM.16.MT88.4 R136, [R232+0x9000] ;  /* 0x00900000e888783b */ /* 0x000e6c0000004200 */
[----:B------:R2:W-:Y:S02]  /*be70*/  MUFU.EX2 R162, R0 ;  /* 0x0000000000a27308 */ /* 0x0005e40000000800 */
[--C-:B--2---:R-:W-:Y:S08]  /*be80*/  FFMA.FTZ R0, R199, c[0x0][0x2d0], -R189.reuse ;  /* 0x0000b400c7007a23 */ /* 0x104ff000000108bd */
[----:B------:R-:W-:Y:S10]  /*be90*/  MUFU.EX2 R199, R158 ;  /* 0x0000009e00c77308 */ /* 0x000ff40000000800 */
[----:B------:R2:W3:Y:S01]  /*bea0*/  MUFU.EX2 R134, R0 ;  /* 0x0000000000867308 */ /* 0x0004e20000000800 */
[C---:B-1----:R-:W-:Y:S08]  /*beb0*/  HMMA.16816.F32.BF16 R108, R184.reuse, R136, R108 ;  /* 0x00000088b86c723c */ /* 0x042ff0000004186c */
[C---:B------:R-:W-:Y:S01]  /*bec0*/  HMMA.16816.F32.BF16 R112, R184.reuse, R138, R112 ;  /* 0x0000008ab870723c */ /* 0x040fe20000041870 */
[----:B------:R-:W1:Y:S03]  /*bed0*/  LDSM.16.MT88.4 R136, [R234+0x9000] ;  /* 0x00900000ea88783b */ /* 0x000e660000004200 */
[--C-:B--2---:R-:W-:Y:S01]  /*bee0*/  FFMA.FTZ R0, R200, c[0x0][0x2d0], -R189.reuse ;  /* 0x0000b400c8007a23 */ /* 0x104fe200000108bd */
[----:B---3--:R-:W-:Y:S01]  /*bef0*/  MOV R220, R134 ;  /* 0x0000008600dc7202 */ /* 0x008fe20000000f00 */
[----:B------:R-:W-:Y:S01]  /*bf00*/  MUFU.EX2 R200, R157 ;  /* 0x0000009d00c87308 */ /* 0x000fe20000000800 */
[----:B------:R-:W-:Y:S09]  /*bf10*/  FFMA.FTZ R134, R219, c[0x0][0x2d0], -R188 ;  /* 0x0000b400db867a23 */ /* 0x000ff200000108bc */
[----:B------:R2:W-:Y:S10]  /*bf20*/  MUFU.EX2 R238, R0 ;  /* 0x0000000000ee7308 */ /* 0x0005f40000000800 */
[----:B------:R3:W-:Y:S01]  /*bf30*/  MUFU.EX2 R211, R134 ;  /* 0x0000008600d37308 */ /* 0x0007e20000000800 */
[C---:B-1----:R-:W-:Y:S08]  /*bf40*/  HMMA.16816.F32.BF16 R116, R184.reuse, R136, R116 ;  /* 0x00000088b874723c */ /* 0x042ff00000041874 */
[C---:B------:R-:W-:Y:S01]  /*bf50*/  HMMA.16816.F32.BF16 R120, R184.reuse, R138, R120 ;  /* 0x0000008ab878723c */ /* 0x040fe20000041878 */
[----:B------:R-:W1:Y:S03]  /*bf60*/  LDSM.16.MT88.4 R136, [R233+0x9000] ;  /* 0x00900000e988783b */ /* 0x000e660000004200 */
[--C-:B--2---:R-:W-:Y:S02]  /*bf70*/  FFMA.FTZ R0, R201, c[0x0][0x2d0], -R189.reuse ;  /* 0x0000b400c9007a23 */ /* 0x104fe400000108bd */
[----:B------:R2:W-:Y:S01]  /*bf80*/  MUFU.EX2 R201, R156 ;  /* 0x0000009c00c97308 */ /* 0x0005e20000000800 */
[--C-:B---3--:R-:W-:Y:S09]  /*bf90*/  FFMA.FTZ R134, R227, c[0x0][0x2d0], -R189.reuse ;  /* 0x0000b400e3867a23 */ /* 0x108ff200000108bd */
[----:B------:R3:W-:Y:S10]  /*bfa0*/  MUFU.EX2 R237, R0 ;  /* 0x0000000000ed7308 */ /* 0x0007f40000000800 */
[----:B------:R-:W-:Y:S01]  /*bfb0*/  MUFU.EX2 R134, R134 ;  /* 0x0000008600867308 */ /* 0x000fe20000000800 */
[----:B--2---:R-:W-:Y:S01]  /*bfc0*/  LDSM.16.MT88.4 R156, [R233+0x2000] ;  /* 0x00200000e99c783b */ /* 0x004fe20000004200 */
[----:B---3--:R-:W-:Y:S01]  /*bfd0*/  FADD.FTZ R0, R244, R2 ;  /* 0x00000002f4007221 */ /* 0x008fe20000010000 */
[C---:B-1----:R-:W-:Y:S03]  /*bfe0*/  HMMA.16816.F32.BF16 R124, R184.reuse, R136, R124 ;  /* 0x00000088b87c723c */ /* 0x042fe6000004187c */
[----:B------:R-:W-:Y:S01]  /*bff0*/  MOV R244, R149 ;  /* 0x0000009500f47202 */ /* 0x000fe20000000f00 */
[----:B------:R-:W-:Y:S02]  /*c000*/  FADD.FTZ R154, R248, R0 ;  /* 0x00000000f89a7221 */ /* 0x000fe40000010000 */
[--C-:B------:R-:W-:Y:S01]  /*c010*/  FFMA.FTZ R2, R221, c[0x0][0x2d0], -R188.reuse ;  /* 0x0000b400dd027a23 */ /* 0x100fe200000108bc */
[----:B------:R-:W-:Y:S01]  /*c020*/  F2FP.BF16.PACK_AB R136, R165, R155 ;  /* 0x0000009ba588723e */ /* 0x000fe200000010ff */
[----:B------:R-:W-:Y:S02]  /*c030*/  HMMA.16816.F32.BF16 R128, R184, R138, R128 ;  /* 0x0000008ab880723c */ /* 0x000fe40000041880 */
[----:B------:R1:W-:Y:S02]  /*c040*/  MUFU.EX2 R209, R2 ;  /* 0x0000000200d17308 */ /* 0x0003e40000000800 */
[----:B------:R-:W-:Y:S01]  /*c050*/  F2FP.BF16.PACK_AB R137, R161, R160 ;  /* 0x000000a0a189723e */ /* 0x000fe200000010ff */
[----:B------:R-:W-:Y:S01]  /*c060*/  FFMA.FTZ R188, R210, c[0x0][0x2d0], -R188 ;  /* 0x0000b400d2bc7a23 */ /* 0x000fe200000108bc */
[----:B------:R-:W-:Y:S01]  /*c070*/  MOV R221, R148 ;  /* 0x0000009400dd7202 */ /* 0x000fe20000000f00 */
[--C-:B------:R-:W-:Y:S01]  /*c080*/  FFMA.FTZ R0, R204, c[0x0][0x2d0], -R189.reuse ;  /* 0x0000b400cc007a23 */ /* 0x100fe200000108bd */
[----:B------:R-:W-:Y:S01]  /*c090*/  F2FP.BF16.PACK_AB R138, R169, R166 ;  /* 0x000000a6a98a723e */ /* 0x000fe200000010ff */
[----:B------:R-:W-:Y:S03]  /*c0a0*/  LDSM.16.MT88.4 R148, [R234+0x1000] ;  /* 0x00100000ea94783b */ /* 0x000fe60000004200 */
[----:B------:R-:W-:Y:S01]  /*c0b0*/  F2FP.BF16.PACK_AB R139, R168, R167 ;  /* 0x000000a7a88b723e */ /* 0x000fe200000010ff */
[----:B------:R2:W-:Y:S01]  /*c0c0*/  MUFU.EX2 R210, R152 ;  /* 0x0000009800d27308 */ /* 0x0005e20000000800 */
[----:B------:R-:W-:Y:S05]  /*c0d0*/  F2FP.BF16.PACK_AB R184, R191, R190 ;  /* 0x000000bebfb8723e */ /* 0x000fea00000010ff */
[C---:B------:R-:W-:Y:S04]  /*c0e0*/  HMMA.16816.F32.BF16 R4, R136.reuse, R140, R4 ;  /* 0x0000008c8804723c */ /* 0x040fe80000041804 */
[----:B------:R-:W3:Y:S01]  /*c0f0*/  MUFU.EX2 R193, R188 ;  /* 0x000000bc00c17308 */ /* 0x000ee20000000800 */
[----:B-1----:R-:W-:Y:S03]  /*c100*/  FADD.FTZ R2, R250, R154 ;  /* 0x0000009afa027221 */ /* 0x002fe60000010000 */
[C---:B------:R-:W-:Y:S01]  /*c110*/  HMMA.16816.F32.BF16 R8, R136.reuse, R142, R8 ;  /* 0x0000008e8808723c */ /* 0x040fe20000041808 */
[----:B------:R-:W1:Y:S03]  /*c120*/  LDSM.16.MT88.4 R140, [R234+0x800] ;  /* 0x00080000ea8c783b */ /* 0x000e660000004200 */
[----:B------:R-:W-:Y:S02]  /*c130*/  FADD.FTZ R160, R160, R2 ;  /* 0x00000002a0a07221 */ /* 0x000fe40000010000 */
[--C-:B------:R-:W-:Y:S01]  /*c140*/  FFMA.FTZ R2, R236, c[0x0][0x2d0], -R189.reuse ;  /* 0x0000b400ec027a23 */ /* 0x100fe200000108bd */
[----:B------:R4:W5:Y:S01]  /*c150*/  MUFU.EX2 R208, R0 ;  /* 0x0000000000d07308 */ /* 0x0009620000000800 */
[C---:B------:R-:W-:Y:S01]  /*c160*/  HMMA.16816.F32.BF16 R12, R136.reuse, R144, R12 ;  /* 0x00000090880c723c */ /* 0x040fe2000004180c */
[----:B--2---:R-:W-:Y:S03]  /*c170*/  LDSM.16.MT88.4 R152, [R234+0x1800] ;  /* 0x00180000ea98783b */ /* 0x004fe60000004200 */
[----:B------:R-:W-:Y:S04]  /*c180*/  FADD.FTZ R160, R161, R160 ;  /* 0x000000a0a1a07221 */ /* 0x000fe80000010000 */
[C---:B------:R-:W-:Y:S01]  /*c190*/  HMMA.16816.F32.BF16 R16, R136.reuse, R146, R16 ;  /* 0x000000928810723c */ /* 0x040fe20000041810 */
[----:B------:R2:W-:Y:S01]  /*c1a0*/  MUFU.EX2 R188, R2 ;  /* 0x0000000200bc7308 */ /* 0x0005e20000000800 */
[----:B------:R-:W5:Y:S02]  /*c1b0*/  LDSM.16.MT88.4 R144, [R233+0x800] ;  /* 0x00080000e990783b */ /* 0x000f640000004200 */
[----:B---3--:R-:W-:Y:S01]  /*c1c0*/  F2FP.BF16.PACK_AB R186, R193, R192 ;  /* 0x000000c0c1ba723e */ /* 0x008fe200000010ff */
[--C-:B----4-:R-:W-:Y:S06]  /*c1d0*/  FFMA.FTZ R0, R205, c[0x0][0x2d0], -R189.reuse ;  /* 0x0000b400cd007a23 */ /* 0x110fec00000108bd */
[----:B------:R3:W4:Y:S01]  /*c1e0*/  MUFU.EX2 R204, R0 ;  /* 0x0000000000cc7308 */ /* 0x0007220000000800 */
[C---:B-1----:R-:W-:Y:S03]  /*c1f0*/  HMMA.16816.F32.BF16 R20, R136.reuse, R140, R20 ;  /* 0x0000008c8814723c */ /* 0x042fe60000041814 */
[----:B--2---:R-:W-:Y:S04]  /*c200*/  FADD.FTZ R2, R167, R160 ;  /* 0x000000a0a7027221 */ /* 0x004fe80000010000 */
[----:B------:R-:W-:Y:S01]  /*c210*/  FADD.FTZ R2, R168, R2 ;  /* 0x00000002a8027221 */ /* 0x000fe20000010000 */
[C---:B------:R-:W-:Y:S01]  /*c220*/  HMMA.16816.F32.BF16 R24, R136.reuse, R142, R24 ;  /* 0x0000008e8818723c */ /* 0x040fe20000041818 */
[----:B------:R-:W1:Y:S03]  /*c230*/  LDSM.16.MT88.4 R140, [R231+0x3800] ;  /* 0x00380000e78c783b */ /* 0x000e660000004200 */
[----:B------:R-:W-:Y:S04]  /*c240*/  FADD.FTZ R2, R162, R2 ;  /* 0x00000002a2027221 */ /* 0x000fe80000010000 */
[----:B------:R-:W-:Y:S01]  /*c250*/  FADD.FTZ R2, R220, R2 ;  /* 0x00000002dc027221 */ /* 0x000fe20000010000 */
[C---:B-----5:R-:W-:Y:S03]  /*c260*/  HMMA.16816.F32.BF16 R28, R136.reuse, R144, R28 ;  /* 0x00000090881c723c */ /* 0x060fe6000004181c */
[--C-:B---3--:R-:W-:Y:S02]  /*c270*/  FFMA.FTZ R0, R206, c[0x0][0x2d0], -R189.reuse ;  /* 0x0000b400ce007a23 */ /* 0x108fe400000108bd */
[----:B------:R-:W-:Y:S02]  /*c280*/  FADD.FTZ R2, R238, R2 ;  /* 0x00000002ee027221 */ /* 0x000fe40000010000 */
[----:B------:R2:W3:Y:S01]  /*c290*/  MUFU.EX2 R203, R0 ;  /* 0x0000000000cb7308 */ /* 0x0004e20000000800 */
[C---:B------:R-:W-:Y:S01]  /*c2a0*/  HMMA.16816.F32.BF16 R32, R136.reuse, R146, R32 ;  /* 0x000000928820723c */ /* 0x040fe20000041820 */
[----:B------:R-:W5:Y:S03]  /*c2b0*/  LDSM.16.MT88.4 R144, [R232+0x3800] ;  /* 0x00380000e890783b */ /* 0x000f660000004200 */
[----:B------:R-:W-:Y:S04]  /*c2c0*/  FADD.FTZ R2, R237, R2 ;  /* 0x00000002ed027221 */ /* 0x000fe80000010000 */
[----:B------:R-:W-:Y:S04]  /*c2d0*/  FADD.FTZ R2, R208, R2 ;  /* 0x00000002d0027221 */ /* 0x000fe80000010000 */
[----:B----4-:R-:W-:Y:S02]  /*c2e0*/  FADD.FTZ R2, R204, R2 ;  /* 0x00000002cc027221 */ /* 0x010fe40000010000 */
[--C-:B--2---:R-:W-:Y:S01]  /*c2f0*/  FFMA.FTZ R0, R207, c[0x0][0x2d0], -R189.reuse ;  /* 0x0000b400cf007a23 */ /* 0x104fe200000108bd */
[C---:B-1----:R-:W-:Y:S03]  /*c300*/  HMMA.16816.F32.BF16 R36, R136.reuse, R140, R36 ;  /* 0x0000008c8824723c */ /* 0x042fe60000041824 */
[----:B------:R1:W2:Y:S01]  /*c310*/  MUFU.EX2 R202, R0 ;  /* 0x0000000000ca7308 */ /* 0x0002a20000000800 */
[----:B---3--:R-:W-:Y:S04]  /*c320*/  FADD.FTZ R2, R203, R2 ;  /* 0x00000002cb027221 */ /* 0x008fe80000010000 */
[C---:B------:R-:W-:Y:S01]  /*c330*/  HMMA.16816.F32.BF16 R40, R136.reuse, R142, R40 ;  /* 0x0000008e8828723c */ /* 0x040fe20000041828 */
[----:B------:R-:W3:Y:S07]  /*c340*/  LDSM.16.MT88.4 R140, [R234+0x3800] ;  /* 0x00380000ea8c783b */ /* 0x000eee0000004200 */
[C---:B-----5:R-:W-:Y:S08]  /*c350*/  HMMA.16816.F32.BF16 R44, R136.reuse, R144, R44 ;  /* 0x00000090882c723c */ /* 0x060ff0000004182c */
[C---:B------:R-:W-:Y:S01]  /*c360*/  HMMA.16816.F32.BF16 R48, R136.reuse, R146, R48 ;  /* 0x000000928830723c */ /* 0x040fe20000041830 */
[----:B------:R-:W4:Y:S03]  /*c370*/  LDSM.16.MT88.4 R144, [R233+0x3800] ;  /* 0x00380000e990783b */ /* 0x000f260000004200 */
[--C-:B-1----:R-:W-:Y:S02]  /*c380*/  FFMA.FTZ R0, R222, c[0x0][0x2d0], -R189.reuse ;  /* 0x0000b400de007a23 */ /* 0x102fe400000108bd */
[----:B--2---:R-:W-:Y:S02]  /*c390*/  FADD.FTZ R2, R202, R2 ;  /* 0x00000002ca027221 */ /* 0x004fe40000010000 */
[----:B------:R1:W2:Y:S01]  /*c3a0*/  MUFU.EX2 R197, R0 ;  /* 0x0000000000c57308 */ /* 0x0002a20000000800 */
[C---:B---3--:R-:W-:Y:S08]  /*c3b0*/  HMMA.16816.F32.BF16 R52, R136.reuse, R140, R52 ;  /* 0x0000008c8834723c */ /* 0x048ff00000041834 */
[C---:B------:R-:W-:Y:S01]  /*c3c0*/  HMMA.16816.F32.BF16 R56, R136.reuse, R142, R56 ;  /* 0x0000008e8838723c */ /* 0x040fe20000041838 */
[----:B------:R-:W3:Y:S03]  /*c3d0*/  LDSM.16.MT88.4 R140, [R231+0x6800] ;  /* 0x00680000e78c783b */ /* 0x000ee60000004200 */
[--C-:B-1----:R-:W-:Y:S02]  /*c3e0*/  FFMA.FTZ R0, R223, c[0x0][0x2d0], -R189.reuse ;  /* 0x0000b400df007a23 */ /* 0x102fe400000108bd */
[----:B--2---:R-:W-:Y:S02]  /*c3f0*/  FADD.FTZ R2, R197, R2 ;  /* 0x00000002c5027221 */ /* 0x004fe40000010000 */
[----:B------:R1:W2:Y:S01]  /*c400*/  MUFU.EX2 R196, R0 ;  /* 0x0000000000c47308 */ /* 0x0002a20000000800 */
[C---:B----4-:R-:W-:Y:S08]  /*c410*/  HMMA.16816.F32.BF16 R60, R136.reuse, R144, R60 ;  /* 0x00000090883c723c */ /* 0x050ff0000004183c */
[C---:B------:R-:W-:Y:S01]  /*c420*/  HMMA.16816.F32.BF16 R64, R136.reuse, R146, R64 ;  /* 0x000000928840723c */ /* 0x040fe20000041840 */
[----:B------:R-:W4:Y:S03]  /*c430*/  LDSM.16.MT88.4 R144, [R232+0x6800] ;  /* 0x00680000e890783b */ /* 0x000f260000004200 */
[--C-:B-1----:R-:W-:Y:S02]  /*c440*/  FFMA.FTZ R0, R224, c[0x0][0x2d0], -R189.reuse ;  /* 0x0000b400e0007a23 */ /* 0x102fe400000108bd */
[----:B--2---:R-:W-:Y:S02]  /*c450*/  FADD.FTZ R2, R196, R2 ;  /* 0x00000002c4027221 */ /* 0x004fe40000010000 */
[----:B------:R1:W2:Y:S01]  /*c460*/  MUFU.EX2 R195, R0 ;  /* 0x0000000000c37308 */ /* 0x0002a20000000800 */
[C---:B---3--:R-:W-:Y:S08]  /*c470*/  HMMA.16816.F32.BF16 R68, R136.reuse, R140, R68 ;  /* 0x0000008c8844723c */ /* 0x048ff00000041844 */
[C---:B------:R-:W-:Y:S01]  /*c480*/  HMMA.16816.F32.BF16 R72, R136.reuse, R142, R72 ;  /* 0x0000008e8848723c */ /* 0x040fe20000041848 */
[----:B------:R-:W3:Y:S07]  /*c490*/  LDSM.16.MT88.4 R140, [R234+0x6800] ;  /* 0x00680000ea8c783b */ /* 0x000eee0000004200 */
[C---:B----4-:R-:W-:Y:S04]  /*c4a0*/  HMMA.16816.F32.BF16 R76, R136.reuse, R144, R76 ;  /* 0x00000090884c723c */ /* 0x050fe8000004184c */
[----:B-1----:R-:W-:Y:S02]  /*c4b0*/  FFMA.FTZ R0, R225, c[0x0][0x2d0], -R189 ;  /* 0x0000b400e1007a23 */ /* 0x002fe400000108bd */
[----:B--2---:R-:W-:Y:S02]  /*c4c0*/  FADD.FTZ R2, R195, R2 ;  /* 0x00000002c3027221 */ /* 0x004fe40000010000 */
[----:B------:R1:W-:Y:S01]  /*c4d0*/  MUFU.EX2 R194, R0 ;  /* 0x0000000000c27308 */ /* 0x0003e20000000800 */
[C---:B------:R-:W-:Y:S01]  /*c4e0*/  HMMA.16816.F32.BF16 R80, R136.reuse, R146, R80 ;  /* 0x000000928850723c */ /* 0x040fe20000041850 */
[----:B------:R-:W2:Y:S02]  /*c4f0*/  LDSM.16.MT88.4 R144, [R233+0x6800] ;  /* 0x00680000e990783b */ /* 0x000ea40000004200 */
[----:B-1----:R-:W-:Y:S05]  /*c500*/  FADD.FTZ R0, R165, R133 ;  /* 0x00000085a5007221 */ /* 0x002fea0000010000 */
[C---:B---3--:R-:W-:Y:S04]  /*c510*/  HMMA.16816.F32.BF16 R84, R136.reuse, R140, R84 ;  /* 0x0000008c8854723c */ /* 0x048fe80000041854 */
[----:B------:R-:W-:Y:S02]  /*c520*/  FADD.FTZ R0, R166, R0 ;  /* 0x00000000a6007221 */ /* 0x000fe40000010000 */
[--C-:B------:R-:W-:Y:S02]  /*c530*/  FFMA.FTZ R133, R235, c[0x0][0x2d0], -R189.reuse ;  /* 0x0000b400eb857a23 */ /* 0x100fe400000108bd */
[----:B------:R-:W-:Y:S01]  /*c540*/  FADD.FTZ R0, R169, R0 ;  /* 0x00000000a9007221 */ /* 0x000fe20000010000 */
[C---:B------:R-:W-:Y:S01]  /*c550*/  HMMA.16816.F32.BF16 R88, R136.reuse, R142, R88 ;  /* 0x0000008e8858723c */ /* 0x040fe20000041858 */
[----:B------:R-:W1:Y:S02]  /*c560*/  LDSM.16.MT88.4 R140, [R231+0x9800] ;  /* 0x00980000e78c783b */ /* 0x000e640000004200 */
[----:B------:R-:W3:Y:S01]  /*c570*/  MUFU.EX2 R133, R133 ;  /* 0x0000008500857308 */ /* 0x000ee20000000800 */
[----:B------:R-:W-:Y:S02]  /*c580*/  FADD.FTZ R0, R164, R0 ;  /* 0x00000000a4007221 */ /* 0x000fe40000010000 */
[----:B------:R-:W-:Y:S02]  /*c590*/  FFMA.FTZ R189, R226, c[0x0][0x2d0], -R189 ;  /* 0x0000b400e2bd7a23 */ /* 0x000fe400000108bd */
[----:B------:R-:W-:Y:S01]  /*c5a0*/  FADD.FTZ R0, R163, R0 ;  /* 0x00000000a3007221 */ /* 0x000fe20000010000 */
[C---:B--2---:R-:W-:Y:S03]  /*c5b0*/  HMMA.16816.F32.BF16 R92, R136.reuse, R144, R92 ;  /* 0x00000090885c723c */ /* 0x044fe6000004185c */
[----:B------:R-:W-:Y:S01]  /*c5c0*/  FADD.FTZ R0, R221, R0 ;  /* 0x00000000dd007221 */ /* 0x000fe20000010000 */
[----:B------:R-:W2:Y:S03]  /*c5d0*/  MUFU.EX2 R189, R189 ;  /* 0x000000bd00bd7308 */ /* 0x000ea60000000800 */
[----:B------:R-:W-:Y:S01]  /*c5e0*/  FADD.FTZ R0, R244, R0 ;  /* 0x00000000f4007221 */ /* 0x000fe20000010000 */
[C---:B------:R-:W-:Y:S01]  /*c5f0*/  HMMA.16816.F32.BF16 R96, R136.reuse, R146, R96 ;  /* 0x000000928860723c */ /* 0x040fe20000041860 */
[----:B------:R-:W4:Y:S03]  /*c600*/  LDSM.16.MT88.4 R144, [R232+0x9800] ;  /* 0x00980000e890783b */ /* 0x000f260000004200 */
[----:B------:R-:W-:Y:S04]  /*c610*/  FADD.FTZ R0, R209, R0 ;  /* 0x00000000d1007221 */ /* 0x000fe80000010000 */
[----:B------:R-:W-:Y:S01]  /*c620*/  FADD.FTZ R0, R210, R0 ;  /* 0x00000000d2007221 */ /* 0x000fe20000010000 */
[----:B---3--:R-:W-:Y:S03]  /*c630*/  F2FP.BF16.PACK_AB R185, R133, R188 ;  /* 0x000000bc85b9723e */ /* 0x008fe600000010ff */
[----:B------:R-:W-:Y:S04]  /*c640*/  FADD.FTZ R0, R211, R0 ;  /* 0x00000000d3007221 */ /* 0x000fe80000010000 */
[----:B------:R-:W-:Y:S01]  /*c650*/  FADD.FTZ R0, R212, R0 ;  /* 0x00000000d4007221 */ /* 0x000fe20000010000 */
[----:B--2---:R-:W-:Y:S03]  /*c660*/  F2FP.BF16.PACK_AB R187, R189, R134 ;  /* 0x00000086bdbb723e */ /* 0x004fe600000010ff */
[----:B------:R-:W-:Y:S01]  /*c670*/  FADD.FTZ R0, R200, R0 ;  /* 0x00000000c8007221 */ /* 0x000fe20000010000 */
[C---:B-1----:R-:W-:Y:S03]  /*c680*/  HMMA.16816.F32.BF16 R100, R136.reuse, R140, R100 ;  /* 0x0000008c8864723c */ /* 0x042fe60000041864 */
[----:B------:R-:W-:Y:S04]  /*c690*/  FADD.FTZ R0, R201, R0 ;  /* 0x00000000c9007221 */ /* 0x000fe80000010000 */
[----:B------:R-:W-:Y:S01]  /*c6a0*/  FADD.FTZ R0, R199, R0 ;  /* 0x00000000c7007221 */ /* 0x000fe20000010000 */
[C---:B------:R-:W-:Y:S01]  /*c6b0*/  HMMA.16816.F32.BF16 R104, R136.reuse, R142, R104 ;  /* 0x0000008e8868723c */ /* 0x040fe20000041868 */
[----:B------:R-:W1:Y:S03]  /*c6c0*/  LDSM.16.MT88.4 R140, [R234+0x9800] ;  /* 0x00980000ea8c783b */ /* 0x000e660000004200 */
[----:B------:R-:W-:Y:S04]  /*c6d0*/  FADD.FTZ R0, R198, R0 ;  /* 0x00000000c6007221 */ /* 0x000fe80000010000 */
[C---:B----4-:R-:W-:Y:S08]  /*c6e0*/  HMMA.16816.F32.BF16 R108, R136.reuse, R144, R108 ;  /* 0x00000090886c723c */ /* 0x050ff0000004186c */
        /* <DEDUP_REMOVED lines=9> */
[----:B------:R-:W-:Y:S01]  /*c780*/  F2FP.BF16.PACK_AB R138, R244, R221 ;  /* 0x000000ddf48a723e */ /* 0x000fe200000010ff */
[----:B------:R-:W-:Y:S02]  /*c790*/  LDSM.16.MT88.4 R164, [R233+0x2800] ;  /* 0x00280000e9a4783b */ /* 0x000fe40000004200 */
[----:B------:R-:W-:Y:S02]  /*c7a0*/  F2FP.BF16.PACK_AB R137, R220, R162 ;  /* 0x000000a2dc89723e */ /* 0x000fe400000010ff */
[----:B------:R-:W-:Y:S07]  /*c7b0*/  F2FP.BF16.PACK_AB R139, R237, R238 ;  /* 0x000000eeed8b723e */ /* 0x000fee00000010ff */
[C---:B-1----:R-:W-:Y:S08]  /*c7c0*/  HMMA.16816.F32.BF16 R4, R136.reuse, R140, R4 ;  /* 0x0000008c8804723c */ /* 0x042ff00000041804 */
[C---:B------:R-:W-:Y:S01]  /*c7d0*/  HMMA.16816.F32.BF16 R8, R136.reuse, R142, R8 ;  /* 0x0000008e8808723c */ /* 0x040fe20000041808 */
[----:B------:R-:W1:Y:S07]  /*c7e0*/  LDSM.16.MT88.4 R140, [R233+0x1000] ;  /* 0x00100000e98c783b */ /* 0x000e6e0000004200 */
[C---:B--2---:R-:W-:Y:S08]  /*c7f0*/  HMMA.16816.F32.BF16 R12, R136.reuse, R144, R12 ;  /* 0x00000090880c723c */ /* 0x044ff0000004180c */
[C---:B------:R-:W-:Y:S01]  /*c800*/  HMMA.16816.F32.BF16 R16, R136.reuse, R146, R16 ;  /* 0x000000928810723c */ /* 0x040fe20000041810 */
[----:B------:R-:W2:Y:S07]  /*c810*/  LDSM.16.MT88.4 R144, [R231+0x4000] ;  /* 0x00400000e790783b */ /* 0x000eae0000004200 */
[C---:B------:R-:W-:Y:S08]  /*c820*/  HMMA.16816.F32.BF16 R20, R136.reuse, R148, R20 ;  /* 0x000000948814723c */ /* 0x040ff00000041814 */
        /* <DEDUP_REMOVED lines=39> */
[----:B------:R-:W-:Y:S01]  /*caa0*/  HMMA.16816.F32.BF16 R128, R136, R142, R128 ;  /* 0x0000008e8880723c */ /* 0x000fe20000041880 */
[----:B------:R-:W1:Y:S06]  /*cab0*/  LDSM.16.MT88.4 R140, [R233+0x1800] ;  /* 0x00180000e98c783b */ /* 0x000e6c0000004200 */
[----:B------:R-:W-:Y:S02]  /*cac0*/  F2FP.BF16.PACK_AB R136, R210, R209 ;  /* 0x000000d1d288723e */ /* 0x000fe400000010ff */
[----:B------:R-:W-:Y:S03]  /*cad0*/  F2FP.BF16.PACK_AB R138, R212, R211 ;  /* 0x000000d3d48a723e */ /* 0x000fe600000010ff */
[----:B------:R-:W-:Y:S02]  /*cae0*/  F2FP.BF16.PACK_AB R137, R204, R208 ;  /* 0x000000d0cc89723e */ /* 0x000fe400000010ff */
[----:B------:R-:W-:Y:S07]  /*caf0*/  F2FP.BF16.PACK_AB R139, R202, R203 ;  /* 0x000000cbca8b723e */ /* 0x000fee00000010ff */
        /* <DEDUP_REMOVED lines=46> */
[----:B------:R-:W-:Y:S01]  /*cde0*/  HMMA.16816.F32.BF16 R128, R136, R142, R128 ;  /* 0x0000008e8880723c */ /* 0x000fe20000041880 */
[----:B------:R-:W1:Y:S06]  /*cdf0*/  LDSM.16.MT88.4 R140, [R231+0x5000] ;  /* 0x00500000e78c783b */ /* 0x000e6c0000004200 */
[----:B------:R-:W-:Y:S02]  /*ce00*/  F2FP.BF16.PACK_AB R136, R201, R200 ;  /* 0x000000c8c988723e */ /* 0x000fe400000010ff */
[----:B------:R-:W-:Y:S03]  /*ce10*/  F2FP.BF16.PACK_AB R138, R198, R199 ;  /* 0x000000c7c68a723e */ /* 0x000fe600000010ff */
[----:B------:R-:W-:Y:S02]  /*ce20*/  F2FP.BF16.PACK_AB R137, R196, R197 ;  /* 0x000000c5c489723e */ /* 0x000fe400000010ff */
[C---:B------:R-:W-:Y:S07]  /*ce30*/  F2FP.BF16.PACK_AB R139, R194.reuse, R195 ;  /* 0x000000c3c28b723e */ /* 0x040fee00000010ff */
        /* <DEDUP_REMOVED lines=40> */
[C---:B------:R-:W-:Y:S08]  /*d0c0*/  HMMA.16816.F32.BF16 R112, R136.reuse, R154, R112 ;  /* 0x0000009a8870723c */ /* 0x040ff00000041870 */
[C---:B----4-:R-:W-:Y:S08]  /*d0d0*/  HMMA.16816.F32.BF16 R116, R136.reuse, R156, R116 ;  /* 0x0000009c8874723c */ /* 0x050ff00000041874 */
[C---:B------:R-:W-:Y:S01]  /*d0e0*/  HMMA.16816.F32.BF16 R120, R136.reuse, R158, R120 ;  /* 0x0000009e8878723c */ /* 0x040fe20000041878 */
[----:B------:R-:W3:Y:S07]  /*d0f0*/  LDSM.16.MT88.4 R156, [R234+0x2800] ;  /* 0x00280000ea9c783b */ /* 0x000eee0000004200 */
[C---:B--2---:R-:W-:Y:S08]  /*d100*/  HMMA.16816.F32.BF16 R124, R136.reuse, R144, R124 ;  /* 0x00000090887c723c */ /* 0x044ff0000004187c */
[----:B------:R-:W-:Y:S08]  /*d110*/  HMMA.16816.F32.BF16 R128, R136, R146, R128 ;  /* 0x000000928880723c */ /* 0x000ff00000041880 */
[C---:B-1----:R-:W-:Y:S01]  /*d120*/  HMMA.16816.F32.BF16 R136, R184.reuse, R140, R4 ;  /* 0x0000008cb888723c */ /* 0x042fe20000041804 */
[----:B------:R-:W1:Y:S07]  /*d130*/  LDSM.16.MT88.4 R4, [R234+0x5800] ;  /* 0x00580000ea04783b */ /* 0x000e6e0000004200 */
[C---:B------:R-:W-:Y:S01]  /*d140*/  HMMA.16816.F32.BF16 R140, R184.reuse, R142, R8 ;  /* 0x0000008eb88c723c */ /* 0x040fe20000041808 */
[----:B------:R-:W2:Y:S07]  /*d150*/  LDSM.16.MT88.4 R8, [R233+0x5800] ;  /* 0x00580000e908783b */ /* 0x000eae0000004200 */
[C---:B------:R-:W-:Y:S01]  /*d160*/  HMMA.16816.F32.BF16 R144, R184.reuse, R148, R12 ;  /* 0x00000094b890723c */ /* 0x040fe2000004180c */
[----:B------:R-:W4:Y:S07]  /*d170*/  LDSM.16.MT88.4 R12, [R231+0x8800] ;  /* 0x00880000e70c783b */ /* 0x000f2e0000004200 */
[C---:B------:R-:W-:Y:S01]  /*d180*/  HMMA.16816.F32.BF16 R148, R184.reuse, R150, R16 ;  /* 0x00000096b894723c */ /* 0x040fe20000041810 */
[----:B------:R-:W5:Y:S07]  /*d190*/  LDSM.16.MT88.4 R16, [R232+0x8800] ;  /* 0x00880000e810783b */ /* 0x000f6e0000004200 */
[C---:B---3--:R-:W-:Y:S01]  /*d1a0*/  HMMA.16816.F32.BF16 R152, R184.reuse, R156, R20 ;  /* 0x0000009cb898723c */ /* 0x048fe20000041814 */
[----:B------:R-:W3:Y:S07]  /*d1b0*/  LDSM.16.MT88.4 R20, [R234+0x8800] ;  /* 0x00880000ea14783b */ /* 0x000eee0000004200 */
        /* <DEDUP_REMOVED lines=17> */
[C---:B-----5:R-:W-:Y:S01]  /*d2d0*/  HMMA.16816.F32.BF16 R76, R184.reuse, R16, R76 ;  /* 0x00000010b84c723c */ /* 0x060fe2000004184c */
[----:B------:R-:W5:Y:S07]  /*d2e0*/  LDL R16, [R1+0x14] ;  /* 0x0000140001107983 */ /* 0x000f6e0000100800 */
[C---:B------:R-:W-:Y:S08]  /*d2f0*/  HMMA.16816.F32.BF16 R80, R184.reuse, R18, R80 ;  /* 0x00000012b850723c */ /* 0x040ff00000041850 */
[C---:B---3--:R-:W-:Y:S08]  /*d300*/  HMMA.16816.F32.BF16 R84, R184.reuse, R20, R84 ;  /* 0x00000014b854723c */ /* 0x048ff00000041854 */
[C---:B------:R-:W-:Y:S08]  /*d310*/  HMMA.16816.F32.BF16 R88, R184.reuse, R22, R88 ;  /* 0x00000016b858723c */ /* 0x040ff00000041858 */
[C---:B------:R-:W-:Y:S08]  /*d320*/  HMMA.16816.F32.BF16 R92, R184.reuse, R24, R92 ;  /* 0x00000018b85c723c */ /* 0x040ff0000004185c */
[C---:B------:R-:W-:Y:S08]  /*d330*/  HMMA.16816.F32.BF16 R96, R184.reuse, R26, R96 ;  /* 0x0000001ab860723c */ /* 0x040ff00000041860 */
[C---:B-1----:R-:W-:Y:S08]  /*d340*/  HMMA.16816.F32.BF16 R100, R184.reuse, R4, R100 ;  /* 0x00000004b864723c */ /* 0x042ff00000041864 */
[C---:B------:R-:W-:Y:S01]  /*d350*/  HMMA.16816.F32.BF16 R104, R184.reuse, R6, R104 ;  /* 0x00000006b868723c */ /* 0x040fe20000041868 */
[----:B------:R-:W1:Y:S07]  /*d360*/  LDSM.16.MT88.4 R4, [R233+0xb800] ;  /* 0x00b80000e904783b */ /* 0x000e6e0000004200 */
[C---:B--2---:R-:W-:Y:S08]  /*d370*/  HMMA.16816.F32.BF16 R108, R184.reuse, R8, R108 ;  /* 0x00000008b86c723c */ /* 0x044ff0000004186c */
[C---:B------:R-:W-:Y:S08]  /*d380*/  HMMA.16816.F32.BF16 R112, R184.reuse, R10, R112 ;  /* 0x0000000ab870723c */ /* 0x040ff00000041870 */
[C---:B----4-:R-:W-:Y:S07]  /*d390*/  HMMA.16816.F32.BF16 R116, R184.reuse, R12, R116 ;  /* 0x0000000cb874723c */ /* 0x050fee0000041874 */
[-C--:B------:R-:W-:Y:S01]  /*d3a0*/  MOV R12, R3.reuse ;  /* 0x00000003000c7202 */ /* 0x080fe20000000f00 */
[C---:B------:R-:W-:Y:S08]  /*d3b0*/  HMMA.16816.F32.BF16 R120, R184.reuse, R14, R120 ;  /* 0x0000000eb878723c */ /* 0x040ff00000041878 */
[C---:B-1----:R-:W-:Y:S07]  /*d3c0*/  HMMA.16816.F32.BF16 R124, R184.reuse, R4, R124 ;  /* 0x00000004b87c723c */ /* 0x042fee000004187c */
[----:B------:R-:W-:Y:S01]  /*d3d0*/  FADD.FTZ R4, R194, R2 ;  /* 0x00000002c2047221 */ /* 0x000fe20000010000 */
[----:B------:R-:W-:Y:S04]  /*d3e0*/  HMMA.16816.F32.BF16 R128, R184, R6, R128 ;  /* 0x00000006b880723c */ /* 0x000fe80000041880 */
[----:B------:R-:W-:Y:S02]  /*d3f0*/  FADD.FTZ R2, R190, R0 ;  /* 0x00000000be027221 */ /* 0x000fe40000010000 */
[----:B------:R-:W-:Y:S02]  /*d400*/  FADD.FTZ R0, R188, R4 ;  /* 0x00000004bc007221 */ /* 0x000fe40000010000 */
[----:B------:R-:W-:Y:S04]  /*d410*/  FADD.FTZ R2, R191, R2 ;  /* 0x00000002bf027221 */ /* 0x000fe80000010000 */
[----:B------:R-:W-:Y:S01]  /*d420*/  FADD.FTZ R0, R133, R0 ;  /* 0x0000000085007221 */ /* 0x000fe20000010000 */
[----:B------:R-:W-:Y:S01]  /*d430*/  MOV R133, R132 ;  /* 0x0000008400857202 */ /* 0x000fe20000000f00 */
[----:B------:R-:W-:Y:S02]  /*d440*/  FADD.FTZ R2, R192, R2 ;  /* 0x00000002c0027221 */ /* 0x000fe40000010000 */
[----:B------:R-:W-:Y:S01]  /*d450*/  FADD.FTZ R0, R134, R0 ;  /* 0x0000000086007221 */ /* 0x000fe20000010000 */
[----:B------:R-:W-:Y:S01]  /*d460*/  MOV R134, R3 ;  /* 0x0000000300867202 */ /* 0x000fe20000000f00 */
[----:B------:R-:W-:Y:S02]  /*d470*/  FADD.FTZ R2, R193, R2 ;  /* 0x00000002c1027221 */ /* 0x000fe40000010000 */
[----:B------:R-:W-:Y:S03]  /*d480*/  FADD.FTZ R0, R189, R0 ;  /* 0x00000000bd007221 */ /* 0x000fe60000010000 */
[----:B------:R1:W-:Y:S04]  /*d490*/  STL [R1+0x8], R2 ;  /* 0x0000080201007387 */ /* 0x0003e80000100800 */
[----:B------:R1:W-:Y:S01]  /*d4a0*/  STL [R1+0xc], R0 ;  /* 0x00000c0001007387 */ /* 0x0003e20000100800 */
[C---:B-----5:R-:W-:Y:S02]  /*d4b0*/  ISETP.GT.AND P0, PT, R247.reuse, R16, PT ;  /* 0x00000010f700720c */ /* 0x060fe40003f04270 */
[----:B------:R-:W-:Y:S11]  /*d4c0*/  IADD3 R247, R247, -0x1, RZ ;  /* 0xfffffffff7f77810 */ /* 0x000ff60007ffe0ff */
[----:B-1----:R-:W-:-:S05]  /*d4d0*/  @P0 BRA `(.L_x_1487) ;  /* 0xffffa6d000000947 */ /* 0x002fca000383ffff */
.L_x_1476:
[----:B-1----:R-:W-:-:S13]  /*d4e0*/  ISETP.GE.AND P0, PT, R247, RZ, PT ;  /* 0x000000fff700720c */ /* 0x002fda0003f06270 */
[----:B------:R-:W-:Y:S05]  /*d4f0*/  @!P0 BRA `(.L_x_1488) ;  /* 0x0000516000008947 */ /* 0x000fea0003800000 */
[----:B------:R-:W-:Y:S02]  /*d500*/  MOV R134, R12 ;  /* 0x0000000c00867202 */ /* 0x000fe40000000f00 */
[----:B------:R-:W-:Y:S02]  /*d510*/  MOV R133, R132 ;  /* 0x0000008400857202 */ /* 0x000fe40000000f00 */
.L_x_1495:
[----:B------:R-:W-:Y:S01]  /*d520*/  SHF.R.S32.HI R0, RZ, 0x1f, R252 ;  /* 0x0000001fff007819 */ /* 0x000fe200000114fc */
[----:B------:R-:W2:Y:S01]  /*d530*/  LDL.64 R6, [R1+0x30] ;  /* 0x0000300001067983 */ /* 0x000ea20000100a00 */
[----:B------:R-:W-:Y:S01]  /*d540*/  SHF.R.S32.HI R4, RZ, 0x1f, R246 ;  /* 0x0000001fff047819 */ /* 0x000fe200000114f6 */
[----:B------:R-:W-:Y:S04]  /*d550*/  DEPBAR.LE SB0, 0x0 ;  /* 0x000080000000791a */ /* 0x000fe80000000000 */
[C---:B------:R-:W-:Y:S01]  /*d560*/  IADD3 R14, R245.reuse, 0x80, RZ ;  /* 0x00000080f50e7810 */ /* 0x040fe20007ffe0ff */
[----:B------:R-:W3:Y:S01]  /*d570*/  LDL R5, [R1+0x3c] ;  /* 0x00003c0001057983 */ /* 0x000ee20000100800 */
[----:B------:R-:W-:Y:S01]  /*d580*/  IADD3 R13, R245, 0x40, RZ ;  /* 0x00000040f50d7810 */ /* 0x000fe20007ffe0ff */
[----:B------:R-:W-:Y:S01]  /*d590*/  WARPSYNC 0xffffffff ;  /* 0xffffffff00007948 */ /* 0x000fe20003800000 */
[C---:B------:R-:W-:Y:S01]  /*d5a0*/  IADD3 R238, R135.reuse, 0xb800, RZ ;  /* 0x0000b80087ee7810 */ /* 0x040fe20007ffe0ff */
[----:B------:R-:W-:Y:S01]  /*d5b0*/  BAR.SYNC.DEFER_BLOCKING 0x0 ;  /* 0x0000000000007b1d */ /* 0x000fe20000010000 */
[----:B------:R-:W-:Y:S01]  /*d5c0*/  SHF.R.S32.HI R13, RZ, 0x1f, R13 ;  /* 0x0000001fff0d7819 */ /* 0x000fe2000001140d */
[----:B------:R-:W-:Y:S01]  /*d5d0*/  IMAD R0, R0, c[0x0][0x208], RZ ;  /* 0x0000820000007a24 */ /* 0x000fe200078e02ff */
[C---:B------:R-:W-:Y:S01]  /*d5e0*/  IADD3 R237, R135.reuse, 0xb000, RZ ;  /* 0x0000b00087ed7810 */ /* 0x040fe20007ffe0ff */
[C---:B------:R-:W-:Y:S01]  /*d5f0*/  IMAD.WIDE.U32 R2, R252.reuse, c[0x0][0x208], RZ ;  /* 0x00008200fc027a25 */ /* 0x040fe200078e00ff */
[C---:B------:R-:W-:Y:S02]  /*d600*/  IADD3 R236, R135.reuse, 0xa800, RZ ;  /* 0x0000a80087ec7810 */ /* 0x040fe40007ffe0ff */
[C---:B------:R-:W-:Y:S01]  /*d610*/  IADD3 R235, R135.reuse, 0xa000, RZ ;  /* 0x0000a00087eb7810 */ /* 0x040fe20007ffe0ff */
[----:B------:R-:W-:Y:S01]  /*d620*/  IMAD R0, R252, c[0x0][0x20c], R0 ;  /* 0x00008300fc007a24 */ /* 0x000fe200078e0200 */
[C---:B------:R-:W-:Y:S01]  /*d630*/  IADD3 R227, R135.reuse, 0x9800, RZ ;  /* 0x0000980087e37810 */ /* 0x040fe20007ffe0ff */
[----:B------:R-:W-:Y:S01]  /*d640*/  IMAD R4, R4, c[0x0][0x218], RZ ;  /* 0x0000860004047a24 */ /* 0x000fe200078e02ff */
[----:B------:R-:W-:Y:S01]  /*d650*/  IADD3 R226, R135, 0x9000, RZ ;  /* 0x0000900087e27810 */ /* 0x000fe20007ffe0ff */
[----:B------:R-:W-:Y:S01]  /*d660*/  IMAD.IADD R3, R3, 0x1, R0 ;  /* 0x0000000103037824 */ /* 0x000fe200078e0200 */
[C---:B------:R-:W-:Y:S01]  /*d670*/  IADD3 R225, R135.reuse, 0x8800, RZ ;  /* 0x0000880087e17810 */ /* 0x040fe20007ffe0ff */
[C---:B------:R-:W-:Y:S01]  /*d680*/  IMAD R4, R246.reuse, c[0x0][0x21c], R4 ;  /* 0x00008700f6047a24 */ /* 0x040fe200078e0204 */
[C---:B------:R-:W-:Y:S01]  /*d690*/  IADD3 R224, R135.reuse, 0x8000, RZ ;  /* 0x0000800087e07810 */ /* 0x040fe20007ffe0ff */
[----:B------:R-:W-:Y:S01]  /*d6a0*/  IMAD.WIDE.U32 R2, R246, c[0x0][0x218], R2 ;  /* 0x00008600f6027a25 */ /* 0x000fe200078e0002 */
[C---:B------:R-:W-:Y:S02]  /*d6b0*/  IADD3 R223, R135.reuse, 0x7800, RZ ;  /* 0x0000780087df7810 */ /* 0x040fe40007ffe0ff */
[C---:B------:R-:W-:Y:S01]  /*d6c0*/  IADD3 R222, R135.reuse, 0x7000, RZ ;  /* 0x0000700087de7810 */ /* 0x040fe20007ffe0ff */
[----:B------:R-:W-:Y:S01]  /*d6d0*/  IMAD.SHL.U32 R45, R14, 0x2, RZ ;  /* 0x000000020e2d7824 */ /* 0x000fe200078e00ff */
[----:B------:R-:W-:Y:S01]  /*d6e0*/  IADD3 R221, R135, 0x6800, RZ ;  /* 0x0000680087dd7810 */ /* 0x000fe20007ffe0ff */
[----:B------:R-:W-:Y:S01]  /*d6f0*/  IMAD.SHL.U32 R37, R245, 0x2, RZ ;  /* 0x00000002f5257824 */ /* 0x000fe200078e00ff */
[C---:B------:R-:W-:Y:S01]  /*d700*/  IADD3 R220, R135.reuse, 0x6000, RZ ;  /* 0x0000600087dc7810 */ /* 0x040fe20007ffe0ff */
[----:B------:R1:W4:Y:S01]  /*d710*/  LDSM.16.M88.4 R48, [R239] ;  /* 0x00000000ef30783b */ /* 0x0003220000000200 */
[C---:B------:R-:W-:Y:S02]  /*d720*/  IADD3 R219, R135.reuse, 0x5800, RZ ;  /* 0x0000580087db7810 */ /* 0x040fe40007ffe0ff */
[C---:B------:R-:W-:Y:S01]  /*d730*/  IADD3 R218, R135.reuse, 0x5000, RZ ;  /* 0x0000500087da7810 */ /* 0x040fe20007ffe0ff */
[----:B------:R1:W1:Y:S01]  /*d740*/  LDSM.16.M88.4 R8, [R228] ;  /* 0x00000000e408783b */ /* 0x0002620000000200 */
[C---:B------:R-:W-:Y:S02]  /*d750*/  IADD3 R217, R135.reuse, 0x4800, RZ ;  /* 0x0000480087d97810 */ /* 0x040fe40007ffe0ff */
[C---:B------:R-:W-:Y:S01]  /*d760*/  IADD3 R216, R135.reuse, 0x4000, RZ ;  /* 0x0000400087d87810 */ /* 0x040fe20007ffe0ff */
[----:B------:R1:W1:Y:S01]  /*d770*/  LDSM.16.M88.4 R16, [R228+0x800] ;  /* 0x00080000e410783b */ /* 0x0002620000000200 */
[C---:B------:R-:W-:Y:S02]  /*d780*/  IADD3 R132, R135.reuse, 0x3800, RZ ;  /* 0x0000380087847810 */ /* 0x040fe40007ffe0ff */
[----:B------:R-:W-:Y:S01]  /*d790*/  IADD3 R0, R135, 0x3000, RZ ;  /* 0x0000300087007810 */ /* 0x000fe20007ffe0ff */
        /* <DEDUP_REMOVED lines=11> */
[----:B--2---:R-:W-:Y:S02]  /*d850*/  IADD3 R12, P0, R6, R2, RZ ;  /* 0x00000002060c7210 */ /* 0x004fe40007f1e0ff */
[----:B------:R-:W-:Y:S04]  /*d860*/  IADD3 R6, R245, 0xc0, RZ ;  /* 0x000000c0f5067810 */ /* 0x000fe80007ffe0ff */
[----:B------:R-:W-:Y:S02]  /*d870*/  SHF.R.S32.HI R6, RZ, 0x1f, R6 ;  /* 0x0000001fff067819 */ /* 0x000fe40000011406 */
[----:B---3--:R-:W-:Y:S02]  /*d880*/  IADD3.X R4, R5, R3, R4, P0, !PT ;  /* 0x0000000305047210 */ /* 0x008fe400007fe404 */
[----:B------:R-:W-:Y:S02]  /*d890*/  IADD3 R5, R245, 0xc0, RZ ;  /* 0x000000c0f5057810 */ /* 0x000fe40007ffe0ff */
[C---:B------:R-:W-:Y:S02]  /*d8a0*/  LEA R7, P0, R12.reuse, c[0x0][0x1f8], 0x1 ;  /* 0x00007e000c077a11 */ /* 0x040fe400078008ff */
[C---:B------:R-:W-:Y:S01]  /*d8b0*/  SHF.L.U64.HI R20, R5.reuse, 0x1, R6 ;  /* 0x0000000105147819 */ /* 0x040fe20000010206 */
[----:B------:R-:W-:Y:S01]  /*d8c0*/  IMAD.SHL.U32 R47, R5, 0x2, RZ ;  /* 0x00000002052f7824 */ /* 0x000fe200078e00ff */
[C---:B------:R-:W-:Y:S02]  /*d8d0*/  IADD3 R5, R245.reuse, 0x80, RZ ;  /* 0x00000080f5057810 */ /* 0x040fe40007ffe0ff */
[C---:B------:R-:W-:Y:S02]  /*d8e0*/  IADD3 R6, R245.reuse, 0x40, RZ ;  /* 0x00000040f5067810 */ /* 0x040fe40007ffe0ff */
[----:B------:R-:W-:Y:S02]  /*d8f0*/  SHF.R.S32.HI R5, RZ, 0x1f, R5 ;  /* 0x0000001fff057819 */ /* 0x000fe40000011405 */
[----:B------:R-:W-:Y:S01]  /*d900*/  LEA.HI.X R12, R12, c[0x0][0x1fc], R4, 0x1, P0 ;  /* 0x00007f000c0c7a11 */ /* 0x000fe200000f0c04 */
[----:B------:R-:W-:Y:S01]  /*d910*/  IMAD.SHL.U32 R39, R6, 0x2, RZ ;  /* 0x0000000206277824 */ /* 0x000fe200078e00ff */
[----:B------:R-:W-:Y:S02]  /*d920*/  SHF.L.U64.HI R15, R14, 0x1, R5 ;  /* 0x000000010e0f7819 */ /* 0x000fe40000010205 */
[----:B------:R-:W-:Y:S02]  /*d930*/  SHF.R.S32.HI R5, RZ, 0x1f, R245 ;  /* 0x0000001fff057819 */ /* 0x000fe400000114f5 */
[----:B------:R-:W-:Y:S02]  /*d940*/  SHF.L.U64.HI R14, R6, 0x1, R13 ;  /* 0x00000001060e7819 */ /* 0x000fe4000001020d */
[----:B------:R-:W-:Y:S01]  /*d950*/  SHF.L.U64.HI R13, R245, 0x1, R5 ;  /* 0x00000001f50d7819 */ /* 0x000fe20000010205 */
[----:B------:R-:W-:-:S05]  /*d960*/  BRA.DIV ~URZ, `(.L_x_1489) ;  /* 0x0000a2627f007947 */ /* 0x000fca000b800000 */
[----:B-1--4-:R1:W2:Y:S02]  /*d970*/  SHFL.IDX PT, R2, R12, RZ, 0x181f ;  /* 0x00181fff0c027589 */ /* 0x0122a400000e0000 */
.L_x_1544:
[----:B------:R-:W3:Y:S01]  /*d980*/  SHFL.IDX PT, R6, R7, RZ, 0x181f ;  /* 0x00181fff07067589 */ /* 0x000ee200000e0000 */
[C---:B------:R-:W-:Y:S01]  /*d990*/  ISETP.GE.AND P1, PT, R245.reuse, c[0x0][0x1d4], PT ;  /* 0x00007500f5007a0c */ /* 0x040fe20003f26270 */
[----:B------:R-:W-:Y:S01]  /*d9a0*/  BSSY B0, `(.L_x_1490) ;  /* 0x0000231000007945 */ /* 0x000fe20003800000 */
[C---:B------:R-:W-:Y:S02]  /*d9b0*/  IADD3 R3, R245.reuse, 0x80, RZ ;  /* 0x00000080f5037810 */ /* 0x040fe40007ffe0ff */
[----:B------:R-:W-:Y:S02]  /*d9c0*/  IADD3 R21, R245, 0x40, RZ ;  /* 0x00000040f5157810 */ /* 0x000fe40007ffe0ff */
[----:B------:R-:W-:Y:S01]  /*d9d0*/  ISETP.GE.AND P4, PT, R3, c[0x0][0x1d4], PT ;  /* 0x0000750003007a0c */ /* 0x000fe20003f86270 */
[----:B------:R-:W4:Y:S01]  /*d9e0*/  SHFL.IDX PT, R4, R7, 0x1, 0x181f ;  /* 0x00381f0007047f89 */ /* 0x000f2200000e0000 */
[----:B------:R-:W-:Y:S02]  /*d9f0*/  IADD3 R3, R245, 0xc0, RZ ;  /* 0x000000c0f5037810 */ /* 0x000fe40007ffe0ff */
[----:B------:R-:W-:Y:S02]  /*da00*/  ISETP.GE.AND P5, PT, R21, c[0x0][0x1d4], PT ;  /* 0x0000750015007a0c */ /* 0x000fe40003fa6270 */
[----:B------:R-:W-:Y:S02]  /*da10*/  ISETP.GE.AND P3, PT, R3, c[0x0][0x1d4], PT ;  /* 0x0000750003007a0c */ /* 0x000fe40003f66270 */
[----:B------:R-:W-:Y:S01]  /*da20*/  SEL R244, RZ, 0x10, P1 ;  /* 0x00000010fff47807 */ /* 0x000fe20000800000 */
[----:B------:R5:W-:Y:S01]  /*da30*/  SHFL.IDX PT, R3, R7, 0x2, 0x181f ;  /* 0x00581f0007037f89 */ /* 0x000be200000e0000 */
[----:B------:R-:W-:Y:S02]  /*da40*/  SEL R21, RZ, 0x10, P4 ;  /* 0x00000010ff157807 */ /* 0x000fe40002000000 */
[----:B------:R-:W-:Y:S02]  /*da50*/  IADD3 R36, -R244, 0x10, RZ ;  /* 0x00000010f4247810 */ /* 0x000fe40007ffe1ff */
[----:B------:R-:W-:Y:S02]  /*da60*/  SEL R46, RZ, 0x10, P3 ;  /* 0x00000010ff2e7807 */ /* 0x000fe40001800000 */
[----:B------:R-:W-:Y:S01]  /*da70*/  LOP3.LUT R36, R36, 0xf, RZ, 0xc0, !PT ;  /* 0x0000000f24247812 */ /* 0x000fe200078ec0ff */
[----:B------:R-:W1:Y:S01]  /*da80*/  SHFL.IDX PT, R5, R12, 0x1, 0x181f ;  /* 0x00381f000c057f89 */ /* 0x000e6200000e0000 */
[----:B------:R-:W-:Y:S02]  /*da90*/  IADD3 R38, -R21, 0x10, RZ ;  /* 0x0000001015267810 */ /* 0x000fe40007ffe1ff */
[----:B------:R-:W-:Y:S02]  /*daa0*/  IADD3 R44, -R46, 0x10, RZ ;  /* 0x000000102e2c7810 */ /* 0x000fe40007ffe1ff */
[----:B------:R-:W-:Y:S02]  /*dab0*/  LOP3.LUT R38, R38, 0xf, RZ, 0xc0, !PT ;  /* 0x0000000f26267812 */ /* 0x000fe400078ec0ff */
[----:B------:R-:W-:Y:S02]  /*dac0*/  LOP3.LUT R44, R44, 0xf, RZ, 0xc0, !PT ;  /* 0x0000000f2c2c7812 */ /* 0x000fe400078ec0ff */
[C---:B---3--:R-:W-:Y:S02]  /*dad0*/  IADD3 R28, P0, R6.reuse, R37, RZ ;  /* 0x00000025061c7210 */ /* 0x048fe40007f1e0ff */
[----:B------:R-:W-:Y:S02]  /*dae0*/  IADD3 R22, P2, R6, R39, RZ ;  /* 0x0000002706167210 */ /* 0x000fe40007f5e0ff */
[C---:B--2---:R-:W-:Y:S02]  /*daf0*/  IADD3.X R29, R2.reuse, R13, RZ, P0, !PT ;  /* 0x0000000d021d7210 */ /* 0x044fe400007fe4ff */
[----:B------:R-:W-:Y:S02]  /*db00*/  IADD3.X R23, R2, R14, RZ, P2, !PT ;  /* 0x0000000e02177210 */ /* 0x000fe400017fe4ff */
[----:B------:R-:W-:Y:S01]  /*db10*/  IADD3 R30, P0, R6, R45, RZ ;  /* 0x0000002d061e7210 */ /* 0x000fe20007f1e0ff */
[----:B------:R2:W-:Y:S03]  /*db20*/  LDGSTS.E.BYPASS.LTC128B.128 [R243+0x100], [R28.64], !P1 ;  /* 0x001000001cf37fae */ /* 0x0005e6000c901d46 */
[----:B------:R-:W-:Y:S02]  /*db30*/  IADD3.X R31, R2, R15, RZ, P0, !PT ;  /* 0x0000000f021f7210 */ /* 0x000fe400007fe4ff */
[----:B------:R-:W-:Y:S03]  /*db40*/  IADD3 R6, P0, R6, R47, RZ ;  /* 0x0000002f06067210 */ /* 0x000fe60007f1e0ff */
[----:B------:R4:W-:Y:S01]  /*db50*/  LDGSTS.E.BYPASS.LTC128B.128 [R243+0x3100], [R22.64], !P5 ;  /* 0x0310000016f37fae */ /* 0x0009e2000e901d46 */
[----:B-----5:R-:W-:Y:S07]  /*db60*/  IADD3.X R7, R2, R20, RZ, P0, !PT ;  /* 0x0000001402077210 */ /* 0x020fee00007fe4ff */
[----:B------:R3:W-:Y:S08]  /*db70*/  LDGSTS.E.BYPASS.LTC128B.128 [R243+0x6100], [R30.64], !P4 ;  /* 0x061000001ef37fae */ /* 0x0007f0000e101d46 */
[----:B------:R5:W-:Y:S08]  /*db80*/  LDGSTS.E.BYPASS.LTC128B.128 [R243+0x9100], [R6.64], !P3 ;  /* 0x0910000006f37fae */ /* 0x000bf0000d901d46 */
[----:B------:R2:W2:Y:S01]  /*db90*/  SHFL.IDX PT, R2, R12, 0x2, 0x181f ;  /* 0x00581f000c027f89 */ /* 0x0004a200000e0000 */
[C---:B----4-:R-:W-:Y:S04]  /*dba0*/  IADD3 R22, P0, R4.reuse, R37, RZ ;  /* 0x0000002504167210 */ /* 0x050fe80007f1e0ff */
[C---:B-1----:R-:W-:Y:S05]  /*dbb0*/  IADD3.X R23, R5.reuse, R13, RZ, P0, !PT ;  /* 0x0000000d05177210 */ /* 0x042fea00007fe4ff */
[----:B------:R1:W-:Y:S01]  /*dbc0*/  LDGSTS.E.BYPASS.LTC128B.128 [R243+0x1100], [R22.64], !P1 ;  /* 0x0110000016f37fae */ /* 0x0003e2000c901d46 */
[C---:B-----5:R-:W-:Y:S04]  /*dbd0*/  IADD3 R6, P0, R4.reuse, R39, RZ ;  /* 0x0000002704067210 */ /* 0x060fe80007f1e0ff */
[C---:B------:R-:W-:Y:S02]  /*dbe0*/  IADD3.X R7, R5.reuse, R14, RZ, P0, !PT ;  /* 0x0000000e05077210 */ /* 0x040fe400007fe4ff */
[----:B--2---:R-:W-:Y:S02]  /*dbf0*/  SEL R12, RZ, 0x10, P5 ;  /* 0x00000010ff0c7807 */ /* 0x004fe40002800000 */
[----:B------:R-:W-:Y:S01]  /*dc00*/  IADD3 R28, P0, R4, R47, RZ ;  /* 0x0000002f041c7210 */ /* 0x000fe20007f1e0ff */
[----:B------:R2:W-:Y:S01]  /*dc10*/  LDGSTS.E.BYPASS.LTC128B.128 [R243+0x4100], [R6.64], !P5 ;  /* 0x0410000006f37fae */ /* 0x0005e2000e901d46 */
[----:B---3--:R-:W-:Y:S02]  /*dc20*/  IADD3 R30, -R12, 0x10, RZ ;  /* 0x000000100c1e7810 */ /* 0x008fe40007ffe1ff */
[C---:B------:R-:W-:Y:S02]  /*dc30*/  IADD3.X R29, R5.reuse, R20, RZ, P0, !PT ;  /* 0x00000014051d7210 */ /* 0x040fe400007fe4ff */
[----:B------:R-:W-:Y:S02]  /*dc40*/  LOP3.LUT R30, R30, 0xf, RZ, 0xc0, !PT ;  /* 0x0000000f1e1e7812 */ /* 0x000fe400078ec0ff */
[----:B------:R-:W-:Y:S02]  /*dc50*/  ISETP.NE.U32.AND P2, PT, R12, RZ, PT ;  /* 0x000000ff0c00720c */ /* 0x000fe40003f45070 */
[----:B-1----:R-:W-:Y:S04]  /*dc60*/  IADD3 R22, P1, R4, R45, RZ ;  /* 0x0000002d04167210 */ /* 0x002fe80007f3e0ff */
[----:B------:R-:W-:Y:S02]  /*dc70*/  IADD3.X R23, R5, R15, RZ, P1, !PT ;  /* 0x0000000f05177210 */ /* 0x000fe40000ffe4ff */
[-C--:B------:R-:W-:Y:S03]  /*dc80*/  IADD3 R36, P1, P0, R36, R3.reuse, R37 ;  /* 0x0000000324247210 */ /* 0x080fe6000783e025 */
[----:B------:R1:W-:Y:S01]  /*dc90*/  LDGSTS.E.BYPASS.LTC128B.128 [R243+0x7100], [R22.64], !P4 ;  /* 0x0710000016f37fae */ /* 0x0003e2000e101d46 */
[-C--:B------:R-:W-:Y:S02]  /*dca0*/  IADD3.X R37, RZ, R2.reuse, R13, P1, P0 ;  /* 0x00000002ff257210 */ /* 0x080fe40000fe040d */
[-C--:B------:R-:W-:Y:S01]  /*dcb0*/  IADD3 R30, P1, P0, R30, R3.reuse, R39 ;  /* 0x000000031e1e7210 */ /* 0x080fe2000783e027 */
[C---:B--2---:R-:W-:Y:S04]  /*dcc0*/  HMMA.16816.F32.BF16 R4, R48.reuse, R8, RZ ;  /* 0x000000083004723c */ /* 0x044fe800000418ff */
[----:B------:R2:W-:Y:S01]  /*dcd0*/  LDGSTS.E.BYPASS.LTC128B.128 [R243+0xa100], [R28.64], !P3 ;  /* 0x0a1000001cf37fae */ /* 0x0005e2000d901d46 */
[-C--:B------:R-:W-:Y:S02]  /*dce0*/  IADD3.X R31, RZ, R2.reuse, R14, P1, P0 ;  /* 0x00000002ff1f7210 */ /* 0x080fe40000fe040e */
[-C--:B------:R-:W-:Y:S01]  /*dcf0*/  IADD3 R38, P1, P0, R38, R3.reuse, R45 ;  /* 0x0000000326267210 */ /* 0x080fe2000783e02d */
[C---:B------:R-:W-:Y:S04]  /*dd00*/  HMMA.16816.F32.BF16 R8, R48.reuse, R10, RZ ;  /* 0x0000000a3008723c */ /* 0x040fe800000418ff */
[-C--:B------:R-:W-:Y:S02]  /*dd10*/  IADD3.X R39, RZ, R2.reuse, R15, P1, P0 ;  /* 0x00000002ff277210 */ /* 0x080fe40000fe040f */
[----:B------:R-:W-:Y:S02]  /*dd20*/  IADD3 R44, P1, P0, R44, R3, R47 ;  /* 0x000000032c2c7210 */ /* 0x000fe4000783e02f */
[C---:B------:R-:W-:Y:S04]  /*dd30*/  HMMA.16816.F32.BF16 R12, R48.reuse, R16, RZ ;  /* 0x00000010300c723c */ /* 0x040fe800000418ff */
[----:B------:R-:W-:Y:S02]  /*dd40*/  IADD3.X R45, RZ, R2, R20, P1, P0 ;  /* 0x00000002ff2d7210 */ /* 0x000fe40000fe0414 */
[----:B------:R-:W-:Y:S02]  /*dd50*/  ISETP.NE.U32.AND P0, PT, R244, RZ, PT ;  /* 0x000000fff400720c */ /* 0x000fe40003f05070 */
[----:B------:R-:W-:Y:S01]  /*dd60*/  ISETP.NE.U32.AND P1, PT, R21, RZ, PT ;  /* 0x000000ff1500720c */ /* 0x000fe20003f25070 */
[C---:B------:R-:W-:Y:S08]  /*dd70*/  HMMA.16816.F32.BF16 R16, R48.reuse, R18, RZ ;  /* 0x000000123010723c */ /* 0x040ff000000418ff */
[C---:B-1----:R-:W-:Y:S02]  /*dd80*/  HMMA.16816.F32.BF16 R20, R48.reuse, R24, RZ ;  /* 0x000000183014723c */ /* 0x042fe400000418ff */
[----:B------:R1:W-:Y:S01]  /*dd90*/  LDGSTS.E.BYPASS.LTC128B.128.ZFILL [R243+0x2100], [R36.64], P0 ;  /* 0x0210000024f37fae */ /* 0x0003e20008141d46 */
[----:B------:R-:W-:Y:S05]  /*dda0*/  ISETP.NE.U32.AND P0, PT, R46, RZ, PT ;  /* 0x000000ff2e00720c */ /* 0x000fea0003f05070 */
[C---:B------:R-:W-:Y:S02]  /*ddb0*/  HMMA.16816.F32.BF16 R24, R48.reuse, R26, RZ ;  /* 0x0000001a3018723c */ /* 0x040fe400000418ff */
[----:B------:R2:W-:Y:S08]  /*ddc0*/  LDGSTS.E.BYPASS.LTC128B.128.ZFILL [R243+0x5100], [R30.64], P2 ;  /* 0x051000001ef37fae */ /* 0x0005f00009141d46 */
[----:B------:R1:W-:Y:S08]  /*ddd0*/  LDGSTS.E.BYPASS.LTC128B.128.ZFILL [R243+0x8100], [R38.64], P1 ;  /* 0x0810000026f37fae */ /* 0x0003f00008941d46 */
[----:B------:R3:W-:Y:S01]  /*dde0*/  LDGSTS.E.BYPASS.LTC128B.128.ZFILL [R243+0xb100], [R44.64], P0 ;  /* 0x0b1000002cf37fae */ /* 0x0007e20008141d46 */
[----:B------:R-:W-:Y:S07]  /*ddf0*/  ISETP.GE.AND P0, PT, R247, 0x1, PT ;  /* 0x00000001f700780c */ /* 0x000fee0003f06270 */
[----:B------:R-:W0:Y:S01]  /*de00*/  LDGDEPBAR ;  /* 0x00000000000079af */ /* 0x000e220000000000 */
[C---:B--2---:R-:W-:Y:S08]  /*de10*/  HMMA.16816.F32.BF16 R28, R48.reuse, R32, RZ ;  /* 0x00000020301c723c */ /* 0x044ff000000418ff */
[C---:B------:R-:W-:Y:S08]  /*de20*/  HMMA.16816.F32.BF16 R32, R48.reuse, R34, RZ ;  /* 0x000000223020723c */ /* 0x040ff000000418ff */
[C---:B-1----:R-:W-:Y:S08]  /*de30*/  HMMA.16816.F32.BF16 R36, R48.reuse, R40, RZ ;  /* 0x000000283024723c */ /* 0x042ff000000418ff */
[C---:B------:R-:W-:Y:S08]  /*de40*/  HMMA.16816.F32.BF16 R40, R48.reuse, R42, RZ ;  /* 0x0000002a3028723c */ /* 0x040ff000000418ff */
[C---:B---3--:R-:W-:Y:S08]  /*de50*/  HMMA.16816.F32.BF16 R44, R48.reuse, R184, RZ ;  /* 0x000000b8302c723c */ /* 0x048ff000000418ff */
        /* <DEDUP_REMOVED lines=20> */
[C---:B-1----:R-:W-:Y:S01]  /*dfa0*/  HMMA.16816.F32.BF16 R4, R184.reuse, R192, R4 ;  /* 0x000000c0b804723c */ /* 0x042fe20000041804 */
[----:B------:R-:W-:Y:S07]  /*dfb0*/  LDSM.16.M88.4 R212, [R228+0x7000] ;  /* 0x00700000e4d4783b */ /* 0x000fee0000000200 */
[C---:B------:R-:W-:Y:S01]  /*dfc0*/  HMMA.16816.F32.BF16 R8, R184.reuse, R194, R8 ;  /* 0x000000c2b808723c */ /* 0x040fe20000041808 */
[----:B------:R-:W-:Y:S07]  /*dfd0*/  LDSM.16.M88.4 R192, [R241] ;  /* 0x00000000f1c0783b */ /* 0x000fee0000000200 */
[C---:B--2---:R-:W-:Y:S08]  /*dfe0*/  HMMA.16816.F32.BF16 R12, R184.reuse, R196, R12 ;  /* 0x000000c4b80c723c */ /* 0x044ff0000004180c */
[C---:B------:R-:W-:Y:S01]  /*dff0*/  HMMA.16816.F32.BF16 R16, R184.reuse, R198, R16 ;  /* 0x000000c6b810723c */ /* 0x040fe20000041810 */
[----:B------:R-:W1:Y:S07]  /*e000*/  LDSM.16.M88.4 R196, [R229+-0x9000] ;  /* 0xff700000e5c4783b */ /* 0x000e6e0000000200 */
[C---:B---3--:R-:W-:Y:S08]  /*e010*/  HMMA.16816.F32.BF16 R20, R184.reuse, R200, R20 ;  /* 0x000000c8b814723c */ /* 0x048ff00000041814 */
[C---:B------:R-:W-:Y:S01]  /*e020*/  HMMA.16816.F32.BF16 R24, R184.reuse, R202, R24 ;  /* 0x000000cab818723c */ /* 0x040fe20000041818 */
[----:B------:R-:W2:Y:S07]  /*e030*/  LDSM.16.M88.4 R200, [R229+-0x8800] ;  /* 0xff780000e5c8783b */ /* 0x000eae0000000200 */
[C---:B----4-:R-:W-:Y:S08]  /*e040*/  HMMA.16816.F32.BF16 R28, R184.reuse, R204, R28 ;  /* 0x000000ccb81c723c */ /* 0x050ff0000004181c */
[C---:B------:R-:W-:Y:S01]  /*e050*/  HMMA.16816.F32.BF16 R32, R184.reuse, R206, R32 ;  /* 0x000000ceb820723c */ /* 0x040fe20000041820 */
[----:B------:R-:W3:Y:S07]  /*e060*/  LDSM.16.M88.4 R204, [R229+-0x8000] ;  /* 0xff800000e5cc783b */ /* 0x000eee0000000200 */
[C---:B-----5:R-:W-:Y:S08]  /*e070*/  HMMA.16816.F32.BF16 R36, R184.reuse, R188, R36 ;  /* 0x000000bcb824723c */ /* 0x060ff00000041824 */
[C---:B------:R-:W-:Y:S01]  /*e080*/  HMMA.16816.F32.BF16 R40, R184.reuse, R190, R40 ;  /* 0x000000beb828723c */ /* 0x040fe20000041828 */
[----:B------:R-:W4:Y:S07]  /*e090*/  LDSM.16.M88.4 R188, [R229+-0x7800] ;  /* 0xff880000e5bc783b */ /* 0x000f2e0000000200 */
[C---:B------:R-:W-:Y:S08]  /*e0a0*/  HMMA.16816.F32.BF16 R44, R184.reuse, R208, R44 ;  /* 0x000000d0b82c723c */ /* 0x040ff0000004182c */
[----:B------:R-:W-:Y:S01]  /*e0b0*/  HMMA.16816.F32.BF16 R48, R184, R210, R48 ;  /* 0x000000d2b830723c */ /* 0x000fe20000041830 */
[----:B------:R-:W5:Y:S07]  /*e0c0*/  LDSM.16.M88.4 R184, [R229+-0x7000] ;  /* 0xff900000e5b8783b */ /* 0x000f6e0000000200 */
[C---:B-1----:R-:W-:Y:S01]  /*e0d0*/  HMMA.16816.F32.BF16 R4, R192.reuse, R196, R4 ;  /* 0x000000c4c004723c */ /* 0x042fe20000041804 */
[----:B------:R-:W-:Y:S07]  /*e0e0*/  LDSM.16.M88.4 R208, [R228+0x3000] ;  /* 0x00300000e4d0783b */ /* 0x000fee0000000200 */
[C---:B------:R-:W-:Y:S01]  /*e0f0*/  HMMA.16816.F32.BF16 R8, R192.reuse, R198, R8 ;  /* 0x000000c6c008723c */ /* 0x040fe20000041808 */
[----:B------:R-:W1:Y:S07]  /*e100*/  LDSM.16.M88.4 R196, [R229+-0x6800] ;  /* 0xff980000e5c4783b */ /* 0x000e6e0000000200 */
[C---:B--2---:R-:W-:Y:S08]  /*e110*/  HMMA.16816.F32.BF16 R12, R192.reuse, R200, R12 ;  /* 0x000000c8c00c723c */ /* 0x044ff0000004180c */
[C---:B------:R-:W-:Y:S01]  /*e120*/  HMMA.16816.F32.BF16 R16, R192.reuse, R202, R16 ;  /* 0x000000cac010723c */ /* 0x040fe20000041810 */
[----:B------:R-:W2:Y:S07]  /*e130*/  LDSM.16.M88.4 R200, [R239+0x4000] ;  /* 0x00400000efc8783b */ /* 0x000eae0000000200 */
[C---:B---3--:R-:W-:Y:S08]  /*e140*/  HMMA.16816.F32.BF16 R20, R192.reuse, R204, R20 ;  /* 0x000000ccc014723c */ /* 0x048ff00000041814 */
[C---:B------:R-:W-:Y:S01]  /*e150*/  HMMA.16816.F32.BF16 R24, R192.reuse, R206, R24 ;  /* 0x000000cec018723c */ /* 0x040fe20000041818 */
[----:B------:R-:W3:Y:S07]  /*e160*/  LDSM.16.M88.4 R204, [R228+0x3800] ;  /* 0x00380000e4cc783b */ /* 0x000eee0000000200 */
[C---:B----4-:R-:W-:Y:S08]  /*e170*/  HMMA.16816.F32.BF16 R28, R192.reuse, R188, R28 ;  /* 0x000000bcc01c723c */ /* 0x050ff0000004181c */
[C---:B------:R-:W-:Y:S01]  /*e180*/  HMMA.16816.F32.BF16 R32, R192.reuse, R190, R32 ;  /* 0x000000bec020723c */ /* 0x040fe20000041820 */
[----:B------:R-:W4:Y:S07]  /*e190*/  LDSM.16.M88.4 R188, [R228+0x4000] ;  /* 0x00400000e4bc783b */ /* 0x000f2e0000000200 */
[C---:B-----5:R-:W-:Y:S08]  /*e1a0*/  HMMA.16816.F32.BF16 R36, R192.reuse, R184, R36 ;  /* 0x000000b8c024723c */ /* 0x060ff00000041824 */
[C---:B------:R-:W-:Y:S01]  /*e1b0*/  HMMA.16816.F32.BF16 R40, R192.reuse, R186, R40 ;  /* 0x000000bac028723c */ /* 0x040fe20000041828 */
[----:B------:R-:W5:Y:S07]  /*e1c0*/  LDSM.16.M88.4 R184, [R228+0x4800] ;  /* 0x00480000e4b8783b */ /* 0x000f6e0000000200 */
[C---:B-1----:R-:W-:Y:S08]  /*e1d0*/  HMMA.16816.F32.BF16 R44, R192.reuse, R196, R44 ;  /* 0x000000c4c02c723c */ /* 0x042ff0000004182c */
[----:B------:R-:W-:Y:S01]  /*e1e0*/  HMMA.16816.F32.BF16 R48, R192, R198, R48 ;  /* 0x000000c6c030723c */ /* 0x000fe20000041830 */
[----:B------:R-:W1:Y:S07]  /*e1f0*/  LDSM.16.M88.4 R192, [R228+0x5000] ;  /* 0x00500000e4c0783b */ /* 0x000e6e0000000200 */
[C---:B--2---:R-:W-:Y:S01]  /*e200*/  HMMA.16816.F32.BF16 R4, R200.reuse, R208, R4 ;  /* 0x000000d0c804723c */ /* 0x044fe20000041804 */
[----:B------:R-:W2:Y:S07]  /*e210*/  LDSM.16.M88.4 R196, [R228+0x5800] ;  /* 0x00580000e4c4783b */ /* 0x000eae0000000200 */
[C---:B------:R-:W-:Y:S01]  /*e220*/  HMMA.16816.F32.BF16 R8, R200.reuse, R210, R8 ;  /* 0x000000d2c808723c */ /* 0x040fe20000041808 */
[----:B------:R-:W-:Y:S07]  /*e230*/  LDSM.16.M88.4 R208, [R0] ;  /* 0x0000000000d0783b */ /* 0x000fee0000000200 */
[C---:B---3--:R-:W-:Y:S08]  /*e240*/  HMMA.16816.F32.BF16 R12, R200.reuse, R204, R12 ;  /* 0x000000ccc80c723c */ /* 0x048ff0000004180c */
[C---:B------:R-:W-:Y:S01]  /*e250*/  HMMA.16816.F32.BF16 R16, R200.reuse, R206, R16 ;  /* 0x000000cec810723c */ /* 0x040fe20000041810 */
[----:B------:R-:W3:Y:S07]  /*e260*/  LDSM.16.M88.4 R204, [R240+0x4000] ;  /* 0x00400000f0cc783b */ /* 0x000eee0000000200 */
[C---:B----4-:R-:W-:Y:S08]  /*e270*/  HMMA.16816.F32.BF16 R20, R200.reuse, R188, R20 ;  /* 0x000000bcc814723c */ /* 0x050ff00000041814 */
[C---:B------:R-:W-:Y:S01]  /*e280*/  HMMA.16816.F32.BF16 R24, R200.reuse, R190, R24 ;  /* 0x000000bec818723c */ /* 0x040fe20000041818 */
[----:B------:R-:W4:Y:S07]  /*e290*/  LDSM.16.M88.4 R188, [R132] ;  /* 0x0000000084bc783b */ /* 0x000f2e0000000200 */
[C---:B-----5:R-:W-:Y:S08]  /*e2a0*/  HMMA.16816.F32.BF16 R28, R200.reuse, R184, R28 ;  /* 0x000000b8c81c723c */ /* 0x060ff0000004181c */
[C---:B------:R-:W-:Y:S01]  /*e2b0*/  HMMA.16816.F32.BF16 R32, R200.reuse, R186, R32 ;  /* 0x000000bac820723c */ /* 0x040fe20000041820 */
[----:B------:R-:W5:Y:S07]  /*e2c0*/  LDSM.16.M88.4 R184, [R216] ;  /* 0x00000000d8b8783b */ /* 0x000f6e0000000200 */
[C---:B-1----:R-:W-:Y:S08]  /*e2d0*/  HMMA.16816.F32.BF16 R36, R200.reuse, R192, R36 ;  /* 0x000000c0c824723c */ /* 0x042ff00000041824 */
[C---:B------:R-:W-:Y:S01]  /*e2e0*/  HMMA.16816.F32.BF16 R40, R200.reuse, R194, R40 ;  /* 0x000000c2c828723c */ /* 0x040fe20000041828 */
[----:B------:R-:W1:Y:S07]  /*e2f0*/  LDSM.16.M88.4 R192, [R217] ;  /* 0x00000000d9c0783b */ /* 0x000e6e0000000200 */
[C---:B--2---:R-:W-:Y:S08]  /*e300*/  HMMA.16816.F32.BF16 R44, R200.reuse, R196, R44 ;  /* 0x000000c4c82c723c */ /* 0x044ff0000004182c */
[----:B------:R-:W-:Y:S01]  /*e310*/  HMMA.16816.F32.BF16 R48, R200, R198, R48 ;  /* 0x000000c6c830723c */ /* 0x000fe20000041830 */
[----:B------:R-:W2:Y:S07]  /*e320*/  LDSM.16.M88.4 R196, [R218] ;  /* 0x00000000dac4783b */ /* 0x000eae0000000200 */
[C---:B---3--:R-:W-:Y:S01]  /*e330*/  HMMA.16816.F32.BF16 R4, R204.reuse, R208, R4 ;  /* 0x000000d0cc04723c */ /* 0x048fe20000041804 */
[----:B------:R-:W3:Y:S07]  /*e340*/  LDSM.16.M88.4 R200, [R219] ;  /* 0x00000000dbc8783b */ /* 0x000eee0000000200 */
[C---:B------:R-:W-:Y:S01]  /*e350*/  HMMA.16816.F32.BF16 R8, R204.reuse, R210, R8 ;  /* 0x000000d2cc08723c */ /* 0x040fe20000041808 */
[----:B------:R-:W-:Y:S07]  /*e360*/  LDSM.16.M88.4 R208, [R230+0x3000] ;  /* 0x00300000e6d0783b */ /* 0x000fee0000000200 */
[C---:B----4-:R-:W-:Y:S01]  /*e370*/  HMMA.16816.F32.BF16 R12, R204.reuse, R188, R12 ;  /* 0x000000bccc0c723c */ /* 0x050fe2000004180c */
[----:B------:R-:W-:Y:S07]  /*e380*/  LDSM.16.M88.4 R216, [R222] ;  /* 0x00000000ded8783b */ /* 0x000fee0000000200 */
[C---:B------:R-:W-:Y:S01]  /*e390*/  HMMA.16816.F32.BF16 R16, R204.reuse, R190, R16 ;  /* 0x000000becc10723c */ /* 0x040fe20000041810 */
[----:B------:R-:W4:Y:S07]  /*e3a0*/  LDSM.16.M88.4 R188, [R242+0x4000] ;  /* 0x00400000f2bc783b */ /* 0x000f2e0000000200 */
[C---:B-----5:R-:W-:Y:S08]  /*e3b0*/  HMMA.16816.F32.BF16 R20, R204.reuse, R184, R20 ;  /* 0x000000b8cc14723c */ /* 0x060ff00000041814 */
[C---:B------:R-:W-:Y:S01]  /*e3c0*/  HMMA.16816.F32.BF16 R24, R204.reuse, R186, R24 ;  /* 0x000000bacc18723c */ /* 0x040fe20000041818 */
[----:B------:R-:W5:Y:S07]  /*e3d0*/  LDSM.16.M88.4 R184, [R230+0x3800] ;  /* 0x00380000e6b8783b */ /* 0x000f6e0000000200 */
        /* <DEDUP_REMOVED lines=8> */
[----:B------:R-:W3:Y:S07]  /*e460*/  LDSM.16.M88.4 R200, [R230+0x5000] ;  /* 0x00500000e6c8783b */ /* 0x000eee0000000200 */
[C---:B----4-:R-:W-:Y:S01]  /*e470*/  HMMA.16816.F32.BF16 R4, R188.reuse, R208, R4 ;  /* 0x000000d0bc04723c */ /* 0x050fe20000041804 */
[----:B------:R-:W-:Y:S07]  /*e480*/  LDSM.16.M88.4 R204, [R241+0x4000] ;  /* 0x00400000f1cc783b */ /* 0x000fee0000000200 */
[C---:B------:R-:W-:Y:S01]  /*e490*/  HMMA.16816.F32.BF16 R8, R188.reuse, R210, R8 ;  /* 0x000000d2bc08723c */ /* 0x040fe20000041808 */
[----:B------:R-:W-:Y:S07]  /*e4a0*/  LDSM.16.M88.4 R208, [R229+-0x6000] ;  /* 0xffa00000e5d0783b */ /* 0x000fee0000000200 */
[C---:B-----5:R-:W-:Y:S08]  /*e4b0*/  HMMA.16816.F32.BF16 R12, R188.reuse, R184, R12 ;  /* 0x000000b8bc0c723c */ /* 0x060ff0000004180c */
[C---:B------:R-:W-:Y:S01]  /*e4c0*/  HMMA.16816.F32.BF16 R16, R188.reuse, R186, R16 ;  /* 0x000000babc10723c */ /* 0x040fe20000041810 */
[----:B------:R-:W4:Y:S07]  /*e4d0*/  LDSM.16.M88.4 R184, [R230+0x5800] ;  /* 0x00580000e6b8783b */ /* 0x000f2e0000000200 */
[C---:B-1----:R-:W-:Y:S08]  /*e4e0*/  HMMA.16816.F32.BF16 R20, R188.reuse, R192, R20 ;  /* 0x000000c0bc14723c */ /* 0x042ff00000041814 */
[C---:B------:R-:W-:Y:S01]  /*e4f0*/  HMMA.16816.F32.BF16 R24, R188.reuse, R194, R24 ;  /* 0x000000c2bc18723c */ /* 0x040fe20000041818 */
[----:B------:R-:W1:Y:S07]  /*e500*/  LDSM.16.M88.4 R192, [R229+-0x5800] ;  /* 0xffa80000e5c0783b */ /* 0x000e6e0000000200 */
[C---:B--2---:R-:W-:Y:S08]  /*e510*/  HMMA.16816.F32.BF16 R28, R188.reuse, R196, R28 ;  /* 0x000000c4bc1c723c */ /* 0x044ff0000004181c */
[C---:B------:R-:W-:Y:S01]  /*e520*/  HMMA.16816.F32.BF16 R32, R188.reuse, R198, R32 ;  /* 0x000000c6bc20723c */ /* 0x040fe20000041820 */
[----:B------:R-:W2:Y:S07]  /*e530*/  LDSM.16.M88.4 R196, [R229+-0x5000] ;  /* 0xffb00000e5c4783b */ /* 0x000eae0000000200 */
[C---:B---3--:R-:W-:Y:S08]  /*e540*/  HMMA.16816.F32.BF16 R36, R188.reuse, R200, R36 ;  /* 0x000000c8bc24723c */ /* 0x048ff00000041824 */
[C---:B------:R-:W-:Y:S01]  /*e550*/  HMMA.16816.F32.BF16 R40, R188.reuse, R202, R40 ;  /* 0x000000cabc28723c */ /* 0x040fe20000041828 */
[----:B------:R-:W3:Y:S07]  /*e560*/  LDSM.16.M88.4 R200, [R229+-0x4800] ;  /* 0xffb80000e5c8783b */ /* 0x000eee0000000200 */
[C---:B----4-:R-:W-:Y:S08]  /*e570*/  HMMA.16816.F32.BF16 R44, R188.reuse, R184, R44 ;  /* 0x000000b8bc2c723c */ /* 0x050ff0000004182c */
[----:B------:R-:W-:Y:S01]  /*e580*/  HMMA.16816.F32.BF16 R48, R188, R186, R48 ;  /* 0x000000babc30723c */ /* 0x000fe20000041830 */
[----:B------:R-:W4:Y:S07]  /*e590*/  LDSM.16.M88.4 R184, [R229+-0x4000] ;  /* 0xffc00000e5b8783b */ /* 0x000f2e0000000200 */
[C---:B------:R-:W-:Y:S01]  /*e5a0*/  HMMA.16816.F32.BF16 R4, R204.reuse, R208, R4 ;  /* 0x000000d0cc04723c */ /* 0x040fe20000041804 */
[----:B------:R-:W5:Y:S07]  /*e5b0*/  LDSM.16.M88.4 R188, [R229+-0x3800] ;  /* 0xffc80000e5bc783b */ /* 0x000f6e0000000200 */
[C---:B------:R-:W-:Y:S01]  /*e5c0*/  HMMA.16816.F32.BF16 R8, R204.reuse, R210, R8 ;  /* 0x000000d2cc08723c */ /* 0x040fe20000041808 */
[----:B------:R-:W-:Y:S07]  /*e5d0*/  LDSM.16.M88.4 R208, [R228+0x6800] ;  /* 0x00680000e4d0783b */ /* 0x000fee0000000200 */
[C---:B-1----:R-:W-:Y:S08]  /*e5e0*/  HMMA.16816.F32.BF16 R12, R204.reuse, R192, R12 ;  /* 0x000000c0cc0c723c */ /* 0x042ff0000004180c */
[C---:B------:R-:W-:Y:S01]  /*e5f0*/  HMMA.16816.F32.BF16 R16, R204.reuse, R194, R16 ;  /* 0x000000c2cc10723c */ /* 0x040fe20000041810 */
[----:B------:R-:W-:Y:S07]  /*e600*/  LDSM.16.M88.4 R192, [R239+0x8000] ;  /* 0x00800000efc0783b */ /* 0x000fee0000000200 */
[C---:B--2---:R-:W-:Y:S08]  /*e610*/  HMMA.16816.F32.BF16 R20, R204.reuse, R196, R20 ;  /* 0x000000c4cc14723c */ /* 0x044ff00000041814 */
[C---:B------:R-:W-:Y:S01]  /*e620*/  HMMA.16816.F32.BF16 R24, R204.reuse, R198, R24 ;  /* 0x000000c6cc18723c */ /* 0x040fe20000041818 */
[----:B------:R-:W1:Y:S07]  /*e630*/  LDSM.16.M88.4 R196, [R228+0x6000] ;  /* 0x00600000e4c4783b */ /* 0x000e6e0000000200 */
        /* <DEDUP_REMOVED lines=8> */
[----:B------:R-:W4:Y:S07]  /*e6c0*/  LDSM.16.M88.4 R188, [R228+0x8800] ;  /* 0x00880000e4bc783b */ /* 0x000f2e0000000200 */
[C---:B-1----:R-:W-:Y:S01]  /*e6d0*/  HMMA.16816.F32.BF16 R4, R192.reuse, R196, R4 ;  /* 0x000000c4c004723c */ /* 0x042fe20000041804 */
[----:B------:R-:W-:Y:S07]  /*e6e0*/  LDSM.16.M88.4 R204, [R220] ;  /* 0x00000000dccc783b */ /* 0x000fee0000000200 */
[C---:B------:R-:W-:Y:S01]  /*e6f0*/  HMMA.16816.F32.BF16 R8, R192.reuse, R198, R8 ;  /* 0x000000c6c008723c */ /* 0x040fe20000041808 */
[----:B------:R-:W1:Y:S07]  /*e700*/  LDSM.16.M88.4 R196, [R240+0x8000] ;  /* 0x00800000f0c4783b */ /* 0x000e6e0000000200 */
[C---:B------:R-:W-:Y:S08]  /*e710*/  HMMA.16816.F32.BF16 R12, R192.reuse, R208, R12 ;  /* 0x000000d0c00c723c */ /* 0x040ff0000004180c */
[C---:B------:R-:W-:Y:S01]  /*e720*/  HMMA.16816.F32.BF16 R16, R192.reuse, R210, R16 ;  /* 0x000000d2c010723c */ /* 0x040fe20000041810 */
[----:B------:R-:W5:Y:S07]  /*e730*/  LDSM.16.M88.4 R208, [R221] ;  /* 0x00000000ddd0783b */ /* 0x000f6e0000000200 */
[C---:B------:R-:W-:Y:S08]  /*e740*/  HMMA.16816.F32.BF16 R20, R192.reuse, R212, R20 ;  /* 0x000000d4c014723c */ /* 0x040ff00000041814 */
[C---:B------:R-:W-:Y:S01]  /*e750*/  HMMA.16816.F32.BF16 R24, R192.reuse, R214, R24 ;  /* 0x000000d6c018723c */ /* 0x040fe20000041818 */
[----:B------:R-:W-:Y:S07]  /*e760*/  LDSM.16.M88.4 R212, [R230+0x6000] ;  /* 0x00600000e6d4783b */ /* 0x000fee0000000200 */
[C---:B--2---:R-:W-:Y:S08]  /*e770*/  HMMA.16816.F32.BF16 R28, R192.reuse, R200, R28 ;  /* 0x000000c8c01c723c */ /* 0x044ff0000004181c */
[C---:B------:R-:W-:Y:S01]  /*e780*/  HMMA.16816.F32.BF16 R32, R192.reuse, R202, R32 ;  /* 0x000000cac020723c */ /* 0x040fe20000041820 */
[----:B------:R-:W2:Y:S07]  /*e790*/  LDSM.16.M88.4 R200, [R223] ;  /* 0x00000000dfc8783b */ /* 0x000eae0000000200 */
[C---:B---3--:R-:W-:Y:S01]  /*e7a0*/  HMMA.16816.F32.BF16 R36, R192.reuse, R184, R36 ;  /* 0x000000b8c024723c */ /* 0x048fe20000041824 */
[----:B------:R-:W-:Y:S07]  /*e7b0*/  LDSM.16.M88.4 R220, [R230+0x6800] ;  /* 0x00680000e6dc783b */ /* 0x000fee0000000200 */
[C---:B------:R-:W-:Y:S01]  /*e7c0*/  HMMA.16816.F32.BF16 R40, R192.reuse, R186, R40 ;  /* 0x000000bac028723c */ /* 0x040fe20000041828 */
[----:B------:R-:W3:Y:S07]  /*e7d0*/  LDSM.16.M88.4 R184, [R224] ;  /* 0x00000000e0b8783b */ /* 0x000eee0000000200 */
[C---:B----4-:R-:W-:Y:S08]  /*e7e0*/  HMMA.16816.F32.BF16 R44, R192.reuse, R188, R44 ;  /* 0x000000bcc02c723c */ /* 0x050ff0000004182c */
[----:B------:R-:W-:Y:S01]  /*e7f0*/  HMMA.16816.F32.BF16 R48, R192, R190, R48 ;  /* 0x000000bec030723c */ /* 0x000fe20000041830 */
[----:B------:R-:W4:Y:S07]  /*e800*/  LDSM.16.M88.4 R188, [R225] ;  /* 0x00000000e1bc783b */ /* 0x000f2e0000000200 */
[C---:B-1----:R-:W-:Y:S01]  /*e810*/  HMMA.16816.F32.BF16 R4, R196.reuse, R204, R4 ;  /* 0x000000ccc404723c */ /* 0x042fe20000041804 */
[----:B------:R-:W1:Y:S07]  /*e820*/  LDSM.16.M88.4 R192, [R242+0x8000] ;  /* 0x00800000f2c0783b */ /* 0x000e6e0000000200 */
[C---:B------:R-:W-:Y:S01]  /*e830*/  HMMA.16816.F32.BF16 R8, R196.reuse, R206, R8 ;  /* 0x000000cec408723c */ /* 0x040fe20000041808 */
[----:B------:R-:W1:Y:S07]  /*e840*/  LDSM.16.M88.4 R204, [R230+0x7000] ;  /* 0x00700000e6cc783b */ /* 0x000e6e0000000200 */
[C---:B-----5:R-:W-:Y:S08]  /*e850*/  HMMA.16816.F32.BF16 R12, R196.reuse, R208, R12 ;  /* 0x000000d0c40c723c */ /* 0x060ff0000004180c */
[C---:B------:R-:W-:Y:S01]  /*e860*/  HMMA.16816.F32.BF16 R16, R196.reuse, R210, R16 ;  /* 0x000000d2c410723c */ /* 0x040fe20000041810 */
[----:B------:R-:W5:Y:S07]  /*e870*/  LDSM.16.M88.4 R208, [R230+0x7800] ;  /* 0x00780000e6d0783b */ /* 0x000f6e0000000200 */
[C---:B------:R-:W-:Y:S08]  /*e880*/  HMMA.16816.F32.BF16 R20, R196.reuse, R216, R20 ;  /* 0x000000d8c414723c */ /* 0x040ff00000041814 */
[C---:B------:R-:W-:Y:S01]  /*e890*/  HMMA.16816.F32.BF16 R24, R196.reuse, R218, R24 ;  /* 0x000000dac418723c */ /* 0x040fe20000041818 */
[----:B------:R-:W1:Y:S07]  /*e8a0*/  LDSM.16.M88.4 R216, [R230+0x8000] ;  /* 0x00800000e6d8783b */ /* 0x000e6e0000000200 */
[C---:B--2---:R-:W-:Y:S08]  /*e8b0*/  HMMA.16816.F32.BF16 R28, R196.reuse, R200, R28 ;  /* 0x000000c8c41c723c */ /* 0x044ff0000004181c */
[C---:B------:R-:W-:Y:S01]  /*e8c0*/  HMMA.16816.F32.BF16 R32, R196.reuse, R202, R32 ;  /* 0x000000cac420723c */ /* 0x040fe20000041820 */
[----:B------:R-:W-:Y:S07]  /*e8d0*/  LDSM.16.M88.4 R200, [R229+-0x2800] ;  /* 0xffd80000e5c8783b */ /* 0x000fee0000000200 */
[C---:B---3--:R-:W-:Y:S08]  /*e8e0*/  HMMA.16816.F32.BF16 R36, R196.reuse, R184, R36 ;  /* 0x000000b8c424723c */ /* 0x048ff00000041824 */
[C---:B------:R-:W-:Y:S01]  /*e8f0*/  HMMA.16816.F32.BF16 R40, R196.reuse, R186, R40 ;  /* 0x000000bac428723c */ /* 0x040fe20000041828 */
[----:B------:R-:W2:Y:S07]  /*e900*/  LDSM.16.M88.4 R184, [R230+0x8800] ;  /* 0x00880000e6b8783b */ /* 0x000eae0000000200 */
[C---:B----4-:R-:W-:Y:S08]  /*e910*/  HMMA.16816.F32.BF16 R44, R196.reuse, R188, R44 ;  /* 0x000000bcc42c723c */ /* 0x050ff0000004182c */
[----:B------:R-:W-:Y:S01]  /*e920*/  HMMA.16816.F32.BF16 R48, R196, R190, R48 ;  /* 0x000000bec430723c */ /* 0x000fe20000041830 */
[----:B------:R-:W-:Y:S07]  /*e930*/  LDSM.16.M88.4 R188, [R241+0x8000] ;  /* 0x00800000f1bc783b */ /* 0x000fee0000000200 */
[C---:B-1----:R-:W-:Y:S01]  /*e940*/  HMMA.16816.F32.BF16 R4, R192.reuse, R212, R4 ;  /* 0x000000d4c004723c */ /* 0x042fe20000041804 */
[----:B------:R-:W1:Y:S07]  /*e950*/  LDSM.16.M88.4 R196, [R229+-0x3000] ;  /* 0xffd00000e5c4783b */ /* 0x000e6e0000000200 */
[C---:B------:R-:W-:Y:S01]  /*e960*/  HMMA.16816.F32.BF16 R8, R192.reuse, R214, R8 ;  /* 0x000000d6c008723c */ /* 0x040fe20000041808 */
[----:B------:R-:W-:Y:S07]  /*e970*/  LDSM.16.M88.4 R212, [R229+-0x1000] ;  /* 0xfff00000e5d4783b */ /* 0x000fee0000000200 */
[C---:B------:R-:W-:Y:S08]  /*e980*/  HMMA.16816.F32.BF16 R12, R192.reuse, R220, R12 ;  /* 0x000000dcc00c723c */ /* 0x040ff0000004180c */
[C---:B------:R-:W-:Y:S01]  /*e990*/  HMMA.16816.F32.BF16 R16, R192.reuse, R222, R16 ;  /* 0x000000dec010723c */ /* 0x040fe20000041810 */
[----:B------:R-:W-:Y:S07]  /*e9a0*/  LDSM.16.M88.4 R220, [R229+-0x800] ;  /* 0xfff80000e5dc783b */ /* 0x000fee0000000200 */
[C---:B------:R-:W-:Y:S08]  /*e9b0*/  HMMA.16816.F32.BF16 R20, R192.reuse, R204, R20 ;  /* 0x000000ccc014723c */ /* 0x040ff00000041814 */
[C---:B------:R-:W-:Y:S01]  /*e9c0*/  HMMA.16816.F32.BF16 R24, R192.reuse, R206, R24 ;  /* 0x000000cec018723c */ /* 0x040fe20000041818 */
[----:B------:R-:W3:Y:S07]  /*e9d0*/  LDSM.16.M88.4 R204, [R229+-0x2000] ;  /* 0xffe00000e5cc783b */ /* 0x000eee0000000200 */
[C---:B-----5:R-:W-:Y:S08]  /*e9e0*/  HMMA.16816.F32.BF16 R28, R192.reuse, R208, R28 ;  /* 0x000000d0c01c723c */ /* 0x060ff0000004181c */
[C---:B------:R-:W-:Y:S01]  /*e9f0*/  HMMA.16816.F32.BF16 R32, R192.reuse, R210, R32 ;  /* 0x000000d2c020723c */ /* 0x040fe20000041820 */
[----:B------:R-:W4:Y:S07]  /*ea00*/  LDSM.16.M88.4 R208, [R229+-0x1800] ;  /* 0xffe80000e5d0783b */ /* 0x000f2e0000000200 */
[C---:B------:R-:W-:Y:S08]  /*ea10*/  HMMA.16816.F32.BF16 R36, R192.reuse, R216, R36 ;  /* 0x000000d8c024723c */ /* 0x040ff00000041824 */
[C---:B------:R-:W-:Y:S01]  /*ea20*/  HMMA.16816.F32.BF16 R40, R192.reuse, R218, R40 ;  /* 0x000000dac028723c */ /* 0x040fe20000041828 */
[----:B------:R-:W-:Y:S07]  /*ea30*/  LDSM.16.M88.4 R216, [R226] ;  /* 0x00000000e2d8783b */ /* 0x000fee0000000200 */
[C---:B--2---:R-:W-:Y:S08]  /*ea40*/  HMMA.16816.F32.BF16 R44, R192.reuse, R184, R44 ;  /* 0x000000b8c02c723c */ /* 0x044ff0000004182c */
[----:B------:R-:W-:Y:S01]  /*ea50*/  HMMA.16816.F32.BF16 R48, R192, R186, R48 ;  /* 0x000000bac030723c */ /* 0x000fe20000041830 */
[----:B------:R-:W-:Y:S07]  /*ea60*/  LDSM.16.M88.4 R184, [R239+0xc000] ;  /* 0x00c00000efb8783b */ /* 0x000fee0000000200 */
[C---:B-1----:R-:W-:Y:S01]  /*ea70*/  HMMA.16816.F32.BF16 R4, R188.reuse, R196, R4 ;  /* 0x000000c4bc04723c */ /* 0x042fe20000041804 */
[----:B------:R-:W1:Y:S07]  /*ea80*/  LDSM.16.M88.4 R192, [R228+0x9000] ;  /* 0x00900000e4c0783b */ /* 0x000e6e0000000200 */
[C---:B------:R-:W-:Y:S01]  /*ea90*/  HMMA.16816.F32.BF16 R8, R188.reuse, R198, R8 ;  /* 0x000000c6bc08723c */ /* 0x040fe20000041808 */
[----:B------:R-:W2:Y:S07]  /*eaa0*/  LDSM.16.M88.4 R196, [R228+0x9800] ;  /* 0x00980000e4c4783b */ /* 0x000eae0000000200 */
[C---:B------:R-:W-:Y:S08]  /*eab0*/  HMMA.16816.F32.BF16 R12, R188.reuse, R200, R12 ;  /* 0x000000c8bc0c723c */ /* 0x040ff0000004180c */
[C---:B------:R-:W-:Y:S01]  /*eac0*/  HMMA.16816.F32.BF16 R16, R188.reuse, R202, R16 ;  /* 0x000000cabc10723c */ /* 0x040fe20000041810 */
[----:B------:R-:W5:Y:S07]  /*ead0*/  LDSM.16.M88.4 R200, [R228+0xa000] ;  /* 0x00a00000e4c8783b */ /* 0x000f6e0000000200 */
[C---:B---3--:R-:W-:Y:S08]  /*eae0*/  HMMA.16816.F32.BF16 R20, R188.reuse, R204, R20 ;  /* 0x000000ccbc14723c */ /* 0x048ff00000041814 */
[C---:B------:R-:W-:Y:S01]  /*eaf0*/  HMMA.16816.F32.BF16 R24, R188.reuse, R206, R24 ;  /* 0x000000cebc18723c */ /* 0x040fe20000041818 */
[----:B------:R-:W3:Y:S07]  /*eb00*/  LDSM.16.M88.4 R204, [R228+0xa800] ;  /* 0x00a80000e4cc783b */ /* 0x000eee0000000200 */
[C---:B----4-:R-:W-:Y:S08]  /*eb10*/  HMMA.16816.F32.BF16 R28, R188.reuse, R208, R28 ;  /* 0x000000d0bc1c723c */ /* 0x050ff0000004181c */
[C---:B------:R-:W-:Y:S01]  /*eb20*/  HMMA.16816.F32.BF16 R32, R188.reuse, R210, R32 ;  /* 0x000000d2bc20723c */ /* 0x040fe20000041820 */
[----:B------:R-:W4:Y:S07]  /*eb30*/  LDSM.16.M88.4 R208, [R228+0xb000] ;  /* 0x00b00000e4d0783b */ /* 0x000f2e0000000200 */
[C---:B------:R-:W-:Y:S08]  /*eb40*/  HMMA.16816.F32.BF16 R36, R188.reuse, R212, R36 ;  /* 0x000000d4bc24723c */ /* 0x040ff00000041824 */
[C---:B------:R-:W-:Y:S01]  /*eb50*/  HMMA.16816.F32.BF16 R40, R188.reuse, R214, R40 ;  /* 0x000000d6bc28723c */ /* 0x040fe20000041828 */
[----:B------:R-:W-:Y:S07]  /*eb60*/  LDSM.16.M88.4 R212, [R240+0xc000] ;  /* 0x00c00000f0d4783b */ /* 0x000fee0000000200 */
[C---:B------:R-:W-:Y:S08]  /*eb70*/  HMMA.16816.F32.BF16 R44, R188.reuse, R220, R44 ;  /* 0x000000dcbc2c723c */ /* 0x040ff0000004182c */
[----:B------:R-:W-:Y:S01]  /*eb80*/  HMMA.16816.F32.BF16 R48, R188, R222, R48 ;  /* 0x000000debc30723c */ /* 0x000fe20000041830 */
[----:B------:R-:W3:Y:S07]  /*eb90*/  LDSM.16.M88.4 R188, [R228+0xb800] ;  /* 0x00b80000e4bc783b */ /* 0x000eee0000000200 */
[C---:B-1----:R-:W-:Y:S01]  /*eba0*/  HMMA.16816.F32.BF16 R4, R184.reuse, R192, R4 ;  /* 0x000000c0b804723c */ /* 0x042fe20000041804 */
[----:B------:R-:W1:Y:S07]  /*ebb0*/  LDSM.16.M88.4 R220, [R227] ;  /* 0x00000000e3dc783b */ /* 0x000e6e0000000200 */
[C---:B------:R-:W-:Y:S01]  /*ebc0*/  HMMA.16816.F32.BF16 R8, R184.reuse, R194, R8 ;  /* 0x000000c2b808723c */ /* 0x040fe20000041808 */
[----:B------:R-:W1:Y:S07]  /*ebd0*/  LDSM.16.M88.4 R192, [R235] ;  /* 0x00000000ebc0783b */ /* 0x000e6e0000000200 */
[C---:B--2---:R-:W-:Y:S01]  /*ebe0*/  HMMA.16816.F32.BF16 R12, R184.reuse, R196, R12 ;  /* 0x000000c4b80c723c */ /* 0x044fe2000004180c */
[----:B------:R-:W2:Y:S07]  /*ebf0*/  LDSM.16.M88.4 R224, [R236] ;  /* 0x00000000ece0783b */ /* 0x000eae0000000200 */
[C---:B------:R-:W-:Y:S01]  /*ec00*/  HMMA.16816.F32.BF16 R16, R184.reuse, R198, R16 ;  /* 0x000000c6b810723c */ /* 0x040fe20000041810 */
[----:B------:R-:W1:Y:S07]  /*ec10*/  LDSM.16.M88.4 R196, [R237] ;  /* 0x00000000edc4783b */ /* 0x000e6e0000000200 */
[C---:B-----5:R-:W-:Y:S08]  /*ec20*/  HMMA.16816.F32.BF16 R20, R184.reuse, R200, R20 ;  /* 0x000000c8b814723c */ /* 0x060ff00000041814 */
        /* <DEDUP_REMOVED lines=8> */
[C---:B------:R-:W-:Y:S08]  /*ecb0*/  HMMA.16816.F32.BF16 R44, R184.reuse, R188, R44 ;  /* 0x000000bcb82c723c */ /* 0x040ff0000004182c */
[----:B------:R-:W-:Y:S01]  /*ecc0*/  HMMA.16816.F32.BF16 R48, R184, R190, R48 ;  /* 0x000000beb830723c */ /* 0x000fe20000041830 */
[----:B------:R-:W3:Y:S07]  /*ecd0*/  LDSM.16.M88.4 R184, [R238] ;  /* 0x00000000eeb8783b */ /* 0x000eee0000000200 */
[C---:B------:R-:W-:Y:S01]  /*ece0*/  HMMA.16816.F32.BF16 R4, R212.reuse, R216, R4 ;  /* 0x000000d8d404723c */ /* 0x040fe20000041804 */
[----:B------:R-:W4:Y:S07]  /*ecf0*/  LDSM.16.M88.4 R188, [R242+0xc000] ;  /* 0x00c00000f2bc783b */ /* 0x000f2e0000000200 */
[C---:B------:R-:W-:Y:S01]  /*ed00*/  HMMA.16816.F32.BF16 R8, R212.reuse, R218, R8 ;  /* 0x000000dad408723c */ /* 0x040fe20000041808 */
[----:B------:R-:W-:Y:S07]  /*ed10*/  LDSM.16.M88.4 R216, [R230+0xb000] ;  /* 0x00b00000e6d8783b */ /* 0x000fee0000000200 */
[C---:B-1----:R-:W-:Y:S08]  /*ed20*/  HMMA.16816.F32.BF16 R12, R212.reuse, R220, R12 ;  /* 0x000000dcd40c723c */ /* 0x042ff0000004180c */
[C---:B------:R-:W-:Y:S01]  /*ed30*/  HMMA.16816.F32.BF16 R16, R212.reuse, R222, R16 ;  /* 0x000000ded410723c */ /* 0x040fe20000041810 */
[----:B------:R-:W-:Y:S07]  /*ed40*/  LDSM.16.M88.4 R220, [R241+0xc000] ;  /* 0x00c00000f1dc783b */ /* 0x000fee0000000200 */
[C---:B------:R-:W-:Y:S08]  /*ed50*/  HMMA.16816.F32.BF16 R20, R212.reuse, R192, R20 ;  /* 0x000000c0d414723c */ /* 0x040ff00000041814 */
[C---:B------:R-:W-:Y:S01]  /*ed60*/  HMMA.16816.F32.BF16 R24, R212.reuse, R194, R24 ;  /* 0x000000c2d418723c */ /* 0x040fe20000041818 */
[----:B------:R-:W1:Y:S07]  /*ed70*/  LDSM.16.M88.4 R192, [R230+0x9800] ;  /* 0x00980000e6c0783b */ /* 0x000e6e0000000200 */
[C---:B--2---:R-:W-:Y:S08]  /*ed80*/  HMMA.16816.F32.BF16 R28, R212.reuse, R224, R28 ;  /* 0x000000e0d41c723c */ /* 0x044ff0000004181c */
[C---:B------:R-:W-:Y:S01]  /*ed90*/  HMMA.16816.F32.BF16 R32, R212.reuse, R226, R32 ;  /* 0x000000e2d420723c */ /* 0x040fe20000041820 */
[----:B------:R-:W-:Y:S07]  /*eda0*/  LDSM.16.M88.4 R224, [R229] ;  /* 0x00000000e5e0783b */ /* 0x000fee0000000200 */
[C---:B------:R-:W-:Y:S08]  /*edb0*/  HMMA.16816.F32.BF16 R36, R212.reuse, R196, R36 ;  /* 0x000000c4d424723c */ /* 0x040ff00000041824 */
[C---:B------:R-:W-:Y:S01]  /*edc0*/  HMMA.16816.F32.BF16 R40, R212.reuse, R198, R40 ;  /* 0x000000c6d428723c */ /* 0x040fe20000041828 */
[----:B------:R-:W2:Y:S07]  /*edd0*/  LDSM.16.M88.4 R196, [R230+0xb800] ;  /* 0x00b80000e6c4783b */ /* 0x000eae0000000200 */
[C---:B---3--:R-:W-:Y:S08]  /*ede0*/  HMMA.16816.F32.BF16 R44, R212.reuse, R184, R44 ;  /* 0x000000b8d42c723c */ /* 0x048ff0000004182c */
[----:B------:R-:W-:Y:S01]  /*edf0*/  HMMA.16816.F32.BF16 R48, R212, R186, R48 ;  /* 0x000000bad430723c */ /* 0x000fe20000041830 */
[----:B------:R-:W3:Y:S07]  /*ee00*/  LDSM.16.M88.4 R184, [R229+0x800] ;  /* 0x00080000e5b8783b */ /* 0x000eee0000000200 */
[C---:B----4-:R-:W-:Y:S08]  /*ee10*/  HMMA.16816.F32.BF16 R4, R188.reuse, R200, R4 ;  /* 0x000000c8bc04723c */ /* 0x050ff00000041804 */
[C---:B------:R-:W-:Y:S08]  /*ee20*/  HMMA.16816.F32.BF16 R8, R188.reuse, R202, R8 ;  /* 0x000000cabc08723c */ /* 0x040ff00000041808 */
[C---:B-1----:R-:W-:Y:S08]  /*ee30*/  HMMA.16816.F32.BF16 R12, R188.reuse, R192, R12 ;  /* 0x000000c0bc0c723c */ /* 0x042ff0000004180c */
        /* <DEDUP_REMOVED lines=8> */
[----:B------:R-:W-:Y:S08]  /*eec0*/  HMMA.16816.F32.BF16 R48, R188, R198, R48 ;  /* 0x000000c6bc30723c */ /* 0x000ff00000041830 */
[C---:B------:R-:W-:Y:S08]  /*eed0*/  HMMA.16816.F32.BF16 R4, R220.reuse, R224, R4 ;  /* 0x000000e0dc04723c */ /* 0x040ff00000041804 */
[C---:B------:R-:W-:Y:S08]  /*eee0*/  HMMA.16816.F32.BF16 R8, R220.reuse, R226, R8 ;  /* 0x000000e2dc08723c */ /* 0x040ff00000041808 */
[C---:B---3--:R-:W-:Y:S08]  /*eef0*/  HMMA.16816.F32.BF16 R12, R220.reuse, R184, R12 ;  /* 0x000000b8dc0c723c */ /* 0x048ff0000004180c */
        /* <DEDUP_REMOVED lines=26> */
[----:B------:R1:W1:Y:S10]  /*f0a0*/  MUFU.TANH R200, R12 ;  /* 0x0000000c00c87308 */ /* 0x0002740000002400 */
[----:B------:R1:W1:Y:S01]  /*f0b0*/  MUFU.TANH R197, R13 ;  /* 0x0000000d00c57308 */ /* 0x0002620000002400 */
[----:B-----5:R-:W5:Y:S01]  /*f0c0*/  LDSM.16.M88.4 R8, [R229+0x1800] ;  /* 0x00180000e508783b */ /* 0x020f620000000200 */
[C---:B----4-:R-:W-:Y:S08]  /*f0d0*/  HMMA.16816.F32.BF16 R20, R220.reuse, R4, R20 ;  /* 0x00000004dc14723c */ /* 0x050ff00000041814 */
[----:B------:R4:W1:Y:S01]  /*f0e0*/  MUFU.TANH R199, R14 ;  /* 0x0000000e00c77308 */ /* 0x0008620000002400 */
[C---:B------:R-:W-:Y:S01]  /*f0f0*/  HMMA.16816.F32.BF16 R24, R220.reuse, R6, R24 ;  /* 0x00000006dc18723c */ /* 0x040fe20000041818 */
[----:B------:R-:W1:Y:S08]  /*f100*/  LDSM.16.M88.4 R4, [R229+0x2000] ;  /* 0x00200000e504783b */ /* 0x000e700000000200 */
[----:B------:R4:W1:Y:S06]  /*f110*/  MUFU.TANH R201, R15 ;  /* 0x0000000f00c97308 */ /* 0x00086c0000002400 */
[----:B------:R-:W-:Y:S04]  /*f120*/  FMUL.FTZ R20, R20, c[0x0][0x320] ;  /* 0x0000c80014147a20 */ /* 0x000fe80000410000 */
[----:B------:R4:W1:Y:S01]  /*f130*/  MUFU.TANH R196, R16 ;  /* 0x0000001000c47308 */ /* 0x0008620000002400 */
[----:B------:R-:W-:Y:S02]  /*f140*/  FMUL.FTZ R21, R21, c[0x0][0x320] ;  /* 0x0000c80015157a20 */ /* 0x000fe40000410000 */
[----:B------:R-:W-:Y:S02]  /*f150*/  FMUL.FTZ R22, R22, c[0x0][0x320] ;  /* 0x0000c80016167a20 */ /* 0x000fe40000410000 */
[----:B------:R-:W-:Y:S02]  /*f160*/  FMUL.FTZ R23, R23, c[0x0][0x320] ;  /* 0x0000c80017177a20 */ /* 0x000fe40000410000 */
[----:B------:R-:W-:Y:S02]  /*f170*/  FMUL.FTZ R24, R24, c[0x0][0x320] ;  /* 0x0000c80018187a20 */ /* 0x000fe40000410000 */
[----:B------:R-:W-:Y:S01]  /*f180*/  FMUL.FTZ R25, R25, c[0x0][0x320] ;  /* 0x0000c80019197a20 */ /* 0x000fe20000410000 */
[----:B------:R4:W2:Y:S01]  /*f190*/  MUFU.TANH R195, R17 ;  /* 0x0000001100c37308 */ /* 0x0008a20000002400 */
[----:B------:R-:W-:Y:S02]  /*f1a0*/  FMUL.FTZ R26, R26, c[0x0][0x320] ;  /* 0x0000c8001a1a7a20 */ /* 0x000fe40000410000 */
[----:B------:R-:W-:Y:S01]  /*f1b0*/  FMUL.FTZ R27, R27, c[0x0][0x320] ;  /* 0x0000c8001b1b7a20 */ /* 0x000fe20000410000 */
[C---:B-----5:R-:W-:Y:S06]  /*f1c0*/  HMMA.16816.F32.BF16 R28, R220.reuse, R8, R28 ;  /* 0x00000008dc1c723c */ /* 0x060fec000004181c */
[----:B------:R4:W2:Y:S02]  /*f1d0*/  MUFU.TANH R198, R18 ;  /* 0x0000001200c67308 */ /* 0x0008a40000002400 */
        /* <DEDUP_REMOVED lines=12> */
[----:B------:R4:W1:Y:S03]  /*f2a0*/  MUFU.TANH R216, R21 ;  /* 0x0000001500d87308 */ /* 0x0008660000002400 */
[----:B------:R-:W-:Y:S02]  /*f2b0*/  FMUL.FTZ R32, R32, c[0x0][0x320] ;  /* 0x0000c80020207a20 */ /* 0x000fe40000410000 */
[----:B------:R-:W-:Y:S02]  /*f2c0*/  FMUL.FTZ R33, R33, c[0x0][0x320] ;  /* 0x0000c80021217a20 */ /* 0x000fe40000410000 */
[----:B------:R-:W-:Y:S02]  /*f2d0*/  FMUL.FTZ R34, R34, c[0x0][0x320] ;  /* 0x0000c80022227a20 */ /* 0x000fe40000410000 */
[----:B------:R-:W-:Y:S01]  /*f2e0*/  FMUL.FTZ R35, R35, c[0x0][0x320] ;  /* 0x0000c80023237a20 */ /* 0x000fe20000410000 */
[----:B------:R4:W1:Y:S01]  /*f2f0*/  MUFU.TANH R218, R22 ;  /* 0x0000001600da7308 */ /* 0x0008620000002400 */
[----:B------:R-:W-:Y:S01]  /*f300*/  FMUL.FTZ R36, R36, c[0x0][0x320] ;  /* 0x0000c80024247a20 */ /* 0x000fe20000410000 */
[C---:B-----5:R-:W-:Y:S03]  /*f310*/  HMMA.16816.F32.BF16 R44, R220.reuse, R8, R44 ;  /* 0x00000008dc2c723c */ /* 0x060fe6000004182c */
[----:B------:R-:W-:Y:S02]  /*f320*/  FMUL.FTZ R37, R37, c[0x0][0x320] ;  /* 0x0000c80025257a20 */ /* 0x000fe40000410000 */
[----:B------:R-:W-:Y:S03]  /*f330*/  FMUL.FTZ R38, R38, c[0x0][0x320] ;  /* 0x0000c80026267a20 */ /* 0x000fe60000410000 */
[----:B------:R4:W1:Y:S01]  /*f340*/  MUFU.TANH R225, R23 ;  /* 0x0000001700e17308 */ /* 0x0008620000002400 */
[----:B------:R-:W-:Y:S03]  /*f350*/  HMMA.16816.F32.BF16 R48, R220, R10, R48 ;  /* 0x0000000adc30723c */ /* 0x000fe60000041830 */
        /* <DEDUP_REMOVED lines=42> */
[C---:B--23--:R-:W-:Y:S01]  /*f600*/  IADD3 R194, R245.reuse, 0xc0, RZ ;  /* 0x000000c0f5c27810 */ /* 0x04cfe20007ffe0ff */
[----:B------:R-:W2:Y:S01]  /*f610*/  LDL R2, [R1+0x18] ;  /* 0x0000180001027983 */ /* 0x000ea20000100800 */
[C---:B------:R-:W-:Y:S01]  /*f620*/  IADD3 R7, R245.reuse, 0x80, RZ ;  /* 0x00000080f5077810 */ /* 0x040fe20007ffe0ff */
[----:B------:R-:W-:Y:S01]  /*f630*/  IMAD.MOV.U32 R0, RZ, RZ, c[0x0][0x2b8] ;  /* 0x0000ae00ff007624 */ /* 0x000fe200078e00ff */
[----:B------:R-:W-:Y:S01]  /*f640*/  SHF.R.S32.HI R194, RZ, 0x1f, R194 ;  /* 0x0000001fffc27819 */ /* 0x000fe200000114c2 */
[----:B------:R-:W3:Y:S01]  /*f650*/  LDL R3, [R1+0x10] ;  /* 0x0000100001037983 */ /* 0x000ee20000100800 */
[----:B------:R-:W-:Y:S01]  /*f660*/  SHF.R.S32.HI R7, RZ, 0x1f, R7 ;  /* 0x0000001fff077819 */ /* 0x000fe20000011407 */
[----:B------:R-:W-:Y:S01]  /*f670*/  IMAD.MOV.U32 R246, RZ, RZ, RZ ;  /* 0x000000fffff67224 */ /* 0x000fe200078e00ff */
[----:B------:R-:W-:Y:S01]  /*f680*/  ISETP.NE.AND P2, PT, R0, 0x1, PT ;  /* 0x000000010000780c */ /* 0x000fe20003f45270 */
[----:B----4-:R-:W4:Y:S01]  /*f690*/  LDL.64 R14, [R1+0x28] ;  /* 0x00002800010e7983 */ /* 0x010f220000100a00 */
        /* <DEDUP_REMOVED lines=24> */
[C---:B------:R-:W-:Y:S01]  /*f820*/  IADD3 R132, R245.reuse, 0x40, RZ ;  /* 0x00000040f5847810 */ /* 0x040fe20007ffe0ff */
        /* <DEDUP_REMOVED lines=19> */
.L_x_1545:
[----:B------:R-:W-:-:S05]  /*f960*/  BRA.DIV ~URZ, `(.L_x_1493) ;  /* 0x000083427f007947 */ /* 0x000fca000b800000 */
[----:B------:R-:W4:Y:S01]  /*f970*/  SHFL.IDX PT, R0, R6, RZ, 0x181f ;  /* 0x00181fff06007589 */ /* 0x000f2200000e0000 */
[C---:B------:R-:W-:Y:S02]  /*f980*/  IADD3 R12, -R244.reuse, 0x10, RZ ;  /* 0x00000010f40c7810 */ /* 0x040fe40007ffe1ff */
[----:B------:R-:W-:Y:S02]  /*f990*/  ISETP.NE.U32.AND P2, PT, R244, RZ, PT ;  /* 0x000000fff400720c */ /* 0x000fe40003f45070 */
[----:B------:R-:W-:Y:S04]  /*f9a0*/  LOP3.LUT R12, R12, 0xf, RZ, 0xc0, !PT ;  /* 0x0000000f0c0c7812 */ /* 0x000fe800078ec0ff */
[----:B----4-:R-:W-:Y:S04]  /*f9b0*/  IADD3 R2, P1, P0, R12, R0, R11 ;  /* 0x000000000c027210 */ /* 0x010fe8000783e00b */
[----:B---3--:R-:W-:Y:S02]  /*f9c0*/  IADD3.X R3, RZ, R4, R7, P1, P0 ;  /* 0x00000004ff037210 */ /* 0x008fe40000fe0407 */
[----:B------:R-:W-:Y:S03]  /*f9d0*/  IADD3 R14, P0, R0, R16, RZ ;  /* 0x00000010000e7210 */ /* 0x000fe60007f1e0ff */
[----:B------:R-:W-:Y:S01]  /*f9e0*/  @!PT LDS RZ, [RZ] ;  /* 0x00000000fffff984 */ /* 0x000fe20000000800 */
[----:B------:R-:W-:Y:S01]  /*f9f0*/  @!PT LDS RZ, [RZ] ;  /* 0x00000000fffff984 */ /* 0x000fe20000000800 */
[----:B------:R3:W-:Y:S02]  /*fa00*/  LDGSTS.E.BYPASS.LTC128B.128.ZFILL [R243+0xc100], [R2.64], P2 ;  /* 0x0c10000002f37fae */ /* 0x0007e40009141d46 */
[----:B------:R-:W-:Y:S05]  /*fa10*/  IMAD.X R15, R4, 0x1, R8, P0 ;  /* 0x00000001040f7824 */ /* 0x000fea00000e0608 */
[----:B------:R4:W-:Y:S01]  /*fa20*/  LDGSTS.E.BYPASS.LTC128B.128 [R243+0xf100], [R14.64], !P5 ;  /* 0x0f1000000ef37fae */ /* 0x0009e2000e901d46 */
[-C--:B---3--:R-:W-:Y:S05]  /*fa30*/  IADD3 R2, P0, R0, R17.reuse, RZ ;  /* 0x0000001100027210 */ /* 0x088fea0007f1e0ff */
[----:B------:R-:W-:Y:S05]  /*fa40*/  IMAD.X R3, R4, 0x1, R9, P0 ;  /* 0x0000000104037824 */ /* 0x000fea00000e0609 */
[----:B------:R3:W-:Y:S02]  /*fa50*/  LDGSTS.E.BYPASS.LTC128B.128 [R243+0x12100], [R2.64], !P4 ;  /* 0x1210000002f37fae */ /* 0x0007e4000e101d46 */
[----:B---3--:R-:W-:Y:S02]  /*fa60*/  IADD3 R2, P0, R0, R18, RZ ;  /* 0x0000001200027210 */ /* 0x008fe40007f1e0ff */
[----:B------:R-:W3:Y:S03]  /*fa70*/  SHFL.IDX PT, R0, R6, 0x1, 0x181f ;  /* 0x00381f0006007f89 */ /* 0x000ee600000e0000 */
[----:B------:R-:W-:Y:S02]  /*fa80*/  IMAD.X R3, R4, 0x1, R10, P0 ;  /* 0x0000000104037824 */ /* 0x000fe400000e060a */
[----:B------:R-:W-:Y:S04]  /*fa90*/  SHFL.IDX PT, R4, R5, 0x2, 0x181f ;  /* 0x00581f0005047f89 */ /* 0x000fe800000e0000 */
[----:B------:R5:W-:Y:S01]  /*faa0*/  LDGSTS.E.BYPASS.LTC128B.128 [R243+0x15100], [R2.64], !P3 ;  /* 0x1510000002f37fae */ /* 0x000be2000d901d46 */
[----:B---3--:R-:W-:Y:S03]  /*fab0*/  IADD3 R12, P1, P0, R12, R0, R11 ;  /* 0x000000000c0c7210 */ /* 0x008fe6000783e00b */
[----:B-----5:R-:W3:Y:S02]  /*fac0*/  SHFL.IDX PT, R2, R5, 0x1, 0x181f ;  /* 0x00381f0005027f89 */ /* 0x020ee400000e0000 */
[----:B---3--:R-:W-:Y:S05]  /*fad0*/  IADD3.X R13, RZ, R2, R7, P1, P0 ;  /* 0x00000002ff0d7210 */ /* 0x008fea0000fe0407 */
[----:B------:R3:W-:Y:S02]  /*fae0*/  LDGSTS.E.BYPASS.LTC128B.128.ZFILL [R243+0xd100], [R12.64], P2 ;  /* 0x0d1000000cf37fae */ /* 0x0007e40009141d46 */
[----:B---3--:R-:W-:Y:S05]  /*faf0*/  IADD3 R12, P0, R0, R16, RZ ;  /* 0x00000010000c7210 */ /* 0x008fea0007f1e0ff */
[----:B------:R-:W-:Y:S05]  /*fb00*/  IMAD.X R13, R2, 0x1, R8, P0 ;  /* 0x00000001020d7824 */ /* 0x000fea00000e0608 */
[----:B------:R3:W-:Y:S02]  /*fb10*/  LDGSTS.E.BYPASS.LTC128B.128 [R243+0x10100], [R12.64], !P5 ;  /* 0x101000000cf37fae */ /* 0x0007e4000e901d46 */
[----:B---3--:R-:W-:Y:S05]  /*fb20*/  IADD3 R12, P0, R0, R17, RZ ;  /* 0x00000011000c7210 */ /* 0x008fea0007f1e0ff */
[----:B------:R-:W-:Y:S01]  /*fb30*/  IMAD.X R13, R2, 0x1, R9, P0 ;  /* 0x00000001020d7824 */ /* 0x000fe200000e0609 */
[----:B----4-:R-:W-:Y:S02]  /*fb40*/  IADD3 R14, P0, R0, R18, RZ ;  /* 0x00000012000e7210 */ /* 0x010fe40007f1e0ff */
[----:B------:R3:W4:Y:S03]  /*fb50*/  SHFL.IDX PT, R0, R6, 0x2, 0x181f ;  /* 0x00581f0006007f89 */ /* 0x00072600000e0000 */
[----:B------:R-:W-:Y:S01]  /*fb60*/  IMAD.X R15, R2, 0x1, R10, P0 ;  /* 0x00000001020f7824 */ /* 0x000fe200000e060a */
[----:B------:R3:W-:Y:S04]  /*fb70*/  LDGSTS.E.BYPASS.LTC128B.128 [R243+0x13100], [R12.64], !P4 ;  /* 0x131000000cf37fae */ /* 0x0007e8000e101d46 */
[----:B------:R3:W-:Y:S03]  /*fb80*/  LDGSTS.E.BYPASS.LTC128B.128 [R243+0x16100], [R14.64], !P3 ;  /* 0x161000000ef37fae */ /* 0x0007e6000d901d46 */
.L_x_1546:
[C---:B---3--:R-:W-:Y:S02]  /*fb90*/  IADD3 R14, -R244.reuse, 0x10, RZ ;  /* 0x00000010f40e7810 */ /* 0x048fe40007ffe1ff */
[----:B------:R-:W-:Y:S02]  /*fba0*/  ISETP.NE.U32.AND P2, PT, R244, RZ, PT ;  /* 0x000000fff400720c */ /* 0x000fe40003f45070 */
[----:B------:R-:W-:Y:S04]  /*fbb0*/  LOP3.LUT R14, R14, 0xf, RZ, 0xc0, !PT ;  /* 0x0000000f0e0e7812 */ /* 0x000fe800078ec0ff */
[----:B----4-:R-:W-:Y:S04]  /*fbc0*/  IADD3 R14, P1, P0, R14, R0, R11 ;  /* 0x000000000e0e7210 */ /* 0x010fe8000783e00b */
[----:B------:R-:W-:Y:S02]  /*fbd0*/  IADD3.X R15, RZ, R4, R7, P1, P0 ;  /* 0x00000004ff0f7210 */ /* 0x000fe40000fe0407 */
[----:B------:R-:W-:Y:S03]  /*fbe0*/  IADD3 R12, P0, R0, R16, RZ ;  /* 0x00000010000c7210 */ /* 0x000fe60007f1e0ff */
[----:B------:R-:W-:Y:S01]  /*fbf0*/  @!PT LDS RZ, [RZ] ;  /* 0x00000000fffff984 */ /* 0x000fe20000000800 */
[----:B------:R-:W-:Y:S01]  /*fc00*/  @!PT LDS RZ, [RZ] ;  /* 0x00000000fffff984 */ /* 0x000fe20000000800 */
[----:B------:R-:W-:Y:S01]  /*fc10*/  @!PT LDS RZ, [RZ] ;  /* 0x00000000fffff984 */ /* 0x000fe20000000800 */
[----:B------:R3:W-:Y:S02]  /*fc20*/  LDGSTS.E.BYPASS.LTC128B.128.ZFILL [R243+0xe100], [R14.64], P2 ;  /* 0x0e1000000ef37fae */ /* 0x0007e40009141d46 */
        /* <DEDUP_REMOVED lines=8> */
.L_x_1491:
[----:B--23--:R-:W-:Y:S05]  /*fcb0*/  BSYNC B0 ;  /* 0x0000000000007941 */ /* 0x00cfea0003800000 */
.L_x_1490:
        /* <DEDUP_REMOVED lines=17> */
[----:B-1----:R-:W-:Y:S02]  /*fdd0*/  FMNMX.FTZ R4, R219, R4, !PT ;  /* 0x00000004db047209 */ /* 0x002fe40007810000 */
        /* <DEDUP_REMOVED lines=32> */
[----:B------:R-:W1:Y:S04]  /*ffe0*/  SHFL.BFLY PT, R132, R4, 0x2, 0x1f ;  /* 0x0c401f0004847f89 */ /* 0x000e6800000e0000 */
[----:B------:R-:W2:Y:S01]  /*fff0*/  SHFL.BFLY PT, R0, R5, 0x2, 0x1f ;  /* 0x0c401f0005007f89 */ /* 0x000ea200000e0000 */
[----:B-1----:R-:W-:Y:S02]  /*10000*/  FMNMX.FTZ R132, R4, R132, !PT ;  /* 0x0000008404847209 */ /* 0x002fe40007810000 */
[----:B--2---:R-:W-:Y:S03]  /*10010*/  FMNMX.FTZ R4, R5, R0, !PT ;  /* 0x0000000005047209 */ /* 0x004fe60007810000 */
[----:B------:R-:W1:Y:S04]  /*10020*/  SHFL.BFLY PT, R2, R132, 0x1, 0x1f ;  /* 0x0c201f0084027f89 */ /* 0x000e6800000e0000 */
[----:B------:R2:W3:Y:S01]  /*10030*/  SHFL.BFLY PT, R0, R4, 0x1, 0x1f ;  /* 0x0c201f0004007f89 */ /* 0x0004e200000e0000 */
[----:B-1----:R-:W-:Y:S05]  /*10040*/  FMNMX.FTZ R132, R132, R2, !PT ;  /* 0x0000000284847209 */ /* 0x002fea0007810000 */
.L_x_1547:
[C---:B------:R-:W-:Y:S01]  /*10050*/  FMUL.FTZ R194, R132.reuse, c[0x0][0x2d0] ;  /* 0x0000b40084c27a20 */ /* 0x040fe20000410000 */
[----:B------:R-:W-:Y:S01]  /*10060*/  WARPSYNC 0xffffffff ;  /* 0xffffffff00007948 */ /* 0x000fe20003800000 */
[----:B------:R-:W-:Y:S01]  /*10070*/  FADD.FTZ R2, -R132, R133 ;  /* 0x0000008584027221 */ /* 0x000fe20000010100 */
[----:B----4-:R-:W1:Y:S01]  /*10080*/  LDSM.16.MT88.4 R12, [R231] ;  /* 0x00000000e70c783b */ /* 0x010e620000004200 */
[--C-:B------:R-:W-:Y:S01]  /*10090*/  FFMA.FTZ R3, R188, c[0x0][0x2d0], -R194.reuse ;  /* 0x0000b400bc037a23 */ /* 0x100fe200000108c2 */
[----:B------:R-:W-:Y:S01]  /*100a0*/  ISETP.GT.AND P0, PT, R247, RZ, PT ;  /* 0x000000fff700720c */ /* 0x000fe20003f04270 */
[----:B------:R-:W-:Y:S02]  /*100b0*/  FMUL.FTZ R2, R2, c[0x0][0x2d0] ;  /* 0x0000b40002027a20 */ /* 0x000fe40000410000 */
[----:B------:R4:W-:Y:S01]  /*100c0*/  MUFU.EX2 R220, R3 ;  /* 0x0000000300dc7308 */ /* 0x0009e20000000800 */
[--C-:B------:R-:W-:Y:S02]  /*100d0*/  FFMA.FTZ R133, R200, c[0x0][0x2d0], -R194.reuse ;  /* 0x0000b400c8857a23 */ /* 0x100fe400000108c2 */
[----:B------:R-:W5:Y:S07]  /*100e0*/  LDSM.16.MT88.4 R20, [R232] ;  /* 0x00000000e814783b */ /* 0x000f6e0000004200 */
[----:B------:R-:W-:Y:S01]  /*100f0*/  MUFU.EX2 R2, R2 ;  /* 0x0000000200027308 */ /* 0x000fe20000000800 */
[----:B------:R-:W2:Y:S08]  /*10100*/  LDSM.16.MT88.4 R28, [R234] ;  /* 0x00000000ea1c783b */ /* 0x000eb00000004200 */
[----:B------:R-:W3:Y:S01]  /*10110*/  LDSM.16.MT88.4 R36, [R233] ;  /* 0x00000000e924783b */ /* 0x000ee20000004200 */
[--C-:B----4-:R-:W-:Y:S07]  /*10120*/  FFMA.FTZ R3, R191, c[0x0][0x2d0], -R194.reuse ;  /* 0x0000b400bf037a23 */ /* 0x110fee00000108c2 */
[----:B------:R-:W4:Y:S01]  /*10130*/  LDSM.16.MT88.4 R44, [R231+0x3000] ;  /* 0x00300000e72c783b */ /* 0x000f220000004200 */
[----:B------:R1:W1:Y:S02]  /*10140*/  MUFU.EX2 R191, R3 ;  /* 0x0000000300bf7308 */ /* 0x0002640000000800 */
[--C-:B-1----:R-:W-:Y:S08]  /*10150*/  FFMA.FTZ R3, R190, c[0x0][0x2d0], -R194.reuse ;  /* 0x0000b400be037a23 */ /* 0x102ff000000108c2 */
[----:B------:R1:W-:Y:S02]  /*10160*/  MUFU.EX2 R190, R3 ;  /* 0x0000000300be7308 */ /* 0x0003e40000000800 */
[----:B-1-3--:R-:W-:Y:S01]  /*10170*/  FMNMX.FTZ R3, R0, R4, !PT ;  /* 0x0000000400037209 */ /* 0x00afe20007810000 */
[----:B------:R-:W-:Y:S01]  /*10180*/  FFMA.FTZ R0, R184, c[0x0][0x2d0], -R194 ;  /* 0x0000b400b8007a23 */ /* 0x000fe200000108c2 */
[----:B------:R-:W-:Y:S01]  /*10190*/  F2FP.BF16.PACK_AB R184, R191, R220 ;  /* 0x000000dcbfb8723e */ /* 0x000fe200000010ff */
[C---:B------:R-:W-:Y:S05]  /*101a0*/  FMUL.FTZ R8, R2.reuse, R140 ;  /* 0x0000008c02087220 */ /* 0x040fea0000410000 */
[----:B------:R1:W3:Y:S01]  /*101b0*/  MUFU.EX2 R5, R0 ;  /* 0x0000000000057308 */ /* 0x0002e20000000800 */
[----:B------:R-:W-:Y:S02]  /*101c0*/  FMUL.FTZ R188, R3, c[0x0][0x2d0] ;  /* 0x0000b40003bc7a20 */ /* 0x000fe40000410000 */
[C---:B------:R-:W-:Y:S02]  /*101d0*/  FMUL.FTZ R9, R2.reuse, R141 ;  /* 0x0000008d02097220 */ /* 0x040fe40000410000 */
[----:B--2---:R-:W-:Y:S02]  /*101e0*/  FFMA.FTZ R4, R189, c[0x0][0x2d0], -R188 ;  /* 0x0000b400bd047a23 */ /* 0x004fe400000108bc */
        /* <DEDUP_REMOVED lines=9> */
[----:B-1----:R-:W-:Y:S02]  /*10280*/  FADD.FTZ R0, -R3, R134 ;  /* 0x0000008603007221 */ /* 0x002fe40000010100 */
[----:B------:R1:W-:Y:S01]  /*10290*/  MUFU.EX2 R134, R4 ;  /* 0x0000000400867308 */ /* 0x0003e20000000800 */
[----:B------:R-:W-:Y:S02]  /*102a0*/  FMUL.FTZ R49, R2, R181 ;  /* 0x000000b502317220 */ /* 0x000fe40000410000 */
[----:B------:R-:W-:Y:S02]  /*102b0*/  FMUL.FTZ R0, R0, c[0x0][0x2d0] ;  /* 0x0000b40000007a20 */ /* 0x000fe40000410000 */
        /* <DEDUP_REMOVED lines=11> */
[--C-:B-1----:R-:W-:Y:S01]  /*10370*/  FFMA.FTZ R4, R193, c[0x0][0x2d0], -R188.reuse ;  /* 0x0000b400c1047a23 */ /* 0x102fe200000108bc */
[----:B---3--:R-:W-:Y:S01]  /*10380*/  MOV R193, R5 ;  /* 0x0000000500c17202 */ /* 0x008fe20000000f00 */
[C---:B------:R-:W-:Y:S02]  /*10390*/  FMUL.FTZ R5, R2.reuse, R137 ;  /* 0x0000008902057220 */ /* 0x040fe40000410000 */
[----:B------:R1:W3:Y:S01]  /*103a0*/  MUFU.EX2 R189, R4 ;  /* 0x0000000400bd7308 */ /* 0x0002e20000000800 */
[----:B------:R-:W-:Y:S01]  /*103b0*/  F2FP.BF16.PACK_AB R186, R193, R190 ;  /* 0x000000bec1ba723e */ /* 0x000fe200000010ff */
[C---:B------:R-:W-:Y:S02]  /*103c0*/  FMUL.FTZ R72, R2.reuse, R72 ;  /* 0x0000004802487220 */ /* 0x040fe40000410000 */
[----:B------:R-:W-:Y:S02]  /*103d0*/  FMUL.FTZ R73, R2, R73 ;  /* 0x0000004902497220 */ /* 0x000fe40000410000 */
[C---:B--2---:R-:W-:Y:S02]  /*103e0*/  FMUL.FTZ R6, R0.reuse, R138 ;  /* 0x0000008a00067220 */ /* 0x044fe40000410000 */
        /* <DEDUP_REMOVED lines=9> */
[--C-:B-1----:R-:W-:Y:S01]  /*10480*/  FFMA.FTZ R4, R185, c[0x0][0x2d0], -R188.reuse ;  /* 0x0000b400b9047a23 */ /* 0x102fe200000108bc */
[----:B---3--:R-:W-:Y:S01]  /*10490*/  F2FP.BF16.PACK_AB R185, R189, R134 ;  /* 0x00000086bdb9723e */ /* 0x008fe200000010ff */
[C---:B------:R-:W-:Y:S02]  /*104a0*/  FMUL.FTZ R35, R0.reuse, R167 ;  /* 0x000000a700237220 */ /* 0x040fe40000410000 */
[----:B------:R1:W-:Y:S01]  /*104b0*/  MUFU.EX2 R244, R4 ;  /* 0x0000000400f47308 */ /* 0x0003e20000000800 */
[C---:B------:R-:W-:Y:S02]  /*104c0*/  FMUL.FTZ R42, R0.reuse, R174 ;  /* 0x000000ae002a7220 */ /* 0x040fe40000410000 */
[C---:B------:R-:W-:Y:S02]  /*104d0*/  FMUL.FTZ R43, R0.reuse, R175 ;  /* 0x000000af002b7220 */ /* 0x040fe40000410000 */
[C---:B------:R-:W-:Y:S01]  /*104e0*/  FMUL.FTZ R50, R0.reuse, R182 ;  /* 0x000000b600327220 */ /* 0x040fe20000410000 */
[----:B------:R-:W-:Y:S01]  /*104f0*/  LDSM.16.MT88.4 R172, [R231+0x5800] ;  /* 0x00580000e7ac783b */ /* 0x000fe20000004200 */
        /* <DEDUP_REMOVED lines=9> */
[----:B------:R-:W-:Y:S02]  /*10590*/  FMUL.FTZ R67, R0, R67 ;  /* 0x0000004300437220 */ /* 0x000fe40000410000 */
[----:B-1----:R-:W-:Y:S02]  /*105a0*/  FFMA.FTZ R4, R192, c[0x0][0x2d0], -R188 ;  /* 0x0000b400c0047a23 */ /* 0x002fe400000108bc */
[C---:B------:R-:W-:Y:S02]  /*105b0*/  FMUL.FTZ R70, R0.reuse, R70 ;  /* 0x0000004600467220 */ /* 0x040fe40000410000 */
[----:B------:R-:W1:Y:S01]  /*105c0*/  MUFU.EX2 R192, R4 ;  /* 0x0000000400c07308 */ /* 0x000e620000000800 */
[C---:B------:R-:W-:Y:S02]  /*105d0*/  FMUL.FTZ R71, R0.reuse, R71 ;  /* 0x0000004700477220 */ /* 0x040fe40000410000 */
        /* <DEDUP_REMOVED lines=11> */
[----:B-1----:R-:W-:Y:S01]  /*10690*/  F2FP.BF16.PACK_AB R187, R192, R244 ;  /* 0x000000f4c0bb723e */ /* 0x002fe200000010ff */
[----:B------:R-:W-:Y:S02]  /*106a0*/  FMUL.FTZ R4, R2, R136 ;  /* 0x0000008802047220 */ /* 0x000fe40000410000 */
[----:B------:R-:W1:Y:S01]  /*106b0*/  LDSM.16.MT88.4 R136, [R232+0x3000] ;  /* 0x00300000e888783b */ /* 0x000e620000004200 */
[--C-:B------:R-:W-:Y:S02]  /*106c0*/  FFMA.FTZ R157, R210, c[0x0][0x2d0], -R194.reuse ;  /* 0x0000b400d29d7a23 */ /* 0x100fe400000108c2 */
[--C-:B------:R-:W-:Y:S02]  /*106d0*/  FFMA.FTZ R159, R207, c[0x0][0x2d0], -R194.reuse ;  /* 0x0000b400cf9f7a23 */ /* 0x100fe400000108c2 */
[C---:B------:R-:W-:Y:S05]  /*106e0*/  HMMA.16816.F32.BF16 R4, R184.reuse, R12, R4 ;  /* 0x0000000cb804723c */ /* 0x040fea0000041804 */
[--C-:B------:R-:W-:Y:S02]  /*106f0*/  FFMA.FTZ R158, R208, c[0x0][0x2d0], -R194.reuse ;  /* 0x0000b400d09e7a23 */ /* 0x100fe400000108c2 */
[C---:B------:R-:W-:Y:S01]  /*10700*/  FMUL.FTZ R12, R2.reuse, R144 ;  /* 0x00000090020c7220 */ /* 0x040fe20000410000 */
[C---:B------:R-:W-:Y:S01]  /*10710*/  HMMA.16816.F32.BF16 R8, R184.reuse, R14, R8 ;  /* 0x0000000eb808723c */ /* 0x040fe20000041808 */
[----:B------:R-:W2:Y:S01]  /*10720*/  LDL.LU R144, [R1+0x8] ;  /* 0x0000080001907983 */ /* 0x000ea20000300800 */
[----:B------:R-:W-:Y:S02]  /*10730*/  MUFU.EX2 R200, R158 ;  /* 0x0000009e00c87308 */ /* 0x000fe40000000800 */
[C---:B------:R-:W-:Y:S01]  /*10740*/  FMUL.FTZ R13, R2.reuse, R145 ;  /* 0x00000091020d7220 */ /* 0x040fe20000410000 */
[----:B------:R-:W3:Y:S01]  /*10750*/  LDL.LU R148, [R1+0xc] ;  /* 0x00000c0001947983 */ /* 0x000ee20000300800 */
[----:B------:R-:W-:Y:S02]  /*10760*/  FMUL.FTZ R85, R2, R85 ;  /* 0x0000005502557220 */ /* 0x000fe40000410000 */
[C---:B------:R-:W-:Y:S04]  /*10770*/  FMUL.FTZ R14, R0.reuse, R146 ;  /* 0x00000092000e7220 */ /* 0x040fe80000410000 */
[C---:B------:R-:W-:Y:S02]  /*10780*/  FMUL.FTZ R15, R0.reuse, R147 ;  /* 0x00000093000f7220 */ /* 0x040fe40000410000 */
[--C-:B------:R-:W-:Y:S02]  /*10790*/  FFMA.FTZ R156, R209, c[0x0][0x2d0], -R194.reuse ;  /* 0x0000b400d19c7a23 */ /* 0x100fe400000108c2 */
[C---:B------:R-:W-:Y:S02]  /*107a0*/  FMUL.FTZ R86, R0.reuse, R86 ;  /* 0x0000005600567220 */ /* 0x040fe40000410000 */
[----:B------:R-:W-:Y:S01]  /*107b0*/  FMUL.FTZ R87, R0, R87 ;  /* 0x0000005700577220 */ /* 0x000fe20000410000 */
[C---:B-----5:R-:W-:Y:S03]  /*107c0*/  HMMA.16816.F32.BF16 R12, R184.reuse, R20, R12 ;  /* 0x00000014b80c723c */ /* 0x060fe6000004180c */
[C---:B------:R-:W-:Y:S02]  /*107d0*/  FMUL.FTZ R88, R2.reuse, R88 ;  /* 0x0000005802587220 */ /* 0x040fe40000410000 */
[C---:B------:R-:W-:Y:S02]  /*107e0*/  FMUL.FTZ R89, R2.reuse, R89 ;  /* 0x0000005902597220 */ /* 0x040fe40000410000 */
[C---:B------:R-:W-:Y:S01]  /*107f0*/  FMUL.FTZ R20, R2.reuse, R152 ;  /* 0x0000009802147220 */ /* 0x040fe20000410000 */
[C---:B------:R-:W-:Y:S04]  /*10800*/  HMMA.16816.F32.BF16 R16, R184.reuse, R22, R16 ;  /* 0x00000016b810723c */ /* 0x040fe80000041810 */
[----:B------:R-:W-:Y:S02]  /*10810*/  FMUL.FTZ R21, R2, R153 ;  /* 0x0000009902157220 */ /* 0x000fe40000410000 */
[C---:B------:R-:W-:Y:S02]  /*10820*/  FMUL.FTZ R90, R0.reuse, R90 ;  /* 0x0000005a005a7220 */ /* 0x040fe40000410000 */
[C---:B------:R-:W-:Y:S04]  /*10830*/  FMUL.FTZ R22, R0.reuse, R154 ;  /* 0x0000009a00167220 */ /* 0x040fe80000410000 */
[C---:B------:R-:W-:Y:S01]  /*10840*/  FMUL.FTZ R23, R0.reuse, R155 ;  /* 0x0000009b00177220 */ /* 0x040fe20000410000 */
[----:B------:R-:W-:Y:S01]  /*10850*/  MOV R155, R192 ;  /* 0x000000c0009b7202 */ /* 0x000fe20000000f00 */
[--C-:B------:R-:W-:Y:S02]  /*10860*/  FFMA.FTZ R152, R217, c[0x0][0x2d0], -R194.reuse ;  /* 0x0000b400d9987a23 */ /* 0x100fe400000108c2 */
[----:B------:R-:W-:Y:S02]  /*10870*/  FMUL.FTZ R91, R0, R91 ;  /* 0x0000005b005b7220 */ /* 0x000fe40000410000 */
[----:B------:R-:W-:Y:S01]  /*10880*/  MUFU.EX2 R208, R152 ;  /* 0x0000009800d07308 */ /* 0x000fe20000000800 */
[C---:B------:R-:W-:Y:S03]  /*10890*/  HMMA.16816.F32.BF16 R20, R184.reuse, R28, R20 ;  /* 0x0000001cb814723c */ /* 0x040fe60000041814 */
[C---:B------:R-:W-:Y:S02]  /*108a0*/  FMUL.FTZ R92, R2.reuse, R92 ;  /* 0x0000005c025c7220 */ /* 0x040fe40000410000 */
[----:B------:R-:W-:Y:S02]  /*108b0*/  FMUL.FTZ R93, R2, R93 ;  /* 0x0000005d025d7220 */ /* 0x000fe40000410000 */
[----:B------:R-:W-:Y:S01]  /*108c0*/  FMUL.FTZ R94, R0, R94 ;  /* 0x0000005e005e7220 */ /* 0x000fe20000410000 */
[C---:B------:R-:W-:Y:S04]  /*108d0*/  HMMA.16816.F32.BF16 R24, R184.reuse, R30, R24 ;  /* 0x0000001eb818723c */ /* 0x040fe80000041818 */
[C---:B------:R-:W-:Y:S02]  /*108e0*/  FMUL.FTZ R28, R2.reuse, R160 ;  /* 0x000000a0021c7220 */ /* 0x040fe40000410000 */
[----:B------:R-:W-:Y:S02]  /*108f0*/  FMUL.FTZ R29, R2, R161 ;  /* 0x000000a1021d7220 */ /* 0x000fe40000410000 */
[C---:B------:R-:W-:Y:S01]  /*10900*/  FMUL.FTZ R30, R0.reuse, R162 ;  /* 0x000000a2001e7220 */ /* 0x040fe20000410000 */
[----:B------:R5:W-:Y:S03]  /*10910*/  MUFU.EX2 R161, R133 ;  /* 0x0000008500a17308 */ /* 0x000be60000000800 */
[C---:B------:R-:W-:Y:S02]  /*10920*/  FMUL.FTZ R31, R0.reuse, R163 ;  /* 0x000000a3001f7220 */ /* 0x040fe40000410000 */
[----:B------:R-:W-:Y:S02]  /*10930*/  FMUL.FTZ R95, R0, R95 ;  /* 0x0000005f005f7220 */ /* 0x000fe40000410000 */
[C---:B------:R-:W-:Y:S02]  /*10940*/  FMUL.FTZ R96, R2.reuse, R96 ;  /* 0x0000006002607220 */ /* 0x040fe40000410000 */
[----:B------:R-:W-:Y:S01]  /*10950*/  FMUL.FTZ R97, R2, R97 ;  /* 0x0000006102617220 */ /* 0x000fe20000410000 */
[C---:B------:R-:W-:Y:S03]  /*10960*/  HMMA.16816.F32.BF16 R28, R184.reuse, R36, R28 ;  /* 0x00000024b81c723c */ /* 0x040fe6000004181c */
[C---:B------:R-:W-:Y:S02]  /*10970*/  FMUL.FTZ R98, R0.reuse, R98 ;  /* 0x0000006200627220 */ /* 0x040fe40000410000 */
[----:B------:R-:W-:Y:S02]  /*10980*/  FMUL.FTZ R99, R0, R99 ;  /* 0x0000006300637220 */ /* 0x000fe40000410000 */
[C---:B------:R-:W-:Y:S01]  /*10990*/  FMUL.FTZ R100, R2.reuse, R100 ;  /* 0x0000006402647220 */ /* 0x040fe20000410000 */
[C---:B------:R-:W-:Y:S04]  /*109a0*/  HMMA.16816.F32.BF16 R32, R184.reuse, R38, R32 ;  /* 0x00000026b820723c */ /* 0x040fe80000041820 */
[C---:B------:R-:W-:Y:S02]  /*109b0*/  FMUL.FTZ R36, R2.reuse, R168 ;  /* 0x000000a802247220 */ /* 0x040fe40000410000 */
[----:B------:R-:W-:Y:S02]  /*109c0*/  FMUL.FTZ R37, R2, R169 ;  /* 0x000000a902257220 */ /* 0x000fe40000410000 */
[C---:B------:R-:W-:Y:S01]  /*109d0*/  FMUL.FTZ R38, R0.reuse, R170 ;  /* 0x000000aa00267220 */ /* 0x040fe20000410000 */
[----:B------:R-:W-:Y:S03]  /*109e0*/  MOV R170, R193 ;  /* 0x000000c100aa7202 */ /* 0x000fe60000000f00 */
[----:B------:R-:W-:Y:S02]  /*109f0*/  FMUL.FTZ R39, R0, R171 ;  /* 0x000000ab00277220 */ /* 0x000fe40000410000 */
[--C-:B-----5:R-:W-:Y:S02]  /*10a00*/  FFMA.FTZ R133, R197, c[0x0][0x2d0], -R194.reuse ;  /* 0x0000b400c5857a23 */ /* 0x120fe400000108c2 */
[----:B------:R-:W-:Y:S02]  /*10a10*/  FMUL.FTZ R101, R2, R101 ;  /* 0x0000006502657220 */ /* 0x000fe40000410000 */
[----:B------:R5:W-:Y:S01]  /*10a20*/  MUFU.EX2 R165, R133 ;  /* 0x0000008500a57308 */ /* 0x000be20000000800 */
[C---:B----4-:R-:W-:Y:S03]  /*10a30*/  HMMA.16816.F32.BF16 R36, R184.reuse, R44, R36 ;  /* 0x0000002cb824723c */ /* 0x050fe60000041824 */
        /* <DEDUP_REMOVED lines=19> */
[----:B------:R-:W-:Y:S04]  /*10b70*/  FMUL.FTZ R113, R2, R113 ;  /* 0x0000007102717220 */ /* 0x000fe80000410000 */
        /* <DEDUP_REMOVED lines=13> */
[----:B------:R-:W-:Y:S02]  /*10c50*/  FMUL.FTZ R129, R2, R129 ;  /* 0x0000008102817220 */ /* 0x000fe40000410000 */
[C---:B------:R-:W-:Y:S01]  /*10c60*/  FMUL.FTZ R126, R0.reuse, R126 ;  /* 0x0000007e007e7220 */ /* 0x040fe20000410000 */
[C---:B-1----:R-:W-:Y:S03]  /*10c70*/  HMMA.16816.F32.BF16 R52, R184.reuse, R136, R52 ;  /* 0x00000088b834723c */ /* 0x042fe60000041834 */
[C---:B------:R-:W-:Y:S02]  /*10c80*/  FMUL.FTZ R127, R0.reuse, R127 ;  /* 0x0000007f007f7220 */ /* 0x040fe40000410000 */
[C---:B------:R-:W-:Y:S02]  /*10c90*/  FMUL.FTZ R130, R0.reuse, R130 ;  /* 0x0000008200827220 */ /* 0x040fe40000410000 */
[----:B------:R-:W-:Y:S01]  /*10ca0*/  FMUL.FTZ R131, R0, R131 ;  /* 0x0000008300837220 */ /* 0x000fe20000410000 */
[C---:B------:R-:W-:Y:S01]  /*10cb0*/  HMMA.16816.F32.BF16 R56, R184.reuse, R138, R56 ;  /* 0x0000008ab838723c */ /* 0x040fe20000041838 */
[----:B------:R-:W1:Y:S03]  /*10cc0*/  LDSM.16.MT88.4 R136, [R233+0x3000] ;  /* 0x00300000e988783b */ /* 0x000e660000004200 */
[--C-:B-----5:R-:W-:Y:S02]  /*10cd0*/  FFMA.FTZ R133, R196, c[0x0][0x2d0], -R194.reuse ;  /* 0x0000b400c4857a23 */ /* 0x120fe400000108c2 */
[--C-:B------:R-:W-:Y:S02]  /*10ce0*/  FFMA.FTZ R192, R205, c[0x0][0x2d0], -R194.reuse ;  /* 0x0000b400cdc07a23 */ /* 0x100fe400000108c2 */
[----:B------:R4:W-:Y:S01]  /*10cf0*/  MUFU.EX2 R168, R133 ;  /* 0x0000008500a87308 */ /* 0x0009e20000000800 */
[--C-:B------:R-:W-:Y:S09]  /*10d00*/  FFMA.FTZ R193, R204, c[0x0][0x2d0], -R194.reuse ;  /* 0x0000b400ccc17a23 */ /* 0x100ff200000108c2 */
[----:B------:R-:W-:Y:S10]  /*10d10*/  MUFU.EX2 R192, R192 ;  /* 0x000000c000c07308 */ /* 0x000ff40000000800 */
[----:B------:R-:W-:Y:S01]  /*10d20*/  MUFU.EX2 R193, R193 ;  /* 0x000000c100c17308 */ /* 0x000fe20000000800 */
[----:B----4-:R-:W-:Y:S09]  /*10d30*/  FFMA.FTZ R133, R195, c[0x0][0x2d0], -R194 ;  /* 0x0000b400c3857a23 */ /* 0x010ff200000108c2 */
[----:B------:R4:W-:Y:S01]  /*10d40*/  MUFU.EX2 R169, R133 ;  /* 0x0000008500a97308 */ /* 0x0009e20000000800 */
[C---:B-1----:R-:W-:Y:S08]  /*10d50*/  HMMA.16816.F32.BF16 R60, R184.reuse, R136, R60 ;  /* 0x00000088b83c723c */ /* 0x042ff0000004183c */
[C---:B------:R-:W-:Y:S01]  /*10d60*/  HMMA.16816.F32.BF16 R64, R184.reuse, R138, R64 ;  /* 0x0000008ab840723c */ /* 0x040fe20000041840 */
[----:B------:R-:W1:Y:S03]  /*10d70*/  LDSM.16.MT88.4 R136, [R231+0x6000] ;  /* 0x00600000e788783b */ /* 0x000e660000004200 */
[--C-:B----4-:R-:W-:Y:S02]  /*10d80*/  FFMA.FTZ R133, R199, c[0x0][0x2d0], -R188.reuse ;  /* 0x0000b400c7857a23 */ /* 0x110fe400000108bc */
[----:B------:R-:W-:Y:S10]  /*10d90*/  MUFU.EX2 R199, R159 ;  /* 0x0000009f00c77308 */ /* 0x000ff40000000800 */
[----:B------:R4:W-:Y:S01]  /*10da0*/  MUFU.EX2 R160, R133 ;  /* 0x0000008500a07308 */ /* 0x0009e20000000800 */
[C---:B-1----:R-:W-:Y:S08]  /*10db0*/  HMMA.16816.F32.BF16 R68, R184.reuse, R136, R68 ;  /* 0x00000088b844723c */ /* 0x042ff00000041844 */
[C---:B------:R-:W-:Y:S01]  /*10dc0*/  HMMA.16816.F32.BF16 R72, R184.reuse, R138, R72 ;  /* 0x0000008ab848723c */ /* 0x040fe20000041848 */
[----:B------:R-:W1:Y:S03]  /*10dd0*/  LDSM.16.MT88.4 R136, [R232+0x6000] ;  /* 0x00600000e888783b */ /* 0x000e660000004200 */
[----:B----4-:R-:W-:Y:S02]  /*10de0*/  FFMA.FTZ R133, R201, c[0x0][0x2d0], -R188 ;  /* 0x0000b400c9857a23 */ /* 0x010fe400000108bc */
[----:B------:R-:W-:Y:S10]  /*10df0*/  MUFU.EX2 R201, R157 ;  /* 0x0000009d00c97308 */ /* 0x000ff40000000800 */
[----:B------:R4:W-:Y:S01]  /*10e00*/  MUFU.EX2 R162, R133 ;  /* 0x0000008500a27308 */ /* 0x0009e20000000800 */
[----:B---3--:R-:W-:Y:S02]  /*10e10*/  FFMA.FTZ R153, R0, R148, R134 ;  /* 0x0000009400997223 */ /* 0x008fe40000010086 */
[----:B------:R-:W-:Y:S01]  /*10e20*/  LDSM.16.MT88.4 R148, [R234+0x1000] ;  /* 0x00100000ea94783b */ /* 0x000fe20000004200 */
[--C-:B------:R-:W-:Y:S02]  /*10e30*/  FFMA.FTZ R0, R219, c[0x0][0x2d0], -R194.reuse ;  /* 0x0000b400db007a23 */ /* 0x100fe400000108c2 */
[----:B------:R-:W-:Y:S04]  /*10e40*/  FADD.FTZ R154, R189, R153 ;  /* 0x00000099bd9a7221 */ /* 0x000fe80000010000 */
[----:B------:R3:W-:Y:S01]  /*10e50*/  MUFU.EX2 R164, R0 ;  /* 0x0000000000a47308 */ /* 0x0007e20000000800 */
[----:B------:R-:W-:Y:S02]  /*10e60*/  FFMA.FTZ R134, R214, c[0x0][0x2d0], -R194 ;  /* 0x0000b400d6867a23 */ /* 0x000fe400000108c2 */
[----:B----4-:R-:W-:Y:S01]  /*10e70*/  FFMA.FTZ R133, R198, c[0x0][0x2d0], -R188 ;  /* 0x0000b400c6857a23 */ /* 0x010fe200000108bc */
[C---:B-1----:R-:W-:Y:S06]  /*10e80*/  HMMA.16816.F32.BF16 R76, R184.reuse, R136, R76 ;  /* 0x00000088b84c723c */ /* 0x042fec000004184c */
[----:B------:R1:W-:Y:S02]  /*10e90*/  MUFU.EX2 R209, R134 ;  /* 0x0000008600d17308 */ /* 0x0003e40000000800 */
[C---:B------:R-:W-:Y:S01]  /*10ea0*/  HMMA.16816.F32.BF16 R80, R184.reuse, R138, R80 ;  /* 0x0000008ab850723c */ /* 0x040fe20000041850 */
[----:B------:R-:W4:Y:S07]  /*10eb0*/  LDSM.16.MT88.4 R136, [R234+0x6000] ;  /* 0x00600000ea88783b */ /* 0x000f2e0000004200 */
[----:B------:R2:W-:Y:S01]  /*10ec0*/  MUFU.EX2 R166, R133 ;  /* 0x0000008500a67308 */ /* 0x0005e20000000800 */
[----:B---3--:R-:W-:Y:S03]  /*10ed0*/  FFMA.FTZ R0, R216, c[0x0][0x2d0], -R194 ;  /* 0x0000b400d8007a23 */ /* 0x008fe600000108c2 */
[----:B-1----:R-:W-:Y:S02]  /*10ee0*/  FFMA.FTZ R134, R222, c[0x0][0x2d0], -R188 ;  /* 0x0000b400de867a23 */ /* 0x002fe400000108bc */
[----:B--2---:R-:W-:Y:S02]  /*10ef0*/  FFMA.FTZ R133, R2, R144, R220 ;  /* 0x0000009002857223 */ /* 0x004fe400000100dc */
[----:B------:R-:W-:Y:S01]  /*10f00*/  LDSM.16.MT88.4 R144, [R232+0x800] ;  /* 0x00080000e890783b */ /* 0x000fe20000004200 */
[----:B------:R-:W-:Y:S01]  /*10f10*/  FFMA.FTZ R2, R202, c[0x0][0x2d0], -R188 ;  /* 0x0000b400ca027a23 */ /* 0x000fe200000108bc */
[----:B------:R1:W-:Y:S01]  /*10f20*/  MUFU.EX2 R220, R0 ;  /* 0x0000000000dc7308 */ /* 0x0003e20000000800 */
[C---:B----4-:R-:W-:Y:S09]  /*10f30*/  HMMA.16816.F32.BF16 R84, R184.reuse, R136, R84 ;  /* 0x00000088b854723c */ /* 0x050ff20000041854 */
[----:B------:R-:W-:Y:S01]  /*10f40*/  MUFU.EX2 R167, R2 ;  /* 0x0000000200a77308 */ /* 0x000fe20000000800 */
[C---:B------:R-:W-:Y:S01]  /*10f50*/  HMMA.16816.F32.BF16 R88, R184.reuse, R138, R88 ;  /* 0x0000008ab858723c */ /* 0x040fe20000041858 */
[----:B------:R-:W2:Y:S08]  /*10f60*/  LDSM.16.MT88.4 R136, [R233+0x6000] ;  /* 0x00600000e988783b */ /* 0x000eb00000004200 */
[----:B------:R3:W-:Y:S03]  /*10f70*/  MUFU.EX2 R202, R156 ;  /* 0x0000009c00ca7308 */ /* 0x0007e60000000800 */
[--C-:B-1----:R-:W-:Y:S07]  /*10f80*/  FFMA.FTZ R0, R213, c[0x0][0x2d0], -R194.reuse ;  /* 0x0000b400d5007a23 */ /* 0x102fee00000108c2 */
[----:B------:R1:W-:Y:S01]  /*10f90*/  MUFU.EX2 R219, R0 ;  /* 0x0000000000db7308 */ /* 0x0003e20000000800 */
[----:B---3--:R-:W-:Y:S01]  /*10fa0*/  LDSM.16.MT88.4 R156, [R233+0x2000] ;  /* 0x00200000e99c783b */ /* 0x008fe20000004200 */
[----:B-1----:R-:W-:Y:S01]  /*10fb0*/  FFMA.FTZ R0, R211, c[0x0][0x2d0], -R194 ;  /* 0x0000b400d3007a23 */ /* 0x002fe200000108c2 */
[C---:B--2---:R-:W-:Y:S07]  /*10fc0*/  HMMA.16816.F32.BF16 R92, R184.reuse, R136, R92 ;  /* 0x00000088b85c723c */ /* 0x044fee000004185c */
[----:B------:R1:W2:Y:S01]  /*10fd0*/  MUFU.EX2 R2, R0 ;  /* 0x0000000000027308 */ /* 0x0002a20000000800 */
[C---:B------:R-:W-:Y:S01]  /*10fe0*/  HMMA.16816.F32.BF16 R96, R184.reuse, R138, R96 ;  /* 0x0000008ab860723c */ /* 0x040fe20000041860 */
[----:B------:R-:W3:Y:S03]  /*10ff0*/  LDSM.16.MT88.4 R136, [R231+0x9000] ;  /* 0x00900000e788783b */ /* 0x000ee60000004200 */
[----:B-1----:R-:W-:Y:S01]  /*11000*/  FFMA.FTZ R0, R218, c[0x0][0x2d0], -R188 ;  /* 0x0000b400da007a23 */ /* 0x002fe200000108bc */
[----:B--2---:R-:W-:Y:S01]  /*11010*/  MOV R218, R2 ;  /* 0x0000000200da7202 */ /* 0x004fe20000000f00 */
[----:B------:R-:W-:Y:S03]  /*11020*/  FFMA.FTZ R2, R224, c[0x0][0x2d0], -R194 ;  /* 0x0000b400e0027a23 */ /* 0x000fe600000108c2 */
[----:B------:R1:W-:Y:S10]  /*11030*/  MUFU.EX2 R163, R0 ;  /* 0x0000000000a37308 */ /* 0x0003f40000000800 */
[----:B------:R-:W-:Y:S01]  /*11040*/  MUFU.EX2 R207, R2 ;  /* 0x0000000200cf7308 */ /* 0x000fe20000000800 */
[C---:B---3--:R-:W-:Y:S03]  /*11050*/  HMMA.16816.F32.BF16 R100, R184.reuse, R136, R100 ;  /* 0x00000088b864723c */ /* 0x048fe60000041864 */
[--C-:B-1----:R-:W-:Y:S05]  /*11060*/  FFMA.FTZ R0, R225, c[0x0][0x2d0], -R188.reuse ;  /* 0x0000b400e1007a23 */ /* 0x102fea00000108bc */
[C---:B------:R-:W-:Y:S01]  /*11070*/  HMMA.16816.F32.BF16 R104, R184.reuse, R138, R104 ;  /* 0x0000008ab868723c */ /* 0x040fe20000041868 */
[----:B------:R-:W1:Y:S01]  /*11080*/  LDSM.16.MT88.4 R136, [R232+0x9000] ;  /* 0x00900000e888783b */ /* 0x000e620000004200 */
[----:B------:R2:W-:Y:S02]  /*11090*/  MUFU.EX2 R216, R0 ;  /* 0x0000000000d87308 */ /* 0x0005e40000000800 */
[--C-:B--2---:R-:W-:Y:S08]  /*110a0*/  FFMA.FTZ R0, R215, c[0x0][0x2d0], -R188.reuse ;  /* 0x0000b400d7007a23 */ /* 0x104ff000000108bc */
[----:B------:R2:W-:Y:S01]  /*110b0*/  MUFU.EX2 R213, R0 ;  /* 0x0000000000d57308 */ /* 0x0005e20000000800 */
[C---:B-1----:R-:W-:Y:S08]  /*110c0*/  HMMA.16816.F32.BF16 R108, R184.reuse, R136, R108 ;  /* 0x00000088b86c723c */ /* 0x042ff0000004186c */
[C---:B------:R-:W-:Y:S01]  /*110d0*/  HMMA.16816.F32.BF16 R112, R184.reuse, R138, R112 ;  /* 0x0000008ab870723c */ /* 0x040fe20000041870 */
[----:B------:R-:W1:Y:S03]  /*110e0*/  LDSM.16.MT88.4 R136, [R234+0x9000] ;  /* 0x00900000ea88783b */ /* 0x000e660000004200 */
[----:B--2---:R-:W-:Y:S04]  /*110f0*/  FFMA.FTZ R0, R226, c[0x0][0x2d0], -R188 ;  /* 0x0000b400e2007a23 */ /* 0x004fe800000108bc */
[----:B------:R2:W-:Y:S04]  /*11100*/  MUFU.EX2 R211, R0 ;  /* 0x0000000000d37308 */ /* 0x0005e80000000800 */
[----:B--2---:R-:W-:Y:S02]  /*11110*/  FADD.FTZ R0, R191, R133 ;  /* 0x00000085bf007221 */ /* 0x004fe40000010000 */
[----:B------:R-:W-:Y:S02]  /*11120*/  FFMA.FTZ R133, R212, c[0x0][0x2d0], -R194 ;  /* 0x0000b400d4857a23 */ /* 0x000fe400000108c2 */
[----:B------:R-:W-:Y:S02]  /*11130*/  FADD.FTZ R153, R190, R0 ;  /* 0x00000000be997221 */ /* 0x000fe40000010000 */
[----:B------:R2:W-:Y:S01]  /*11140*/  MUFU.EX2 R210, R133 ;  /* 0x0000008500d27308 */ /* 0x0005e20000000800 */
[----:B------:R-:W-:Y:S01]  /*11150*/  FFMA.FTZ R0, R235, c[0x0][0x2d0], -R188 ;  /* 0x0000b400eb007a23 */ /* 0x000fe200000108bc */
[C---:B-1----:R-:W-:Y:S03]  /*11160*/  HMMA.16816.F32.BF16 R116, R184.reuse, R136, R116 ;  /* 0x00000088b874723c */ /* 0x042fe60000041874 */
[----:B------:R-:W-:Y:S02]  /*11170*/  FADD.FTZ R2, R170, R153 ;  /* 0x00000099aa027221 */ /* 0x000fe40000010000 */
[--C-:B------:R-:W-:Y:S02]  /*11180*/  FFMA.FTZ R191, R206, c[0x0][0x2d0], -R194.reuse ;  /* 0x0000b400cebf7a23 */ /* 0x100fe400000108c2 */
[----:B------:R-:W-:Y:S01]  /*11190*/  FFMA.FTZ R194, R203, c[0x0][0x2d0], -R194 ;  /* 0x0000b400cbc27a23 */ /* 0x000fe200000108c2 */
[C---:B------:R-:W-:Y:S01]  /*111a0*/  HMMA.16816.F32.BF16 R120, R184.reuse, R138, R120 ;  /* 0x0000008ab878723c */ /* 0x040fe20000041878 */
[----:B------:R-:W1:Y:S01]  /*111b0*/  LDSM.16.MT88.4 R136, [R233+0x9000] ;  /* 0x00900000e988783b */ /* 0x000e620000004200 */
[----:B------:R3:W-:Y:S10]  /*111c0*/  MUFU.EX2 R206, R0 ;  /* 0x0000000000ce7308 */ /* 0x0007f40000000800 */
[----:B------:R-:W-:Y:S01]  /*111d0*/  MUFU.EX2 R194, R194 ;  /* 0x000000c200c27308 */ /* 0x000fe20000000800 */
[----:B--2---:R-:W-:Y:S04]  /*111e0*/  FADD.FTZ R133, R244, R154 ;  /* 0x0000009af4857221 */ /* 0x004fe80000010000 */
[----:B------:R-:W-:Y:S02]  /*111f0*/  FADD.FTZ R133, R155, R133 ;  /* 0x000000859b857221 */ /* 0x000fe40000010000 */
[----:B------:R-:W-:Y:S03]  /*11200*/  LDSM.16.MT88.4 R152, [R234+0x1800] ;  /* 0x00180000ea98783b */ /* 0x000fe60000004200 */
[----:B------:R-:W2:Y:S01]  /*11210*/  MUFU.EX2 R191, R191 ;  /* 0x000000bf00bf7308 */ /* 0x000ea20000000800 */
[----:B---3--:R-:W-:Y:S09]  /*11220*/  FFMA.FTZ R0, R236, c[0x0][0x2d0], -R188 ;  /* 0x0000b400ec007a23 */ /* 0x008ff200000108bc */
[----:B------:R3:W-:Y:S01]  /*11230*/  MUFU.EX2 R205, R0 ;  /* 0x0000000000cd7308 */ /* 0x0007e20000000800 */
[C---:B-1----:R-:W-:Y:S07]  /*11240*/  HMMA.16816.F32.BF16 R124, R184.reuse, R136, R124 ;  /* 0x00000088b87c723c */ /* 0x042fee000004187c */
[----:B------:R-:W-:Y:S01]  /*11250*/  F2FP.BF16.PACK_AB R136, R165, R161 ;  /* 0x000000a1a588723e */ /* 0x000fe200000010ff */
[----:B------:R-:W-:Y:S04]  /*11260*/  HMMA.16816.F32.BF16 R128, R184, R138, R128 ;  /* 0x0000008ab880723c */ /* 0x000fe80000041880 */
[----:B------:R-:W-:Y:S01]  /*11270*/  F2FP.BF16.PACK_AB R137, R162, R160 ;  /* 0x000000a0a289723e */ /* 0x000fe200000010ff */
[----:B------:R-:W-:Y:S02]  /*11280*/  FADD.FTZ R161, R161, R2 ;  /* 0x00000002a1a17221 */ /* 0x000fe40000010000 */
[----:B------:R-:W-:Y:S01]  /*11290*/  F2FP.BF16.PACK_AB R139, R167, R166 ;  /* 0x000000a6a78b723e */ /* 0x000fe200000010ff */
[--C-:B---3--:R-:W-:Y:S01]  /*112a0*/  FFMA.FTZ R0, R227, c[0x0][0x2d0], -R188.reuse ;  /* 0x0000b400e3007a23 */ /* 0x108fe200000108bc */
[----:B------:R-:W-:Y:S03]  /*112b0*/  F2FP.BF16.PACK_AB R138, R169, R168 ;  /* 0x000000a8a98a723e */ /* 0x000fe600000010ff */
[----:B------:R-:W-:Y:S01]  /*112c0*/  FADD.FTZ R161, R165, R161 ;  /* 0x000000a1a5a17221 */ /* 0x000fe20000010000 */
[----:B--2---:R-:W-:Y:S01]  /*112d0*/  F2FP.BF16.PACK_AB R184, R192, R191 ;  /* 0x000000bfc0b8723e */ /* 0x004fe200000010ff */
[----:B------:R1:W-:Y:S01]  /*112e0*/  MUFU.EX2 R204, R0 ;  /* 0x0000000000cc7308 */ /* 0x0003e20000000800 */
[----:B------:R-:W-:Y:S01]  /*112f0*/  F2FP.BF16.PACK_AB R186, R194, R193 ;  /* 0x000000c1c2ba723e */ /* 0x000fe200000010ff */
[C---:B------:R-:W-:Y:S05]  /*11300*/  HMMA.16816.F32.BF16 R4, R136.reuse, R140, R4 ;  /* 0x0000008c8804723c */ /* 0x040fea0000041804 */
[--C-:B------:R-:W-:Y:S03]  /*11310*/  FFMA.FTZ R2, R251, c[0x0][0x2d0], -R188.reuse ;  /* 0x0000b400fb027a23 */ /* 0x100fe600000108bc */
[C---:B------:R-:W-:Y:S01]  /*11320*/  HMMA.16816.F32.BF16 R8, R136.reuse, R142, R8 ;  /* 0x0000008e8808723c */ /* 0x040fe20000041808 */
[----:B------:R-:W2:Y:S01]  /*11330*/  LDSM.16.MT88.4 R140, [R234+0x800] ;  /* 0x00080000ea8c783b */ /* 0x000ea20000004200 */
[----:B------:R3:W-:Y:S06]  /*11340*/  MUFU.EX2 R190, R2 ;  /* 0x0000000200be7308 */ /* 0x0007ec0000000800 */
[C---:B------:R-:W-:Y:S04]  /*11350*/  HMMA.16816.F32.BF16 R12, R136.reuse, R144, R12 ;  /* 0x00000090880c723c */ /* 0x040fe8000004180c */
[----:B-1----:R-:W-:Y:S04]  /*11360*/  FFMA.FTZ R0, R237, c[0x0][0x2d0], -R188 ;  /* 0x0000b400ed007a23 */ /* 0x002fe800000108bc */
[C---:B------:R-:W-:Y:S01]  /*11370*/  HMMA.16816.F32.BF16 R16, R136.reuse, R146, R16 ;  /* 0x000000928810723c */ /* 0x040fe20000041810 */
[----:B------:R-:W1:Y:S01]  /*11380*/  LDSM.16.MT88.4 R144, [R233+0x800] ;  /* 0x00080000e990783b */ /* 0x000e620000004200 */
[----:B------:R4:W-:Y:S02]  /*11390*/  MUFU.EX2 R203, R0 ;  /* 0x0000000000cb7308 */ /* 0x0009e40000000800 */
[----:B---3--:R-:W-:Y:S04]  /*113a0*/  FADD.FTZ R2, R168, R161 ;  /* 0x000000a1a8027221 */ /* 0x008fe80000010000 */
[----:B------:R-:W-:Y:S01]  /*113b0*/  FADD.FTZ R2, R169, R2 ;  /* 0x00000002a9027221 */ /* 0x000fe20000010000 */
[C---:B--2---:R-:W-:Y:S03]  /*113c0*/  HMMA.16816.F32.BF16 R20, R136.reuse, R140, R20 ;  /* 0x0000008c8814723c */ /* 0x044fe60000041814 */
[--C-:B----4-:R-:W-:Y:S04]  /*113d0*/  FFMA.FTZ R0, R248, c[0x0][0x2d0], -R188.reuse ;  /* 0x0000b400f8007a23 */ /* 0x110fe800000108bc */
[----:B------:R2:W-:Y:S01]  /*113e0*/  MUFU.EX2 R198, R0 ;  /* 0x0000000000c67308 */ /* 0x0005e20000000800 */
[C---:B------:R-:W-:Y:S01]  /*113f0*/  HMMA.16816.F32.BF16 R24, R136.reuse, R142, R24 ;  /* 0x0000008e8818723c */ /* 0x040fe20000041818 */
[----:B------:R-:W3:Y:S07]  /*11400*/  LDSM.16.MT88.4 R140, [R231+0x3800] ;  /* 0x00380000e78c783b */ /* 0x000eee0000004200 */
[C---:B-1----:R-:W-:Y:S08]  /*11410*/  HMMA.16816.F32.BF16 R28, R136.reuse, R144, R28 ;  /* 0x00000090881c723c */ /* 0x042ff0000004181c */
[C---:B------:R-:W-:Y:S01]  /*11420*/  HMMA.16816.F32.BF16 R32, R136.reuse, R146, R32 ;  /* 0x000000928820723c */ /* 0x040fe20000041820 */
[----:B------:R-:W1:Y:S03]  /*11430*/  LDSM.16.MT88.4 R144, [R232+0x3800] ;  /* 0x00380000e890783b */ /* 0x000e660000004200 */
[--C-:B--2---:R-:W-:Y:S04]  /*11440*/  FFMA.FTZ R0, R250, c[0x0][0x2d0], -R188.reuse ;  /* 0x0000b400fa007a23 */ /* 0x104fe800000108bc */
[----:B------:R2:W-:Y:S01]  /*11450*/  MUFU.EX2 R197, R0 ;  /* 0x0000000000c57308 */ /* 0x0005e20000000800 */
[C---:B---3--:R-:W-:Y:S08]  /*11460*/  HMMA.16816.F32.BF16 R36, R136.reuse, R140, R36 ;  /* 0x0000008c8824723c */ /* 0x048ff00000041824 */
[C---:B------:R-:W-:Y:S01]  /*11470*/  HMMA.16816.F32.BF16 R40, R136.reuse, R142, R40 ;  /* 0x0000008e8828723c */ /* 0x040fe20000041828 */
[----:B------:R-:W3:Y:S03]  /*11480*/  LDSM.16.MT88.4 R140, [R234+0x3800] ;  /* 0x00380000ea8c783b */ /* 0x000ee60000004200 */
[--C-:B--2---:R-:W-:Y:S04]  /*11490*/  FFMA.FTZ R0, R238, c[0x0][0x2d0], -R188.reuse ;  /* 0x0000b400ee007a23 */ /* 0x104fe800000108bc */
[C---:B-1----:R-:W-:Y:S01]  /*114a0*/  HMMA.16816.F32.BF16 R44, R136.reuse, R144, R44 ;  /* 0x00000090882c723c */ /* 0x042fe2000004182c */
[----:B------:R1:W-:Y:S07]  /*114b0*/  MUFU.EX2 R196, R0 ;  /* 0x0000000000c47308 */ /* 0x0003ee0000000800 */
[C---:B------:R-:W-:Y:S01]  /*114c0*/  HMMA.16816.F32.BF16 R48, R136.reuse, R146, R48 ;  /* 0x000000928830723c */ /* 0x040fe20000041830 */
[----:B------:R-:W2:Y:S03]  /*114d0*/  LDSM.16.MT88.4 R144, [R233+0x3800] ;  /* 0x00380000e990783b */ /* 0x000ea60000004200 */
[--C-:B-1----:R-:W-:Y:S04]  /*114e0*/  FFMA.FTZ R0, R249, c[0x0][0x2d0], -R188.reuse ;  /* 0x0000b400f9007a23 */ /* 0x102fe800000108bc */
[----:B------:R1:W-:Y:S01]  /*114f0*/  MUFU.EX2 R195, R0 ;  /* 0x0000000000c37308 */ /* 0x0003e20000000800 */
[C---:B---3--:R-:W-:Y:S08]  /*11500*/  HMMA.16816.F32.BF16 R52, R136.reuse, R140, R52 ;  /* 0x0000008c8834723c */ /* 0x048ff00000041834 */
[C---:B------:R-:W-:Y:S01]  /*11510*/  HMMA.16816.F32.BF16 R56, R136.reuse, R142, R56 ;  /* 0x0000008e8838723c */ /* 0x040fe20000041838 */
[----:B------:R-:W3:Y:S07]  /*11520*/  LDSM.16.MT88.4 R140, [R231+0x6800] ;  /* 0x00680000e78c783b */ /* 0x000eee0000004200 */
[C---:B--2---:R-:W-:Y:S04]  /*11530*/  HMMA.16816.F32.BF16 R60, R136.reuse, R144, R60 ;  /* 0x00000090883c723c */ /* 0x044fe8000004183c */
[----:B-1----:R-:W-:Y:S02]  /*11540*/  FADD.FTZ R0, R160, R133 ;  /* 0x00000085a0007221 */ /* 0x002fe40000010000 */
[----:B------:R-:W-:Y:S02]  /*11550*/  FFMA.FTZ R133, R223, c[0x0][0x2d0], -R188 ;  /* 0x0000b400df857a23 */ /* 0x000fe400000108bc */
[C---:B------:R-:W-:Y:S01]  /*11560*/  HMMA.16816.F32.BF16 R64, R136.reuse, R146, R64 ;  /* 0x000000928840723c */ /* 0x040fe20000041840 */
[----:B------:R-:W1:Y:S01]  /*11570*/  LDSM.16.MT88.4 R144, [R232+0x6800] ;  /* 0x00680000e890783b */ /* 0x000e620000004200 */
[----:B------:R2:W4:Y:S02]  /*11580*/  MUFU.EX2 R189, R133 ;  /* 0x0000008500bd7308 */ /* 0x0005240000000800 */
[----:B------:R-:W-:Y:S02]  /*11590*/  FADD.FTZ R0, R162, R0 ;  /* 0x00000000a2007221 */ /* 0x000fe40000010000 */
[----:B------:R-:W-:Y:S02]  /*115a0*/  FFMA.FTZ R160, R221, c[0x0][0x2d0], -R188 ;  /* 0x0000b400dda07a23 */ /* 0x000fe400000108bc */
[----:B------:R-:W-:Y:S04]  /*115b0*/  FADD.FTZ R0, R166, R0 ;  /* 0x00000000a6007221 */ /* 0x000fe80000010000 */
[----:B------:R-:W-:Y:S01]  /*115c0*/  FADD.FTZ R0, R167, R0 ;  /* 0x00000000a7007221 */ /* 0x000fe20000010000 */
[----:B------:R-:W-:Y:S10]  /*115d0*/  MUFU.EX2 R188, R134 ;  /* 0x0000008600bc7308 */ /* 0x000ff40000000800 */
[----:B------:R-:W5:Y:S01]  /*115e0*/  MUFU.EX2 R134, R160 ;  /* 0x000000a000867308 */ /* 0x000f620000000800 */
[C---:B---3--:R-:W-:Y:S03]  /*115f0*/  HMMA.16816.F32.BF16 R68, R136.reuse, R140, R68 ;  /* 0x0000008c8844723c */ /* 0x048fe60000041844 */
[----:B--2---:R-:W-:Y:S01]  /*11600*/  FADD.FTZ R133, R164, R2 ;  /* 0x00000002a4857221 */ /* 0x004fe20000010000 */
[----:B----4-:R-:W-:Y:S01]  /*11610*/  F2FP.BF16.PACK_AB R185, R189, R190 ;  /* 0x000000bebdb9723e */ /* 0x010fe200000010ff */
[----:B------:R-:W-:Y:S02]  /*11620*/  FADD.FTZ R2, R163, R0 ;  /* 0x00000000a3027221 */ /* 0x000fe40000010000 */
[----:B------:R-:W-:Y:S01]  /*11630*/  FADD.FTZ R0, R220, R133 ;  /* 0x00000085dc007221 */ /* 0x000fe20000010000 */
[C---:B------:R-:W-:Y:S01]  /*11640*/  HMMA.16816.F32.BF16 R72, R136.reuse, R142, R72 ;  /* 0x0000008e8848723c */ /* 0x040fe20000041848 */
[----:B------:R-:W2:Y:S03]  /*11650*/  LDSM.16.MT88.4 R140, [R234+0x6800] ;  /* 0x00680000ea8c783b */ /* 0x000ea60000004200 */
[----:B------:R-:W-:Y:S01]  /*11660*/  FADD.FTZ R2, R216, R2 ;  /* 0x00000002d8027221 */ /* 0x000fe20000010000 */
[----:B------:R-:W-:Y:S01]  /*11670*/  MOV R133, R132 ;  /* 0x0000008400857202 */ /* 0x000fe20000000f00 */
[----:B------:R-:W-:Y:S02]  /*11680*/  FADD.FTZ R0, R219, R0 ;  /* 0x00000000db007221 */ /* 0x000fe40000010000 */
[C---:B-1----:R-:W-:Y:S04]  /*11690*/  HMMA.16816.F32.BF16 R76, R136.reuse, R144, R76 ;  /* 0x00000090884c723c */ /* 0x042fe8000004184c */
[----:B------:R-:W-:Y:S01]  /*116a0*/  FADD.FTZ R2, R213, R2 ;  /* 0x00000002d5027221 */ /* 0x000fe20000010000 */
[----:B-----5:R-:W-:Y:S01]  /*116b0*/  F2FP.BF16.PACK_AB R187, R134, R188 ;  /* 0x000000bc86bb723e */ /* 0x020fe200000010ff */
[----:B------:R-:W-:Y:S02]  /*116c0*/  FADD.FTZ R0, R218, R0 ;  /* 0x00000000da007221 */ /* 0x000fe40000010000 */
[C---:B------:R-:W-:Y:S01]  /*116d0*/  HMMA.16816.F32.BF16 R80, R136.reuse, R146, R80 ;  /* 0x000000928850723c */ /* 0x040fe20000041850 */
[----:B------:R-:W1:Y:S03]  /*116e0*/  LDSM.16.MT88.4 R144, [R233+0x6800] ;  /* 0x00680000e990783b */ /* 0x000e660000004200 */
        /* <DEDUP_REMOVED lines=9> */
[----:B------:R-:W-:Y:S01]  /*11780*/  FADD.FTZ R2, R198, R2 ;  /* 0x00000002c6027221 */ /* 0x000fe20000010000 */
[C---:B--2---:R-:W-:Y:S03]  /*11790*/  HMMA.16816.F32.BF16 R84, R136.reuse, R140, R84 ;  /* 0x0000008c8854723c */ /* 0x044fe60000041854 */
[----:B------:R-:W-:Y:S02]  /*117a0*/  FADD.FTZ R2, R197, R2 ;  /* 0x00000002c5027221 */ /* 0x000fe40000010000 */
[----:B------:R-:W-:Y:S02]  /*117b0*/  FADD.FTZ R0, R201, R0 ;  /* 0x00000000c9007221 */ /* 0x000fe40000010000 */
[----:B------:R-:W-:Y:S01]  /*117c0*/  FADD.FTZ R2, R196, R2 ;  /* 0x00000002c4027221 */ /* 0x000fe20000010000 */
        /* <DEDUP_REMOVED lines=21> */
[----:B------:R-:W-:Y:S01]  /*11920*/  F2FP.BF16.PACK_AB R138, R218, R219 ;  /* 0x000000dbda8a723e */ /* 0x000fe200000010ff */
[----:B------:R-:W-:Y:S02]  /*11930*/  LDSM.16.MT88.4 R164, [R233+0x2800] ;  /* 0x00280000e9a4783b */ /* 0x000fe40000004200 */
        /* <DEDUP_REMOVED lines=57> */
[C---:B---3--:R-:W-:Y:S08]  /*11cd0*/  HMMA.16816.F32.BF16 R12, R136.reuse, R148, R12 ;  /* 0x00000094880c723c */ /* 0x048ff0000004180c */
[C---:B------:R-:W-:Y:S01]  /*11ce0*/  HMMA.16816.F32.BF16 R16, R136.reuse, R150, R16 ;  /* 0x000000968810723c */ /* 0x040fe20000041810 */
[----:B------:R-:W3:Y:S07]  /*11cf0*/  LDSM.16.MT88.4 R148, [R232+0x4800] ;  /* 0x00480000e894783b */ /* 0x000eee0000004200 */
[C---:B------:R-:W-:Y:S08]  /*11d00*/  HMMA.16816.F32.BF16 R20, R136.reuse, R152, R20 ;  /* 0x000000988814723c */ /* 0x040ff00000041814 */
        /* <DEDUP_REMOVED lines=39> */
[----:B------:R-:W-:Y:S01]  /*11f80*/  HMMA.16816.F32.BF16 R128, R136, R142, R128 ;  /* 0x0000008e8880723c */ /* 0x000fe20000041880 */
[----:B------:R-:W2:Y:S06]  /*11f90*/  LDSM.16.MT88.4 R140, [R231+0x5000] ;  /* 0x00500000e78c783b */ /* 0x000eac0000004200 */
[----:B------:R-:W-:Y:S02]  /*11fa0*/  F2FP.BF16.PACK_AB R136, R202, R201 ;  /* 0x000000c9ca88723e */ /* 0x000fe400000010ff */
[----:B------:R-:W-:Y:S03]  /*11fb0*/  F2FP.BF16.PACK_AB R138, R199, R200 ;  /* 0x000000c8c78a723e */ /* 0x000fe600000010ff */
[----:B------:R-:W-:Y:S02]  /*11fc0*/  F2FP.BF16.PACK_AB R137, R197, R198 ;  /* 0x000000c6c589723e */ /* 0x000fe400000010ff */
[C---:B------:R-:W-:Y:S07]  /*11fd0*/  F2FP.BF16.PACK_AB R139, R195.reuse, R196 ;  /* 0x000000c4c38b723e */ /* 0x040fee00000010ff */
        /* <DEDUP_REMOVED lines=23> */
[----:B------:R-:W-:Y:S07]  /*12150*/  LDSM.16.MT88.4 R152, [R232+0xb000] ;  /* 0x00b00000e898783b */ /* 0x000fee0000004200 */
        /* <DEDUP_REMOVED lines=11> */
[----:B------:R-:W-:Y:S07]  /*12210*/  LDSM.16.MT88.4 R148, [R232+0x2800] ;  /* 0x00280000e894783b */ /* 0x000fee0000004200 */
[C---:B--2---:R-:W-:Y:S08]  /*12220*/  HMMA.16816.F32.BF16 R100, R136.reuse, R140, R100 ;  /* 0x0000008c8864723c */ /* 0x044ff00000041864 */
[C---:B------:R-:W-:Y:S01]  /*12230*/  HMMA.16816.F32.BF16 R104, R136.reuse, R142, R104 ;  /* 0x0000008e8868723c */ /* 0x040fe20000041868 */
[----:B------:R-:W2:Y:S07]  /*12240*/  LDSM.16.MT88.4 R140, [R231+0x2800] ;  /* 0x00280000e78c783b */ /* 0x000eae0000004200 */
[C---:B------:R-:W-:Y:S08]  /*12250*/  HMMA.16816.F32.BF16 R108, R136.reuse, R152, R108 ;  /* 0x00000098886c723c */ /* 0x040ff0000004186c */
[C---:B------:R-:W-:Y:S08]  /*12260*/  HMMA.16816.F32.BF16 R112, R136.reuse, R154, R112 ;  /* 0x0000009a8870723c */ /* 0x040ff00000041870 */
[C---:B----4-:R-:W-:Y:S08]  /*12270*/  HMMA.16816.F32.BF16 R116, R136.reuse, R156, R116 ;  /* 0x0000009c8874723c */ /* 0x050ff00000041874 */
[C---:B------:R-:W-:Y:S01]  /*12280*/  HMMA.16816.F32.BF16 R120, R136.reuse, R158, R120 ;  /* 0x0000009e8878723c */ /* 0x040fe20000041878 */
[----:B------:R-:W3:Y:S07]  /*12290*/  LDSM.16.MT88.4 R156, [R234+0x2800] ;  /* 0x00280000ea9c783b */ /* 0x000eee0000004200 */
[C---:B-1----:R-:W-:Y:S08]  /*122a0*/  HMMA.16816.F32.BF16 R124, R136.reuse, R144, R124 ;  /* 0x00000090887c723c */ /* 0x042ff0000004187c */
[----:B------:R-:W-:Y:S08]  /*122b0*/  HMMA.16816.F32.BF16 R128, R136, R146, R128 ;  /* 0x000000928880723c */ /* 0x000ff00000041880 */
[C---:B--2---:R-:W-:Y:S01]  /*122c0*/  HMMA.16816.F32.BF16 R136, R184.reuse, R140, R4 ;  /* 0x0000008cb888723c */ /* 0x044fe20000041804 */
        /* <DEDUP_REMOVED lines=26> */
[C---:B-----5:R-:W-:Y:S08]  /*12470*/  HMMA.16816.F32.BF16 R76, R184.reuse, R16, R76 ;  /* 0x00000010b84c723c */ /* 0x060ff0000004184c */
        /* <DEDUP_REMOVED lines=19> */
[----:B------:R-:W-:Y:S02]  /*125b0*/  FADD.FTZ R0, R189, R0 ;  /* 0x00000000bd007221 */ /* 0x000fe40000010000 */
[----:B------:R-:W-:Y:S02]  /*125c0*/  FADD.FTZ R4, R193, R2 ;  /* 0x00000002c1047221 */ /* 0x000fe40000010000 */
[----:B------:R-:W-:Y:S01]  /*125d0*/  FADD.FTZ R2, R188, R0 ;  /* 0x00000000bc027221 */ /* 0x000fe20000010000 */
[----:B------:R-:W-:Y:S01]  /*125e0*/  IADD3 R0, R247, -0x1, RZ ;  /* 0xfffffffff7007810 */ /* 0x000fe20007ffe0ff */
[----:B------:R-:W-:Y:S02]  /*125f0*/  FADD.FTZ R4, R194, R4 ;  /* 0x00000004c2047221 */ /* 0x000fe40000010000 */
[----:B------:R-:W-:Y:S01]  /*12600*/  FADD.FTZ R2, R134, R2 ;  /* 0x0000000286027221 */ /* 0x000fe20000010000 */
[----:B------:R-:W-:Y:S02]  /*12610*/  MOV R247, R0 ;  /* 0x0000000000f77202 */ /* 0x000fe40000000f00 */
[----:B------:R1:W-:Y:S01]  /*12620*/  STL [R1+0x8], R4 ;  /* 0x0000080401007387 */ /* 0x0003e20000100800 */
[----:B------:R-:W-:Y:S03]  /*12630*/  MOV R134, R3 ;  /* 0x0000000300867202 */ /* 0x000fe60000000f00 */
[----:B------:R1:W-:Y:S02]  /*12640*/  STL [R1+0xc], R2 ;  /* 0x00000c0201007387 */ /* 0x0003e40000100800 */
[----:B-1----:R-:W-:-:S05]  /*12650*/  @P0 BRA `(.L_x_1495) ;  /* 0xffffaec000000947 */ /* 0x002fca000383ffff */
.L_x_1488:
[----:B------:R-:W-:Y:S05]  /*12660*/  BRA.DIV ~URZ, `(.L_x_1496) ;  /* 0x00005bc27f007947 */ /* 0x000fea000b800000 */
[----:B------:R-:W2:Y:S04]  /*12670*/  LDL R0, [R1+0x8] ;  /* 0x0000080001007983 */ /* 0x000ea80000100800 */
[----:B--2---:R1:W2:Y:S02]  /*12680*/  SHFL.BFLY PT, R5, R0, 0x2, 0x1f ;  /* 0x0c401f0000057f89 */ /* 0x0042a400000e0000 */
.L_x_1548:
        /* <DEDUP_REMOVED lines=9> */
.L_x_1549:
        /* <DEDUP_REMOVED lines=77> */
[----:B------:R3:W4:Y:S01]  /*12bf0*/  @P0 MUFU.LG2 R2, R3 ;  /* 0x0000000300020308 */ /* 0x0007220000000c00 */
[----:B-1----:R-:W-:Y:S02]  /*12c00*/  @P1 FMUL.FTZ R5, R5, 0.69314718246459960938 ;  /* 0x3f31721805051820 */ /* 0x002fe40000410000 */
[----:B--2---:R-:W-:Y:S02]  /*12c10*/  FMUL.FTZ R138, R0, R138 ;  /* 0x0000008a008a7220 */ /* 0x004fe40000410000 */
[----:B------:R-:W-:Y:S02]  /*12c20*/  @P1 FFMA.FTZ R184, R4, R132, R5 ;  /* 0x0000008404b81223 */ /* 0x000fe40000010005 */
[C---:B------:R-:W-:Y:S02]  /*12c30*/  FMUL.FTZ R139, R0.reuse, R139 ;  /* 0x0000008b008b7220 */ /* 0x040fe40000410000 */
[----:B------:R-:W-:-:S02]  /*12c40*/  FMUL.FTZ R142, R0, R142 ;  /* 0x0000008e008e7220 */ /* 0x000fc40000410000 */
[C---:B------:R-:W-:Y:S02]  /*12c50*/  FMUL.FTZ R61, R0.reuse, R143 ;  /* 0x0000008f003d7220 */ /* 0x040fe40000410000 */
[C---:B------:R-:W-:Y:S02]  /*12c60*/  FMUL.FTZ R146, R0.reuse, R146 ;  /* 0x0000009200927220 */ /* 0x040fe40000410000 */
[----:B------:R-:W-:Y:S01]  /*12c70*/  FMUL.FTZ R147, R0, R147 ;  /* 0x0000009300937220 */ /* 0x000fe20000410000 */
[----:B---3--:R-:W-:Y:S01]  /*12c80*/  @P0 MOV R3, 0x3f317218 ;  /* 0x3f31721800030802 */ /* 0x008fe20000000f00 */
[----:B----4-:R-:W-:Y:S02]  /*12c90*/  @P0 FMUL.FTZ R2, R2, 0.69314718246459960938 ;  /* 0x3f31721802020820 */ /* 0x010fe40000410000 */
[----:B------:R-:W-:Y:S02]  /*12ca0*/  FMUL.FTZ R150, R0, R150 ;  /* 0x0000009600967220 */ /* 0x000fe40000410000 */
[----:B------:R-:W-:-:S02]  /*12cb0*/  @P0 FMUL.FTZ R3, R3, c[0x0][0x2d0] ;  /* 0x0000b40003030a20 */ /* 0x000fc40000410000 */
        /* <DEDUP_REMOVED lines=56> */
[----:B------:R-:W-:Y:S01]  /*13040*/  FMUL.FTZ R131, R0, R131 ;  /* 0x0000008300837220 */ /* 0x000fe20000410000 */
[----:B------:R-:W-:Y:S01]  /*13050*/  PRMT R0, R52, 0x7610, R0 ;  /* 0x0000761034007816 */ /* 0x000fe20000000000 */
[----:B------:R-:W-:Y:S02]  /*13060*/  @P0 FFMA.FTZ R65, R3, R12, R2 ;  /* 0x0000000c03410223 */ /* 0x000fe40000010002 */
.L_x_1457:
[----:B-1----:R1:W5:Y:S01]  /*13070*/  LDL R52, [R1+0x54] ;  /* 0x0000540001347983 */ /* 0x0023620000100800 */
[----:B------:R-:W-:Y:S03]  /*13080*/  BSSY B0, `(.L_x_1498) ;  /* 0x0000012000007945 */ /* 0x000fe60003800000 */
[----:B------:R-:W2:Y:S02]  /*13090*/  S2R R69, SR_TID.X ;  /* 0x0000000000457919 */ /* 0x000ea40000002100 */
[----:B--2---:R-:W-:-:S13]  /*130a0*/  LOP3.LUT P0, RZ, R69, 0xff, RZ, 0xc0, !PT ;  /* 0x000000ff45ff7812 */ /* 0x004fda000780c0ff */
[----:B------:R-:W-:Y:S05]  /*130b0*/  @P0 BRA `(.L_x_1499) ;  /* 0x000000e000000947 */ /* 0x000fea0003800000 */
[----:B-1----:R-:W1:Y:S01]  /*130c0*/  S2R R12, SR_LANEID ;  /* 0x00000000000c7919 */ /* 0x002e620000000000 */
        /* <DEDUP_REMOVED lines=13> */
.L_x_1499:
[----:B-1----:R-:W-:Y:S05]  /*131a0*/  BSYNC B0 ;  /* 0x0000000000007941 */ /* 0x002fea0003800000 */
.L_x_1498:
        /* <DEDUP_REMOVED lines=145> */
[----:B------:R2:W-:Y:S01]  /*13ac0*/  STL [R1], RZ ;  /* 0x000000ff01007387 */ /* 0x0005e20000100800 */
[----:B-1----:R-:W-:Y:S01]  /*13ad0*/  SHF.R.S32.HI R67, RZ, 0x1f, R69 ;  /* 0x0000001fff437819 */ /* 0x002fe20000011445 */
[----:B------:R-:W-:Y:S01]  /*13ae0*/  IMAD.MOV.U32 R3, RZ, RZ, 0x1f ;  /* 0x0000001fff037424 */ /* 0x000fe200078e00ff */
[----:B------:R-:W-:-:S02]  /*13af0*/  MOV R2, 0x13b40 ;  /* 0x00013b4000027802 */ /* 0x000fc40000000f00 */
[----:B------:R-:W-:-:S04]  /*13b00*/  LEA.HI R67, R67, R69, RZ, 0x7 ;  /* 0x0000004543437211 */ /* 0x000fc800078f38ff */
[----:B------:R-:W-:-:S05]  /*13b10*/  SHF.R.S32.HI R67, RZ, 0x7, R67 ;  /* 0x00000007ff437819 */ /* 0x000fca0000011443 */
[----:B------:R-:W-:Y:S02]  /*13b20*/  IMAD.MOV.U32 R44, RZ, RZ, R67 ;  /* 0x000000ffff2c7224 */ /* 0x000fe400078e0043 */
[----:B--2---:R-:W-:Y:S05]  /*13b30*/  CALL.REL.NOINC `($__internal_8_$__cuda_sm70_shflsync_idx_p) ;  /* 0x00004ce000007944 */ /* 0x004fea0003c00000 */
.L_x_1502:
        /* <DEDUP_REMOVED lines=8> */
[----:B------:R-:W1:Y:S01]  /*13bc0*/  S2R R16, SR_TID.X ;  /* 0x0000000000107919 */ /* 0x000e620000002100 */
[----:B------:R-:W-:Y:S02]  /*13bd0*/  ULDC UR5, c[0x0][0x4e8] ;  /* 0x00013a0000057ab9 */ /* 0x000fe40000000800 */
[----:B------:R-:W-:Y:S02]  /*13be0*/  ULDC UR4, c[0x0][0x388] ;  /* 0x0000e20000047ab9 */ /* 0x000fe40000000800 */
[----:B------:R-:W-:Y:S01]  /*13bf0*/  UIMAD UR4, UR5, UR4, URZ ;  /* 0x00000004050472a4 */ /* 0x000fe2000f8e023f */
[C---:B------:R-:W-:Y:S01]  /*13c00*/  IADD3 R80, R245.reuse, 0xc0, RZ ;  /* 0x000000c0f5507810 */ /* 0x040fe20007ffe0ff */
[----:B------:R-:W-:Y:S01]  /*13c10*/  BSSY B0, `(.L_x_1503) ;  /* 0x0000075000007945 */ /* 0x000fe20003800000 */
[----:B------:R-:W-:-:S02]  /*13c20*/  IADD3 R83, R245, 0x80, RZ ;  /* 0x00000080f5537810 */ /* 0x000fc40007ffe0ff */
[C---:B------:R-:W-:Y:S02]  /*13c30*/  IADD3 R85, R245.reuse, 0x40, RZ ;  /* 0x00000040f5557810 */ /* 0x040fe40007ffe0ff */
[----:B------:R-:W-:Y:S02]  /*13c40*/  SHF.R.S32.HI R80, RZ, 0x1f, R80 ;  /* 0x0000001fff507819 */ /* 0x000fe40000011450 */
[C---:B------:R-:W-:Y:S02]  /*13c50*/  IADD3 R82, R245.reuse, 0x80, RZ ;  /* 0x00000080f5527810 */ /* 0x040fe40007ffe0ff */
[----:B------:R-:W-:Y:S02]  /*13c60*/  SHF.R.S32.HI R83, RZ, 0x1f, R83 ;  /* 0x0000001fff537819 */ /* 0x000fe40000011453 */
[----:B------:R-:W-:Y:S02]  /*13c70*/  IADD3 R84, R245, 0x40, RZ ;  /* 0x00000040f5547810 */ /* 0x000fe40007ffe0ff */
[----:B------:R-:W-:-:S02]  /*13c80*/  SHF.R.S32.HI R85, RZ, 0x1f, R85 ;  /* 0x0000001fff557819 */ /* 0x000fc40000011455 */
[----:B------:R-:W-:Y:S02]  /*13c90*/  SHF.R.S32.HI R86, RZ, 0x1f, R245 ;  /* 0x0000001fff567819 */ /* 0x000fe400000114f5 */
[----:B----4-:R-:W-:Y:S01]  /*13ca0*/  SHF.R.S32.HI R5, RZ, 0x1f, R10 ;  /* 0x0000001fff057819 */ /* 0x010fe2000001140a */
[----:B--2---:R-:W-:-:S04]  /*13cb0*/  IMAD.IADD R4, R2, 0x1, R15 ;  /* 0x0000000102047824 */ /* 0x004fc800078e020f */
[----:B------:R-:W-:Y:S02]  /*13cc0*/  IMAD R6, R5, c[0x0][0x490], RZ ;  /* 0x0001240005067a24 */ /* 0x000fe400078e02ff */
[----:B------:R-:W-:-:S04]  /*13cd0*/  @P0 IMAD.HI.U32 R7, R4, c[0x0][0x4ec], RZ ;  /* 0x00013b0004070a27 */ /* 0x000fc800078e00ff */
[----:B------:R-:W-:Y:S01]  /*13ce0*/  IMAD.MOV.U32 R0, RZ, RZ, R4 ;  /* 0x000000ffff007224 */ /* 0x000fe200078e0004 */
[----:B------:R-:W-:Y:S01]  /*13cf0*/  @P0 SHF.R.U32.HI R0, RZ, c[0x0][0x4f0], R7 ;  /* 0x00013c00ff000a19 */ /* 0x000fe20000011607 */
[----:B------:R-:W-:-:S04]  /*13d00*/  IMAD.WIDE.U32 R2, R10, c[0x0][0x490], RZ ;  /* 0x000124000a027a25 */ /* 0x000fc800078e00ff */
[----:B------:R-:W-:Y:S01]  /*13d10*/  IMAD R6, R10, c[0x0][0x494], R6 ;  /* 0x000125000a067a24 */ /* 0x000fe200078e0206 */
[----:B------:R-:W-:Y:S02]  /*13d20*/  SHF.R.S32.HI R11, RZ, 0x1f, R12 ;  /* 0x0000001fff0b7819 */ /* 0x000fe4000001140c */
[----:B------:R-:W-:Y:S01]  /*13d30*/  IADD3 R8, -R0, RZ, RZ ;  /* 0x000000ff00087210 */ /* 0x000fe20007ffe1ff */
[----:B------:R-:W-:Y:S02]  /*13d40*/  IMAD.IADD R3, R3, 0x1, R6 ;  /* 0x0000000103037824 */ /* 0x000fe400078e0206 */
[----:B------:R-:W-:Y:S02]  /*13d50*/  IMAD R9, R11, c[0x0][0x498], RZ ;  /* 0x000126000b097a24 */ /* 0x000fe400078e02ff */
[----:B------:R-:W-:-:S04]  /*13d60*/  IMAD.WIDE.U32 R6, R12, c[0x0][0x498], R2 ;  /* 0x000126000c067a25 */ /* 0x000fc800078e0002 */
[----:B------:R-:W-:Y:S01]  /*13d70*/  IMAD R2, R8, c[0x0][0x4e8], R4 ;  /* 0x00013a0008027a24 */ /* 0x000fe200078e0204 */
[----:B------:R-:W-:Y:S01]  /*13d80*/  IADD3 R4, P1, R0, R6, RZ ;  /* 0x0000000600047210 */ /* 0x000fe20007f3e0ff */
[----:B------:R-:W-:Y:S01]  /*13d90*/  IMAD R3, R12, c[0x0][0x49c], R9 ;  /* 0x000127000c037a24 */ /* 0x000fe200078e0209 */
[----:B------:R-:W-:Y:S02]  /*13da0*/  SHF.R.S32.HI R8, RZ, 0x1f, R0 ;  /* 0x0000001fff087819 */ /* 0x000fe40000011400 */
[----:B------:R-:W-:Y:S01]  /*13db0*/  SHF.R.S32.HI R6, RZ, 0x1f, R2 ;  /* 0x0000001fff067819 */ /* 0x000fe20000011402 */
[----:B------:R-:W-:Y:S01]  /*13dc0*/  IMAD R0, R5, c[0x0][0x3e8], RZ ;  /* 0x0000fa0005007a24 */ /* 0x000fe200078e02ff */
[----:B------:R-:W-:Y:S01]  /*13dd0*/  IADD3.X R5, R8, R7, R3, P1, !PT ;  /* 0x0000000708057210 */ /* 0x000fe20000ffe403 */
[----:B---3--:R-:W-:Y:S02]  /*13de0*/  IMAD.IADD R8, R14, 0x1, R15 ;  /* 0x000000010e087824 */ /* 0x008fe400078e020f */
[----:B------:R-:W-:-:S02]  /*13df0*/  IMAD R3, R6, c[0x0][0x488], RZ ;  /* 0x0001220006037a24 */ /* 0x000fc400078e02ff */
[C---:B------:R-:W-:Y:S02]  /*13e00*/  IMAD R9, R10.reuse, c[0x0][0x3ec], R0 ;  /* 0x0000fb000a097a24 */ /* 0x040fe400078e0200 */
[----:B------:R-:W-:-:S04]  /*13e10*/  IMAD.WIDE.U32 R6, R10, c[0x0][0x3e8], RZ ;  /* 0x0000fa000a067a25 */ /* 0x000fc800078e00ff */
[C---:B------:R-:W-:Y:S02]  /*13e20*/  IMAD R10, R2.reuse, c[0x0][0x48c], R3 ;  /* 0x00012300020a7a24 */ /* 0x040fe400078e0203 */
[----:B------:R-:W-:-:S04]  /*13e30*/  IMAD.WIDE.U32 R4, R2, c[0x0][0x488], R4 ;  /* 0x0001220002047a25 */ /* 0x000fc800078e0004 */
[----:B------:R-:W-:Y:S01]  /*13e40*/  @P0 IMAD.HI.U32 R2, R8, c[0x0][0x4ec], RZ ;  /* 0x00013b0008020a27 */ /* 0x000fe200078e00ff */
[----:B-1----:R-:W-:-:S03]  /*13e50*/  SHF.R.S32.HI R14, RZ, 0x1f, R16 ;  /* 0x0000001fff0e7819 */ /* 0x002fc60000011410 */
[----:B------:R-:W-:Y:S01]  /*13e60*/  IMAD.MOV.U32 R0, RZ, RZ, R8 ;  /* 0x000000ffff007224 */ /* 0x000fe200078e0008 */
[----:B------:R-:W-:Y:S01]  /*13e70*/  @P0 SHF.R.U32.HI R0, RZ, c[0x0][0x4f0], R2 ;  /* 0x00013c00ff000a19 */ /* 0x000fe20000011602 */
[----:B------:R-:W-:Y:S01]  /*13e80*/  IMAD.IADD R3, R7, 0x1, R9 ;  /* 0x0000000107037824 */ /* 0x000fe200078e0209 */
[----:B------:R-:W-:Y:S02]  /*13e90*/  IADD3 R5, R5, R10, RZ ;  /* 0x0000000a05057210 */ /* 0x000fe40007ffe0ff */
[----:B------:R-:W-:Y:S01]  /*13ea0*/  LEA R9, P0, R4, c[0x0][0x450], 0x2 ;  /* 0x0001140004097a11 */ /* 0x000fe200078010ff */
[----:B------:R-:W-:Y:S01]  /*13eb0*/  IMAD.MOV.U32 R2, RZ, RZ, R6 ;  /* 0x000000ffff027224 */ /* 0x000fe200078e0006 */
[----:B------:R-:W-:Y:S01]  /*13ec0*/  LEA.HI R14, R14, R16, RZ, 0x5 ;  /* 0x000000100e0e7211 */ /* 0x000fe200078f28ff */
[----:B------:R-:W-:Y:S01]  /*13ed0*/  IMAD R6, R11, c[0x0][0x3f0], RZ ;  /* 0x0000fc000b067a24 */ /* 0x000fe200078e02ff */
[----:B------:R-:W-:Y:S02]  /*13ee0*/  LEA.HI.X R5, R4, c[0x0][0x454], R5, 0x2, P0 ;  /* 0x0001150004057a11 */ /* 0x000fe400000f1405 */
[----:B------:R-:W-:Y:S01]  /*13ef0*/  LOP3.LUT R14, R14, 0xffffffe0, RZ, 0xc0, !PT ;  /* 0xffffffe00e0e7812 */ /* 0x000fe200078ec0ff */
[----:B------:R-:W-:Y:S01]  /*13f00*/  IMAD R10, R12, c[0x0][0x3f4], R6 ;  /* 0x0000fd000c0a7a24 */ /* 0x000fe200078e0206 */
[----:B------:R-:W-:Y:S01]  /*13f10*/  SHFL.IDX PT, R4, R9, 0x1, 0x1c1f ;  /* 0x003c1f0009047f89 */ /* 0x000fe200000e0000 */
[----:B------:R-:W-:-:S03]  /*13f20*/  IMAD.MOV R11, RZ, RZ, -R0 ;  /* 0x000000ffff0b7224 */ /* 0x000fc600078e0a00 */
[----:B------:R1:W-:Y:S01]  /*13f30*/  SHFL.IDX PT, R6, R9, RZ, 0x1c1f ;  /* 0x001c1fff09067589 */ /* 0x0003e200000e0000 */
[----:B------:R-:W-:-:S03]  /*13f40*/  IMAD.IADD R14, R16, 0x1, -R14 ;  /* 0x00000001100e7824 */ /* 0x000fc600078e0a0e */
[----:B------:R-:W2:Y:S04]  /*13f50*/  SHFL.IDX PT, R7, R5, RZ, 0x1c1f ;  /* 0x001c1fff05077589 */ /* 0x000ea800000e0000 */
[----:B------:R-:W3:Y:S01]  /*13f60*/  SHFL.IDX PT, R5, R5, 0x1, 0x1c1f ;  /* 0x003c1f0005057f89 */ /* 0x000ee200000e0000 */
[----:B------:R-:W-:Y:S01]  /*13f70*/  LOP3.LUT P0, RZ, R14, 0x3, RZ, 0xc0, !PT ;  /* 0x000000030eff7812 */ /* 0x000fe2000780c0ff */
[----:B------:R-:W-:Y:S02]  /*13f80*/  IMAD R8, R11, c[0x0][0x4e8], R8 ;  /* 0x00013a000b087a24 */ /* 0x000fe400078e0208 */
[----:B-1----:R-:W-:-:S05]  /*13f90*/  IMAD.IADD R9, R13, 0x1, R15 ;  /* 0x000000010d097824 */ /* 0x002fca00078e020f */
[C---:B------:R-:W-:Y:S02]  /*13fa0*/  IADD3 R11, R9.reuse, 0x8, RZ ;  /* 0x00000008090b7810 */ /* 0x040fe40007ffe0ff */
[----:B------:R-:W-:Y:S02]  /*13fb0*/  ISETP.GE.OR P1, PT, R9, UR4, P0 ;  /* 0x0000000409007c0c */ /* 0x000fe40008726670 */
[----:B------:R-:W-:Y:S01]  /*13fc0*/  ISETP.GE.OR P0, PT, R11, UR4, P0 ;  /* 0x000000040b007c0c */ /* 0x000fe20008706670 */
[----:B------:R-:W-:Y:S01]  /*13fd0*/  IMAD.WIDE.U32 R2, R12, c[0x0][0x3f0], R2 ;  /* 0x0000fc000c027a25 */ /* 0x000fe200078e0002 */
[----:B------:R-:W-:-:S04]  /*13fe0*/  SHF.R.S32.HI R12, RZ, 0x1f, R0 ;  /* 0x0000001fff0c7819 */ /* 0x000fc80000011400 */
[----:B------:R-:W-:Y:S01]  /*13ff0*/  IADD3 R3, R3, R10, RZ ;  /* 0x0000000a03037210 */ /* 0x000fe20007ffe0ff */
[----:B------:R-:W-:-:S04]  /*14000*/  IMAD R10, R12, c[0x0][0x3e0], RZ ;  /* 0x0000f8000c0a7a24 */ /* 0x000fc800078e02ff */
[----:B--2---:R1:W-:Y:S01]  /*14010*/  @!P1 ST.E [R6.64], R184 ;  /* 0x000000b806009985 */ /* 0x0043e2000c101906 */
[----:B------:R-:W-:-:S03]  /*14020*/  IMAD R9, R0, c[0x0][0x3e4], R10 ;  /* 0x0000f90000097a24 */ /* 0x000fc600078e020a */
[----:B---3--:R1:W-:Y:S01]  /*14030*/  @!P0 ST.E [R4.64], R65 ;  /* 0x0000004104008985 */ /* 0x0083e2000c101906 */
[----:B------:R-:W-:Y:S01]  /*14040*/  IMAD.WIDE.U32 R2, R0, c[0x0][0x3e0], R2 ;  /* 0x0000f80000027a25 */ /* 0x000fe200078e0002 */
[----:B------:R-:W-:Y:S02]  /*14050*/  SHF.R.S32.HI R0, RZ, 0x1f, R8 ;  /* 0x0000001fff007819 */ /* 0x000fe40000011408 */
[----:B------:R1:W2:Y:S01]  /*14060*/  LDS.128 R44, [R243+0x1080] ;  /* 0x00108000f32c7984 */ /* 0x0002a20000000c00 */
[----:B------:R-:W-:-:S03]  /*14070*/  SHF.R.S32.HI R13, RZ, 0x1f, R16 ;  /* 0x0000001fff0d7819 */ /* 0x000fc60000011410 */
        /* <DEDUP_REMOVED lines=23> */
[----:B------:R-:W-:-:S03]  /*141f0*/  IADD3 R15, R245, 0xc0, RZ ;  /* 0x000000c0f50f7810 */ /* 0x000fc60007ffe0ff */
[----:B------:R1:W1:Y:S08]  /*14200*/  SHFL.IDX PT, R2, R12, RZ, 0x181f ;  /* 0x00181fff0c027589 */ /* 0x00027000000e0000 */
[----:B------:R-:W-:Y:S05]  /*14210*/  @P0 BRA `(.L_x_1504) ;  /* 0x0000014000000947 */ /* 0x000fea0003800000 */
[----:B--234-:R-:W2:Y:S01]  /*14220*/  LDS.128 R28, [R243+0x80] ;  /* 0x00008000f31c7984 */ /* 0x01cea20000000c00 */
[----:B------:R-:W-:Y:S02]  /*14230*/  ISETP.GE.AND P3, PT, R245, c[0x0][0x3c8], PT ;  /* 0x0000f200f5007a0c */ /* 0x000fe40003f66270 */
[----:B------:R-:W-:Y:S01]  /*14240*/  ISETP.GE.AND P2, PT, R84, c[0x0][0x3c8], PT ;  /* 0x0000f20054007a0c */ /* 0x000fe20003f46270 */
[----:B------:R-:W3:Y:S01]  /*14250*/  LDS.128 R24, [R243+0x4080] ;  /* 0x00408000f3187984 */ /* 0x000ee20000000c00 */
[----:B------:R-:W-:-:S02]  /*14260*/  ISETP.GE.AND P1, PT, R82, c[0x0][0x3c8], PT ;  /* 0x0000f20052007a0c */ /* 0x000fc40003f26270 */
[----:B------:R-:W-:Y:S01]  /*14270*/  ISETP.GE.AND P0, PT, R15, c[0x0][0x3c8], PT ;  /* 0x0000f2000f007a0c */ /* 0x000fe20003f06270 */
[----:B------:R-:W4:Y:S04]  /*14280*/  LDS.128 R20, [R243+0x8080] ;  /* 0x00808000f3147984 */ /* 0x000f280000000c00 */
[----:B------:R-:W5:Y:S02]  /*14290*/  LDS.128 R16, [R243+0xc080] ;  /* 0x00c08000f3107984 */ /* 0x000f640000000c00 */
[CC--:B-1----:R-:W-:Y:S02]  /*142a0*/  @!P3 LEA R10, P4, R245.reuse, R0.reuse, 0x1 ;  /* 0x00000000f50ab211 */ /* 0x0c2fe400078808ff */
[----:B------:R-:W-:Y:S02]  /*142b0*/  @!P2 LEA R8, P6, R84, R0, 0x1 ;  /* 0x000000005408a211 */ /* 0x000fe400078c08ff */
[----:B------:R-:W-:-:S02]  /*142c0*/  @!P3 LEA.HI.X R11, R245, R2, R86, 0x1, P4 ;  /* 0x00000002f50bb211 */ /* 0x000fc400020f0c56 */
[-C--:B------:R-:W-:Y:S02]  /*142d0*/  @!P1 LEA R6, P5, R82, R0.reuse, 0x1 ;  /* 0x0000000052069211 */ /* 0x080fe400078a08ff */
[C---:B------:R-:W-:Y:S02]  /*142e0*/  @!P0 LEA R4, P4, R15.reuse, R0, 0x1 ;  /* 0x000000000f048211 */ /* 0x040fe400078808ff */
[-C--:B------:R-:W-:Y:S02]  /*142f0*/  @!P2 LEA.HI.X R9, R84, R2.reuse, R85, 0x1, P6 ;  /* 0x000000025409a211 */ /* 0x080fe400030f0c55 */
[-C--:B------:R-:W-:Y:S02]  /*14300*/  @!P1 LEA.HI.X R7, R82, R2.reuse, R83, 0x1, P5 ;  /* 0x0000000252079211 */ /* 0x080fe400028f0c53 */
[----:B------:R-:W-:Y:S01]  /*14310*/  @!P0 LEA.HI.X R5, R15, R2, R80, 0x1, P4 ;  /* 0x000000020f058211 */ /* 0x000fe200020f0c50 */
[----:B--2---:R1:W-:Y:S04]  /*14320*/  @!P3 ST.E.128 [R10.64], R28 ;  /* 0x0000001c0a00b985 */ /* 0x0043e8000c101d06 */
[----:B---3--:R1:W-:Y:S04]  /*14330*/  @!P2 ST.E.128 [R8.64], R24 ;  /* 0x000000180800a985 */ /* 0x0083e8000c101d06 */
[----:B----4-:R1:W-:Y:S04]  /*14340*/  @!P1 ST.E.128 [R6.64], R20 ;  /* 0x0000001406009985 */ /* 0x0103e8000c101d06 */
[----:B-----5:R1:W-:Y:S02]  /*14350*/  @!P0 ST.E.128 [R4.64], R16 ;  /* 0x0000001004008985 */ /* 0x0203e4000c101d06 */
.L_x_1504:
[----:B--234-:R-:W-:Y:S05]  /*14360*/  BSYNC B0 ;  /* 0x0000000000007941 */ /* 0x01cfea0003800000 */
.L_x_1503:
[----:B------:R-:W-:Y:S01]  /*14370*/  IADD3 R3, R13, 0x20, RZ ;  /* 0x000000200d037810 */ /* 0x000fe20007ffe0ff */
[----:B-1----:R1:W2:Y:S01]  /*14380*/  SHFL.IDX PT, R2, R12, 0x1, 0x181f ;  /* 0x00381f000c027f89 */ /* 0x0022a200000e0000 */
[----:B------:R-:W-:Y:S02]  /*14390*/  BSSY B0, `(.L_x_1505) ;  /* 0x0000014000007945 */ /* 0x000fe40003800000 */
[----:B------:R-:W-:Y:S01]  /*143a0*/  ISETP.GE.AND P0, PT, R3, UR4, PT ;  /* 0x0000000403007c0c */ /* 0x000fe2000bf06270 */
[----:B------:R1:W3:-:S12]  /*143b0*/  SHFL.IDX PT, R0, R14, 0x1, 0x181f ;  /* 0x00381f000e007f89 */ /* 0x0002d800000e0000 */
[----:B------:R-:W-:Y:S05]  /*143c0*/  @P0 BRA `(.L_x_1506) ;  /* 0x0000010000000947 */ /* 0x000fea0003800000 */
[----:B------:R-:W-:Y:S02]  /*143d0*/  ISETP.GE.AND P3, PT, R245, c[0x0][0x3c8], PT ;  /* 0x0000f200f5007a0c */ /* 0x000fe40003f66270 */
[----:B------:R-:W-:Y:S02]  /*143e0*/  ISETP.GE.AND P2, PT, R84, c[0x0][0x3c8], PT ;  /* 0x0000f20054007a0c */ /* 0x000fe40003f46270 */
[----:B------:R-:W-:Y:S02]  /*143f0*/  ISETP.GE.AND P1, PT, R82, c[0x0][0x3c8], PT ;  /* 0x0000f20052007a0c */ /* 0x000fe40003f26270 */
[----:B------:R-:W-:-:S07]  /*14400*/  ISETP.GE.AND P0, PT, R15, c[0x0][0x3c8], PT ;  /* 0x0000f2000f007a0c */ /* 0x000fce0003f06270 */
[CC--:B---3--:R-:W-:Y:S02]  /*14410*/  @!P3 LEA R10, P4, R245.reuse, R0.reuse, 0x1 ;  /* 0x00000000f50ab211 */ /* 0x0c8fe400078808ff */
[----:B------:R-:W-:Y:S02]  /*14420*/  @!P2 LEA R8, P6, R84, R0, 0x1 ;  /* 0x000000005408a211 */ /* 0x000fe400078c08ff */
[----:B--2---:R-:W-:Y:S02]  /*14430*/  @!P3 LEA.HI.X R11, R245, R2, R86, 0x1, P4 ;  /* 0x00000002f50bb211 */ /* 0x004fe400020f0c56 */
        /* <DEDUP_REMOVED lines=9> */
.L_x_1506:
[----:B------:R-:W-:Y:S05]  /*144d0*/  BSYNC B0 ;  /* 0x0000000000007941 */ /* 0x000fea0003800000 */
.L_x_1505:
[----:B------:R-:W-:Y:S01]  /*144e0*/  IADD3 R3, R13, 0x40, RZ ;  /* 0x000000400d037810 */ /* 0x000fe20007ffe0ff */
[----:B--2---:R2:W4:Y:S01]  /*144f0*/  SHFL.IDX PT, R2, R12, 0x2, 0x181f ;  /* 0x00581f000c027f89 */ /* 0x00452200000e0000 */
[----:B------:R-:W-:Y:S02]  /*14500*/  BSSY B0, `(.L_x_1507) ;  /* 0x0000014000007945 */ /* 0x000fe40003800000 */
[----:B------:R-:W-:Y:S01]  /*14510*/  ISETP.GE.AND P0, PT, R3, UR4, PT ;  /* 0x0000000403007c0c */ /* 0x000fe2000bf06270 */
[----:B---3--:R2:W3:-:S12]  /*14520*/  SHFL.IDX PT, R0, R14, 0x2, 0x181f ;  /* 0x00581f000e007f89 */ /* 0x0084d800000e0000 */
[----:B------:R-:W-:Y:S05]  /*14530*/  @P0 BRA `(.L_x_1508) ;  /* 0x0000010000000947 */ /* 0x000fea0003800000 */
[----:B------:R-:W-:Y:S02]  /*14540*/  ISETP.GE.AND P3, PT, R245, c[0x0][0x3c8], PT ;  /* 0x0000f200f5007a0c */ /* 0x000fe40003f66270 */
[----:B------:R-:W-:Y:S02]  /*14550*/  ISETP.GE.AND P2, PT, R84, c[0x0][0x3c8], PT ;  /* 0x0000f20054007a0c */ /* 0x000fe40003f46270 */
[----:B------:R-:W-:Y:S02]  /*14560*/  ISETP.GE.AND P1, PT, R82, c[0x0][0x3c8], PT ;  /* 0x0000f20052007a0c */ /* 0x000fe40003f26270 */
[----:B------:R-:W-:-:S07]  /*14570*/  ISETP.GE.AND P0, PT, R15, c[0x0][0x3c8], PT ;  /* 0x0000f2000f007a0c */ /* 0x000fce0003f06270 */
[CC--:B---3--:R-:W-:Y:S02]  /*14580*/  @!P3 LEA R10, P4, R245.reuse, R0.reuse, 0x1 ;  /* 0x00000000f50ab211 */ /* 0x0c8fe400078808ff */
[----:B------:R-:W-:Y:S02]  /*14590*/  @!P2 LEA R8, P6, R84, R0, 0x1 ;  /* 0x000000005408a211 */ /* 0x000fe400078c08ff */
[----:B----4-:R-:W-:Y:S02]  /*145a0*/  @!P3 LEA.HI.X R11, R245, R2, R86, 0x1, P4 ;  /* 0x00000002f50bb211 */ /* 0x010fe400020f0c56 */
        /* <DEDUP_REMOVED lines=9> */
.L_x_1508:
[----:B------:R-:W-:Y:S05]  /*14640*/  BSYNC B0 ;  /* 0x0000000000007941 */ /* 0x000fea0003800000 */
.L_x_1507:
[----:B------:R-:W-:Y:S01]  /*14650*/  IADD3 R3, R13, 0x60, RZ ;  /* 0x000000600d037810 */ /* 0x000fe20007ffe0ff */
[----:B----4-:R4:W1:Y:S03]  /*14660*/  SHFL.IDX PT, R2, R12, 0x3, 0x181f ;  /* 0x00781f000c027f89 */ /* 0x01086600000e0000 */
[----:B------:R-:W-:Y:S01]  /*14670*/  ISETP.GE.AND P0, PT, R3, UR4, PT ;  /* 0x0000000403007c0c */ /* 0x000fe2000bf06270 */
[----:B---3--:R4:W3:-:S12]  /*14680*/  SHFL.IDX PT, R0, R14, 0x3, 0x181f ;  /* 0x00781f000e007f89 */ /* 0x0088d800000e0000 */
[----:B------:R-:W-:Y:S05]  /*14690*/  @P0 BRA `(.L_x_1509) ;  /* 0x00000e9000000947 */ /* 0x000fea0003800000 */
[----:B------:R-:W-:Y:S02]  /*146a0*/  ISETP.GE.AND P2, PT, R245, c[0x0][0x3c8], PT ;  /* 0x0000f200f5007a0c */ /* 0x000fe40003f46270 */
[----:B------:R-:W-:Y:S02]  /*146b0*/  ISETP.GE.AND P1, PT, R84, c[0x0][0x3c8], PT ;  /* 0x0000f20054007a0c */ /* 0x000fe40003f26270 */
[----:B------:R-:W-:-:S09]  /*146c0*/  ISETP.GE.AND P0, PT, R82, c[0x0][0x3c8], PT ;  /* 0x0000f20052007a0c */ /* 0x000fd20003f06270 */
[CC--:B---3--:R-:W-:Y:S02]  /*146d0*/  @!P2 LEA R8, P5, R245.reuse, R0.reuse, 0x1 ;  /* 0x00000000f508a211 */ /* 0x0c8fe400078a08ff */
[-C--:B------:R-:W-:Y:S02]  /*146e0*/  @!P1 LEA R6, P4, R84, R0.reuse, 0x1 ;  /* 0x0000000054069211 */ /* 0x080fe400078808ff */
[----:B------:R-:W-:Y:S02]  /*146f0*/  @!P0 LEA R4, P3, R82, R0, 0x1 ;  /* 0x0000000052048211 */ /* 0x000fe400078608ff */
[-C--:B-1----:R-:W-:Y:S02]  /*14700*/  @!P2 LEA.HI.X R9, R245, R2.reuse, R86, 0x1, P5 ;  /* 0x00000002f509a211 */ /* 0x082fe400028f0c56 */
[-C--:B------:R-:W-:Y:S02]  /*14710*/  @!P1 LEA.HI.X R7, R84, R2.reuse, R85, 0x1, P4 ;  /* 0x0000000254079211 */ /* 0x080fe400020f0c55 */
[----:B------:R-:W-:Y:S01]  /*14720*/  @!P0 LEA.HI.X R5, R82, R2, R83, 0x1, P3 ;  /* 0x0000000252058211 */ /* 0x000fe200018f0c53 */
[----:B------:R1:W-:Y:S04]  /*14730*/  @!P2 ST.E.128 [R8.64], R72 ;  /* 0x000000480800a985 */ /* 0x0003e8000c101d06 */
[----:B------:R1:W-:Y:S04]  /*14740*/  @!P1 ST.E.128 [R6.64], R68 ;  /* 0x0000004406009985 */ /* 0x0003e8000c101d06 */
[----:B------:R1:W-:Y:S01]  /*14750*/  @!P0 ST.E.128 [R4.64], R64 ;  /* 0x0000004004008985 */ /* 0x0003e2000c101d06 */
[----:B------:R-:W-:-:S13]  /*14760*/  ISETP.GE.AND P0, PT, R15, c[0x0][0x3c8], PT ;  /* 0x0000f2000f007a0c */ /* 0x000fda0003f06270 */
[----:B------:R-:W-:Y:S05]  /*14770*/  @P0 BRA `(.L_x_1509) ;  /* 0x00000db000000947 */ /* 0x000fea0003800000 */
[----:B-1----:R-:W-:-:S04]  /*14780*/  LEA R4, P0, R15, R0, 0x1 ;  /* 0x000000000f047211 */ /* 0x002fc800078008ff */
[----:B------:R-:W-:-:S05]  /*14790*/  LEA.HI.X R5, R15, R2, R80, 0x1, P0 ;  /* 0x000000020f057211 */ /* 0x000fca00000f0c50 */
[----:B------:R1:W-:Y:S01]  /*147a0*/  ST.E.128 [R4.64], R76 ;  /* 0x0000004c04007985 */ /* 0x0003e2000c101d06 */
[----:B------:R-:W-:Y:S05]  /*147b0*/  BRA `(.L_x_1509) ;  /* 0x00000d7000007947 */ /* 0x000fea0003800000 */
.L_x_1501:
[----:B------:R-:W2:Y:S04]  /*147c0*/  LDL R2, [R1+0x48] ;  /* 0x0000480001027983 */ /* 0x000ea80000100800 */
[----:B------:R-:W3:Y:S04]  /*147d0*/  LDL R0, [R1+0x44] ;  /* 0x0000440001007983 */ /* 0x000ee80000100800 */
[----:B------:R-:W4:Y:S04]  /*147e0*/  LDL R4, [R1+0x40] ;  /* 0x0000400001047983 */ /* 0x000f280000100800 */
[----:B------:R-:W1:Y:S01]  /*147f0*/  S2R R3, SR_TID.X ;  /* 0x0000000000037919 */ /* 0x000e620000002100 */
[----:B------:R-:W-:Y:S01]  /*14800*/  BSSY B0, `(.L_x_1510) ;  /* 0x0000026000007945 */ /* 0x000fe20003800000 */
[----:B-1----:R-:W-:Y:S01]  /*14810*/  ISETP.GE.AND P0, PT, R3, 0x80, PT ;  /* 0x000000800300780c */ /* 0x002fe20003f06270 */
        /* <DEDUP_REMOVED lines=36> */
.L_x_1511:
[----:B------:R-:W-:Y:S05]  /*14a60*/  BSYNC B0 ;  /* 0x0000000000007941 */ /* 0x000fea0003800000 */
.L_x_1510:
[----:B------:R-:W2:Y:S01]  /*14a70*/  LDL R2, [R1+0x10] ;  /* 0x0000100001027983 */ /* 0x000ea20000100800 */
[----:B-1----:R-:W-:Y:S01]  /*14a80*/  MOV R0, c[0x0][0x4e8] ;  /* 0x00013a0000007a02 */ /* 0x002fe20000000f00 */
[----:B------:R-:W-:-:S03]  /*14a90*/  IMAD R6, R10, c[0x0][0x3f0], RZ ;  /* 0x0000fc000a067a24 */ /* 0x000fc600078e02ff */
[----:B------:R-:W-:Y:S01]  /*14aa0*/  ISETP.NE.AND P0, PT, R0, 0x1, PT ;  /* 0x000000010000780c */ /* 0x000fe20003f05270 */
[----:B------:R-:W-:Y:S02]  /*14ab0*/  IMAD R0, R9, c[0x0][0x3e8], RZ ;  /* 0x0000fa0009007a24 */ /* 0x000fe400078e02ff */
[----:B------:R-:W-:Y:S02]  /*14ac0*/  IMAD R8, R11, c[0x0][0x3f4], R6 ;  /* 0x0000fd000b087a24 */ /* 0x000fe400078e0206 */
[----:B------:R-:W-:Y:S01]  /*14ad0*/  IMAD R5, R12, c[0x0][0x3ec], R0 ;  /* 0x0000fb000c057a24 */ /* 0x000fe200078e0200 */
[----:B--2---:R-:W-:Y:S01]  /*14ae0*/  IADD3 R4, R2, R13, RZ ;  /* 0x0000000d02047210 */ /* 0x004fe20007ffe0ff */
        /* <DEDUP_REMOVED lines=22> */
[----:B------:R1:W2:Y:S02]  /*14c50*/  SHFL.IDX PT, R4, R5, RZ, 0x181f ;  /* 0x00181fff05047589 */ /* 0x0002a400000e0000 */
.L_x_1550:
[----:B------:R-:W-:Y:S05]  /*14c60*/  BRA.DIV ~URZ, `(.L_x_1513) ;  /* 0x000037927f007947 */ /* 0x000fea000b800000 */
[----:B------:R3:W4:Y:S02]  /*14c70*/  SHFL.IDX PT, R0, R13, RZ, 0x181f ;  /* 0x00181fff0d007589 */ /* 0x00072400000e0000 */
.L_x_1551:
[----:B------:R-:W5:Y:S04]  /*14c80*/  LDL.LU R3, [R1+0x40] ;  /* 0x0000400001037983 */ /* 0x000f680000300800 */
[----:B------:R-:W1:Y:S01]  /*14c90*/  S2R R6, SR_TID.X ;  /* 0x0000000000067919 */ /* 0x000e620000002100 */
[----:B------:R-:W-:-:S04]  /*14ca0*/  IMAD.MOV.U32 R14, RZ, RZ, c[0x0][0x4e8] ;  /* 0x00013a00ff0e7624 */ /* 0x000fc800078e00ff */
[----:B------:R-:W-:Y:S01]  /*14cb0*/  IMAD R14, R14, c[0x0][0x388], RZ ;  /* 0x0000e2000e0e7a24 */ /* 0x000fe200078e02ff */
[----:B-1----:R-:W-:-:S04]  /*14cc0*/  SHF.R.S32.HI R2, RZ, 0x1f, R6 ;  /* 0x0000001fff027819 */ /* 0x002fc80000011406 */
[----:B------:R-:W-:-:S04]  /*14cd0*/  LEA.HI R2, R2, R6, RZ, 0x3 ;  /* 0x0000000602027211 */ /* 0x000fc800078f18ff */
[----:B------:R-:W-:Y:S01]  /*14ce0*/  SHF.R.S32.HI R2, RZ, 0x3, R2 ;  /* 0x00000003ff027819 */ /* 0x000fe20000011402 */
[----:B------:R-:W-:Y:S04]  /*14cf0*/  BSSY B0, `(.L_x_1514) ;  /* 0x000001e000007945 */ /* 0x000fe80003800000 */
[----:B-----5:R-:W-:-:S05]  /*14d00*/  IMAD.IADD R12, R2, 0x1, R3 ;  /* 0x00000001020c7824 */ /* 0x020fca00078e0203 */
[----:B------:R-:W-:-:S13]  /*14d10*/  ISETP.GE.AND P0, PT, R12, R14, PT ;  /* 0x0000000e0c00720c */ /* 0x000fda0003f06270 */
[----:B------:R-:W-:Y:S05]  /*14d20*/  @P0 BRA `(.L_x_1515) ;  /* 0x000001a000000947 */ /* 0x000fea0003800000 */
[C---:B------:R-:W-:Y:S02]  /*14d30*/  ISETP.GE.AND P3, PT, R245.reuse, c[0x0][0x3c8], PT ;  /* 0x0000f200f5007a0c */ /* 0x040fe40003f66270 */
[C---:B------:R-:W-:Y:S02]  /*14d40*/  IADD3 R2, R245.reuse, 0x40, RZ ;  /* 0x00000040f5027810 */ /* 0x040fe40007ffe0ff */
[C---:B------:R-:W-:Y:S02]  /*14d50*/  IADD3 R17, R245.reuse, 0x80, RZ ;  /* 0x00000080f5117810 */ /* 0x040fe40007ffe0ff */
[----:B------:R-:W-:Y:S02]  /*14d60*/  ISETP.GE.AND P2, PT, R2, c[0x0][0x3c8], PT ;  /* 0x0000f20002007a0c */ /* 0x000fe40003f46270 */
[----:B------:R-:W-:Y:S02]  /*14d70*/  IADD3 R15, R245, 0xc0, RZ ;  /* 0x000000c0f50f7810 */ /* 0x000fe40007ffe0ff */
[----:B------:R-:W-:-:S02]  /*14d80*/  ISETP.GE.AND P1, PT, R17, c[0x0][0x3c8], PT ;  /* 0x0000f20011007a0c */ /* 0x000fc40003f26270 */
[----:B------:R-:W-:Y:S02]  /*14d90*/  SHF.R.S32.HI R3, RZ, 0x1f, R245 ;  /* 0x0000001fff037819 */ /* 0x000fe400000114f5 */
[----:B----4-:R-:W-:Y:S02]  /*14da0*/  @!P3 LEA R10, P4, R245, R0, 0x1 ;  /* 0x00000000f50ab211 */ /* 0x010fe400078808ff */
[----:B------:R-:W-:Y:S02]  /*14db0*/  ISETP.GE.AND P0, PT, R15, c[0x0][0x3c8], PT ;  /* 0x0000f2000f007a0c */ /* 0x000fe40003f06270 */
[C---:B--2---:R-:W-:Y:S02]  /*14dc0*/  @!P3 LEA.HI.X R11, R245.reuse, R4, R3, 0x1, P4 ;  /* 0x00000004f50bb211 */ /* 0x044fe400020f0c03 */
[----:B------:R-:W-:Y:S02]  /*14dd0*/  IADD3 R3, R245, 0x40, RZ ;  /* 0x00000040f5037810 */ /* 0x000fe40007ffe0ff */
[----:B------:R-:W-:Y:S01]  /*14de0*/  @!P2 LEA R8, P6, R2, R0, 0x1 ;  /* 0x000000000208a211 */ /* 0x000fe200078c08ff */
[----:B------:R1:W-:Y:S01]  /*14df0*/  @!P3 ST.E.128 [R10.64], RZ ;  /* 0x000000ff0a00b985 */ /* 0x0003e2000c101d06 */
[----:B------:R-:W-:-:S02]  /*14e00*/  SHF.R.S32.HI R3, RZ, 0x1f, R3 ;  /* 0x0000001fff037819 */ /* 0x000fc40000011403 */
[C---:B------:R-:W-:Y:S02]  /*14e10*/  IADD3 R18, R245.reuse, 0x80, RZ ;  /* 0x00000080f5127810 */ /* 0x040fe40007ffe0ff */
[----:B------:R-:W-:Y:S02]  /*14e20*/  IADD3 R16, R245, 0xc0, RZ ;  /* 0x000000c0f5107810 */ /* 0x000fe40007ffe0ff */
[----:B------:R-:W-:Y:S02]  /*14e30*/  @!P1 LEA R6, P5, R17, R0, 0x1 ;  /* 0x0000000011069211 */ /* 0x000fe400078a08ff */
[----:B------:R-:W-:Y:S02]  /*14e40*/  SHF.R.S32.HI R18, RZ, 0x1f, R18 ;  /* 0x0000001fff127819 */ /* 0x000fe40000011412 */
[----:B------:R-:W-:Y:S02]  /*14e50*/  @!P2 LEA.HI.X R9, R2, R4, R3, 0x1, P6 ;  /* 0x000000040209a211 */ /* 0x000fe400030f0c03 */
[----:B------:R-:W-:-:S02]  /*14e60*/  SHF.R.S32.HI R16, RZ, 0x1f, R16 ;  /* 0x0000001fff107819 */ /* 0x000fc40000011410 */
[----:B------:R-:W-:Y:S01]  /*14e70*/  @!P0 LEA R2, P4, R15, R0, 0x1 ;  /* 0x000000000f028211 */ /* 0x000fe200078808ff */
[----:B------:R1:W-:Y:S01]  /*14e80*/  @!P2 ST.E.128 [R8.64], RZ ;  /* 0x000000ff0800a985 */ /* 0x0003e2000c101d06 */
[-C--:B------:R-:W-:Y:S02]  /*14e90*/  @!P1 LEA.HI.X R7, R17, R4.reuse, R18, 0x1, P5 ;  /* 0x0000000411079211 */ /* 0x080fe400028f0c12 */
[----:B------:R-:W-:-:S03]  /*14ea0*/  @!P0 LEA.HI.X R3, R15, R4, R16, 0x1, P4 ;  /* 0x000000040f038211 */ /* 0x000fc600020f0c10 */
[----:B------:R1:W-:Y:S04]  /*14eb0*/  @!P1 ST.E.128 [R6.64], RZ ;  /* 0x000000ff06009985 */ /* 0x0003e8000c101d06 */
[----:B------:R1:W-:Y:S02]  /*14ec0*/  @!P0 ST.E.128 [R2.64], RZ ;  /* 0x000000ff02008985 */ /* 0x0003e4000c101d06 */
.L_x_1515:
[----:B------:R-:W-:Y:S05]  /*14ed0*/  BSYNC B0 ;  /* 0x0000000000007941 */ /* 0x000fea0003800000 */
.L_x_1514:
[----:B------:R-:W-:Y:S05]  /*14ee0*/  BRA.DIV ~URZ, `(.L_x_1516) ;  /* 0x000035827f007947 */ /* 0x000fea000b800000 */
[----:B--2---:R2:W1:Y:S04]  /*14ef0*/  SHFL.IDX PT, R4, R5, 0x1, 0x181f ;  /* 0x00381f0005047f89 */ /* 0x00446800000e0000 */
[----:B----4-:R2:W4:Y:S02]  /*14f00*/  SHFL.IDX PT, R0, R13, 0x1, 0x181f ;  /* 0x00381f000d007f89 */ /* 0x01052400000e0000 */
.L_x_1552:
[----:B-1----:R-:W-:Y:S01]  /*14f10*/  IADD3 R2, R12, 0x20, RZ ;  /* 0x000000200c027810 */ /* 0x002fe20007ffe0ff */
[----:B------:R-:W-:Y:S03]  /*14f20*/  BSSY B0, `(.L_x_1517) ;  /* 0x000001d000007945 */ /* 0x000fe60003800000 */
[----:B------:R-:W-:-:S13]  /*14f30*/  ISETP.GE.AND P0, PT, R2, R14, PT ;  /* 0x0000000e0200720c */ /* 0x000fda0003f06270 */
[----:B------:R-:W-:Y:S05]  /*14f40*/  @P0 BRA `(.L_x_1518) ;  /* 0x000001a000000947 */ /* 0x000fea0003800000 */
[C---:B------:R-:W-:Y:S02]  /*14f50*/  IADD3 R3, R245.reuse, 0x40, RZ ;  /* 0x00000040f5037810 */ /* 0x040fe40007ffe0ff */
[C---:B------:R-:W-:Y:S02]  /*14f60*/  ISETP.GE.AND P3, PT, R245.reuse, c[0x0][0x3c8], PT ;  /* 0x0000f200f5007a0c */ /* 0x040fe40003f66270 */
[C---:B------:R-:W-:Y:S02]  /*14f70*/  IADD3 R17, R245.reuse, 0x80, RZ ;  /* 0x00000080f5117810 */ /* 0x040fe40007ffe0ff */
[----:B------:R-:W-:Y:S02]  /*14f80*/  IADD3 R15, R245, 0xc0, RZ ;  /* 0x000000c0f50f7810 */ /* 0x000fe40007ffe0ff */
[----:B------:R-:W-:Y:S02]  /*14f90*/  ISETP.GE.AND P2, PT, R3, c[0x0][0x3c8], PT ;  /* 0x0000f20003007a0c */ /* 0x000fe40003f46270 */
[----:B------:R-:W-:-:S02]  /*14fa0*/  ISETP.GE.AND P1, PT, R17, c[0x0][0x3c8], PT ;  /* 0x0000f20011007a0c */ /* 0x000fc40003f26270 */
[----:B------:R-:W-:Y:S02]  /*14fb0*/  ISETP.GE.AND P0, PT, R15, c[0x0][0x3c8], PT ;  /* 0x0000f2000f007a0c */ /* 0x000fe40003f06270 */
[----:B------:R-:W-:Y:S02]  /*14fc0*/  SHF.R.S32.HI R6, RZ, 0x1f, R245 ;  /* 0x0000001fff067819 */ /* 0x000fe400000114f5 */
[C---:B----4-:R-:W-:Y:S02]  /*14fd0*/  @!P3 LEA R10, P4, R245.reuse, R0, 0x1 ;  /* 0x00000000f50ab211 */ /* 0x050fe400078808ff */
[C---:B------:R-:W-:Y:S02]  /*14fe0*/  IADD3 R19, R245.reuse, 0x40, RZ ;  /* 0x00000040f5137810 */ /* 0x040fe40007ffe0ff */
[C---:B------:R-:W-:Y:S02]  /*14ff0*/  IADD3 R18, R245.reuse, 0x80, RZ ;  /* 0x00000080f5127810 */ /* 0x040fe40007ffe0ff */
[----:B------:R-:W-:-:S02]  /*15000*/  IADD3 R16, R245, 0xc0, RZ ;  /* 0x000000c0f5107810 */ /* 0x000fc40007ffe0ff */
[----:B------:R-:W-:Y:S02]  /*15010*/  @!P2 LEA R8, P6, R3, R0, 0x1 ;  /* 0x000000000308a211 */ /* 0x000fe400078c08ff */
[----:B------:R-:W-:Y:S02]  /*15020*/  @!P3 LEA.HI.X R11, R245, R4, R6, 0x1, P4 ;  /* 0x00000004f50bb211 */ /* 0x000fe400020f0c06 */
[----:B------:R-:W-:Y:S02]  /*15030*/  SHF.R.S32.HI R19, RZ, 0x1f, R19 ;  /* 0x0000001fff137819 */ /* 0x000fe40000011413 */
[----:B------:R-:W-:Y:S01]  /*15040*/  @!P1 LEA R6, P5, R17, R0, 0x1 ;  /* 0x0000000011069211 */ /* 0x000fe200078a08ff */
[----:B------:R1:W-:Y:S01]  /*15050*/  @!P3 ST.E.128 [R10.64], RZ ;  /* 0x000000ff0a00b985 */ /* 0x0003e2000c101d06 */
[----:B------:R-:W-:Y:S02]  /*15060*/  SHF.R.S32.HI R18, RZ, 0x1f, R18 ;  /* 0x0000001fff127819 */ /* 0x000fe40000011412 */
[----:B------:R-:W-:-:S02]  /*15070*/  SHF.R.S32.HI R16, RZ, 0x1f, R16 ;  /* 0x0000001fff107819 */ /* 0x000fc40000011410 */
[----:B------:R-:W-:Y:S02]  /*15080*/  @!P0 LEA R2, P4, R15, R0, 0x1 ;  /* 0x000000000f028211 */ /* 0x000fe400078808ff */
[-C--:B------:R-:W-:Y:S02]  /*15090*/  @!P2 LEA.HI.X R9, R3, R4.reuse, R19, 0x1, P6 ;  /* 0x000000040309a211 */ /* 0x080fe400030f0c13 */
[-C--:B------:R-:W-:Y:S02]  /*150a0*/  @!P1 LEA.HI.X R7, R17, R4.reuse, R18, 0x1, P5 ;  /* 0x0000000411079211 */ /* 0x080fe400028f0c12 */
[----:B------:R-:W-:Y:S01]  /*150b0*/  @!P0 LEA.HI.X R3, R15, R4, R16, 0x1, P4 ;  /* 0x000000040f038211 */ /* 0x000fe200020f0c10 */
[----:B------:R1:W-:Y:S04]  /*150c0*/  @!P2 ST.E.128 [R8.64], RZ ;  /* 0x000000ff0800a985 */ /* 0x0003e8000c101d06 */
[----:B------:R1:W-:Y:S04]  /*150d0*/  @!P1 ST.E.128 [R6.64], RZ ;  /* 0x000000ff06009985 */ /* 0x0003e8000c101d06 */
[----:B------:R1:W-:Y:S02]  /*150e0*/  @!P0 ST.E.128 [R2.64], RZ ;  /* 0x000000ff02008985 */ /* 0x0003e4000c101d06 */
.L_x_1518:
[----:B------:R-:W-:Y:S05]  /*150f0*/  BSYNC B0 ;  /* 0x0000000000007941 */ /* 0x000fea0003800000 */
.L_x_1517:
[----:B------:R-:W-:Y:S05]  /*15100*/  BRA.DIV ~URZ, `(.L_x_1519) ;  /* 0x000034527f007947 */ /* 0x000fea000b800000 */
[----:B------:R1:W2:Y:S02]  /*15110*/  SHFL.IDX PT, R4, R5, 0x2, 0x181f ;  /* 0x00581f0005047f89 */ /* 0x0002a400000e0000 */
.L_x_1553:
[----:B------:R-:W-:Y:S05]  /*15120*/  BRA.DIV ~URZ, `(.L_x_1520) ;  /* 0x000034b27f007947 */ /* 0x000fea000b800000 */
[----:B----4-:R4:W1:Y:S02]  /*15130*/  SHFL.IDX PT, R0, R13, 0x2, 0x181f ;  /* 0x00581f000d007f89 */ /* 0x01086400000e0000 */
.L_x_1554:
        /* <DEDUP_REMOVED lines=12> */
[C---:B------:R-:W-:Y:S02]  /*15200*/  @!P3 LEA R10, P4, R245.reuse, R0, 0x1 ;  /* 0x00000000f50ab211 */ /* 0x040fe400078808ff */
[C---:B------:R-:W-:Y:S02]  /*15210*/  IADD3 R19, R245.reuse, 0x40, RZ ;  /* 0x00000040f5137810 */ /* 0x040fe40007ffe0ff */
[C---:B------:R-:W-:Y:S02]  /*15220*/  IADD3 R18, R245.reuse, 0x80, RZ ;  /* 0x00000080f5127810 */ /* 0x040fe40007ffe0ff */
[----:B------:R-:W-:-:S02]  /*15230*/  IADD3 R16, R245, 0xc0, RZ ;  /* 0x000000c0f5107810 */ /* 0x000fc40007ffe0ff */
[----:B------:R-:W-:Y:S02]  /*15240*/  @!P2 LEA R8, P6, R3, R0, 0x1 ;  /* 0x000000000308a211 */ /* 0x000fe400078c08ff */
[----:B--2---:R-:W-:Y:S02]  /*15250*/  @!P3 LEA.HI.X R11, R245, R4, R6, 0x1, P4 ;  /* 0x00000004f50bb211 */ /* 0x004fe400020f0c06 */
        /* <DEDUP_REMOVED lines=12> */
.L_x_1522:
[----:B------:R-:W-:Y:S05]  /*15320*/  BSYNC B0 ;  /* 0x0000000000007941 */ /* 0x000fea0003800000 */
.L_x_1521:
[----:B------:R-:W-:Y:S05]  /*15330*/  BRA.DIV ~URZ, `(.L_x_1523) ;  /* 0x000033227f007947 */ /* 0x000fea000b800000 */
[----:B--2---:R2:W1:Y:S04]  /*15340*/  SHFL.IDX PT, R4, R5, 0x3, 0x181f ;  /* 0x00781f0005047f89 */ /* 0x00446800000e0000 */
[----:B------:R2:W3:Y:S02]  /*15350*/  SHFL.IDX PT, R0, R13, 0x3, 0x181f ;  /* 0x00781f000d007f89 */ /* 0x0004e400000e0000 */
.L_x_1555:
[----:B-1----:R-:W-:-:S04]  /*15360*/  IADD3 R2, R12, 0x60, RZ ;  /* 0x000000600c027810 */ /* 0x002fc80007ffe0ff */
[----:B------:R-:W-:-:S13]  /*15370*/  ISETP.GE.AND P0, PT, R2, R14, PT ;  /* 0x0000000e0200720c */ /* 0x000fda0003f06270 */
[----:B------:R-:W-:Y:S05]  /*15380*/  @P0 BRA `(.L_x_1509) ;  /* 0x000001a000000947 */ /* 0x000fea0003800000 */
[C---:B------:R-:W-:Y:S02]  /*15390*/  IADD3 R3, R245.reuse, 0x40, RZ ;  /* 0x00000040f5037810 */ /* 0x040fe40007ffe0ff */
[C---:B------:R-:W-:Y:S02]  /*153a0*/  ISETP.GE.AND P3, PT, R245.reuse, c[0x0][0x3c8], PT ;  /* 0x0000f200f5007a0c */ /* 0x040fe40003f66270 */
[C---:B------:R-:W-:Y:S02]  /*153b0*/  IADD3 R15, R245.reuse, 0x80, RZ ;  /* 0x00000080f50f7810 */ /* 0x040fe40007ffe0ff */
[----:B--2---:R-:W-:Y:S02]  /*153c0*/  IADD3 R5, R245, 0xc0, RZ ;  /* 0x000000c0f5057810 */ /* 0x004fe40007ffe0ff */
[----:B------:R-:W-:Y:S02]  /*153d0*/  ISETP.GE.AND P2, PT, R3, c[0x0][0x3c8], PT ;  /* 0x0000f20003007a0c */ /* 0x000fe40003f46270 */
[----:B------:R-:W-:-:S02]  /*153e0*/  ISETP.GE.AND P1, PT, R15, c[0x0][0x3c8], PT ;  /* 0x0000f2000f007a0c */ /* 0x000fc40003f26270 */
[----:B------:R-:W-:Y:S02]  /*153f0*/  ISETP.GE.AND P0, PT, R5, c[0x0][0x3c8], PT ;  /* 0x0000f20005007a0c */ /* 0x000fe40003f06270 */
[----:B------:R-:W-:Y:S02]  /*15400*/  SHF.R.S32.HI R6, RZ, 0x1f, R245 ;  /* 0x0000001fff067819 */ /* 0x000fe400000114f5 */
[C---:B---3--:R-:W-:Y:S02]  /*15410*/  @!P3 LEA R10, P4, R245.reuse, R0, 0x1 ;  /* 0x00000000f50ab211 */ /* 0x048fe400078808ff */
[C---:B------:R-:W-:Y:S02]  /*15420*/  IADD3 R17, R245.reuse, 0x40, RZ ;  /* 0x00000040f5117810 */ /* 0x040fe40007ffe0ff */
[C---:B------:R-:W-:Y:S02]  /*15430*/  IADD3 R16, R245.reuse, 0x80, RZ ;  /* 0x00000080f5107810 */ /* 0x040fe40007ffe0ff */
[----:B----4-:R-:W-:-:S02]  /*15440*/  IADD3 R13, R245, 0xc0, RZ ;  /* 0x000000c0f50d7810 */ /* 0x010fc40007ffe0ff */
        /* <DEDUP_REMOVED lines=14> */
.L_x_1509:
[----:B------:R-:W-:Y:S05]  /*15530*/  BSYNC B1 ;  /* 0x0000000000017941 */ /* 0x000fea0003800000 */
.L_x_1500:
[----:B---3--:R-:W3:Y:S02]  /*15540*/  LDL R0, [R1+0x78] ;  /* 0x0000780001007983 */ /* 0x008ee40000100800 */
        /* <DEDUP_REMOVED lines=8> */
[----:B---3--:R3:W2:Y:S02]  /*155d0*/  SHFL.IDX PT, R0, R81, RZ, 0x1f ;  /* 0x00001fff51007589 */ /* 0x0086a400000e0000 */
.L_x_1556:
[----:B-1----:R-:W1:Y:S01]  /*155e0*/  S2R R2, SR_TID.X ;  /* 0x0000000000027919 */ /* 0x002e620000002100 */
[----:B------:R-:W-:Y:S03]  /*155f0*/  WARPSYNC 0xffffffff ;  /* 0xffffffff00007948 */ /* 0x000fe60003800000 */
[----:B------:R-:W-:Y:S06]  /*15600*/  BAR.SYNC.DEFER_BLOCKING 0x4, 0x100 ;  /* 0x0104000000007b1d */ /* 0x000fec0000010000 */
[----:B--2---:R2:W-:Y:S01]  /*15610*/  STL [R1+0x54], R0 ;  /* 0x0000540001007387 */ /* 0x0045e20000100800 */
[----:B-1----:R-:W-:-:S13]  /*15620*/  LOP3.LUT P0, RZ, R2, 0xff, RZ, 0xc0, !PT ;  /* 0x000000ff02ff7812 */ /* 0x002fda000780c0ff */
[----:B------:R2:W-:Y:S04]  /*15630*/  @!P0 STS [0x28100], R81 ;  /* 0x02810051ff008388 */ /* 0x0005e80000000800 */
[----:B------:R-:W-:Y:S06]  /*15640*/  BAR.ARV 0x5, 0x100 ;  /* 0x0144000000007b1d */ /* 0x000fec0000002000 */
.L_x_1524:
[----:B--23--:R-:W2:Y:S02]  /*15650*/  LDL R0, [R1+0x54] ;  /* 0x0000540001007983 */ /* 0x00cea40000100800 */
[----:B--2---:R-:W-:-:S13]  /*15660*/  ISETP.GE.AND P0, PT, R0, c[0x0][0x538], PT ;  /* 0x00014e0000007a0c */ /* 0x004fda0003f06270 */
[----:B-1--4-:R-:W-:Y:S01]  /*15670*/  @P0 CALL.REL.NOINC `(.L_x_1526) ;  /* 0x0000001000000944 */ /* 0x012fe20003c00000 */
[----:B------:R-:W-:Y:S05]  /*15680*/  BRA `(.L_x_1527) ;  /* 0xfffeb22000007947 */ /* 0x000fea000383ffff */
.L_x_1526:
[----:B------:R-:W-:Y:S05]  /*15690*/  EXIT ;  /* 0x000000000000794d */ /* 0x000fea0003800000 */
.L_x_1458:
[----:B------:R1:W-:Y:S01]  /*156a0*/  STL [R1], RZ ;  /* 0x000000ff01007387 */ /* 0x0003e20000100800 */
[----:B------:R-:W-:Y:S01]  /*156b0*/  IMAD.MOV.U32 R44, RZ, RZ, R5 ;  /* 0x000000ffff2c7224 */ /* 0x000fe200078e0005 */
[----:B------:R-:W-:Y:S02]  /*156c0*/  MOV R3, 0x181f ;  /* 0x0000181f00037802 */ /* 0x000fe40000000f00 */
[----:B------:R-:W-:Y:S02]  /*156d0*/  MOV R2, 0x156f0 ;  /* 0x000156f000027802 */ /* 0x000fe40000000f00 */
[----:B-1---5:R-:W-:Y:S05]  /*156e0*/  CALL.REL.NOINC `($__internal_8_$__cuda_sm70_shflsync_idx_p) ;  /* 0x0000313000007944 */ /* 0x022fea0003c00000 */
[----:B-----5:R-:W-:Y:S01]  /*156f0*/  MOV R4, R44 ;  /* 0x0000002c00047202 */ /* 0x020fe20000000f00 */
[----:B-1----:R-:W-:Y:S05]  /*15700*/  BRA `(.L_x_1528) ;  /* 0xfffebe5000007947 */ /* 0x002fea000383ffff */
.L_x_1459:
[----:B------:R3:W-:Y:S01]  /*15710*/  STL [R1], RZ ;  /* 0x000000ff01007387 */ /* 0x0007e20000100800 */
[----:B------:R-:W-:Y:S01]  /*15720*/  IMAD.MOV.U32 R44, RZ, RZ, R13 ;  /* 0x000000ffff2c7224 */ /* 0x000fe200078e000d */
[----:B------:R-:W-:Y:S02]  /*15730*/  MOV R3, 0x181f ;  /* 0x0000181f00037802 */ /* 0x000fe40000000f00 */
[----:B------:R-:W-:Y:S02]  /*15740*/  MOV R2, 0x15760 ;  /* 0x0001576000027802 */ /* 0x000fe40000000f00 */
[----:B-123-5:R-:W-:Y:S05]  /*15750*/  CALL.REL.NOINC `($__internal_8_$__cuda_sm70_shflsync_idx_p) ;  /* 0x000030c000007944 */ /* 0x02efea0003c00000 */
[----:B-----5:R-:W-:Y:S01]  /*15760*/  MOV R0, R44 ;  /* 0x0000002c00007202 */ /* 0x020fe20000000f00 */
[----:B-1----:R-:W-:Y:S05]  /*15770*/  BRA `(.L_x_1529) ;  /* 0xfffebe0000007947 */ /* 0x002fea000383ffff */
.L_x_1462:
[----:B----4-:R-:W-:Y:S01]  /*15780*/  MOV R0, 0x1 ;  /* 0x0000000100007802 */ /* 0x010fe20000000f00 */
[----:B------:R-:W-:Y:S01]  /*15790*/  IMAD.MOV.U32 R44, RZ, RZ, R5 ;  /* 0x000000ffff2c7224 */ /* 0x000fe200078e0005 */
[----:B-1----:R-:W-:Y:S01]  /*157a0*/  MOV R2, 0x157e0 ;  /* 0x000157e000027802 */ /* 0x002fe20000000f00 */
[----:B------:R-:W-:-:S02]  /*157b0*/  IMAD.MOV.U32 R3, RZ, RZ, 0x181f ;  /* 0x0000181fff037424 */ /* 0x000fc400078e00ff */
[----:B------:R1:W-:Y:S04]  /*157c0*/  STL [R1], R0 ;  /* 0x0000000001007387 */ /* 0x0003e80000100800 */
[----:B-12--5:R-:W-:Y:S05]  /*157d0*/  CALL.REL.NOINC `($__internal_8_$__cuda_sm70_shflsync_idx_p) ;  /* 0x0000304000007944 */ /* 0x026fea0003c00000 */
[----:B-----5:R-:W-:Y:S01]  /*157e0*/  MOV R0, 0x1 ;  /* 0x0000000100007802 */ /* 0x020fe20000000f00 */
[----:B------:R-:W-:Y:S01]  /*157f0*/  IMAD.MOV.U32 R4, RZ, RZ, R44 ;  /* 0x000000ffff047224 */ /* 0x000fe200078e002c */
[----:B------:R-:W-:Y:S01]  /*15800*/  MOV R3, 0x181f ;  /* 0x0000181f00037802 */ /* 0x000fe20000000f00 */
[----:B------:R-:W-:Y:S01]  /*15810*/  IMAD.MOV.U32 R44, RZ, RZ, R13 ;  /* 0x000000ffff2c7224 */ /* 0x000fe200078e000d */
[----:B------:R-:W-:Y:S01]  /*15820*/  MOV R2, 0x15850 ;  /* 0x0001585000027802 */ /* 0x000fe20000000f00 */
[----:B------:R2:W-:Y:S04]  /*15830*/  STL [R1], R0 ;  /* 0x0000000001007387 */ /* 0x0005e80000100800 */
[----:B-12---:R-:W-:Y:S05]  /*15840*/  CALL.REL.NOINC `($__internal_8_$__cuda_sm70_shflsync_idx_p) ;  /* 0x00002fd000007944 */ /* 0x006fea0003c00000 */
[----:B-----5:R-:W-:Y:S01]  /*15850*/  MOV R0, R44 ;  /* 0x0000002c00007202 */ /* 0x020fe20000000f00 */
[----:B-1----:R-:W-:Y:S05]  /*15860*/  BRA `(.L_x_1530) ;  /* 0xfffebf9000007947 */ /* 0x002fea000383ffff */
.L_x_1465:
[----:B----4-:R-:W-:Y:S01]  /*15870*/  MOV R0, 0x2 ;  /* 0x0000000200007802 */ /* 0x010fe20000000f00 */
[----:B------:R-:W-:Y:S01]  /*15880*/  IMAD.MOV.U32 R44, RZ, RZ, R5 ;  /* 0x000000ffff2c7224 */ /* 0x000fe200078e0005 */
[----:B-1----:R-:W-:Y:S01]  /*15890*/  MOV R2, 0x158d0 ;  /* 0x000158d000027802 */ /* 0x002fe20000000f00 */
[----:B------:R-:W-:Y:S02]  /*158a0*/  IMAD.MOV.U32 R3, RZ, RZ, 0x181f ;  /* 0x0000181fff037424 */ /* 0x000fe400078e00ff */
[----:B------:R1:W-:Y:S04]  /*158b0*/  STL [R1], R0 ;  /* 0x0000000001007387 */ /* 0x0003e80000100800 */
[----:B-123-5:R-:W-:Y:S05]  /*158c0*/  CALL.REL.NOINC `($__internal_8_$__cuda_sm70_shflsync_idx_p) ;  /* 0x00002f5000007944 */ /* 0x02efea0003c00000 */
[----:B-----5:R-:W-:Y:S01]  /*158d0*/  MOV R4, R44 ;  /* 0x0000002c00047202 */ /* 0x020fe20000000f00 */
[----:B-1----:R-:W-:Y:S05]  /*158e0*/  BRA `(.L_x_1531) ;  /* 0xfffec11000007947 */ /* 0x002fea000383ffff */
.L_x_1466:
[----:B----4-:R-:W-:Y:S01]  /*158f0*/  MOV R0, 0x2 ;  /* 0x0000000200007802 */ /* 0x010fe20000000f00 */
[----:B------:R-:W-:Y:S01]  /*15900*/  IMAD.MOV.U32 R44, RZ, RZ, R13 ;  /* 0x000000ffff2c7224 */ /* 0x000fe200078e000d */
[----:B-1----:R-:W-:Y:S01]  /*15910*/  MOV R2, 0x15950 ;  /* 0x0001595000027802 */ /* 0x002fe20000000f00 */
[----:B------:R-:W-:-:S02]  /*15920*/  IMAD.MOV.U32 R3, RZ, RZ, 0x181f ;  /* 0x0000181fff037424 */ /* 0x000fc400078e00ff */
[----:B------:R1:W-:Y:S04]  /*15930*/  STL [R1], R0 ;  /* 0x0000000001007387 */ /* 0x0003e80000100800 */
[----:B-123-5:R-:W-:Y:S05]  /*15940*/  CALL.REL.NOINC `($__internal_8_$__cuda_sm70_shflsync_idx_p) ;  /* 0x00002ed000007944 */ /* 0x02efea0003c00000 */
[----:B-----5:R-:W-:Y:S01]  /*15950*/  MOV R0, R44 ;  /* 0x0000002c00007202 */ /* 0x020fe20000000f00 */
[----:B-1----:R-:W-:Y:S05]  /*15960*/  BRA `(.L_x_1532) ;  /* 0xfffec0b000007947 */ /* 0x002fea000383ffff */
.L_x_1469:
[----:B--2---:R-:W-:Y:S01]  /*15970*/  MOV R0, 0x3 ;  /* 0x0000000300007802 */ /* 0x004fe20000000f00 */
[----:B------:R-:W-:Y:S01]  /*15980*/  IMAD.MOV.U32 R44, RZ, RZ, R5 ;  /* 0x000000ffff2c7224 */ /* 0x000fe200078e0005 */
[----:B-1----:R-:W-:Y:S01]  /*15990*/  MOV R2, 0x159d0 ;  /* 0x000159d000027802 */ /* 0x002fe20000000f00 */
[----:B------:R-:W-:Y:S02]  /*159a0*/  IMAD.MOV.U32 R3, RZ, RZ, 0x181f ;  /* 0x0000181fff037424 */ /* 0x000fe400078e00ff */
[----:B------:R1:W-:Y:S04]  /*159b0*/  STL [R1], R0 ;  /* 0x0000000001007387 */ /* 0x0003e80000100800 */
[----:B-1-345:R-:W-:Y:S05]  /*159c0*/  CALL.REL.NOINC `($__internal_8_$__cuda_sm70_shflsync_idx_p) ;  /* 0x00002e5000007944 */ /* 0x03afea0003c00000 */
        /* <DEDUP_REMOVED lines=9> */
.L_x_1472:
[----:B------:R1:W-:Y:S01]  /*15a60*/  STL [R1], RZ ;  /* 0x000000ff01007387 */ /* 0x0003e20000100800 */
[----:B------:R-:W-:Y:S01]  /*15a70*/  IMAD.MOV.U32 R44, RZ, RZ, R22 ;  /* 0x000000ffff2c7224 */ /* 0x000fe200078e0016 */
[----:B------:R-:W-:-:S02]  /*15a80*/  MOV R3, 0x181f ;  /* 0x0000181f00037802 */ /* 0x000fc40000000f00 */
[----:B------:R-:W-:Y:S02]  /*15a90*/  MOV R2, 0x15ab0 ;  /* 0x00015ab000027802 */ /* 0x000fe40000000f00 */
[----:B-1----:R-:W-:Y:S05]  /*15aa0*/  CALL.REL.NOINC `($__internal_8_$__cuda_sm70_shflsync_idx_p) ;  /* 0x00002d7000007944 */ /* 0x002fea0003c00000 */
[----:B-----5:R-:W-:Y:S01]  /*15ab0*/  MOV R4, R44 ;  /* 0x0000002c00047202 */ /* 0x020fe20000000f00 */
[----:B-1----:R-:W-:Y:S05]  /*15ac0*/  BRA `(.L_x_1534) ;  /* 0xfffeec4000007947 */ /* 0x002fea000383ffff */
.L_x_1473:
[----:B------:R3:W-:Y:S01]  /*15ad0*/  STL [R1], RZ ;  /* 0x000000ff01007387 */ /* 0x0007e20000100800 */
[----:B------:R-:W-:Y:S01]  /*15ae0*/  IMAD.MOV.U32 R44, RZ, RZ, R23 ;  /* 0x000000ffff2c7224 */ /* 0x000fe200078e0017 */
[----:B------:R-:W-:Y:S02]  /*15af0*/  MOV R3, 0x181f ;  /* 0x0000181f00037802 */ /* 0x000fe40000000f00 */
[----:B------:R-:W-:Y:S02]  /*15b00*/  MOV R2, 0x15b20 ;  /* 0x00015b2000027802 */ /* 0x000fe40000000f00 */
[----:B-123--:R-:W-:Y:S05]  /*15b10*/  CALL.REL.NOINC `($__internal_8_$__cuda_sm70_shflsync_idx_p) ;  /* 0x00002d0000007944 */ /* 0x00efea0003c00000 */
[C---:B-----5:R-:W-:Y:S02]  /*15b20*/  IADD3 R0, R245.reuse, 0x40, RZ ;  /* 0x00000040f5007810 */ /* 0x060fe40007ffe0ff */
[----:B------:R-:W-:Y:S02]  /*15b30*/  IADD3 R8, P0, R44, R156, RZ ;  /* 0x0000009c2c087210 */ /* 0x000fe40007f1e0ff */
[----:B------:R-:W-:Y:S02]  /*15b40*/  ISETP.GE.AND P2, PT, R0, c[0x0][0x1d4], PT ;  /* 0x0000750000007a0c */ /* 0x000fe40003f46270 */
[----:B------:R-:W-:Y:S01]  /*15b50*/  IADD3 R0, R245, 0xc0, RZ ;  /* 0x000000c0f5007810 */ /* 0x000fe20007ffe0ff */
[----:B------:R-:W-:Y:S01]  /*15b60*/  IMAD.X R9, R4, 0x1, R133, P0 ;  /* 0x0000000104097824 */ /* 0x000fe200000e0685 */
[----:B------:R-:W-:-:S02]  /*15b70*/  IADD3 R10, P1, R44, R155, RZ ;  /* 0x0000009b2c0a7210 */ /* 0x000fc40007f3e0ff */
[----:B------:R-:W-:Y:S01]  /*15b80*/  ISETP.GE.AND P0, PT, R0, c[0x0][0x1d4], PT ;  /* 0x0000750000007a0c */ /* 0x000fe20003f06270 */
[----:B------:R-:W-:Y:S01]  /*15b90*/  IMAD.MOV.U32 R0, RZ, RZ, 0x1 ;  /* 0x00000001ff007424 */ /* 0x000fe200078e00ff */
[C---:B------:R-:W-:Y:S01]  /*15ba0*/  IADD3 R5, R245.reuse, 0x80, RZ ;  /* 0x00000080f5057810 */ /* 0x040fe20007ffe0ff */
[----:B------:R-:W-:Y:S01]  /*15bb0*/  IMAD.X R11, R4, 0x1, R132, P1 ;  /* 0x00000001040b7824 */ /* 0x000fe200008e0684 */
[----:B------:R-:W-:Y:S02]  /*15bc0*/  ISETP.GE.AND P3, PT, R245, c[0x0][0x1d4], PT ;  /* 0x00007500f5007a0c */ /* 0x000fe40003f66270 */
[----:B------:R2:W-:Y:S01]  /*15bd0*/  STL [R1], R0 ;  /* 0x0000000001007387 */ /* 0x0005e20000100800 */
[----:B------:R-:W-:Y:S02]  /*15be0*/  ISETP.GE.AND P1, PT, R5, c[0x0][0x1d4], PT ;  /* 0x0000750005007a0c */ /* 0x000fe40003f26270 */
[C---:B------:R-:W-:Y:S02]  /*15bf0*/  IADD3 R6, P5, R44.reuse, R157, RZ ;  /* 0x0000009d2c067210 */ /* 0x040fe40007fbe0ff */
[----:B------:R-:W-:Y:S01]  /*15c00*/  IADD3 R2, P4, R44, R158, RZ ;  /* 0x0000009e2c027210 */ /* 0x000fe20007f9e0ff */
[----:B------:R-:W-:Y:S01]  /*15c10*/  IMAD.MOV.U32 R44, RZ, RZ, R22 ;  /* 0x000000ffff2c7224 */ /* 0x000fe200078e0016 */
[----:B------:R-:W-:Y:S01]  /*15c20*/  SEL R5, RZ, 0x10, P3 ;  /* 0x00000010ff057807 */ /* 0x000fe20001800000 */
[C---:B------:R-:W-:Y:S01]  /*15c30*/  IMAD.X R7, R4.reuse, 0x1, R134, P5 ;  /* 0x0000000104077824 */ /* 0x040fe200028e0686 */
[----:B------:R-:W-:Y:S01]  /*15c40*/  SEL R14, RZ, 0x10, P2 ;  /* 0x00000010ff0e7807 */ /* 0x000fe20001000000 */
[----:B------:R-:W-:Y:S01]  /*15c50*/  IMAD.X R3, R4, 0x1, R152, P4 ;  /* 0x0000000104037824 */ /* 0x000fe200020e0698 */
[----:B------:R-:W-:Y:S01]  /*15c60*/  @!PT LDS RZ, [RZ] ;  /* 0x00000000fffff984 */ /* 0x000fe20000000800 */
[----:B------:R-:W-:Y:S01]  /*15c70*/  @!PT LDS RZ, [RZ] ;  /* 0x00000000fffff984 */ /* 0x000fe20000000800 */
[----:B------:R-:W-:Y:S01]  /*15c80*/  @!PT LDS RZ, [RZ] ;  /* 0x00000000fffff984 */ /* 0x000fe20000000800 */
[----:B------:R2:W-:Y:S01]  /*15c90*/  LDGSTS.E.BYPASS.LTC128B.128 [R243+0xc100], [R10.64], !P3 ;  /* 0x0c1000000af37fae */ /* 0x0005e2000d901d46 */
[----:B------:R-:W-:-:S02]  /*15ca0*/  SEL R13, RZ, 0x10, P1 ;  /* 0x00000010ff0d7807 */ /* 0x000fc40000800000 */
[----:B------:R-:W-:Y:S01]  /*15cb0*/  SEL R12, RZ, 0x10, P0 ;  /* 0x00000010ff0c7807 */ /* 0x000fe20000000000 */
[----:B------:R2:W-:Y:S04]  /*15cc0*/  LDGSTS.E.BYPASS.LTC128B.128 [R243+0xf100], [R8.64], !P2 ;  /* 0x0f10000008f37fae */ /* 0x0005e8000d101d46 */
[----:B------:R2:W-:Y:S04]  /*15cd0*/  LDGSTS.E.BYPASS.LTC128B.128 [R243+0x12100], [R6.64], !P1 ;  /* 0x1210000006f37fae */ /* 0x0005e8000c901d46 */
[----:B------:R3:W-:Y:S02]  /*15ce0*/  LDGSTS.E.BYPASS.LTC128B.128 [R243+0x15100], [R2.64], !P0 ;  /* 0x1510000002f37fae */ /* 0x0007e4000c101d46 */
[----:B---3--:R-:W-:Y:S01]  /*15cf0*/  IMAD.MOV.U32 R3, RZ, RZ, 0x181f ;  /* 0x0000181fff037424 */ /* 0x008fe200078e00ff */
[----:B------:R-:W-:-:S02]  /*15d00*/  MOV R2, 0x15d20 ;  /* 0x00015d2000027802 */ /* 0x000fc40000000f00 */
[----:B-12---:R-:W-:Y:S05]  /*15d10*/  CALL.REL.NOINC `($__internal_8_$__cuda_sm70_shflsync_idx_p) ;  /* 0x00002b0000007944 */ /* 0x006fea0003c00000 */
[----:B------:R-:W-:Y:S01]  /*15d20*/  MOV R2, 0x1 ;  /* 0x0000000100027802 */ /* 0x000fe20000000f00 */
[----:B-----5:R-:W-:Y:S01]  /*15d30*/  IMAD.MOV.U32 R0, RZ, RZ, R44 ;  /* 0x000000ffff007224 */ /* 0x020fe200078e002c */
[----:B------:R-:W-:Y:S01]  /*15d40*/  MOV R3, 0x181f ;  /* 0x0000181f00037802 */ /* 0x000fe20000000f00 */
[----:B------:R-:W-:-:S02]  /*15d50*/  IMAD.MOV.U32 R44, RZ, RZ, R23 ;  /* 0x000000ffff2c7224 */ /* 0x000fc400078e0017 */
[----:B------:R2:W-:Y:S02]  /*15d60*/  STL [R1], R2 ;  /* 0x0000000201007387 */ /* 0x0005e40000100800 */
[----:B--2---:R-:W-:Y:S02]  /*15d70*/  MOV R2, 0x15d90 ;  /* 0x00015d9000027802 */ /* 0x004fe40000000f00 */
[----:B-1----:R-:W-:Y:S05]  /*15d80*/  CALL.REL.NOINC `($__internal_8_$__cuda_sm70_shflsync_idx_p) ;  /* 0x00002a9000007944 */ /* 0x002fea0003c00000 */
[----:B------:R-:W-:Y:S02]  /*15d90*/  IADD3 R10, -R5, 0x10, RZ ;  /* 0x00000010050a7810 */ /* 0x000fe40007ffe1ff */
[----:B------:R-:W-:Y:S02]  /*15da0*/  IADD3 R2, -R14, 0x10, RZ ;  /* 0x000000100e027810 */ /* 0x000fe40007ffe1ff */
[----:B------:R-:W-:Y:S02]  /*15db0*/  LOP3.LUT R10, R10, 0xf, RZ, 0xc0, !PT ;  /* 0x0000000f0a0a7812 */ /* 0x000fe400078ec0ff */
[----:B------:R-:W-:Y:S02]  /*15dc0*/  IADD3 R6, -R13, 0x10, RZ ;  /* 0x000000100d067810 */ /* 0x000fe40007ffe1ff */
[----:B------:R-:W-:-:S02]  /*15dd0*/  IADD3 R3, -R12, 0x10, RZ ;  /* 0x000000100c037810 */ /* 0x000fc40007ffe1ff */
[----:B------:R-:W-:Y:S02]  /*15de0*/  LOP3.LUT R2, R2, 0xf, RZ, 0xc0, !PT ;  /* 0x0000000f02027812 */ /* 0x000fe400078ec0ff */
[-C--:B------:R-:W-:Y:S02]  /*15df0*/  IADD3 R10, P1, P0, R10, R44.reuse, R155 ;  /* 0x0000002c0a0a7210 */ /* 0x080fe4000783e09b */
[----:B------:R-:W-:Y:S02]  /*15e00*/  LOP3.LUT R6, R6, 0xf, RZ, 0xc0, !PT ;  /* 0x0000000f06067812 */ /* 0x000fe400078ec0ff */
[----:B------:R-:W-:Y:S02]  /*15e10*/  LOP3.LUT R3, R3, 0xf, RZ, 0xc0, !PT ;  /* 0x0000000f03037812 */ /* 0x000fe400078ec0ff */
[----:B------:R-:W-:Y:S02]  /*15e20*/  IADD3 R8, P5, P4, R2, R44, R156 ;  /* 0x0000002c02087210 */ /* 0x000fe40007cbe09c */
[----:B-----5:R-:W-:-:S02]  /*15e30*/  IADD3.X R11, RZ, R0, R132, P1, P0 ;  /* 0x00000000ff0b7210 */ /* 0x020fc40000fe0484 */
[-C--:B------:R-:W-:Y:S02]  /*15e40*/  IADD3 R6, P3, P2, R6, R44.reuse, R157 ;  /* 0x0000002c06067210 */ /* 0x080fe40007a7e09d */
[----:B------:R-:W-:Y:S01]  /*15e50*/  IADD3 R2, P1, P0, R3, R44, R158 ;  /* 0x0000002c03027210 */ /* 0x000fe2000783e09e */
[----:B------:R-:W-:Y:S01]  /*15e60*/  IMAD.MOV.U32 R44, RZ, RZ, R22 ;  /* 0x000000ffff2c7224 */ /* 0x000fe200078e0016 */
[-C--:B------:R-:W-:Y:S02]  /*15e70*/  IADD3.X R9, RZ, R0.reuse, R133, P5, P4 ;  /* 0x00000000ff097210 */ /* 0x080fe40002fe8485 */
[-C--:B------:R-:W-:Y:S02]  /*15e80*/  IADD3.X R7, RZ, R0.reuse, R134, P3, P2 ;  /* 0x00000000ff077210 */ /* 0x080fe40001fe4486 */
[----:B------:R-:W-:Y:S01]  /*15e90*/  IADD3.X R3, RZ, R0, R152, P1, P0 ;  /* 0x00000000ff037210 */ /* 0x000fe20000fe0498 */
[----:B------:R-:W-:Y:S01]  /*15ea0*/  IMAD.MOV.U32 R0, RZ, RZ, 0x2 ;  /* 0x00000002ff007424 */ /* 0x000fe200078e00ff */
[----:B------:R-:W-:-:S02]  /*15eb0*/  ISETP.NE.U32.AND P3, PT, R5, RZ, PT ;  /* 0x000000ff0500720c */ /* 0x000fc40003f65070 */
[----:B------:R-:W-:Y:S02]  /*15ec0*/  ISETP.NE.U32.AND P2, PT, R14, RZ, PT ;  /* 0x000000ff0e00720c */ /* 0x000fe40003f45070 */
[----:B------:R2:W-:Y:S01]  /*15ed0*/  STL [R1], R0 ;  /* 0x0000000001007387 */ /* 0x0005e20000100800 */
[----:B------:R-:W-:Y:S02]  /*15ee0*/  ISETP.NE.U32.AND P1, PT, R13, RZ, PT ;  /* 0x000000ff0d00720c */ /* 0x000fe40003f25070 */
[----:B------:R-:W-:-:S06]  /*15ef0*/  ISETP.NE.U32.AND P0, PT, R12, RZ, PT ;  /* 0x000000ff0c00720c */ /* 0x000fcc0003f05070 */
[----:B------:R-:W-:Y:S01]  /*15f00*/  @!PT LDS RZ, [RZ] ;  /* 0x00000000fffff984 */ /* 0x000fe20000000800 */
[----:B------:R-:W-:Y:S01]  /*15f10*/  @!PT LDS RZ, [RZ] ;  /* 0x00000000fffff984 */ /* 0x000fe20000000800 */
[----:B------:R-:W-:Y:S01]  /*15f20*/  @!PT LDS RZ, [RZ] ;  /* 0x00000000fffff984 */ /* 0x000fe20000000800 */
[----:B------:R2:W-:Y:S04]  /*15f30*/  LDGSTS.E.BYPASS.LTC128B.128.ZFILL [R243+0xd100], [R10.64], P3 ;  /* 0x0d1000000af37fae */ /* 0x0005e80009941d46 */
[----:B------:R2:W-:Y:S04]  /*15f40*/  LDGSTS.E.BYPASS.LTC128B.128.ZFILL [R243+0x10100], [R8.64], P2 ;  /* 0x1010000008f37fae */ /* 0x0005e80009141d46 */
[----:B------:R2:W-:Y:S04]  /*15f50*/  LDGSTS.E.BYPASS.LTC128B.128.ZFILL [R243+0x13100], [R6.64], P1 ;  /* 0x1310000006f37fae */ /* 0x0005e80008941d46 */
[----:B------:R3:W-:Y:S02]  /*15f60*/  LDGSTS.E.BYPASS.LTC128B.128.ZFILL [R243+0x16100], [R2.64], P0 ;  /* 0x1610000002f37fae */ /* 0x0007e40008141d46 */
[----:B---3--:R-:W-:Y:S01]  /*15f70*/  IMAD.MOV.U32 R3, RZ, RZ, 0x181f ;  /* 0x0000181fff037424 */ /* 0x008fe200078e00ff */
[----:B------:R-:W-:-:S02]  /*15f80*/  MOV R2, 0x15fa0 ;  /* 0x00015fa000027802 */ /* 0x000fc40000000f00 */
[----:B-12---:R-:W-:Y:S05]  /*15f90*/  CALL.REL.NOINC `($__internal_8_$__cuda_sm70_shflsync_idx_p) ;  /* 0x0000288000007944 */ /* 0x006fea0003c00000 */
        /* <DEDUP_REMOVED lines=9> */
.L_x_1474:
[----:B------:R1:W-:Y:S01]  /*16030*/  STL [R1], RZ ;  /* 0x000000ff01007387 */ /* 0x0003e20000100800 */
[----:B------:R-:W-:Y:S01]  /*16040*/  IMAD.MOV.U32 R44, RZ, RZ, R4 ;  /* 0x000000ffff2c7224 */ /* 0x000fe200078e0004 */
[----:B------:R-:W-:-:S02]  /*16050*/  MOV R3, 0x1c1f ;  /* 0x00001c1f00037802 */ /* 0x000fc40000000f00 */
[----:B------:R-:W-:Y:S02]  /*16060*/  MOV R2, 0x16080 ;  /* 0x0001608000027802 */ /* 0x000fe40000000f00 */
[----:B-1----:R-:W-:Y:S05]  /*16070*/  CALL.REL.NOINC `($__internal_8_$__cuda_sm70_shflsync_idx_p) ;  /* 0x000027a000007944 */ /* 0x002fea0003c00000 */
[----:B-----5:R-:W-:Y:S01]  /*16080*/  MOV R0, R44 ;  /* 0x0000002c00007202 */ /* 0x020fe20000000f00 */
[----:B-1----:R-:W-:Y:S05]  /*16090*/  BRA `(.L_x_1536) ;  /* 0xfffeeba000007947 */ /* 0x002fea000383ffff */
.L_x_1475:
[----:B------:R-:W-:Y:S01]  /*160a0*/  MOV R0, 0x1 ;  /* 0x0000000100007802 */ /* 0x000fe20000000f00 */
[----:B------:R-:W-:Y:S01]  /*160b0*/  IMAD.MOV.U32 R44, RZ, RZ, R4 ;  /* 0x000000ffff2c7224 */ /* 0x000fe200078e0004 */
[----:B------:R-:W-:Y:S01]  /*160c0*/  MOV R2, 0x16100 ;  /* 0x0001610000027802 */ /* 0x000fe20000000f00 */
[----:B------:R-:W-:Y:S02]  /*160d0*/  IMAD.MOV.U32 R3, RZ, RZ, 0x1c1f ;  /* 0x00001c1fff037424 */ /* 0x000fe400078e00ff */
[----:B------:R2:W-:Y:S04]  /*160e0*/  STL [R1], R0 ;  /* 0x0000000001007387 */ /* 0x0005e80000100800 */
[----:B-12---:R-:W-:Y:S05]  /*160f0*/  CALL.REL.NOINC `($__internal_8_$__cuda_sm70_shflsync_idx_p) ;  /* 0x0000272000007944 */ /* 0x006fea0003c00000 */
        /* <DEDUP_REMOVED lines=89> */
[----:B------:R-:W-:Y:S01]  /*16690*/  ISETP.GT.AND P0, PT, R0, 0x59, PT ;  /* 0x000000590000780c */ /* 0x000fe20003f04270 */
[----:B------:R-:W-:Y:S01]  /*166a0*/  IMAD.MOV.U32 R0, RZ, RZ, 0x2 ;  /* 0x00000002ff007424 */ /* 0x000fe200078e00ff */
[----:B------:R-:W-:Y:S02]  /*166b0*/  FSEL R249, R31, -INF , P1 ;  /* 0xff8000001ff97808 */ /* 0x000fe40000800000 */
[----:B------:R-:W-:-:S02]  /*166c0*/  FMNMX.FTZ R5, R250, R5, !PT ;  /* 0x00000005fa057209 */ /* 0x000fc40007810000 */
[----:B------:R-:W-:Y:S02]  /*166d0*/  FMNMX.FTZ R132, R237, R132, !PT ;  /* 0x00000084ed847209 */ /* 0x000fe40007810000 */
[----:B------:R-:W-:Y:S02]  /*166e0*/  FSEL R248, R30, -INF , P0 ;  /* 0xff8000001ef87808 */ /* 0x000fe40000000000 */
[----:B------:R-:W-:Y:S01]  /*166f0*/  FMNMX.FTZ R5, R249, R5, !PT ;  /* 0x00000005f9057209 */ /* 0x000fe20007810000 */
[----:B------:R-:W-:Y:S01]  /*16700*/  IMAD.MOV.U32 R4, RZ, RZ, R132 ;  /* 0x000000ffff047224 */ /* 0x000fe200078e0084 */
[----:B------:R-:W-:Y:S02]  /*16710*/  MOV R2, 0x16740 ;  /* 0x0001674000027802 */ /* 0x000fe40000000f00 */
[----:B------:R-:W-:Y:S02]  /*16720*/  FMNMX.FTZ R5, R248, R5, !PT ;  /* 0x00000005f8057209 */ /* 0x000fe40007810000 */
[----:B-1----:R-:W-:Y:S05]  /*16730*/  CALL.REL.NOINC `($__internal_7_$__cuda_sm70_shflsync_bfly_p) ;  /* 0x0000208000007944 */ /* 0x002fea0003c00000 */
[----:B------:R-:W-:Y:S01]  /*16740*/  FMNMX.FTZ R132, R132, R0, !PT ;  /* 0x0000000084847209 */ /* 0x000fe20007810000 */
[----:B------:R-:W-:Y:S01]  /*16750*/  IMAD.MOV.U32 R0, RZ, RZ, 0x1 ;  /* 0x00000001ff007424 */ /* 0x000fe200078e00ff */
[----:B------:R-:W-:-:S03]  /*16760*/  MOV R2, 0x16790 ;  /* 0x0001679000027802 */ /* 0x000fc60000000f00 */
[----:B------:R-:W-:Y:S02]  /*16770*/  IMAD.MOV.U32 R4, RZ, RZ, R132 ;  /* 0x000000ffff047224 */ /* 0x000fe400078e0084 */
[----:B------:R-:W-:Y:S05]  /*16780*/  CALL.REL.NOINC `($__internal_7_$__cuda_sm70_shflsync_bfly_p) ;  /* 0x0000203000007944 */ /* 0x000fea0003c00000 */
[----:B------:R-:W-:Y:S01]  /*16790*/  FMNMX.FTZ R132, R132, R0, !PT ;  /* 0x0000000084847209 */ /* 0x000fe20007810000 */
[----:B------:R-:W-:Y:S01]  /*167a0*/  IMAD.MOV.U32 R4, RZ, RZ, R5 ;  /* 0x000000ffff047224 */ /* 0x000fe200078e0005 */
[----:B------:R-:W-:Y:S01]  /*167b0*/  MOV R2, 0x167e0 ;  /* 0x000167e000027802 */ /* 0x000fe20000000f00 */
[----:B------:R-:W-:Y:S02]  /*167c0*/  IMAD.MOV.U32 R0, RZ, RZ, 0x2 ;  /* 0x00000002ff007424 */ /* 0x000fe400078e00ff */
[----:B------:R-:W-:Y:S05]  /*167d0*/  CALL.REL.NOINC `($__internal_7_$__cuda_sm70_shflsync_bfly_p) ;  /* 0x00001fe000007944 */ /* 0x000fea0003c00000 */
[----:B------:R-:W-:Y:S01]  /*167e0*/  FMNMX.FTZ R4, R5, R0, !PT ;  /* 0x0000000005047209 */ /* 0x000fe20007810000 */
[----:B------:R-:W-:Y:S01]  /*167f0*/  IMAD.MOV.U32 R0, RZ, RZ, 0x1 ;  /* 0x00000001ff007424 */ /* 0x000fe200078e00ff */
[----:B------:R-:W-:Y:S02]  /*16800*/  MOV R2, 0x16820 ;  /* 0x0001682000027802 */ /* 0x000fe40000000f00 */
[----:B------:R-:W-:Y:S05]  /*16810*/  CALL.REL.NOINC `($__internal_7_$__cuda_sm70_shflsync_bfly_p) ;  /* 0x00001fa000007944 */ /* 0x000fea0003c00000 */
[----:B------:R-:W-:Y:S01]  /*16820*/  MOV R12, R0 ;  /* 0x00000000000c7202 */ /* 0x000fe20000000f00 */
[----:B------:R-:W-:Y:S05]  /*16830*/  BRA `(.L_x_1537) ;  /* 0xfffeedb000007947 */ /* 0x000fea000383ffff */
.L_x_1479:
[----:B------:R-:W-:Y:S01]  /*16840*/  MOV R3, 0x181f ;  /* 0x0000181f00037802 */ /* 0x000fe20000000f00 */
[----:B------:R2:W-:Y:S01]  /*16850*/  STL [R1], RZ ;  /* 0x000000ff01007387 */ /* 0x0005e20000100800 */
[----:B------:R-:W-:Y:S01]  /*16860*/  MOV R2, 0x16890 ;  /* 0x0001689000027802 */ /* 0x000fe20000000f00 */
[----:B------:R-:W-:Y:S02]  /*16870*/  IMAD.MOV.U32 R44, RZ, RZ, R5 ;  /* 0x000000ffff2c7224 */ /* 0x000fe400078e0005 */
[----:B-12---:R-:W-:Y:S05]  /*16880*/  CALL.REL.NOINC `($__internal_8_$__cuda_sm70_shflsync_idx_p) ;  /* 0x00001f9000007944 */ /* 0x006fea0003c00000 */
[----:B-----5:R-:W-:Y:S01]  /*16890*/  MOV R4, R44 ;  /* 0x0000002c00047202 */ /* 0x020fe20000000f00 */
[----:B-1----:R-:W-:-:S05]  /*168a0*/  BRA `(.L_x_1538) ;  /* 0xffff167000007947 */ /* 0x002fca000383ffff */
.L_x_1480:
[----:B------:R-:W-:Y:S01]  /*168b0*/  MOV R3, 0x181f ;  /* 0x0000181f00037802 */ /* 0x000fe20000000f00 */
[----:B------:R4:W-:Y:S01]  /*168c0*/  STL [R1], RZ ;  /* 0x000000ff01007387 */ /* 0x0009e20000100800 */
[----:B------:R-:W-:Y:S01]  /*168d0*/  MOV R2, 0x16900 ;  /* 0x0001690000027802 */ /* 0x000fe20000000f00 */
[----:B------:R-:W-:Y:S02]  /*168e0*/  IMAD.MOV.U32 R44, RZ, RZ, R6 ;  /* 0x000000ffff2c7224 */ /* 0x000fe400078e0006 */
[----:B-1234-:R-:W-:Y:S05]  /*168f0*/  CALL.REL.NOINC `($__internal_8_$__cuda_sm70_shflsync_idx_p) ;  /* 0x00001f2000007944 */ /* 0x01efea0003c00000 */
[C---:B------:R-:W-:Y:S02]  /*16900*/  ISETP.GE.AND P3, PT, R245.reuse, c[0x0][0x1d4], PT ;  /* 0x00007500f5007a0c */ /* 0x040fe40003f66270 */
[C---:B-----5:R-:W-:Y:S02]  /*16910*/  IADD3 R0, R245.reuse, 0x40, RZ ;  /* 0x00000040f5007810 */ /* 0x060fe40007ffe0ff */
[----:B------:R-:W-:Y:S02]  /*16920*/  IADD3 R20, P0, R44, R28, RZ ;  /* 0x0000001c2c147210 */ /* 0x000fe40007f1e0ff */
[----:B------:R-:W-:Y:S02]  /*16930*/  ISETP.GE.AND P2, PT, R0, c[0x0][0x1d4], PT ;  /* 0x0000750000007a0c */ /* 0x000fe40003f46270 */
[C---:B------:R-:W-:Y:S01]  /*16940*/  IADD3 R0, R245.reuse, 0x80, RZ ;  /* 0x00000080f5007810 */ /* 0x040fe20007ffe0ff */
[----:B------:R-:W-:Y:S01]  /*16950*/  IMAD.X R21, R4, 0x1, R7, P0 ;  /* 0x0000000104157824 */ /* 0x000fe200000e0607 */
[----:B------:R-:W-:Y:S02]  /*16960*/  IADD3 R2, P0, R44, R29, RZ ;  /* 0x0000001d2c027210 */ /* 0x000fe40007f1e0ff */
[----:B------:R-:W-:Y:S02]  /*16970*/  ISETP.GE.AND P1, PT, R0, c[0x0][0x1d4], PT ;  /* 0x0000750000007a0c */ /* 0x000fe40003f26270 */
[----:B------:R-:W-:Y:S01]  /*16980*/  @!PT LDS RZ, [RZ] ;  /* 0x00000000fffff984 */ /* 0x000fe20000000800 */
[----:B------:R-:W-:Y:S01]  /*16990*/  @!PT LDS RZ, [RZ] ;  /* 0x00000000fffff984 */ /* 0x000fe20000000800 */
[----:B------:R-:W-:Y:S01]  /*169a0*/  @!PT LDS RZ, [RZ] ;  /* 0x00000000fffff984 */ /* 0x000fe20000000800 */
[----:B------:R2:W-:Y:S01]  /*169b0*/  LDGSTS.E.BYPASS.LTC128B.128 [R243+0x100], [R20.64], !P3 ;  /* 0x0010000014f37fae */ /* 0x0005e2000d901d46 */
[----:B------:R-:W-:Y:S01]  /*169c0*/  IADD3 R0, R245, 0xc0, RZ ;  /* 0x000000c0f5007810 */ /* 0x000fe20007ffe0ff */
[----:B------:R-:W-:Y:S01]  /*169d0*/  IMAD.X R3, R4, 0x1, R12, P0 ;  /* 0x0000000104037824 */ /* 0x000fe200000e060c */
[----:B------:R-:W-:Y:S02]  /*169e0*/  SEL R15, RZ, 0x10, P3 ;  /* 0x00000010ff0f7807 */ /* 0x000fe40001800000 */
[----:B------:R-:W-:Y:S02]  /*169f0*/  SEL R23, RZ, 0x10, P1 ;  /* 0x00000010ff177807 */ /* 0x000fe40000800000 */
[----:B------:R3:W-:Y:S01]  /*16a00*/  LDGSTS.E.BYPASS.LTC128B.128 [R243+0x3100], [R2.64], !P2 ;  /* 0x0310000002f37fae */ /* 0x0007e2000d101d46 */
[----:B--2---:R-:W-:Y:S02]  /*16a10*/  SEL R20, RZ, 0x10, P2 ;  /* 0x00000010ff147807 */ /* 0x004fe40001000000 */
[----:B---3--:R-:W-:Y:S05]  /*16a20*/  IADD3 R2, P0, R44, R30, RZ ;  /* 0x0000001e2c027210 */ /* 0x008fea0007f1e0ff */
[----:B------:R-:W-:Y:S05]  /*16a30*/  IMAD.X R3, R4, 0x1, R13, P0 ;  /* 0x0000000104037824 */ /* 0x000fea00000e060d */
[----:B------:R2:W-:Y:S02]  /*16a40*/  LDGSTS.E.BYPASS.LTC128B.128 [R243+0x6100], [R2.64], !P1 ;  /* 0x0610000002f37fae */ /* 0x0005e4000c901d46 */
[----:B--2---:R-:W-:Y:S01]  /*16a50*/  IADD3 R2, P0, R44, R31, RZ ;  /* 0x0000001f2c027210 */ /* 0x004fe20007f1e0ff */
[----:B------:R-:W-:Y:S04]  /*16a60*/  IMAD.MOV.U32 R44, RZ, RZ, R5 ;  /* 0x000000ffff2c7224 */ /* 0x000fe800078e0005 */
[----:B------:R-:W-:Y:S01]  /*16a70*/  IMAD.X R3, R4, 0x1, R14, P0 ;  /* 0x0000000104037824 */ /* 0x000fe200000e060e */
[----:B------:R-:W-:Y:S01]  /*16a80*/  ISETP.GE.AND P0, PT, R0, c[0x0][0x1d4], PT ;  /* 0x0000750000007a0c */ /* 0x000fe20003f06270 */
[----:B------:R-:W-:Y:S03]  /*16a90*/  IMAD.MOV.U32 R0, RZ, RZ, 0x1 ;  /* 0x00000001ff007424 */ /* 0x000fe600078e00ff */
[----:B------:R-:W-:Y:S02]  /*16aa0*/  SEL R22, RZ, 0x10, P0 ;  /* 0x00000010ff167807 */ /* 0x000fe40000000000 */
[----:B------:R2:W-:Y:S07]  /*16ab0*/  STL [R1], R0 ;  /* 0x0000000001007387 */ /* 0x0005ee0000100800 */
[----:B------:R3:W-:Y:S02]  /*16ac0*/  LDGSTS.E.BYPASS.LTC128B.128 [R243+0x9100], [R2.64], !P0 ;  /* 0x0910000002f37fae */ /* 0x0007e4000c101d46 */
[----:B---3--:R-:W-:Y:S01]  /*16ad0*/  MOV R2, 0x16b00 ;  /* 0x00016b0000027802 */ /* 0x008fe20000000f00 */
[----:B------:R-:W-:Y:S02]  /*16ae0*/  IMAD.MOV.U32 R3, RZ, RZ, 0x181f ;  /* 0x0000181fff037424 */ /* 0x000fe400078e00ff */
[----:B-12---:R-:W-:Y:S05]  /*16af0*/  CALL.REL.NOINC `($__internal_8_$__cuda_sm70_shflsync_idx_p) ;  /* 0x00001d2000007944 */ /* 0x006fea0003c00000 */
[----:B------:R-:W-:Y:S01]  /*16b00*/  MOV R2, 0x1 ;  /* 0x0000000100027802 */ /* 0x000fe20000000f00 */
[----:B-----5:R-:W-:Y:S01]  /*16b10*/  IMAD.MOV.U32 R0, RZ, RZ, R44 ;  /* 0x000000ffff007224 */ /* 0x020fe200078e002c */
[----:B------:R-:W-:Y:S01]  /*16b20*/  MOV R3, 0x181f ;  /* 0x0000181f00037802 */ /* 0x000fe20000000f00 */
[----:B------:R-:W-:Y:S02]  /*16b30*/  IMAD.MOV.U32 R44, RZ, RZ, R6 ;  /* 0x000000ffff2c7224 */ /* 0x000fe400078e0006 */
[----:B------:R2:W-:Y:S02]  /*16b40*/  STL [R1], R2 ;  /* 0x0000000201007387 */ /* 0x0005e40000100800 */
[----:B--2---:R-:W-:Y:S02]  /*16b50*/  MOV R2, 0x16b70 ;  /* 0x00016b7000027802 */ /* 0x004fe40000000f00 */
[----:B-1----:R-:W-:Y:S05]  /*16b60*/  CALL.REL.NOINC `($__internal_8_$__cuda_sm70_shflsync_idx_p) ;  /* 0x00001cb000007944 */ /* 0x002fea0003c00000 */
[C---:B------:R-:W-:Y:S02]  /*16b70*/  IADD3 R2, -R15.reuse, 0x10, RZ ;  /* 0x000000100f027810 */ /* 0x040fe40007ffe1ff */
[----:B------:R-:W-:Y:S02]  /*16b80*/  ISETP.NE.U32.AND P2, PT, R15, RZ, PT ;  /* 0x000000ff0f00720c */ /* 0x000fe40003f45070 */
[----:B------:R-:W-:Y:S04]  /*16b90*/  LOP3.LUT R2, R2, 0xf, RZ, 0xc0, !PT ;  /* 0x0000000f02027812 */ /* 0x000fe800078ec0ff */
[----:B------:R-:W-:Y:S04]  /*16ba0*/  IADD3 R2, P1, P0, R2, R44, R28 ;  /* 0x0000002c02027210 */ /* 0x000fe8000783e01c */
[----:B-----5:R-:W-:Y:S05]  /*16bb0*/  IADD3.X R3, RZ, R0, R7, P1, P0 ;  /* 0x00000000ff037210 */ /* 0x020fea0000fe0407 */
[----:B------:R-:W-:Y:S01]  /*16bc0*/  @!PT LDS RZ, [RZ] ;  /* 0x00000000fffff984 */ /* 0x000fe20000000800 */
[----:B------:R-:W-:Y:S01]  /*16bd0*/  @!PT LDS RZ, [RZ] ;  /* 0x00000000fffff984 */ /* 0x000fe20000000800 */
[----:B------:R-:W-:Y:S01]  /*16be0*/  @!PT LDS RZ, [RZ] ;  /* 0x00000000fffff984 */ /* 0x000fe20000000800 */
[----:B------:R2:W-:Y:S01]  /*16bf0*/  LDGSTS.E.BYPASS.LTC128B.128.ZFILL [R243+0x1100], [R2.64], P2 ;  /* 0x0110000002f37fae */ /* 0x0005e20009141d46 */
[C---:B------:R-:W-:Y:S02]  /*16c00*/  ISETP.NE.U32.AND P2, PT, R20.reuse, RZ, PT ;  /* 0x000000ff1400720c */ /* 0x040fe40003f45070 */
[----:B--2---:R-:W-:Y:S04]  /*16c10*/  IADD3 R2, -R20, 0x10, RZ ;  /* 0x0000001014027810 */ /* 0x004fe80007ffe1ff */
[----:B------:R-:W-:Y:S04]  /*16c20*/  LOP3.LUT R2, R2, 0xf, RZ, 0xc0, !PT ;  /* 0x0000000f02027812 */ /* 0x000fe800078ec0ff */
[----:B------:R-:W-:Y:S04]  /*16c30*/  IADD3 R2, P1, P0, R2, R44, R29 ;  /* 0x0000002c02027210 */ /* 0x000fe8000783e01d */
[----:B------:R-:W-:Y:S05]  /*16c40*/  IADD3.X R3, RZ, R0, R12, P1, P0 ;  /* 0x00000000ff037210 */ /* 0x000fea0000fe040c */
        /* <DEDUP_REMOVED lines=10> */
[----:B------:R-:W-:Y:S01]  /*16cf0*/  IADD3 R2, P1, P0, R2, R44, R31 ;  /* 0x0000002c02027210 */ /* 0x000fe2000783e01f */
[----:B------:R-:W-:Y:S03]  /*16d00*/  IMAD.MOV.U32 R44, RZ, RZ, R5 ;  /* 0x000000ffff2c7224 */ /* 0x000fe600078e0005 */
[----:B------:R-:W-:Y:S01]  /*16d10*/  IADD3.X R3, RZ, R0, R14, P1, P0 ;  /* 0x00000000ff037210 */ /* 0x000fe20000fe040e */
[----:B------:R-:W-:Y:S04]  /*16d20*/  IMAD.MOV.U32 R0, RZ, RZ, 0x2 ;  /* 0x00000002ff007424 */ /* 0x000fe800078e00ff */
[----:B------:R2:W-:Y:S04]  /*16d30*/  LDGSTS.E.BYPASS.LTC128B.128.ZFILL [R243+0xa100], [R2.64], P2 ;  /* 0x0a10000002f37fae */ /* 0x0005e80009141d46 */
[----:B------:R3:W-:Y:S01]  /*16d40*/  STL [R1], R0 ;  /* 0x0000000001007387 */ /* 0x0007e20000100800 */
[----:B--2---:R-:W-:Y:S01]  /*16d50*/  MOV R2, 0x16d80 ;  /* 0x00016d8000027802 */ /* 0x004fe20000000f00 */
[----:B------:R-:W-:Y:S02]  /*16d60*/  IMAD.MOV.U32 R3, RZ, RZ, 0x181f ;  /* 0x0000181fff037424 */ /* 0x000fe400078e00ff */
[----:B-1-3--:R-:W-:Y:S05]  /*16d70*/  CALL.REL.NOINC `($__internal_8_$__cuda_sm70_shflsync_idx_p) ;  /* 0x00001aa000007944 */ /* 0x00afea0003c00000 */
        /* <DEDUP_REMOVED lines=8> */
[----:B-1----:R-:W-:-:S05]  /*16e00*/  BRA `(.L_x_1539) ;  /* 0xffff13a000007947 */ /* 0x002fca000383ffff */
.L_x_1483:
[----:B------:R-:W-:Y:S01]  /*16e10*/  MOV R3, 0x181f ;  /* 0x0000181f00037802 */ /* 0x000fe20000000f00 */
[----:B------:R2:W-:Y:S01]  /*16e20*/  STL [R1], RZ ;  /* 0x000000ff01007387 */ /* 0x0005e20000100800 */
[----:B------:R-:W-:Y:S01]  /*16e30*/  MOV R2, 0x16e60 ;  /* 0x00016e6000027802 */ /* 0x000fe20000000f00 */
[----:B------:R-:W-:Y:S02]  /*16e40*/  IMAD.MOV.U32 R44, RZ, RZ, R5 ;  /* 0x000000ffff2c7224 */ /* 0x000fe400078e0005 */
[----:B-12---:R-:W-:Y:S05]  /*16e50*/  CALL.REL.NOINC `($__internal_8_$__cuda_sm70_shflsync_idx_p) ;  /* 0x000019c000007944 */ /* 0x006fea0003c00000 */
[----:B-----5:R-:W-:Y:S01]  /*16e60*/  MOV R4, R44 ;  /* 0x0000002c00047202 */ /* 0x020fe20000000f00 */
[----:B-1----:R-:W-:-:S05]  /*16e70*/  BRA `(.L_x_1540) ;  /* 0xffff30f000007947 */ /* 0x002fca000383ffff */
.L_x_1484:
        /* <DEDUP_REMOVED lines=86> */
.L_x_1485:
[----:B------:R-:W-:Y:S01]  /*173e0*/  MOV R3, 0x1c1f ;  /* 0x00001c1f00037802 */ /* 0x000fe20000000f00 */
[----:B------:R2:W-:Y:S01]  /*173f0*/  STL [R1], RZ ;  /* 0x000000ff01007387 */ /* 0x0005e20000100800 */
[----:B------:R-:W-:Y:S01]  /*17400*/  MOV R2, 0x17430 ;  /* 0x0001743000027802 */ /* 0x000fe20000000f00 */
[----:B------:R-:W-:Y:S02]  /*17410*/  IMAD.MOV.U32 R44, RZ, RZ, R4 ;  /* 0x000000ffff2c7224 */ /* 0x000fe400078e0004 */
[----:B-12---:R-:W-:Y:S05]  /*17420*/  CALL.REL.NOINC `($__internal_8_$__cuda_sm70_shflsync_idx_p) ;  /* 0x000013f000007944 */ /* 0x006fea0003c00000 */
[----:B-----5:R-:W-:Y:S01]  /*17430*/  MOV R0, R44 ;  /* 0x0000002c00007202 */ /* 0x020fe20000000f00 */
[----:B-1----:R-:W-:-:S05]  /*17440*/  BRA `(.L_x_1542) ;  /* 0xffff308000007947 */ /* 0x002fca000383ffff */
.L_x_1486:
[----:B------:R-:W-:Y:S01]  /*17450*/  MOV R0, 0x1 ;  /* 0x0000000100007802 */ /* 0x000fe20000000f00 */
[----:B------:R-:W-:Y:S01]  /*17460*/  IMAD.MOV.U32 R44, RZ, RZ, R4 ;  /* 0x000000ffff2c7224 */ /* 0x000fe200078e0004 */
[----:B------:R-:W-:Y:S01]  /*17470*/  MOV R2, 0x174b0 ;  /* 0x000174b000027802 */ /* 0x000fe20000000f00 */
[----:B------:R-:W-:Y:S02]  /*17480*/  IMAD.MOV.U32 R3, RZ, RZ, 0x1c1f ;  /* 0x00001c1fff037424 */ /* 0x000fe400078e00ff */
[----:B------:R1:W-:Y:S04]  /*17490*/  STL [R1], R0 ;  /* 0x0000000001007387 */ /* 0x0003e80000100800 */
[----:B-12---:R-:W-:Y:S05]  /*174a0*/  CALL.REL.NOINC `($__internal_8_$__cuda_sm70_shflsync_idx_p) ;  /* 0x0000137000007944 */ /* 0x006fea0003c00000 */
[----:B-----5:R-:W-:Y:S01]  /*174b0*/  FMNMX.FTZ R0, R6, R133, !PT ;  /* 0x0000008506007209 */ /* 0x020fe20007810000 */
[----:B------:R-:W-:Y:S03]  /*174c0*/  IMAD.IADD R44, R5, 0x1, R44 ;  /* 0x00000001052c7824 */ /* 0x000fe600078e022c */
        /* <DEDUP_REMOVED lines=82> */
[----:B------:R-:W-:Y:S02]  /*179f0*/  ISETP.GT.AND P1, PT, R44, 0x58, PT ;  /* 0x000000582c00780c */ /* 0x000fe40003f24270 */
[----:B------:R-:W-:Y:S01]  /*17a00*/  FMNMX.FTZ R4, R213, R0, !PT ;  /* 0x00000000d5047209 */ /* 0x000fe20007810000 */
[----:B------:R-:W-:Y:S01]  /*17a10*/  IMAD.MOV.U32 R0, RZ, RZ, 0x2 ;  /* 0x00000002ff007424 */ /* 0x000fe200078e00ff */
[----:B------:R-:W-:Y:S02]  /*17a20*/  FSEL R235, R47, -INF , P2 ;  /* 0xff8000002feb7808 */ /* 0x000fe40001000000 */
[----:B------:R-:W-:Y:S02]  /*17a30*/  FMNMX.FTZ R13, R236, R13, !PT ;  /* 0x0000000dec0d7209 */ /* 0x000fe40007810000 */
[----:B------:R-:W-:Y:S02]  /*17a40*/  ISETP.GT.AND P0, PT, R44, 0x59, PT ;  /* 0x000000592c00780c */ /* 0x000fe40003f04270 */
[----:B------:R-:W-:Y:S02]  /*17a50*/  FMNMX.FTZ R4, R212, R4, !PT ;  /* 0x00000004d4047209 */ /* 0x000fe40007810000 */
[----:B------:R-:W-:Y:S02]  /*17a60*/  FSEL R227, R50, -INF , P1 ;  /* 0xff80000032e37808 */ /* 0x000fe40000800000 */
[----:B------:R-:W-:Y:S02]  /*17a70*/  FMNMX.FTZ R13, R235, R13, !PT ;  /* 0x0000000deb0d7209 */ /* 0x000fe40007810000 */
[----:B------:R-:W-:Y:S02]  /*17a80*/  FMNMX.FTZ R4, R211, R4, !PT ;  /* 0x00000004d3047209 */ /* 0x000fe40007810000 */
[----:B------:R-:W-:Y:S02]  /*17a90*/  FSEL R226, R51, -INF , P0 ;  /* 0xff80000033e27808 */ /* 0x000fe40000000000 */
[----:B------:R-:W-:Y:S02]  /*17aa0*/  FMNMX.FTZ R13, R227, R13, !PT ;  /* 0x0000000de30d7209 */ /* 0x000fe40007810000 */
[----:B------:R-:W-:Y:S02]  /*17ab0*/  FMNMX.FTZ R4, R210, R4, !PT ;  /* 0x00000004d2047209 */ /* 0x000fe40007810000 */
[----:B------:R-:W-:Y:S02]  /*17ac0*/  FMNMX.FTZ R13, R226, R13, !PT ;  /* 0x0000000de20d7209 */ /* 0x000fe40007810000 */
[----:B------:R-:W-:Y:S02]  /*17ad0*/  MOV R2, 0x17af0 ;  /* 0x00017af000027802 */ /* 0x000fe40000000f00 */
[----:B-1----:R-:W-:Y:S05]  /*17ae0*/  CALL.REL.NOINC `($__internal_7_$__cuda_sm70_shflsync_bfly_p) ;  /* 0x00000cd000007944 */ /* 0x002fea0003c00000 */
[----:B------:R-:W-:Y:S01]  /*17af0*/  FMNMX.FTZ R4, R4, R0, !PT ;  /* 0x0000000004047209 */ /* 0x000fe20007810000 */
[----:B------:R-:W-:Y:S01]  /*17b00*/  IMAD.MOV.U32 R0, RZ, RZ, 0x1 ;  /* 0x00000001ff007424 */ /* 0x000fe200078e00ff */
[----:B------:R-:W-:Y:S02]  /*17b10*/  MOV R2, 0x17b30 ;  /* 0x00017b3000027802 */ /* 0x000fe40000000f00 */
        /* <DEDUP_REMOVED lines=10> */
[----:B------:R-:W-:-:S05]  /*17bc0*/  BRA `(.L_x_1543) ;  /* 0xffff32b000007947 */ /* 0x000fca000383ffff */
.L_x_1489:
[----:B-1--4-:R-:W-:Y:S01]  /*17bd0*/  MOV R3, 0x181f ;  /* 0x0000181f00037802 */ /* 0x012fe20000000f00 */
[----:B------:R1:W-:Y:S01]  /*17be0*/  STL [R1], RZ ;  /* 0x000000ff01007387 */ /* 0x0003e20000100800 */
[----:B------:R-:W-:Y:S01]  /*17bf0*/  MOV R2, 0x17c20 ;  /* 0x00017c2000027802 */ /* 0x000fe20000000f00 */
[----:B------:R-:W-:Y:S02]  /*17c00*/  IMAD.MOV.U32 R44, RZ, RZ, R12 ;  /* 0x000000ffff2c7224 */ /* 0x000fe400078e000c */
[----:B-1----:R-:W-:Y:S05]  /*17c10*/  CALL.REL.NOINC `($__internal_8_$__cuda_sm70_shflsync_idx_p) ;  /* 0x00000c0000007944 */ /* 0x002fea0003c00000 */
[----:B------:R-:W-:Y:S01]  /*17c20*/  MOV R2, R44 ;  /* 0x0000002c00027202 */ /* 0x000fe20000000f00 */
[----:B-1---5:R-:W-:-:S05]  /*17c30*/  BRA `(.L_x_1544) ;  /* 0xffff5d4000007947 */ /* 0x022fca000383ffff */
.L_x_1492:
[----:B------:R-:W-:Y:S01]  /*17c40*/  MOV R3, 0x181f ;  /* 0x0000181f00037802 */ /* 0x000fe20000000f00 */
[----:B------:R2:W-:Y:S01]  /*17c50*/  STL [R1], RZ ;  /* 0x000000ff01007387 */ /* 0x0005e20000100800 */
[----:B------:R-:W-:Y:S01]  /*17c60*/  MOV R2, 0x17c90 ;  /* 0x00017c9000027802 */ /* 0x000fe20000000f00 */
[----:B------:R-:W-:Y:S02]  /*17c70*/  IMAD.MOV.U32 R44, RZ, RZ, R5 ;  /* 0x000000ffff2c7224 */ /* 0x000fe400078e0005 */
[----:B-12---:R-:W-:Y:S05]  /*17c80*/  CALL.REL.NOINC `($__internal_8_$__cuda_sm70_shflsync_idx_p) ;  /* 0x00000b9000007944 */ /* 0x006fea0003c00000 */
[----:B-----5:R-:W-:Y:S01]  /*17c90*/  MOV R4, R44 ;  /* 0x0000002c00047202 */ /* 0x020fe20000000f00 */
[----:B-1----:R-:W-:-:S05]  /*17ca0*/  BRA `(.L_x_1545) ;  /* 0xffff7cb000007947 */ /* 0x002fca000383ffff */
.L_x_1493:
[----:B------:R-:W-:Y:S01]  /*17cb0*/  MOV R3, 0x181f ;  /* 0x0000181f00037802 */ /* 0x000fe20000000f00 */
[----:B------:R4:W-:Y:S01]  /*17cc0*/  STL [R1], RZ ;  /* 0x000000ff01007387 */ /* 0x0009e20000100800 */
[----:B------:R-:W-:Y:S01]  /*17cd0*/  MOV R2, 0x17d00 ;  /* 0x00017d0000027802 */ /* 0x000fe20000000f00 */
[----:B------:R-:W-:Y:S02]  /*17ce0*/  IMAD.MOV.U32 R44, RZ, RZ, R6 ;  /* 0x000000ffff2c7224 */ /* 0x000fe400078e0006 */
[----:B-1234-:R-:W-:Y:S05]  /*17cf0*/  CALL.REL.NOINC `($__internal_8_$__cuda_sm70_shflsync_idx_p) ;  /* 0x00000b2000007944 */ /* 0x01efea0003c00000 */
[----:B------:R-:W-:Y:S01]  /*17d00*/  IADD3 R2, -R244, 0x10, RZ ;  /* 0x00000010f4027810 */ /* 0x000fe20007ffe1ff */
[----:B-----5:R-:W-:Y:S03]  /*17d10*/  IMAD.MOV.U32 R0, RZ, RZ, 0x1 ;  /* 0x00000001ff007424 */ /* 0x020fe600078e00ff */
[----:B------:R-:W-:Y:S02]  /*17d20*/  LOP3.LUT R2, R2, 0xf, RZ, 0xc0, !PT ;  /* 0x0000000f02027812 */ /* 0x000fe400078ec0ff */
[----:B------:R2:W-:Y:S02]  /*17d30*/  STL [R1], R0 ;  /* 0x0000000001007387 */ /* 0x0005e40000100800 */
[----:B------:R-:W-:Y:S04]  /*17d40*/  IADD3 R2, P1, P0, R2, R44, R11 ;  /* 0x0000002c02027210 */ /* 0x000fe8000783e00b */
[----:B------:R-:W-:Y:S02]  /*17d50*/  IADD3.X R3, RZ, R4, R7, P1, P0 ;  /* 0x00000004ff037210 */ /* 0x000fe40000fe0407 */
[----:B------:R-:W-:Y:S11]  /*17d60*/  ISETP.NE.U32.AND P0, PT, R244, RZ, PT ;  /* 0x000000fff400720c */ /* 0x000ff60003f05070 */
[----:B------:R-:W-:Y:S02]  /*17d70*/  @!UPT UIADD3 URZ, URZ, URZ, URZ ;  /* 0x0000003f3f3ff290 */ /* 0x000fe4000fffe03f */
[----:B------:R-:W-:Y:S01]  /*17d80*/  @!PT LDS RZ, [RZ] ;  /* 0x00000000fffff984 */ /* 0x000fe20000000800 */
[----:B------:R-:W-:Y:S01]  /*17d90*/  @!PT LDS RZ, [RZ] ;  /* 0x00000000fffff984 */ /* 0x000fe20000000800 */
[----:B------:R-:W-:Y:S01]  /*17da0*/  @!PT LDS RZ, [RZ] ;  /* 0x00000000fffff984 */ /* 0x000fe20000000800 */
[----:B------:R3:W-:Y:S02]  /*17db0*/  LDGSTS.E.BYPASS.LTC128B.128.ZFILL [R243+0xc100], [R2.64], P0 ;  /* 0x0c10000002f37fae */ /* 0x0007e40008141d46 */
[----:B---3--:R-:W-:Y:S05]  /*17dc0*/  IADD3 R2, P0, R44, R16, RZ ;  /* 0x000000102c027210 */ /* 0x008fea0007f1e0ff */
[----:B------:R-:W-:Y:S01]  /*17dd0*/  IMAD.X R3, R4, 0x1, R8, P0 ;  /* 0x0000000104037824 */ /* 0x000fe200000e0608 */
[----:B------:R-:W-:Y:S04]  /*17de0*/  IADD3 R12, P0, R44, R17, RZ ;  /* 0x000000112c0c7210 */ /* 0x000fe80007f1e0ff */
[----:B------:R3:W-:Y:S01]  /*17df0*/  LDGSTS.E.BYPASS.LTC128B.128 [R243+0xf100], [R2.64], !P5 ;  /* 0x0f10000002f37fae */ /* 0x0007e2000e901d46 */
[----:B------:R-:W-:Y:S05]  /*17e00*/  IMAD.X R13, R4, 0x1, R9, P0 ;  /* 0x00000001040d7824 */ /* 0x000fea00000e0609 */
[----:B------:R2:W-:Y:S01]  /*17e10*/  LDGSTS.E.BYPASS.LTC128B.128 [R243+0x12100], [R12.64], !P4 ;  /* 0x121000000cf37fae */ /* 0x0005e2000e101d46 */
[----:B---3--:R-:W-:Y:S01]  /*17e20*/  IADD3 R2, P0, R44, R18, RZ ;  /* 0x000000122c027210 */ /* 0x008fe20007f1e0ff */
[----:B------:R-:W-:Y:S04]  /*17e30*/  IMAD.MOV.U32 R44, RZ, RZ, R5 ;  /* 0x000000ffff2c7224 */ /* 0x000fe800078e0005 */
[----:B------:R-:W-:Y:S05]  /*17e40*/  IMAD.X R3, R4, 0x1, R10, P0 ;  /* 0x0000000104037824 */ /* 0x000fea00000e060a */
        /* <DEDUP_REMOVED lines=11> */
[----:B------:R-:W-:Y:S04]  /*17f00*/  IADD3 R2, -R244, 0x10, RZ ;  /* 0x00000010f4027810 */ /* 0x000fe80007ffe1ff */
[----:B------:R-:W-:Y:S04]  /*17f10*/  LOP3.LUT R2, R2, 0xf, RZ, 0xc0, !PT ;  /* 0x0000000f02027812 */ /* 0x000fe800078ec0ff */
[----:B------:R-:W-:Y:S04]  /*17f20*/  IADD3 R2, P1, P0, R2, R44, R11 ;  /* 0x0000002c02027210 */ /* 0x000fe8000783e00b */
[----:B-----5:R-:W-:Y:S02]  /*17f30*/  IADD3.X R3, RZ, R0, R7, P1, P0 ;  /* 0x00000000ff037210 */ /* 0x020fe40000fe0407 */
[----:B------:R-:W-:Y:S11]  /*17f40*/  ISETP.NE.U32.AND P0, PT, R244, RZ, PT ;  /* 0x000000fff400720c */ /* 0x000ff60003f05070 */
[----:B------:R-:W-:Y:S02]  /*17f50*/  @!UPT UIADD3 URZ, URZ, URZ, URZ ;  /* 0x0000003f3f3ff290 */ /* 0x000fe4000fffe03f */
[----:B------:R-:W-:Y:S01]  /*17f60*/  @!PT LDS RZ, [RZ] ;  /* 0x00000000fffff984 */ /* 0x000fe20000000800 */
[----:B------:R-:W-:Y:S01]  /*17f70*/  @!PT LDS RZ, [RZ] ;  /* 0x00000000fffff984 */ /* 0x000fe20000000800 */
[----:B------:R-:W-:Y:S01]  /*17f80*/  @!PT LDS RZ, [RZ] ;  /* 0x00000000fffff984 */ /* 0x000fe20000000800 */
[----:B------:R2:W-:Y:S02]  /*17f90*/  LDGSTS.E.BYPASS.LTC128B.128.ZFILL [R243+0xd100], [R2.64], P0 ;  /* 0x0d10000002f37fae */ /* 0x0005e40008141d46 */
[----:B--2---:R-:W-:Y:S05]  /*17fa0*/  IADD3 R2, P0, R44, R16, RZ ;  /* 0x000000102c027210 */ /* 0x004fea0007f1e0ff */
[----:B------:R-:W-:Y:S01]  /*17fb0*/  IMAD.X R3, R0, 0x1, R8, P0 ;  /* 0x0000000100037824 */ /* 0x000fe200000e0608 */
[----:B------:R-:W-:Y:S04]  /*17fc0*/  IADD3 R12, P0, R44, R17, RZ ;  /* 0x000000112c0c7210 */ /* 0x000fe80007f1e0ff */
[----:B------:R2:W-:Y:S01]  /*17fd0*/  LDGSTS.E.BYPASS.LTC128B.128 [R243+0x10100], [R2.64], !P5 ;  /* 0x1010000002f37fae */ /* 0x0005e2000e901d46 */
[----:B------:R-:W-:Y:S05]  /*17fe0*/  IMAD.X R13, R0, 0x1, R9, P0 ;  /* 0x00000001000d7824 */ /* 0x000fea00000e0609 */
[----:B------:R3:W-:Y:S01]  /*17ff0*/  LDGSTS.E.BYPASS.LTC128B.128 [R243+0x13100], [R12.64], !P4 ;  /* 0x131000000cf37fae */ /* 0x0007e2000e101d46 */
[----:B--2---:R-:W-:Y:S01]  /*18000*/  IADD3 R2, P0, R44, R18, RZ ;  /* 0x000000122c027210 */ /* 0x004fe20007f1e0ff */
[----:B------:R-:W-:Y:S04]  /*18010*/  IMAD.MOV.U32 R44, RZ, RZ, R5 ;  /* 0x000000ffff2c7224 */ /* 0x000fe800078e0005 */
[----:B------:R-:W-:Y:S02]  /*18020*/  IMAD.X R3, R0, 0x1, R10, P0 ;  /* 0x0000000100037824 */ /* 0x000fe400000e060a */
[----:B------:R-:W-:Y:S03]  /*18030*/  IMAD.MOV.U32 R0, RZ, RZ, 0x2 ;  /* 0x00000002ff007424 */ /* 0x000fe600078e00ff */
[----:B------:R2:W-:Y:S04]  /*18040*/  LDGSTS.E.BYPASS.LTC128B.128 [R243+0x16100], [R2.64], !P3 ;  /* 0x1610000002f37fae */ /* 0x0005e8000d901d46 */
        /* <DEDUP_REMOVED lines=13> */
.L_x_1494:
[----:B------:R-:W-:Y:S02]  /*18120*/  MOV R0, 0x2 ;  /* 0x0000000200007802 */ /* 0x000fe40000000f00 */
[----:B------:R-:W-:Y:S02]  /*18130*/  MOV R2, 0x18150 ;  /* 0x0001815000027802 */ /* 0x000fe40000000f00 */
[----:B----4-:R-:W-:Y:S05]  /*18140*/  CALL.REL.NOINC `($__internal_7_$__cuda_sm70_shflsync_bfly_p) ;  /* 0x0000067000007944 */ /* 0x010fea0003c00000 */
        /* <DEDUP_REMOVED lines=14> */
.L_x_1496:
[----:B------:R1:W5:Y:S01]  /*18230*/  LDL R4, [R1+0x8] ;  /* 0x0000080001047983 */ /* 0x0003620000100800 */
[----:B------:R-:W-:-:S02]  /*18240*/  MOV R0, 0x2 ;  /* 0x0000000200007802 */ /* 0x000fc40000000f00 */
[----:B------:R-:W-:Y:S02]  /*18250*/  MOV R2, 0x18270 ;  /* 0x0001827000027802 */ /* 0x000fe40000000f00 */
[----:B-1---5:R-:W-:Y:S05]  /*18260*/  CALL.REL.NOINC `($__internal_7_$__cuda_sm70_shflsync_bfly_p) ;  /* 0x0000055000007944 */ /* 0x022fea0003c00000 */
[----:B------:R-:W-:Y:S01]  /*18270*/  MOV R5, R0 ;  /* 0x0000000000057202 */ /* 0x000fe20000000f00 */
[----:B------:R-:W-:Y:S05]  /*18280*/  BRA `(.L_x_1548) ;  /* 0xffffa40000007947 */ /* 0x000fea000383ffff */
.L_x_1497:
[----:B------:R-:W-:Y:S01]  /*18290*/  IMAD.MOV.U32 R4, RZ, RZ, R5 ;  /* 0x000000ffff047224 */ /* 0x000fe200078e0005 */
[----:B------:R-:W-:Y:S02]  /*182a0*/  MOV R0, 0x1 ;  /* 0x0000000100007802 */ /* 0x000fe40000000f00 */
[----:B------:R-:W-:Y:S02]  /*182b0*/  MOV R2, 0x182d0 ;  /* 0x000182d000027802 */ /* 0x000fe40000000f00 */
[----:B------:R-:W-:Y:S05]  /*182c0*/  CALL.REL.NOINC `($__internal_7_$__cuda_sm70_shflsync_bfly_p) ;  /* 0x000004f000007944 */ /* 0x000fea0003c00000 */
[----:B------:R1:W5:Y:S01]  /*182d0*/  LDL R4, [R1+0xc] ;  /* 0x00000c0001047983 */ /* 0x0003620000100800 */
[----:B------:R-:W-:Y:S01]  /*182e0*/  FADD.FTZ R5, R5, R0 ;  /* 0x0000000005057221 */ /* 0x000fe20000010000 */
[----:B------:R-:W-:Y:S02]  /*182f0*/  MOV R0, 0x2 ;  /* 0x0000000200007802 */ /* 0x000fe40000000f00 */
[----:B------:R-:W-:Y:S02]  /*18300*/  MOV R2, 0x18320 ;  /* 0x0001832000027802 */ /* 0x000fe40000000f00 */
[----:B-1---5:R-:W-:Y:S05]  /*18310*/  CALL.REL.NOINC `($__internal_7_$__cuda_sm70_shflsync_bfly_p) ;  /* 0x000004a000007944 */ /* 0x022fea0003c00000 */
[----:B------:R-:W2:Y:S02]  /*18320*/  LDL.LU R2, [R1+0xc] ;  /* 0x00000c0001027983 */ /* 0x000ea40000300800 */
[----:B--2---:R-:W-:Y:S01]  /*18330*/  FADD.FTZ R4, R2, R0 ;  /* 0x0000000002047221 */ /* 0x004fe20000010000 */
[----:B------:R-:W-:-:S02]  /*18340*/  MOV R0, 0x1 ;  /* 0x0000000100007802 */ /* 0x000fc40000000f00 */
[----:B------:R-:W-:Y:S02]  /*18350*/  MOV R2, 0x18370 ;  /* 0x0001837000027802 */ /* 0x000fe40000000f00 */
[----:B------:R-:W-:Y:S05]  /*18360*/  CALL.REL.NOINC `($__internal_7_$__cuda_sm70_shflsync_bfly_p) ;  /* 0x0000045000007944 */ /* 0x000fea0003c00000 */
[----:B------:R-:W-:Y:S01]  /*18370*/  MOV R3, R0 ;  /* 0x0000000000037202 */ /* 0x000fe20000000f00 */
[----:B------:R-:W-:Y:S05]  /*18380*/  BRA `(.L_x_1549) ;  /* 0xffffa39000007947 */ /* 0x000fea000383ffff */
.L_x_1512:
[----:B------:R1:W-:Y:S01]  /*18390*/  STL [R1], RZ ;  /* 0x000000ff01007387 */ /* 0x0003e20000100800 */
[----:B------:R-:W-:Y:S01]  /*183a0*/  IMAD.MOV.U32 R44, RZ, RZ, R5 ;  /* 0x000000ffff2c7224 */ /* 0x000fe200078e0005 */
[----:B------:R-:W-:Y:S02]  /*183b0*/  MOV R3, 0x181f ;  /* 0x0000181f00037802 */ /* 0x000fe40000000f00 */
[----:B------:R-:W-:Y:S02]  /*183c0*/  MOV R2, 0x183e0 ;  /* 0x000183e000027802 */ /* 0x000fe40000000f00 */
[----:B-1----:R-:W-:Y:S05]  /*183d0*/  CALL.REL.NOINC `($__internal_8_$__cuda_sm70_shflsync_idx_p) ;  /* 0x0000044000007944 */ /* 0x002fea0003c00000 */
[----:B-----5:R-:W-:Y:S01]  /*183e0*/  MOV R4, R44 ;  /* 0x0000002c00047202 */ /* 0x020fe20000000f00 */
[----:B-1----:R-:W-:Y:S05]  /*183f0*/  BRA `(.L_x_1550) ;  /* 0xffffc86000007947 */ /* 0x002fea000383ffff */
.L_x_1513:
[----:B------:R3:W-:Y:S01]  /*18400*/  STL [R1], RZ ;  /* 0x000000ff01007387 */ /* 0x0007e20000100800 */
[----:B------:R-:W-:Y:S01]  /*18410*/  IMAD.MOV.U32 R44, RZ, RZ, R13 ;  /* 0x000000ffff2c7224 */ /* 0x000fe200078e000d */
[----:B------:R-:W-:Y:S02]  /*18420*/  MOV R3, 0x181f ;  /* 0x0000181f00037802 */ /* 0x000fe40000000f00 */
[----:B------:R-:W-:-:S02]  /*18430*/  MOV R2, 0x18450 ;  /* 0x0001845000027802 */ /* 0x000fc40000000f00 */
[----:B-123--:R-:W-:Y:S05]  /*18440*/  CALL.REL.NOINC `($__internal_8_$__cuda_sm70_shflsync_idx_p) ;  /* 0x000003d000007944 */ /* 0x00efea0003c00000 */
[----:B-----5:R-:W-:Y:S01]  /*18450*/  MOV R0, R44 ;  /* 0x0000002c00007202 */ /* 0x020fe20000000f00 */
[----:B-1----:R-:W-:Y:S05]  /*18460*/  BRA `(.L_x_1551) ;  /* 0xffffc81000007947 */ /* 0x002fea000383ffff */
.L_x_1516:
[----:B----4-:R-:W-:Y:S01]  /*18470*/  MOV R0, 0x1 ;  /* 0x0000000100007802 */ /* 0x010fe20000000f00 */
[----:B------:R-:W-:Y:S01]  /*18480*/  IMAD.MOV.U32 R44, RZ, RZ, R5 ;  /* 0x000000ffff2c7224 */ /* 0x000fe200078e0005 */
[----:B-1----:R-:W-:Y:S01]  /*18490*/  MOV R2, 0x184d0 ;  /* 0x000184d000027802 */ /* 0x002fe20000000f00 */
[----:B------:R-:W-:-:S02]  /*184a0*/  IMAD.MOV.U32 R3, RZ, RZ, 0x181f ;  /* 0x0000181fff037424 */ /* 0x000fc400078e00ff */
[----:B------:R1:W-:Y:S04]  /*184b0*/  STL [R1], R0 ;  /* 0x0000000001007387 */ /* 0x0003e80000100800 */
[----:B-123--:R-:W-:Y:S05]  /*184c0*/  CALL.REL.NOINC `($__internal_8_$__cuda_sm70_shflsync_idx_p) ;  /* 0x0000035000007944 */ /* 0x00efea0003c00000 */
        /* <DEDUP_REMOVED lines=9> */
.L_x_1519:
[----:B----4-:R-:W-:Y:S01]  /*18560*/  MOV R0, 0x2 ;  /* 0x0000000200007802 */ /* 0x010fe20000000f00 */
[----:B------:R-:W-:Y:S01]  /*18570*/  IMAD.MOV.U32 R44, RZ, RZ, R5 ;  /* 0x000000ffff2c7224 */ /* 0x000fe200078e0005 */
[----:B-1----:R-:W-:Y:S01]  /*18580*/  MOV R2, 0x185c0 ;  /* 0x000185c000027802 */ /* 0x002fe20000000f00 */
[----:B------:R-:W-:Y:S02]  /*18590*/  IMAD.MOV.U32 R3, RZ, RZ, 0x181f ;  /* 0x0000181fff037424 */ /* 0x000fe400078e00ff */
[----:B------:R1:W-:Y:S04]  /*185a0*/  STL [R1], R0 ;  /* 0x0000000001007387 */ /* 0x0003e80000100800 */
[----:B-123--:R-:W-:Y:S05]  /*185b0*/  CALL.REL.NOINC `($__internal_8_$__cuda_sm70_shflsync_idx_p) ;  /* 0x0000026000007944 */ /* 0x00efea0003c00000 */
[----:B-----5:R-:W-:Y:S01]  /*185c0*/  MOV R4, R44 ;  /* 0x0000002c00047202 */ /* 0x020fe20000000f00 */
[----:B-1----:R-:W-:Y:S05]  /*185d0*/  BRA `(.L_x_1553) ;  /* 0xffffcb4000007947 */ /* 0x002fea000383ffff */
.L_x_1520:
[----:B----4-:R-:W-:Y:S01]  /*185e0*/  MOV R0, 0x2 ;  /* 0x0000000200007802 */ /* 0x010fe20000000f00 */
[----:B------:R-:W-:Y:S01]  /*185f0*/  IMAD.MOV.U32 R44, RZ, RZ, R13 ;  /* 0x000000ffff2c7224 */ /* 0x000fe200078e000d */
[----:B-1----:R-:W-:Y:S01]  /*18600*/  MOV R2, 0x18640 ;  /* 0x0001864000027802 */ /* 0x002fe20000000f00 */
[----:B------:R-:W-:-:S02]  /*18610*/  IMAD.MOV.U32 R3, RZ, RZ, 0x181f ;  /* 0x0000181fff037424 */ /* 0x000fc400078e00ff */
[----:B------:R1:W-:Y:S04]  /*18620*/  STL [R1], R0 ;  /* 0x0000000001007387 */ /* 0x0003e80000100800 */
[----:B-123--:R-:W-:Y:S05]  /*18630*/  CALL.REL.NOINC `($__internal_8_$__cuda_sm70_shflsync_idx_p) ;  /* 0x000001e000007944 */ /* 0x00efea0003c00000 */
[----:B-----5:R-:W-:Y:S01]  /*18640*/  MOV R0, R44 ;  /* 0x0000002c00007202 */ /* 0x020fe20000000f00 */
[----:B-1----:R-:W-:Y:S05]  /*18650*/  BRA `(.L_x_1554) ;  /* 0xffffcae000007947 */ /* 0x002fea000383ffff */
.L_x_1523:
[----:B------:R-:W-:Y:S01]  /*18660*/  MOV R0, 0x3 ;  /* 0x0000000300007802 */ /* 0x000fe20000000f00 */
[----:B------:R-:W-:Y:S01]  /*18670*/  IMAD.MOV.U32 R44, RZ, RZ, R5 ;  /* 0x000000ffff2c7224 */ /* 0x000fe200078e0005 */
[----:B-1----:R-:W-:Y:S01]  /*18680*/  MOV R2, 0x186c0 ;  /* 0x000186c000027802 */ /* 0x002fe20000000f00 */
[----:B------:R-:W-:Y:S02]  /*18690*/  IMAD.MOV.U32 R3, RZ, RZ, 0x181f ;  /* 0x0000181fff037424 */ /* 0x000fe400078e00ff */
[----:B------:R1:W-:Y:S04]  /*186a0*/  STL [R1], R0 ;  /* 0x0000000001007387 */ /* 0x0003e80000100800 */
[----:B-1234-:R-:W-:Y:S05]  /*186b0*/  CALL.REL.NOINC `($__internal_8_$__cuda_sm70_shflsync_idx_p) ;  /* 0x0000016000007944 */ /* 0x01efea0003c00000 */
        /* <DEDUP_REMOVED lines=9> */
.L_x_1525:
[----:B------:R2:W-:Y:S01]  /*18750*/  STL [R1], RZ ;  /* 0x000000ff01007387 */ /* 0x0005e20000100800 */
[----:B------:R-:W-:Y:S01]  /*18760*/  IMAD.MOV.U32 R44, RZ, RZ, R81 ;  /* 0x000000ffff2c7224 */ /* 0x000fe200078e0051 */
[----:B-1----:R-:W-:-:S02]  /*18770*/  MOV R3, 0x1f ;  /* 0x0000001f00037802 */ /* 0x002fc40000000f00 */
[----:B------:R-:W-:Y:S02]  /*18780*/  MOV R2, 0x187a0 ;  /* 0x000187a000027802 */ /* 0x000fe40000000f00 */
[----:B--234-:R-:W-:Y:S05]  /*18790*/  CALL.REL.NOINC `($__internal_8_$__cuda_sm70_shflsync_idx_p) ;  /* 0x0000008000007944 */ /* 0x01cfea0003c00000 */
[----:B-----5:R-:W-:Y:S01]  /*187a0*/  MOV R0, R44 ;  /* 0x0000002c00007202 */ /* 0x020fe20000000f00 */
[----:B-1----:R-:W-:Y:S05]  /*187b0*/  BRA `(.L_x_1556) ;  /* 0xffffce2000007947 */ /* 0x002fea000383ffff */
        .weak           $__internal_7_$__cuda_sm70_shflsync_bfly_p
        .type           $__internal_7_$__cuda_sm70_shflsync_bfly_p,@function
        .size           $__internal_7_$__cuda_sm70_shflsync_bfly_p,($__internal_8_$__cuda_sm70_shflsync_idx_p - $__internal_7_$__cuda_sm70_shflsync_bfly_p)
$__internal_7_$__cuda_sm70_shflsync_bfly_p:
[----:B------:R-:W-:Y:S02]  /*187c0*/  MOV R22, 0xffffffff ;  /* 0xffffffff00167802 */ /* 0x000fe40000000f00 */
[----:B------:R-:W-:Y:S02]  /*187d0*/  MOV R3, 0x1f ;  /* 0x0000001f00037802 */ /* 0x000fe40000000f00 */
[----:B------:R-:W-:Y:S04]  /*187e0*/  WARPSYNC R22 ;  /* 0x0000001600007348 */ /* 0x000fe80003800000 */
[----:B------:R1:W2:Y:S02]  /*187f0*/  SHFL.BFLY PT, R0, R4, R0, R3 ;  /* 0x0c00000004007389 */ /* 0x0002a400000e0003 */
[----:B-1----:R-:W-:-:S04]  /*18800*/  MOV R3, 0x0 ;  /* 0x0000000000037802 */ /* 0x002fc80000000f00 */
[----:B--2---:R-:W-:Y:S05]  /*18810*/  RET.REL.NODEC R2 `(_ZN7cutlass13device_kernelIN5flash19enable_sm80_to_sm89INS1_16FlashAttnFwdSm80INS1_25CollectiveMainloopFwdSm80ILi8ELi1ELb0EN4cute5tupleIJNS5_1CILi128EEENS7_ILi96EEENS7_ILi256EEEEEELi256ENS_10bfloat16_tEfNS_4arch4Sm80ELb1ELb0ELb1ELb0ELb1ELb0ELb1ELb0EEENS1_21CollectiveEpilogueFwdINS6_IJS8_SA_S9_EEENS6_IJNS7_ILi1EEESI_SI_EEESC_SE_Li256ELb0ELb1ELb0ELb0EEENS1_30DynamicPersistentTileSchedulerILi256ELi256ELb0ELb1ELb0EEEEEEEEEvNT_6ParamsE) ;  /* 0xfffe77e002007950 */ /* 0x004fea0003c3ffff */
        .weak           $__internal_8_$__cuda_sm70_shflsync_idx_p
        .type           $__internal_8_$__cuda_sm70_shflsync_idx_p,@function
        .size           $__internal_8_$__cuda_sm70_shflsync_idx_p,(.L_x_1789 - $__internal_8_$__cuda_sm70_shflsync_idx_p)
$__internal_8_$__cuda_sm70_shflsync_idx_p:
[----:B------:R1:W-:Y:S04]  /*18820*/  STL [R1+0x84], R4 ;  /* 0x0000840401007387 */ /* 0x0003e80000100800 */
[----:B------:R2:W-:Y:S01]  /*18830*/  STL [R1+0x80], R0 ;  /* 0x0000800001007387 */ /* 0x0005e20000100800 */
[----:B-1----:R-:W-:-:S03]  /*18840*/  MOV R4, 0xffffffff ;  /* 0xffffffff00047802 */ /* 0x002fc60000000f00 */
[----:B--2---:R-:W2:Y:S01]  /*18850*/  LDL.LU R0, [R1] ;  /* 0x0000000001007983 */ /* 0x004ea20000300800 */
[----:B------:R-:W-:Y:S04]  /*18860*/  WARPSYNC R4 ;  /* 0x0000000400007348 */ /* 0x000fe80003800000 */
[----:B--2---:R1:W2:Y:S04]  /*18870*/  SHFL.IDX PT, R44, R44, R0, R3 ;  /* 0x000000002c2c7389 */ /* 0x0042a800000e0003 */
[----:B-1----:R1:W5:Y:S04]  /*18880*/  LDL.LU R4, [R1+0x84] ;  /* 0x0000840001047983 */ /* 0x0023680000300800 */
[----:B------:R1:W5:Y:S01]  /*18890*/  LDL.LU R0, [R1+0x80] ;  /* 0x0000800001007983 */ /* 0x0003620000300800 */
[----:B------:R-:W-:-:S04]  /*188a0*/  MOV R3, 0x0 ;  /* 0x0000000000037802 */ /* 0x000fc80000000f00 */
[----:B--2---:R-:W-:Y:S05]  /*188b0*/  RET.REL.NODEC R2 `(_ZN7cutlass13device_kernelIN5flash19enable_sm80_to_sm89INS1_16FlashAttnFwdSm80INS1_25CollectiveMainloopFwdSm80ILi8ELi1ELb0EN4cute5tupleIJNS5_1CILi128EEENS7_ILi96EEENS7_ILi256EEEEEELi256ENS_10bfloat16_tEfNS_4arch4Sm80ELb1ELb0ELb1ELb0ELb1ELb0ELb1ELb0EEENS1_21CollectiveEpilogueFwdINS6_IJS8_SA_S9_EEENS6_IJNS7_ILi1EEESI_SI_EEESC_SE_Li256ELb0ELb1ELb0ELb0EEENS1_30DynamicPersistentTileSchedulerILi256ELi256ELb0ELb1ELb0EEEEEEEEEvNT_6ParamsE) ;  /* 0xfffe774002007950 */ /* 0x004fea0003c3ffff */
.L_x_1557:
        /* <DEDUP_REMOVED lines=12> */
.L_x_1789:


//--------------------- .text._ZN7cutlass13device_kernelIN5flash19enable_sm80_to_sm89INS1_16FlashAttnFwdSm80INS1_25CollectiveMainloopFwdSm80ILi8ELi1ELb0EN4cute5tupleIJNS5_1CILi128EEENS7_ILi96EEENS7_ILi256EEEEEELi256ENS_10bfloat16_tEfNS_4arch4Sm80ELb1ELb0ELb1ELb1ELb1ELb0ELb1ELb0EEENS1_21CollectiveEpilogueFwdINS6_IJS8_SA_S9_EEENS6_IJNS7_ILi1EEESI_SI_EEESC_SE_Li256ELb1ELb1ELb0ELb0EEENS1_19SingleTileSchedulerILb1ELb0ELb1ELi128EEEEEEEEEvNT_6ParamsE --------------------------
	.section	.text._ZN7cutlass13device_kernelIN5flash19enable_sm80_to_sm89INS1_16FlashAttnFwdSm80INS1_25CollectiveMainloopFwdSm80ILi8ELi1ELb0EN4cute5tupleIJNS5_1CILi128EEENS7_ILi96EEENS7_ILi256EEEEEELi256ENS_10bfloat16_tEfNS_4arch4Sm80ELb1ELb0ELb1ELb1ELb1ELb0ELb1ELb0EEENS1_21CollectiveEpilogueFwdINS6_IJS8_SA_S9_EEENS6_IJNS7_ILi1EEESI_SI_EEESC_SE_Li256ELb1ELb1ELb0ELb0EEENS1_19SingleTileSchedulerILb1ELb0ELb1ELi128EEEEEEEEEvNT_6ParamsE,"ax",@progbits
	.sectioninfo	@"SHI_REGISTERS=255"
	.align	128
.text._ZN7cutlass13device_kernelIN5flash19enable_sm80_to_sm89INS1_16FlashAttnFwdSm80INS1_25CollectiveMainloopFwdSm80ILi8ELi1ELb0EN4cute5tupleIJNS5_1CILi128EEENS7_ILi96EEENS7_ILi256EEEEEELi256ENS_10bfloat16_tEfNS_4arch4Sm80ELb1ELb0ELb1ELb1ELb1ELb0ELb1ELb0EEENS1_21CollectiveEpilogueFwdINS6_IJS8_SA_S9_EEENS6_IJNS7_ILi1EEESI_SI_EEESC_SE_Li256ELb1ELb1ELb0ELb0EEENS1_19SingleTileSchedulerILb1ELb0ELb1ELi128EEEEEEEEEvNT_6ParamsE:
        .type           _ZN7cutlass13device_kernelIN5flash19enable_sm80_to_sm89INS1_16FlashAttnFwdSm80INS1_25CollectiveMainloopFwdSm80ILi8ELi1ELb0EN4cute5tupleIJNS5_1CILi128EEENS7_ILi96EEENS7_ILi256EEEEEELi256ENS_10bfloat16_tEfNS_4arch4Sm80ELb1ELb0ELb1ELb1ELb1ELb0ELb1ELb0EEENS1_21CollectiveEpilogueFwdINS6_IJS8_SA_S9_EEENS6_IJNS7_ILi1EEESI_SI_EEESC_SE_Li256ELb1ELb1ELb0ELb0EEENS1_19SingleTileSchedulerILb1ELb0ELb1ELi128EEEEEEEEEvNT_6ParamsE,@function
        .size           _ZN7cutlass13device_kernelIN5flash19enable_sm80_to_sm89INS1_16FlashAttnFwdSm80INS1_25CollectiveMainloopFwdSm80ILi8ELi1ELb0EN4cute5tupleIJNS5_1CILi128EEENS7_ILi96EEENS7_ILi256EEEEEELi256ENS_10bfloat16_tEfNS_4arch4Sm80ELb1ELb0ELb1ELb1ELb1ELb0ELb1ELb0EEENS1_21CollectiveEpilogueFwdINS6_IJS8_SA_S9_EEENS6_IJNS7_ILi1EEESI_SI_EEESC_SE_Li256ELb1ELb1ELb0ELb0EEENS1_19SingleTileSchedulerILb1ELb0ELb1ELi128EEEEEEEEEvNT_6ParamsE,(.L_x_1792 - _ZN7cutlass13device_kernelIN5flash19enable_sm80_to_sm89INS1_16FlashAttnFwdSm80INS1_25CollectiveMainloopFwdSm80ILi8ELi1ELb0EN4cute5tupleIJNS5_1CILi128EEENS7_ILi96EEENS7_ILi256EEEEEELi256ENS_10bfloat16_tEfNS_4arch4Sm80ELb1ELb0ELb1ELb1ELb1ELb0ELb1ELb0EEENS1_21CollectiveEpilogueFwdINS6_IJS8_SA_S9_EEENS6_IJNS7_ILi1EEESI_SI_EEESC_SE_Li256ELb1ELb1ELb0ELb0EEENS1_19SingleTileSchedulerILb1ELb0ELb1ELi128EEEEEEEEEvNT_6ParamsE)
        .other          _ZN7cutlass13device_kernelIN5flash19enable_sm80_to_sm89INS1_16FlashAttnFwdSm80INS1_25CollectiveMainloopFwdSm80ILi8ELi1ELb0EN4cute5tupleIJNS5_1CILi128EEENS7_ILi96EEENS7_ILi256EEEEEELi256ENS_10bfloat16_tEfNS_4arch4Sm80ELb1ELb0ELb1ELb1ELb1ELb0ELb1ELb0EEENS1_21CollectiveEpilogueFwdINS6_IJS8_SA_S9_EEENS6_IJNS7_ILi1EEESI_SI_EEESC_SE_Li256ELb1ELb1ELb0ELb0EEENS1_19SingleTileSchedulerILb1ELb0ELb1ELi128EEEEEEEEEvNT_6ParamsE,@"STO_CUDA_ENTRY STV_DEFAULT"
_ZN7cutlass13device_kernelIN5flash19enable_sm80_to_sm89INS1_16FlashAttnFwdSm80INS1_25CollectiveMainloopFwdSm80ILi8ELi1ELb0EN4cute5tupleIJNS5_1CILi128EEENS7_ILi96EEENS7_ILi256EEEEEELi256ENS_10bfloat16_tEfNS_4arch4Sm80ELb1ELb0ELb1ELb1ELb1ELb0ELb1ELb0EEENS1_21CollectiveEpilogueFwdINS6_IJS8_SA_S9_EEENS6_IJNS7_ILi1EEESI_SI_EEESC_SE_Li256ELb1ELb1ELb0ELb0EEENS1_19SingleTileSchedulerILb1ELb0ELb1ELi128EEEEEEEEEvNT_6ParamsE:
        /* <DEDUP_REMOVED lines=21> */
.L_x_1559:
        /* <DEDUP_REMOVED lines=13> */
.L_x_1561:
[----:B------:R-:W-:Y:S02]  /*0220*/  ULDC UR5, c[0x0][0x54c] ;  /* 0x0001530000057ab9 */ /* 0x000fe40000000800 */
.L_x_1560:
[----:B------:R-:W-:Y:S02]  /*0230*/  ULDC UR4, c[0x0][0x548] ;  /* 0x0001520000047ab9 */ /* 0x000fe40000000800 */
[----:B------:R-:W-:-:S02]  /*0240*/  USHF.L.U32 UR11, UR10, 0x7, URZ ;  /* 0x000000070a0b7899 */ /* 0x000fc4000800063f */
[----:B------:R-:W-:-:S04]  /*0250*/  UIMAD UR4, UR5, UR4, URZ ;  /* 0x00000004050472a4 */ /* 0x000fc8000f8e023f */
[----:B------:R-:W-:-:S04]  /*0260*/  UISETP.GE.AND UP0, UPT, UR11, UR4, UPT ;  /* 0x000000040b00728c */ /* 0x000fc8000bf06270 */
[----:B------:R-:W-:Y:S01]  /*0270*/  USEL UR14, UR14, 0xffffffff, !UP0 ;  /* 0xffffffff0e0e7887 */ /* 0x000fe2000c000000 */
[----:B------:R-:W-:Y:S05]  /*0280*/  BRA `(.L_x_1562) ;  /* 0x000001b000007947 */ /* 0x000fea0003800000 */
.L_x_1558:
        /* <DEDUP_REMOVED lines=8> */
.L_x_1563:
        /* <DEDUP_REMOVED lines=13> */
.L_x_1565:
[----:B------:R-:W-:Y:S02]  /*03e0*/  ULDC UR5, c[0x0][0x54c] ;  /* 0x0001530000057ab9 */ /* 0x000fe40000000800 */
.L_x_1564:
[----:B------:R-:W-:Y:S02]  /*03f0*/  ULDC UR4, c[0x0][0x548] ;  /* 0x0001520000047ab9 */ /* 0x000fe40000000800 */
[----:B------:R-:W-:-:S02]  /*0400*/  USHF.L.U32 UR11, UR10, 0x7, URZ ;  /* 0x000000070a0b7899 */ /* 0x000fc4000800063f */
[----:B------:R-:W-:-:S04]  /*0410*/  UIMAD UR4, UR5, UR4, URZ ;  /* 0x00000004050472a4 */ /* 0x000fc8000f8e023f */
[----:B------:R-:W-:-:S04]  /*0420*/  UISETP.GE.AND UP0, UPT, UR11, UR4, UPT ;  /* 0x000000040b00728c */ /* 0x000fc8000bf06270 */
[----:B------:R-:W-:-:S06]  /*0430*/  USEL UR14, UR14, 0xffffffff, !UP0 ;  /* 0xffffffff0e0e7887 */ /* 0x000fcc000c000000 */
.L_x_1562:
[----:B------:R-:W-:-:S13]  /*0440*/  ISETP.LE.AND P0, PT, RZ, UR14, PT ;  /* 0x0000000eff007c0c */ /* 0x000fda000bf03270 */
[----:B------:R-:W-:Y:S05]  /*0450*/  @!P0 EXIT ;  /* 0x000000000000894d */ /* 0x000fea0003800000 */
[----:B------:R-:W-:Y:S02]  /*0460*/  ULDC.64 UR8, c[0x0][0x370] ;  /* 0x0000dc0000087ab9 */ /* 0x000fe40000000a00 */
[----:B------:R-:W-:Y:S02]  /*0470*/  ULDC.64 UR4, c[0x0][0x360] ;  /* 0x0000d80000047ab9 */ /* 0x000fe40000000a00 */
[----:B------:R-:W-:Y:S02]  /*0480*/  UISETP.NE.U32.AND UP1, UPT, URZ, UR8, UPT ;  /* 0x000000083f00728c */ /* 0x000fe4000bf25070 */
        /* <DEDUP_REMOVED lines=21> */
[----:B------:R-:W2:Y:S04]  /*05e0*/  @P2 LDG.E R4, [R4.64] ;  /* 0x0000001004042981 */ /* 0x000ea8000c1e1900 */
[----:B------:R-:W3:Y:S04]  /*05f0*/  @P0 LDG.E R0, [R8.64] ;  /* 0x0000001008000981 */ /* 0x000ee8000c1e1900 */
[----:B------:R-:W4:Y:S01]  /*0600*/  @P1 LDG.E R3, [R6.64] ;  /* 0x0000001006031981 */ /* 0x000f22000c1e1900 */
        /* <DEDUP_REMOVED lines=12> */
[----:B------:R-:W-:Y:S05]  /*06d0*/  @!P1 BRA `(.L_x_1566) ;  /* 0x0000005000009947 */ /* 0x000fea0003800000 */
[----:B------:R1:W4:Y:S04]  /*06e0*/  LDG.E R0, [R6.64] ;  /* 0x0000001006007981 */ /* 0x000328000c1e1900 */
[----:B-1----:R-:W5:Y:S01]  /*06f0*/  LDG.E R6, [R6.64+0x4] ;  /* 0x0000041006067981 */ /* 0x002f62000c1e1900 */
[----:B---34-:R-:W1:Y:S08]  /*0700*/  R2UR UR13, R0 ;  /* 0x00000000000d73c2 */ /* 0x018e7000000e0000 */
[----:B-----5:R-:W1:Y:S02]  /*0710*/  R2UR UR4, R6 ;  /* 0x00000000060473c2 */ /* 0x020e6400000e0000 */
[----:B-1----:R-:W-:-:S06]  /*0720*/  UIADD3 UR13, -UR13, UR4, URZ ;  /* 0x000000040d0d7290 */ /* 0x002fcc000fffe13f */
.L_x_1566:
[----:B------:R-:W-:-:S04]  /*0730*/  ISETP.NE.U32.AND P0, PT, RZ, c[0x0][0x368], PT ;  /* 0x0000da00ff007a0c */ /* 0x000fc80003f05070 */
[----:B------:R-:W-:-:S13]  /*0740*/  ISETP.NE.AND.EX P0, PT, RZ, c[0x0][0x36c], PT, P0 ;  /* 0x0000db00ff007a0c */ /* 0x000fda0003f05300 */
[----:B------:R-:W-:Y:S05]  /*0750*/  @!P0 BRA `(.L_x_1567) ;  /* 0x0000007000008947 */ /* 0x000fea0003800000 */
[----:B------:R-:W-:Y:S02]  /*0760*/  ULDC.64 UR4, c[0x0][0x368] ;  /* 0x0000da0000047ab9 */ /* 0x000fe40000000a00 */
[----:B------:R-:W-:-:S06]  /*0770*/  UIMAD.WIDE UR4, UR14, UR15, UR4 ;  /* 0x0000000f0e0472a5 */ /* 0x000fcc000f8e0204 */
[----:B------:R-:W-:Y:S02]  /*0780*/  MOV R4, UR4 ;  /* 0x0000000400047c02 */ /* 0x000fe40008000f00 */
[----:B------:R-:W-:-:S05]  /*0790*/  MOV R5, UR5 ;  /* 0x0000000500057c02 */ /* 0x000fca0008000f00 */
[----:B------:R-:W4:Y:S02]  /*07a0*/  LDG.E R4, [R4.64] ;  /* 0x0000001004047981 */ /* 0x000f24000c1e1900 */
[----:B----4-:R1:W4:Y:S02]  /*07b0*/  R2UR UR7, R4 ;  /* 0x00000000040773c2 */ /* 0x01032400000e0000 */
[----:B-1--4-:R-:W-:Y:S05]  /*07c0*/  BRA `(.L_x_1568) ;  /* 0x000000c000007947 */ /* 0x012fea0003800000 */
.L_x_1567:
[----:B------:R-:W-:-:S04]  /*07d0*/  ISETP.NE.U32.AND P0, PT, RZ, c[0x0][0x350], PT ;  /* 0x0000d400ff007a0c */ /* 0x000fc80003f05070 */
[----:B------:R-:W-:-:S13]  /*07e0*/  ISETP.NE.AND.EX P0, PT, RZ, c[0x0][0x354], PT, P0 ;  /* 0x0000d500ff007a0c */ /* 0x000fda0003f05300 */
[----:B------:R-:W-:Y:S05]  /*07f0*/  @!P0 BRA `(.L_x_1568) ;  /* 0x0000009000008947 */ /* 0x000fea0003800000 */
[----:B------:R-:W-:Y:S02]  /*0800*/  ULDC.64 UR4, c[0x0][0x350] ;  /* 0x0000d40000047ab9 */ /* 0x000fe40000000a00 */
[----:B------:R-:W-:-:S06]  /*0810*/  UIMAD.WIDE UR4, UR14, UR15, UR4 ;  /* 0x0000000f0e0472a5 */ /* 0x000fcc000f8e0204 */
[----:B------:R-:W-:Y:S02]  /*0820*/  MOV R4, UR4 ;  /* 0x0000000400047c02 */ /* 0x000fe40008000f00 */
[----:B------:R-:W-:-:S05]  /*0830*/  MOV R5, UR5 ;  /* 0x0000000500057c02 */ /* 0x000fca0008000f00 */
[----:B------:R-:W4:Y:S04]  /*0840*/  LDG.E R3, [R4.64] ;  /* 0x0000001004037981 */ /* 0x000f28000c1e1900 */
[----:B------:R-:W5:Y:S01]  /*0850*/  LDG.E R0, [R4.64+0x4] ;  /* 0x0000041004007981 */ /* 0x000f62000c1e1900 */
[----:B----4-:R-:W1:Y:S08]  /*0860*/  R2UR UR4, R3 ;  /* 0x00000000030473c2 */ /* 0x010e7000000e0000 */
[----:B-----5:R-:W1:Y:S02]  /*0870*/  R2UR UR7, R0 ;  /* 0x00000000000773c2 */ /* 0x020e6400000e0000 */
[----:B-1----:R-:W-:-:S06]  /*0880*/  UIADD3 UR7, -UR4, UR7, URZ ;  /* 0x0000000704077290 */ /* 0x002fcc000fffe13f */
.L_x_1568:
[----:B------:R-:W-:Y:S01]  /*0890*/  ULDC UR4, c[0x0][0x2c4] ;  /* 0x0000b10000047ab9 */ /* 0x000fe20000000800 */
[----:B------:R-:W-:Y:S01]  /*08a0*/  PLOP3.LUT P2, PT, PT, PT, PT, 0x80, 0x0 ;  /* 0x000000000000781c */ /* 0x000fe20003f4f070 */
[----:B------:R-:W-:Y:S01]  /*08b0*/  UISETP.NE.AND UP1, UPT, UR4, 0x1, UPT ;  /* 0x000000010400788c */ /* 0x000fe2000bf25270 */
[----:B------:R-:W-:Y:S01]  /*08c0*/  CS2R R4, SRZ ;  /* 0x0000000000047805 */ /* 0x000fe2000001ff00 */
[----:B--2---:R-:W-:Y:S01]  /*08d0*/  UIADD3 UR7, -UR12, UR7, URZ ;  /* 0x000000070c077290 */ /* 0x004fe2000fffe13f */
[----:B------:R-:W-:Y:S01]  /*08e0*/  IMAD.MOV.U32 R130, RZ, RZ, RZ ;  /* 0x000000ffff827224 */ /* 0x000fe200078e00ff */
[----:B------:R-:W-:Y:S01]  /*08f0*/  ULDC.64 UR4, c[0x0][0x2c8] ;  /* 0x0000b20000047ab9 */ /* 0x000fe20000000a00 */
[----:B------:R-:W-:Y:S01]  /*0900*/  IMAD.MOV.U32 R128, RZ, RZ, RZ ;  /* 0x000000ffff807224 */ /* 0x000fe200078e00ff */
[----:B------:R-:W-:Y:S01]  /*0910*/  UIADD3 UR6, UR7, 0x5f, URZ ;  /* 0x0000005f07067890 */ /* 0x000fe2000fffe03f */
[----:B------:R-:W-:Y:S01]  /*0920*/  CS2R R126, SRZ ;  /* 0x00000000007e7805 */ /* 0x000fe2000001ff00 */
[----:B------:R-:W-:Y:S01]  /*0930*/  CS2R R124, SRZ ;  /* 0x00000000007c7805 */ /* 0x000fe2000001ff00 */
[----:B------:R-:W-:Y:S01]  /*0940*/  CS2R R122, SRZ ;  /* 0x00000000007a7805 */ /* 0x000fe2000001ff00 */
[----:B------:R-:W-:Y:S01]  /*0950*/  CS2R R120, SRZ ;  /* 0x0000000000787805 */ /* 0x000fe2000001ff00 */
[----:B------:R-:W-:Y:S01]  /*0960*/  @UP1 UIADD3 UR20, UR11, 0x7f, URZ ;  /* 0x0000007f0b141890 */ /* 0x000fe2000fffe03f */
[----:B------:R-:W-:Y:S01]  /*0970*/  CS2R R118, SRZ ;  /* 0x0000000000767805 */ /* 0x000fe2000001ff00 */
[----:B------:R-:W-:Y:S01]  /*0980*/  CS2R R116, SRZ ;  /* 0x0000000000747805 */ /* 0x000fe2000001ff00 */
[----:B------:R-:W-:Y:S01]  /*0990*/  CS2R R114, SRZ ;  /* 0x0000000000727805 */ /* 0x000fe2000001ff00 */
[----:B------:R-:W-:Y:S01]  /*09a0*/  UIMAD.WIDE.U32 UR20, UR20, UR4, URZ ;  /* 0x00000004141472a5 */ /* 0x000fe2000f8e003f */
[----:B------:R-:W-:Y:S01]  /*09b0*/  CS2R R112, SRZ ;  /* 0x0000000000707805 */ /* 0x000fe2000001ff00 */
[----:B------:R-:W-:Y:S01]  /*09c0*/  UIADD3 UR4, UR11, 0x7f, URZ ;  /* 0x0000007f0b047890 */ /* 0x000fe2000fffe03f */
[----:B------:R-:W-:Y:S01]  /*09d0*/  CS2R R110, SRZ ;  /* 0x00000000006e7805 */ /* 0x000fe2000001ff00 */
[----:B------:R-:W-:Y:S01]  /*09e0*/  @UP1 USHF.R.U32.HI UR4, URZ, UR5, UR21 ;  /* 0x000000053f041299 */ /* 0x000fe20008011615 */
[----:B------:R-:W-:Y:S01]  /*09f0*/  CS2R R108, SRZ ;  /* 0x00000000006c7805 */ /* 0x000fe2000001ff00 */
[----:B---3--:R-:W-:Y:S01]  /*0a00*/  UIADD3 UR5, UR7, 0x60, -UR13 ;  /* 0x0000006007057890 */ /* 0x008fe2000fffe80d */
[----:B------:R-:W-:Y:S01]  /*0a10*/  CS2R R106, SRZ ;  /* 0x00000000006a7805 */ /* 0x000fe2000001ff00 */
[----:B------:R-:W-:Y:S01]  /*0a20*/  UIMAD.WIDE UR20, UR6, 0x2aaaaaab, URZ ;  /* 0x2aaaaaab061478a5 */ /* 0x000fe2000f8e023f */
[----:B------:R-:W-:Y:S01]  /*0a30*/  CS2R R104, SRZ ;  /* 0x0000000000687805 */ /* 0x000fe2000001ff00 */
[----:B------:R-:W-:Y:S01]  /*0a40*/  UIADD3 UR4, UR5, UR4, URZ ;  /* 0x0000000405047290 */ /* 0x000fe2000fffe03f */
[----:B------:R-:W-:Y:S01]  /*0a50*/  CS2R R102, SRZ ;  /* 0x0000000000667805 */ /* 0x000fe2000001ff00 */
[----:B------:R-:W-:Y:S01]  /*0a60*/  CS2R R100, SRZ ;  /* 0x0000000000647805 */ /* 0x000fe2000001ff00 */
[----:B------:R-:W-:Y:S01]  /*0a70*/  CS2R R98, SRZ ;  /* 0x0000000000627805 */ /* 0x000fe2000001ff00 */
[----:B------:R-:W-:Y:S01]  /*0a80*/  UIMAD.WIDE UR4, UR4, 0x2aaaaaab, URZ ;  /* 0x2aaaaaab040478a5 */ /* 0x000fe2000f8e023f */
[----:B------:R-:W-:Y:S01]  /*0a90*/  CS2R R96, SRZ ;  /* 0x0000000000607805 */ /* 0x000fe2000001ff00 */
[----:B------:R-:W-:Y:S01]  /*0aa0*/  UMOV UR19, UR21 ;  /* 0x0000001500137c82 */ /* 0x000fe20008000000 */
[----:B------:R-:W-:Y:S01]  /*0ab0*/  CS2R R94, SRZ ;  /* 0x00000000005e7805 */ /* 0x000fe2000001ff00 */
[----:B------:R-:W-:Y:S01]  /*0ac0*/  USHF.R.U32.HI UR6, URZ, 0x1f, UR19 ;  /* 0x0000001f3f067899 */ /* 0x000fe20008011613 */
[----:B------:R-:W-:Y:S01]  /*0ad0*/  CS2R R92, SRZ ;  /* 0x00000000005c7805 */ /* 0x000fe2000001ff00 */
[----:B------:R-:W-:Y:S01]  /*0ae0*/  USHF.R.U32.HI UR4, URZ, 0x1f, UR5 ;  /* 0x0000001f3f047899 */ /* 0x000fe20008011605 */
[----:B------:R-:W-:Y:S01]  /*0af0*/  CS2R R90, SRZ ;  /* 0x00000000005a7805 */ /* 0x000fe2000001ff00 */
[----:B------:R-:W-:Y:S01]  /*0b00*/  ULEA.HI.SX32 UR6, UR19, UR6, 0x1c ;  /* 0x0000000613067291 */ /* 0x000fe2000f8fe23f */
[----:B------:R-:W-:Y:S01]  /*0b10*/  CS2R R88, SRZ ;  /* 0x0000000000587805 */ /* 0x000fe2000001ff00 */
[----:B------:R-:W-:Y:S01]  /*0b20*/  ULEA.HI.SX32 UR4, UR5, UR4, 0x1c ;  /* 0x0000000405047291 */ /* 0x000fe2000f8fe23f */
        /* <DEDUP_REMOVED lines=61> */
[----:B------:R-:W-:Y:S01]  /*0f00*/  LEA.HI R84, R7, R2, RZ, 0x3 ;  /* 0x0000000207547211 */ /* 0x000fe200078f18ff */
[----:B------:R-:W-:Y:S01]  /*0f10*/  UIMAD UR15, UR15, UR4, URZ ;  /* 0x000000040f0f72a4 */ /* 0x000fe2000f8e023f */
[----:B------:R-:W-:Y:S01]  /*0f20*/  PLOP3.LUT P1, PT, PT, PT, UP1, 0x80, 0x0 ;  /* 0x000000000000781c */ /* 0x000fe20003f2f018 */
[----:B------:R-:W-:Y:S01]  /*0f30*/  UIMAD.WIDE.U32 UR20, UR18, UR4, URZ ;  /* 0x00000004121472a5 */ /* 0x000fe2000f8e003f */
[----:B------:R-:W-:Y:S01]  /*0f40*/  LOP3.LUT R13, R84, 0xfffffff8, RZ, 0xc0, !PT ;  /* 0xfffffff8540d7812 */ /* 0x000fe200078ec0ff */
[----:B------:R-:W-:Y:S01]  /*0f50*/  UIMAD UR15, UR18, UR5, UR15 ;  /* 0x00000005120f72a4 */ /* 0x000fe2000f8e020f */
[----:B------:R-:W-:Y:S01]  /*0f60*/  SHF.R.S32.HI R84, RZ, 0x3, R84 ;  /* 0x00000003ff547819 */ /* 0x000fe20000011454 */
[----:B------:R-:W-:Y:S01]  /*0f70*/  USHF.R.S32.HI UR18, URZ, 0x1f, UR14 ;  /* 0x0000001f3f127899 */ /* 0x000fe2000801140e */
[----:B------:R-:W-:Y:S01]  /*0f80*/  PLOP3.LUT P0, PT, PT, PT, UP1, 0x80, 0x0 ;  /* 0x000000000000781c */ /* 0x000fe20003f0f018 */
[----:B------:R-:W-:Y:S01]  /*0f90*/  IMAD.IADD R13, R2, 0x1, -R13 ;  /* 0x00000001020d7824 */ /* 0x000fe200078e0a0d */
[----:B------:R-:W-:Y:S01]  /*0fa0*/  ULDC.64 UR4, c[0x0][0x1b8] ;  /* 0x00006e0000047ab9 */ /* 0x000fe20000000a00 */
[----:B------:R-:W-:Y:S01]  /*0fb0*/  IMAD.SHL.U32 R251, R84, 0x40, RZ ;  /* 0x0000004054fb7824 */ /* 0x000fe200078e00ff */
[----:B------:R-:W-:Y:S01]  /*0fc0*/  UIADD3 UR21, UR21, UR15, URZ ;  /* 0x0000000f15157290 */ /* 0x000fe2000fffe03f */
[C---:B------:R-:W-:Y:S01]  /*0fd0*/  IMAD R112, R13.reuse, 0x20, R84 ;  /* 0x000000200d707824 */ /* 0x040fe200078e0254 */
[----:B------:R-:W-:Y:S01]  /*0fe0*/  UIMAD UR15, UR8, UR4, URZ ;  /* 0x00000004080f72a4 */ /* 0x000fe2000f8e023f */
[----:B------:R-:W-:Y:S01]  /*0ff0*/  IMAD.SHL.U32 R211, R13, 0x8, RZ ;  /* 0x000000080dd37824 */ /* 0x000fe200078e00ff */
[----:B------:R-:W-:Y:S01]  /*1000*/  UIMAD.WIDE.U32 UR20, UR9, UR4, UR20 ;  /* 0x00000004091472a5 */ /* 0x000fe2000f8e0014 */
[----:B------:R-:W-:Y:S01]  /*1010*/  LOP3.LUT R251, R251, 0x1c0, RZ, 0xc0, !PT ;  /* 0x000001c0fbfb7812 */ /* 0x000fe200078ec0ff */
[----:B------:R-:W-:Y:S01]  /*1020*/  UIMAD UR15, UR9, UR5, UR15 ;  /* 0x00000005090f72a4 */ /* 0x000fe2000f8e020f */
[----:B------:R-:W-:Y:S01]  /*1030*/  IADD3 R0, R112, UR11, RZ ;  /* 0x0000000b70007c10 */ /* 0x000fe2000fffe0ff */
[----:B------:R-:W-:Y:S01]  /*1040*/  USEL UR18, UR18, URZ, !UP2 ;  /* 0x0000003f12127287 */ /* 0x000fe2000d000000 */
[----:B------:R3:W-:Y:S01]  /*1050*/  STL [R1+0x8], R112 ;  /* 0x0000087001007387 */ /* 0x0007e20000100800 */
[----:B------:R-:W-:Y:S01]  /*1060*/  ULDC.64 UR4, c[0x0][0x1c0] ;  /* 0x0000700000047ab9 */ /* 0x000fe20000000a00 */
[C---:B------:R-:W-:Y:S01]  /*1070*/  IADD3 R12, R211.reuse, 0x40, RZ ;  /* 0x00000040d30c7810 */ /* 0x040fe20007ffe0ff */
[----:B-1----:R-:W-:Y:S01]  /*1080*/  @P1 IMAD.HI.U32 R4, R0, c[0x0][0x2c8], RZ ;  /* 0x0000b20000041a27 */ /* 0x002fe200078e00ff */
[----:B------:R-:W-:Y:S01]  /*1090*/  USEL UR19, UR14, URZ, !UP2 ;  /* 0x0000003f0e137287 */ /* 0x000fe2000d000000 */
[----:B------:R3:W-:Y:S01]  /*10a0*/  STL [R1+0x1c], R211 ;  /* 0x00001cd301007387 */ /* 0x0007e20000100800 */
[----:B------:R-:W-:Y:S01]  /*10b0*/  UIMAD UR18, UR18, UR4, URZ ;  /* 0x00000004121272a4 */ /* 0x000fe2000f8e023f */
[----:B------:R-:W-:Y:S01]  /*10c0*/  IMAD.MOV.U32 R6, RZ, RZ, R0 ;  /* 0x000000ffff067224 */ /* 0x000fe200078e0000 */
[----:B------:R-:W-:Y:S01]  /*10d0*/  UIADD3 UR21, UR21, UR15, URZ ;  /* 0x0000000f15157290 */ /* 0x000fe2000fffe03f */
[----:B------:R-:W-:Y:S01]  /*10e0*/  @P0 SHF.R.U32.HI R6, RZ, c[0x0][0x2cc], R4 ;  /* 0x0000b300ff060a19 */ /* 0x000fe20000011604 */
[----:B------:R-:W-:Y:S01]  /*10f0*/  UIMAD UR5, UR19, UR5, UR18 ;  /* 0x00000005130572a4 */ /* 0x000fe2000f8e0212 */
[C---:B------:R-:W-:Y:S01]  /*1100*/  IADD3 R85, R211.reuse, 0x80, RZ ;  /* 0x00000080d3557810 */ /* 0x040fe20007ffe0ff */
[----:B------:R-:W-:Y:S01]  /*1110*/  UIMAD.WIDE.U32 UR20, UR19, UR4, UR20 ;  /* 0x00000004131472a5 */ /* 0x000fe2000f8e0014 */
[--C-:B------:R-:W-:Y:S01]  /*1120*/  SHF.R.S32.HI R5, RZ, 0x1f, R6.reuse ;  /* 0x0000001fff057819 */ /* 0x100fe20000011406 */
[----:B------:R-:W-:Y:S01]  /*1130*/  IMAD.MOV R4, RZ, RZ, -R6 ;  /* 0x000000ffff047224 */ /* 0x000fe200078e0a06 */
[----:B------:R-:W-:Y:S01]  /*1140*/  ULDC UR4, c[0x0][0x2c4] ;  /* 0x0000b10000047ab9 */ /* 0x000fe20000000800 */
[----:B------:R-:W-:Y:S01]  /*1150*/  ISETP.GE.AND P4, PT, R211, c[0x0][0x198], PT ;  /* 0x00006600d3007a0c */ /* 0x000fe20003f86270 */
[----:B------:R-:W-:Y:S01]  /*1160*/  UIADD3 UR5, UR21, UR5, URZ ;  /* 0x0000000515057290 */ /* 0x000fe2000fffe03f */
[----:B------:R-:W-:Y:S01]  /*1170*/  IMAD R4, R4, c[0x0][0x2c4], R0 ;  /* 0x0000b10004047a24 */ /* 0x000fe200078e0200 */
[----:B------:R-:W-:Y:S01]  /*1180*/  UIMAD UR4, UR13, UR4, URZ ;  /* 0x000000040d0472a4 */ /* 0x000fe2000f8e023f */
[----:B------:R-:W-:Y:S01]  /*1190*/  IMAD.U32 R9, RZ, RZ, UR21 ;  /* 0x00000015ff097e24 */ /* 0x000fe2000f8e00ff */
[----:B------:R-:W-:Y:S01]  /*11a0*/  ISETP.GE.AND P3, PT, R12, c[0x0][0x198], PT ;  /* 0x000066000c007a0c */ /* 0x000fe20003f66270 */
[----:B------:R-:W-:Y:S01]  /*11b0*/  IMAD.U32 R8, RZ, RZ, UR20 ;  /* 0x00000014ff087e24 */ /* 0x000fe2000f8e00ff */
[----:B------:R-:W-:Y:S01]  /*11c0*/  SHF.R.S32.HI R0, RZ, 0x1f, R4 ;  /* 0x0000001fff007819 */ /* 0x000fe20000011404 */
[----:B------:R-:W-:Y:S01]  /*11d0*/  IMAD.U32 R9, RZ, RZ, UR5 ;  /* 0x00000005ff097e24 */ /* 0x000fe2000f8e00ff */
[----:B------:R-:W-:Y:S01]  /*11e0*/  ISETP.GE.AND P6, PT, R85, c[0x0][0x198], PT ;  /* 0x0000660055007a0c */ /* 0x000fe20003fc6270 */
[----:B------:R-:W-:Y:S01]  /*11f0*/  IMAD R5, R5, c[0x0][0x1b0], RZ ;  /* 0x00006c0005057a24 */ /* 0x000fe200078e02ff */
[----:B------:R-:W-:Y:S01]  /*1200*/  BSSY B0, `(.L_x_1570) ;  /* 0x0000039000007945 */ /* 0x000fe20003800000 */
[----:B------:R-:W-:-:S04]  /*1210*/  IMAD.WIDE.U32 R8, R6, c[0x0][0x1b0], R8 ;  /* 0x00006c0006087a25 */ /* 0x000fc800078e0008 */
[----:B------:R-:W-:Y:S02]  /*1220*/  IMAD R5, R6, c[0x0][0x1b4], R5 ;  /* 0x00006d0006057a24 */ /* 0x000fe400078e0205 */
[----:B------:R-:W-:Y:S02]  /*1230*/  IMAD R0, R0, c[0x0][0x1a8], RZ ;  /* 0x00006a0000007a24 */ /* 0x000fe400078e02ff */
[----:B------:R-:W-:Y:S02]  /*1240*/  IMAD.IADD R11, R9, 0x1, R5 ;  /* 0x00000001090b7824 */ /* 0x000fe400078e0205 */
[----:B------:R-:W-:Y:S01]  /*1250*/  IMAD.MOV.U32 R10, RZ, RZ, R8 ;  /* 0x000000ffff0a7224 */ /* 0x000fe200078e0008 */
[----:B------:R-:W-:Y:S01]  /*1260*/  IADD3 R8, R84, UR11, RZ ;  /* 0x0000000b54087c10 */ /* 0x000fe2000fffe0ff */
[C---:B------:R-:W-:Y:S02]  /*1270*/  IMAD R9, R4.reuse, c[0x0][0x1ac], R0 ;  /* 0x00006b0004097a24 */ /* 0x040fe400078e0200 */
[----:B------:R-:W-:Y:S01]  /*1280*/  IMAD.WIDE.U32 R4, R4, c[0x0][0x1a8], R10 ;  /* 0x00006a0004047a25 */ /* 0x000fe200078e000a */
[----:B------:R-:W-:-:S02]  /*1290*/  LEA.HI R11, R7, R2, RZ, 0x4 ;  /* 0x00000002070b7211 */ /* 0x000fc400078f20ff */
[----:B------:R-:W-:Y:S01]  /*12a0*/  LEA.HI R10, R7, R2, RZ, 0x6 ;  /* 0x00000002070a7211 */ /* 0x000fe200078f30ff */
[----:B------:R-:W-:Y:S01]  /*12b0*/  IMAD.IADD R9, R5, 0x1, R9 ;  /* 0x0000000105097824 */ /* 0x000fe200078e0209 */
[----:B------:R-:W-:Y:S02]  /*12c0*/  LOP3.LUT R0, R11, 0xfffffff0, RZ, 0xc0, !PT ;  /* 0xfffffff00b007812 */ /* 0x000fe400078ec0ff */
[----:B------:R-:W-:Y:S01]  /*12d0*/  LEA R16, P0, R4, c[0x0][0x160], 0x1 ;  /* 0x0000580004107a11 */ /* 0x000fe200078008ff */
[----:B------:R-:W-:Y:S02]  /*12e0*/  IMAD.SHL.U32 R10, R10, 0x8, RZ ;  /* 0x000000080a0a7824 */ /* 0x000fe400078e00ff */
[----:B------:R-:W-:Y:S01]  /*12f0*/  IMAD.IADD R0, R2, 0x1, -R0 ;  /* 0x0000000102007824 */ /* 0x000fe200078e0a00 */
[----:B------:R-:W-:Y:S01]  /*1300*/  LEA.HI.X R9, R4, c[0x0][0x164], R9, 0x1, P0 ;  /* 0x0000590004097a11 */ /* 0x000fe200000f0c09 */
[----:B------:R-:W-:Y:S01]  /*1310*/  IMAD.MOV.U32 R4, RZ, RZ, 0x10 ;  /* 0x00000010ff047424 */ /* 0x000fe200078e00ff */
[----:B------:R-:W-:Y:S01]  /*1320*/  ISETP.GE.AND P0, PT, R8, UR4, PT ;  /* 0x0000000408007c0c */ /* 0x000fe2000bf06270 */
[----:B------:R3:W1:Y:S01]  /*1330*/  SHFL.IDX PT, R18, R16, RZ, 0x181f ;  /* 0x00181fff10127589 */ /* 0x00066200000e0000 */
[----:B------:R-:W-:-:S03]  /*1340*/  SHF.R.S32.HI R6, RZ, 0x1f, R0 ;  /* 0x0000001fff067819 */ /* 0x000fc60000011400 */
[----:B------:R3:W4:Y:S01]  /*1350*/  SHFL.IDX PT, R19, R9, RZ, 0x181f ;  /* 0x00181fff09137589 */ /* 0x00072200000e0000 */
[----:B------:R-:W-:-:S04]  /*1360*/  LEA.HI R6, R6, R0, RZ, 0x3 ;  /* 0x0000000006067211 */ /* 0x000fc800078f18ff */
[----:B------:R-:W-:-:S05]  /*1370*/  LOP3.LUT R5, R6, 0xfffffff8, RZ, 0xc0, !PT ;  /* 0xfffffff806057812 */ /* 0x000fca00078ec0ff */
[----:B------:R-:W-:Y:S01]  /*1380*/  IMAD.IADD R5, R0, 0x1, -R5 ;  /* 0x0000000100057824 */ /* 0x000fe200078e0a05 */
[----:B------:R-:W-:-:S04]  /*1390*/  IADD3 R0, R211, 0xc0, RZ ;  /* 0x000000c0d3007810 */ /* 0x000fc80007ffe0ff */
[----:B------:R-:W-:Y:S01]  /*13a0*/  ISETP.GE.AND P5, PT, R0, c[0x0][0x198], PT ;  /* 0x0000660000007a0c */ /* 0x000fe20003fa6270 */
[----:B--2---:R2:W5:Y:S03]  /*13b0*/  @P2 R2UR UR19, R3 ;  /* 0x00000000031323c2 */ /* 0x00456600000e0000 */
[----:B------:R-:W-:Y:S01]  /*13c0*/  R2P PR, R5, 0x6 ;  /* 0x0000000605007804 */ /* 0x000fe20000000000 */
[----:B-----5:R-:W-:-:S04]  /*13d0*/  @!UP0 UMOV UR19, UR14 ;  /* 0x0000000e00138c82 */ /* 0x020fc80008000000 */
[----:B------:R-:W-:Y:S02]  /*13e0*/  SEL R4, R4, 0xfffffff0, !P1 ;  /* 0xfffffff004047807 */ /* 0x000fe40004800000 */
[----:B--2---:R-:W-:Y:S02]  /*13f0*/  SHF.R.U32.HI R3, RZ, 0x3, R251 ;  /* 0x00000003ff037819 */ /* 0x004fe400000116fb */
[----:B------:R-:W-:-:S04]  /*1400*/  LOP3.LUT R251, R251, 0x38, R211, 0xf8, !PT ;  /* 0x00000038fbfb7812 */ /* 0x000fc800078ef8d3 */
[----:B------:R-:W-:Y:S01]  /*1410*/  LOP3.LUT R251, R251, R3, RZ, 0x3c, !PT ;  /* 0x00000003fbfb7212 */ /* 0x000fe200078e3cff */
[----:B------:R-:W-:-:S03]  /*1420*/  IMAD.MOV.U32 R3, RZ, RZ, 0x20 ;  /* 0x00000020ff037424 */ /* 0x000fc600078e00ff */
[----:B------:R-:W-:Y:S02]  /*1430*/  LOP3.LUT R251, R251, 0xfffffe00, R10, 0xf8, !PT ;  /* 0xfffffe00fbfb7812 */ /* 0x000fe400078ef80a */
        /* <DEDUP_REMOVED lines=21> */
.L_x_1571:
[----:B-1-34-:R-:W-:Y:S05]  /*1590*/  BSYNC B0 ;  /* 0x0000000000007941 */ /* 0x01afea0003800000 */
.L_x_1570:
        /* <DEDUP_REMOVED lines=25> */
.L_x_1573:
[----:B------:R-:W-:Y:S05]  /*1730*/  BSYNC B0 ;  /* 0x0000000000007941 */ /* 0x000fea0003800000 */
.L_x_1572:
        /* <DEDUP_REMOVED lines=25> */
.L_x_1575:
[----:B------:R-:W-:Y:S05]  /*18d0*/  BSYNC B0 ;  /* 0x0000000000007941 */ /* 0x000fea0003800000 */
.L_x_1574:
[----:B------:R-:W-:Y:S01]  /*18e0*/  IMAD.MOV.U32 R252, RZ, RZ, c[0x0][0x2b8] ;  /* 0x0000ae00fffc7624 */ /* 0x000fe200078e00ff */
[----:B------:R-:W-:Y:S01]  /*18f0*/  UMOV UR15, 0x60 ;  /* 0x00000060000f7882 */ /* 0x000fe20000000000 */
[----:B-12---:R-:W-:Y:S01]  /*1900*/  SHFL.IDX PT, R16, R16, 0x3, 0x181f ;  /* 0x00781f0010107f89 */ /* 0x006fe200000e0000 */
[----:B------:R-:W-:Y:S01]  /*1910*/  UIMAD UR15, UR6, UR15, -0x60 ;  /* 0xffffffa0060f74a4 */ /* 0x000fe2000f8e020f */
[----:B---3--:R-:W-:Y:S01]  /*1920*/  SHF.R.S32.HI R15, RZ, 0x1f, R12 ;  /* 0x0000001fff0f7819 */ /* 0x008fe2000001140c */
[----:B------:R-:W-:Y:S01]  /*1930*/  IMAD.SHL.U32 R251, R251, 0x2, RZ ;  /* 0x00000002fbfb7824 */ /* 0x000fe200078e00ff */
[----:B------:R-:W-:Y:S01]  /*1940*/  ISETP.NE.AND P2, PT, R252, 0x1, PT ;  /* 0x00000001fc00780c */ /* 0x000fe20003f45270 */
[----:B------:R1:W2:Y:S01]  /*1950*/  SHFL.IDX PT, R17, R9, 0x3, 0x181f ;  /* 0x00781f0009117f89 */ /* 0x0002a200000e0000 */
[----:B------:R-:W-:Y:S01]  /*1960*/  LEA.HI R15, R15, R12, RZ, 0x3 ;  /* 0x0000000c0f0f7211 */ /* 0x000fe200078f18ff */
[----:B------:R-:W-:Y:S01]  /*1970*/  USHF.R.S32.HI UR18, URZ, 0x1f, UR19 ;  /* 0x0000001f3f127899 */ /* 0x000fe20008011413 */
[----:B------:R-:W-:Y:S01]  /*1980*/  IADD3 R10, R112, UR15, RZ ;  /* 0x0000000f700a7c10 */ /* 0x000fe2000fffe0ff */
[----:B------:R-:W-:Y:S01]  /*1990*/  IMAD.MOV.U32 R23, RZ, RZ, RZ ;  /* 0x000000ffff177224 */ /* 0x000fe200078e00ff */
[----:B------:R-:W-:-:S02]  /*19a0*/  LOP3.LUT R209, R15, 0xfffffff8, RZ, 0xc0, !PT ;  /* 0xfffffff80fd17812 */ /* 0x000fc400078ec0ff */
[----:B------:R-:W-:Y:S01]  /*19b0*/  ISETP.GE.AND P1, PT, R10, UR7, PT ;  /* 0x000000070a007c0c */ /* 0x000fe2000bf26270 */
[----:B------:R-:W-:Y:S02]  /*19c0*/  IMAD.SHL.U32 R249, R13, 0x40, RZ ;  /* 0x000000400df97824 */ /* 0x000fe400078e00ff */
[----:B------:R-:W-:Y:S01]  /*19d0*/  STL [R1+0x18], R209 ;  /* 0x000018d101007387 */ /* 0x000fe20000100800 */
[----:B------:R-:W-:Y:S02]  /*19e0*/  ISETP.GT.OR P1, PT, R112, 0x5f, P1 ;  /* 0x0000005f7000780c */ /* 0x000fe40000f24670 */
[----:B-1----:R-:W-:Y:S02]  /*19f0*/  IADD3 R9, R8, 0x60, RZ ;  /* 0x0000006008097810 */ /* 0x002fe40007ffe0ff */
[----:B------:R-:W-:Y:S02]  /*1a00*/  IADD3 R8, R10, UR12, RZ ;  /* 0x0000000c0a087c10 */ /* 0x000fe4000fffe0ff */
[----:B------:R-:W-:Y:S01]  /*1a10*/  ISETP.GE.AND P0, PT, R9, UR4, PT ;  /* 0x0000000409007c0c */ /* 0x000fe2000bf06270 */
[----:B------:R-:W-:Y:S01]  /*1a20*/  ULDC.64 UR4, c[0x0][0x2b0] ;  /* 0x0000ac0000047ab9 */ /* 0x000fe20000000a00 */
[----:B------:R-:W-:Y:S01]  /*1a30*/  SHF.R.S32.HI R10, RZ, 0x1f, R0 ;  /* 0x0000001fff0a7819 */ /* 0x000fe20000011400 */
[----:B------:R-:W-:Y:S01]  /*1a40*/  @P2 IMAD.HI.U32 R14, R8, c[0x0][0x2bc], RZ ;  /* 0x0000af00080e2a27 */ /* 0x000fe200078e00ff */
[----:B------:R-:W-:-:S02]  /*1a50*/  UIMAD UR18, UR18, UR4, URZ ;  /* 0x00000004121272a4 */ /* 0x000fc4000f8e023f */
[----:B------:R-:W-:Y:S01]  /*1a60*/  LEA.HI R10, R10, R0, RZ, 0x3 ;  /* 0x000000000a0a7211 */ /* 0x000fe200078f18ff */
[----:B------:R-:W-:Y:S01]  /*1a70*/  IMAD.MOV.U32 R9, RZ, RZ, R8 ;  /* 0x000000ffff097224 */ /* 0x000fe200078e0008 */
[----:B------:R-:W-:Y:S01]  /*1a80*/  @P2 SHF.R.U32.HI R9, RZ, c[0x0][0x2c0], R14 ;  /* 0x0000b000ff092a19 */ /* 0x000fe2000001160e */
[----:B------:R-:W-:Y:S01]  /*1a90*/  UIMAD.WIDE.U32 UR20, UR19, UR4, URZ ;  /* 0x00000004131472a5 */ /* 0x000fe2000f8e003f */
[----:B------:R-:W-:Y:S01]  /*1aa0*/  SHF.R.S32.HI R14, RZ, 0x1f, R85 ;  /* 0x0000001fff0e7819 */ /* 0x000fe20000011455 */
[----:B------:R-:W-:Y:S01]  /*1ab0*/  UIMAD UR18, UR19, UR5, UR18 ;  /* 0x00000005131272a4 */ /* 0x000fe2000f8e0212 */
[----:B------:R-:W-:Y:S01]  /*1ac0*/  LOP3.LUT R111, R10, 0xfffffff8, RZ, 0xc0, !PT ;  /* 0xfffffff80a6f7812 */ /* 0x000fe200078ec0ff */
[--C-:B--2---:R-:W-:Y:S01]  /*1ad0*/  @!P0 IMAD.WIDE R20, R211, 0x2, R16.reuse ;  /* 0x00000002d3148825 */ /* 0x104fe200078e0210 */
[----:B------:R-:W-:Y:S01]  /*1ae0*/  LEA.HI R14, R14, R85, RZ, 0x3 ;  /* 0x000000550e0e7211 */ /* 0x000fe200078f18ff */
[----:B------:R-:W-:Y:S01]  /*1af0*/  UIADD3 UR18, UR21, UR18, URZ ;  /* 0x0000001215127290 */ /* 0x000fe2000fffe03f */
[----:B------:R-:W-:Y:S01]  /*1b00*/  @!P1 IADD3 R15, P2, R9, UR20, RZ ;  /* 0x00000014090f9c10 */ /* 0x000fe2000ff5e0ff */
[----:B----4-:R-:W-:Y:S01]  /*1b10*/  @!P0 IMAD.WIDE R18, R209, 0x2, R16 ;  /* 0x00000002d1128825 */ /* 0x010fe200078e0210 */
[----:B------:R-:W-:Y:S01]  /*1b20*/  LOP3.LUT R207, R14, 0xfffffff8, RZ, 0xc0, !PT ;  /* 0xfffffff80ecf7812 */ /* 0x000fe200078ec0ff */
[----:B------:R-:W-:Y:S01]  /*1b30*/  @!PT LDS RZ, [RZ] ;  /* 0x00000000fffff984 */ /* 0x000fe20000000800 */
[----:B------:R1:W-:Y:S01]  /*1b40*/  @!P0 LDGSTS.E.BYPASS.LTC128B.128 [R251+0x1b100], [R20.64], !P4 ;  /* 0x1b10000014fb8fae */ /* 0x0003e2000e101d50 */
[----:B------:R-:W-:Y:S01]  /*1b50*/  LOP3.LUT R249, R249, 0x1c0, RZ, 0xc0, !PT ;  /* 0x000001c0f9f97812 */ /* 0x000fe200078ec0ff */
[----:B------:R-:W-:Y:S01]  /*1b60*/  ULDC.64 UR4, c[0x0][0x1e8] ;  /* 0x00007a0000047ab9 */ /* 0x000fe20000000a00 */
[----:B------:R-:W-:Y:S01]  /*1b70*/  @!P1 LEA.HI.X.SX32 R10, R9, UR18, 0x1, P2 ;  /* 0x00000012090a9c11 */ /* 0x000fe200090f0eff */
[----:B------:R2:W-:Y:S01]  /*1b80*/  @!P0 LDGSTS.E.BYPASS.LTC128B.128 [R251+0x1f100], [R18.64], !P3 ;  /* 0x1f10000012fb8fae */ /* 0x0005e2000d901d50 */
[----:B------:R-:W-:-:S03]  /*1b90*/  @!P1 LEA R14, P2, R15, c[0x0][0x2a0], 0x2 ;  /* 0x0000a8000f0e9a11 */ /* 0x000fc600078410ff */
[----:B------:R-:W-:Y:S01]  /*1ba0*/  STL [R1+0x14], R207 ;  /* 0x000014cf01007387 */ /* 0x000fe20000100800 */
[----:B------:R-:W-:Y:S01]  /*1bb0*/  @!P1 LEA.HI.X R15, R15, c[0x0][0x2a4], R10, 0x2, P2 ;  /* 0x0000a9000f0f9a11 */ /* 0x000fe200010f140a */
[--C-:B--2---:R-:W-:Y:S01]  /*1bc0*/  @!P0 IMAD.WIDE R18, R207, 0x2, R16.reuse ;  /* 0x00000002cf128825 */ /* 0x104fe200078e0210 */
[----:B------:R-:W-:Y:S01]  /*1bd0*/  UIMAD UR19, UR8, UR4, URZ ;  /* 0x00000004081372a4 */ /* 0x000fe2000f8e023f */
[----:B------:R-:W-:Y:S01]  /*1be0*/  ISETP.GE.AND P4, PT, R85, c[0x0][0x1d4], PT ;  /* 0x0000750055007a0c */ /* 0x000fe20003f86270 */
[----:B------:R-:W-:Y:S01]  /*1bf0*/  UIMAD.WIDE.U32 UR22, UR9, UR4, URZ ;  /* 0x00000004091672a5 */ /* 0x000fe2000f8e003f */
[----:B------:R-:W-:Y:S01]  /*1c00*/  @!P0 IMAD.WIDE R16, R111, 0x2, R16 ;  /* 0x000000026f108825 */ /* 0x000fe200078e0210 */
[----:B------:R2:W-:Y:S04]  /*1c10*/  @!P0 LDGSTS.E.BYPASS.LTC128B.128 [R251+0x23100], [R18.64], !P6 ;  /* 0x2310000012fb8fae */ /* 0x0005e8000f101d50 */
[----:B------:R3:W-:Y:S04]  /*1c20*/  @!P0 LDGSTS.E.BYPASS.LTC128B.128 [R251+0x27100], [R16.64], !P5 ;  /* 0x2710000010fb8fae */ /* 0x0007e8000e901d50 */
[----:B------:R-:W0:Y:S04]  /*1c30*/  LDGDEPBAR ;  /* 0x00000000000079af */ /* 0x000e280000000000 */
[----:B------:R-:W-:Y:S01]  /*1c40*/  BAR.SYNC.DEFER_BLOCKING 0x0 ;  /* 0x0000000000007b1d */ /* 0x000fe20000010000 */
[----:B------:R-:W-:-:S04]  /*1c50*/  IMAD.MOV R9, RZ, RZ, -R9 ;  /* 0x000000ffff097224 */ /* 0x000fc800078e0a09 */
[----:B------:R-:W-:Y:S01]  /*1c60*/  IMAD R24, R9, c[0x0][0x2b8], R8 ;  /* 0x0000ae0009187a24 */ /* 0x000fe200078e0208 */
[----:B------:R-:W-:Y:S01]  /*1c70*/  STL [R1+0x10], R111 ;  /* 0x0000106f01007387 */ /* 0x000fe20000100800 */
[----:B------:R-:W-:-:S03]  /*1c80*/  IMAD.SHL.U32 R8, R84, 0x8, RZ ;  /* 0x0000000854087824 */ /* 0x000fc600078e00ff */
[----:B------:R-:W-:Y:S02]  /*1c90*/  SHF.R.S32.HI R10, RZ, 0x1f, R24 ;  /* 0x0000001fff0a7819 */ /* 0x000fe40000011418 */
[----:B------:R-:W-:-:S03]  /*1ca0*/  LOP3.LUT R8, R249, 0x8, R8, 0xf8, !PT ;  /* 0x00000008f9087812 */ /* 0x000fc600078ef808 */
[----:B------:R-:W-:Y:S01]  /*1cb0*/  IMAD R9, R10, c[0x0][0x1e0], RZ ;  /* 0x000078000a097a24 */ /* 0x000fe200078e02ff */
[----:B------:R-:W-:Y:S01]  /*1cc0*/  SHF.R.U32.HI R249, RZ, 0x3, R249 ;  /* 0x00000003fff97819 */ /* 0x000fe200000116f9 */
[----:B---3--:R-:W-:-:S03]  /*1cd0*/  IMAD.WIDE.U32 R16, R24, c[0x0][0x1e0], RZ ;  /* 0x0000780018107a25 */ /* 0x008fc600078e00ff */
[----:B------:R-:W-:Y:S01]  /*1ce0*/  LOP3.LUT R249, R8, R249, RZ, 0x3c, !PT ;  /* 0x000000f908f97212 */ /* 0x000fe200078e3cff */
[----:B------:R-:W-:Y:S01]  /*1cf0*/  IMAD R9, R24, c[0x0][0x1e4], R9 ;  /* 0x0000790018097a24 */ /* 0x000fe200078e0209 */
[----:B------:R3:W4:Y:S01]  /*1d00*/  @!P1 LDG.E R23, [R14.64] ;  /* 0x000000100e179981 */ /* 0x000722000c1e1900 */
[----:B------:R-:W-:Y:S01]  /*1d10*/  UIMAD UR19, UR9, UR5, UR19 ;  /* 0x00000005091372a4 */ /* 0x000fe2000f8e0213 */
[----:B------:R-:W-:Y:S01]  /*1d20*/  IMAD R10, R10, c[0x0][0x208], RZ ;  /* 0x000082000a0a7a24 */ /* 0x000fe200078e02ff */
[----:B------:R-:W-:Y:S01]  /*1d30*/  LOP3.LUT P1, RZ, R13, 0x2, RZ, 0xc0, !PT ;  /* 0x000000020dff7812 */ /* 0x000fe2000782c0ff */
[----:B------:R-:W-:Y:S01]  /*1d40*/  IMAD.IADD R17, R17, 0x1, R9 ;  /* 0x0000000111117824 */ /* 0x000fe200078e0209 */
[----:B------:R-:W-:Y:S01]  /*1d50*/  UIADD3 UR19, UR23, UR19, URZ ;  /* 0x0000001317137290 */ /* 0x000fe2000fffe03f */
[C---:B--2---:R-:W-:Y:S01]  /*1d60*/  IMAD.WIDE.U32 R18, R24.reuse, c[0x0][0x208], RZ ;  /* 0x0000820018127a25 */ /* 0x044fe200078e00ff */
[----:B------:R-:W-:Y:S01]  /*1d70*/  ULDC.64 UR4, c[0x0][0x210] ;  /* 0x0000840000047ab9 */ /* 0x000fe20000000a00 */
[----:B------:R-:W-:Y:S01]  /*1d80*/  ISETP.GE.AND P2, PT, R211, c[0x0][0x1d4], PT ;  /* 0x00007500d3007a0c */ /* 0x000fe20003f46270 */
[----:B------:R-:W-:Y:S01]  /*1d90*/  UIMAD UR8, UR8, UR4, URZ ;  /* 0x00000004080872a4 */ /* 0x000fe2000f8e023f */
[----:B------:R-:W-:Y:S01]  /*1da0*/  IMAD R10, R24, c[0x0][0x20c], R10 ;  /* 0x00008300180a7a24 */ /* 0x000fe200078e020a */
[----:B------:R-:W-:Y:S01]  /*1db0*/  UIMAD.WIDE.U32 UR24, UR9, UR4, URZ ;  /* 0x00000004091872a5 */ /* 0x000fe2000f8e003f */
[----:B------:R-:W-:Y:S01]  /*1dc0*/  ISETP.GE.AND P5, PT, R12, c[0x0][0x1d4], PT ;  /* 0x000075000c007a0c */ /* 0x000fe20003fa6270 */
[----:B------:R-:W-:Y:S01]  /*1dd0*/  UIMAD UR8, UR9, UR5, UR8 ;  /* 0x00000005090872a4 */ /* 0x000fe2000f8e0208 */
[----:B------:R-:W-:Y:S01]  /*1de0*/  IMAD.IADD R19, R19, 0x1, R10 ;  /* 0x0000000113137824 */ /* 0x000fe200078e020a */
[----:B------:R-:W-:Y:S01]  /*1df0*/  UIADD3 UR4, UR6, -0x1, URZ ;  /* 0xffffffff06047890 */ /* 0x000fe2000fffe03f */
[----:B------:R-:W-:Y:S01]  /*1e00*/  ISETP.GE.AND P6, PT, R0, c[0x0][0x1d4], PT ;  /* 0x0000750000007a0c */ /* 0x000fe20003fc6270 */
[----:B------:R-:W-:Y:S01]  /*1e10*/  UIADD3 UR8, UR25, UR8, URZ ;  /* 0x0000000819087290 */ /* 0x000fe2000fffe03f */
[----:B-1----:R-:W-:Y:S01]  /*1e20*/  IMAD.U32 R20, RZ, RZ, UR9 ;  /* 0x00000009ff147e24 */ /* 0x002fe2000f8e00ff */
[----:B------:R-:W-:Y:S01]  /*1e30*/  UIMAD UR4, UR4, -0x60, UR7 ;  /* 0xffffffa0040478a4 */ /* 0x000fe2000f8e0207 */
[----:B------:R-:W-:Y:S01]  /*1e40*/  IMAD.SHL.U32 R5, R5, 0x40, RZ ;  /* 0x0000004005057824 */ /* 0x000fe200078e00ff */
[----:B------:R-:W-:Y:S01]  /*1e50*/  LEA.HI R109, R7, R2, RZ, 0x5 ;  /* 0x00000002076d7211 */ /* 0x000fe200078f28ff */
[----:B------:R-:W-:Y:S01]  /*1e60*/  IMAD.SHL.U32 R6, R6, 0x40, RZ ;  /* 0x0000004006067824 */ /* 0x000fe200078e00ff */
[----:B------:R-:W-:Y:S01]  /*1e70*/  SHF.R.S32.HI R210, RZ, 0x1f, R209 ;  /* 0x0000001fffd27819 */ /* 0x000fe200000114d1 */
[----:B------:R-:W-:Y:S01]  /*1e80*/  UISETP.GE.AND UP0, UPT, UR6, 0x2, UPT ;  /* 0x000000020600788c */ /* 0x000fe2000bf06270 */
[----:B---3--:R-:W-:-:S02]  /*1e90*/  SHF.R.S32.HI R14, RZ, 0x4, R11 ;  /* 0x00000004ff0e7819 */ /* 0x008fc4000001140b */
[----:B------:R-:W-:Y:S02]  /*1ea0*/  IADD3 R84, -R84, UR4, RZ ;  /* 0x0000000454547c10 */ /* 0x000fe4000fffe1ff */
[----:B------:R-:W-:Y:S02]  /*1eb0*/  LEA.HI R11, R11, R14, RZ, 0x1 ;  /* 0x0000000e0b0b7211 */ /* 0x000fe400078f08ff */
[----:B------:R-:W-:Y:S02]  /*1ec0*/  LOP3.LUT R5, R5, 0x1c0, RZ, 0xc0, !PT ;  /* 0x000001c005057812 */ /* 0x000fe400078ec0ff */
[----:B------:R-:W-:Y:S02]  /*1ed0*/  LOP3.LUT R11, R11, 0xfffffffe, RZ, 0xc0, !PT ;  /* 0xfffffffe0b0b7812 */ /* 0x000fe400078ec0ff */
[----:B------:R-:W-:Y:S02]  /*1ee0*/  LOP3.LUT R6, R6, 0xfffffe00, RZ, 0xc0, !PT ;  /* 0xfffffe0006067812 */ /* 0x000fe400078ec0ff */
[----:B------:R-:W-:Y:S01]  /*1ef0*/  SHF.R.S32.HI R108, RZ, 0x5, R109 ;  /* 0x00000005ff6c7819 */ /* 0x000fe2000001146d */
[----:B------:R-:W-:Y:S01]  /*1f00*/  IMAD.IADD R11, R14, 0x1, -R11 ;  /* 0x000000010e0b7824 */ /* 0x000fe200078e0a0b */
[----:B------:R-:W-:-:S02]  /*1f10*/  SHF.R.S32.HI R208, RZ, 0x1f, R207 ;  /* 0x0000001fffd07819 */ /* 0x000fc400000114cf */
[----:B------:R-:W-:Y:S01]  /*1f20*/  SEL R110, RZ, 0x10, P6 ;  /* 0x00000010ff6e7807 */ /* 0x000fe20003000000 */
[C---:B------:R-:W-:Y:S02]  /*1f30*/  IMAD R249, R11.reuse, 0x200, R249 ;  /* 0x000002000bf97824 */ /* 0x040fe400078e02f9 */
[----:B------:R-:W-:Y:S02]  /*1f40*/  IMAD.SHL.U32 R11, R11, 0x8, RZ ;  /* 0x000000080b0b7824 */ /* 0x000fe400078e00ff */
[----:B------:R-:W-:Y:S02]  /*1f50*/  IMAD.SHL.U32 R249, R249, 0x2, RZ ;  /* 0x00000002f9f97824 */ /* 0x000fe400078e00ff */
[----:B------:R-:W-:Y:S01]  /*1f60*/  IMAD R250, R108, 0x400, R6 ;  /* 0x000004006cfa7824 */ /* 0x000fe200078e0206 */
[----:B------:R-:W-:Y:S02]  /*1f70*/  LOP3.LUT R11, R5, 0x8, R11, 0xf8, !PT ;  /* 0x00000008050b7812 */ /* 0x000fe400078ef80b */
[----:B------:R-:W-:-:S02]  /*1f80*/  IADD3 R248, R249, 0xc120, RZ ;  /* 0x0000c120f9f87810 */ /* 0x000fc40007ffe0ff */
[----:B------:R-:W-:-:S04]  /*1f90*/  SHF.R.U32.HI R5, RZ, 0x3, R5 ;  /* 0x00000003ff057819 */ /* 0x000fc80000011605 */
[----:B------:R-:W-:-:S05]  /*1fa0*/  LOP3.LUT R5, R11, R5, RZ, 0x3c, !PT ;  /* 0x000000050b057212 */ /* 0x000fca00078e3cff */
[----:B------:R-:W-:-:S04]  /*1fb0*/  IMAD.IADD R250, R5, 0x1, R250 ;  /* 0x0000000105fa7824 */ /* 0x000fc800078e02fa */
[----:B------:R-:W-:-:S04]  /*1fc0*/  IMAD.SHL.U32 R250, R250, 0x2, RZ ;  /* 0x00000002fafa7824 */ /* 0x000fc800078e00ff */
[--C-:B------:R-:W-:Y:S02]  /*1fd0*/  IMAD R246, R4, 0x2, R250.reuse ;  /* 0x0000000204f67824 */ /* 0x100fe400078e02fa */
[C---:B------:R-:W-:Y:S02]  /*1fe0*/  IMAD R245, R3.reuse, 0x2, R250 ;  /* 0x0000000203f57824 */ /* 0x040fe400078e02fa */
[----:B------:R-:W-:Y:S01]  /*1ff0*/  IMAD R243, R3, 0x2, R246 ;  /* 0x0000000203f37824 */ /* 0x000fe200078e02f6 */
[----:B----4-:R-:W-:Y:S01]  /*2000*/  SHF.R.S32.HI R8, RZ, 0x1f, R23 ;  /* 0x0000001fff087819 */ /* 0x010fe20000011417 */
[C---:B------:R-:W-:Y:S01]  /*2010*/  IMAD.WIDE.U32 R16, R23.reuse, c[0x0][0x1f0], R16 ;  /* 0x00007c0017107a25 */ /* 0x040fe200078e0010 */
[----:B------:R-:W-:Y:S03]  /*2020*/  STL [R1], R23 ;  /* 0x0000001701007387 */ /* 0x000fe60000100800 */
[----:B------:R-:W-:Y:S01]  /*2030*/  IMAD R14, R8, c[0x0][0x1f0], RZ ;  /* 0x00007c00080e7a24 */ /* 0x000fe200078e02ff */
[----:B------:R-:W-:Y:S01]  /*2040*/  IADD3 R9, P0, R16, UR22, RZ ;  /* 0x0000001610097c10 */ /* 0x000fe2000ff1e0ff */
[----:B------:R-:W-:Y:S01]  /*2050*/  IMAD R8, R8, c[0x0][0x218], RZ ;  /* 0x0000860008087a24 */ /* 0x000fe200078e02ff */
[----:B------:R-:W-:Y:S01]  /*2060*/  STL [R1+0x4], R24 ;  /* 0x0000041801007387 */ /* 0x000fe20000100800 */
[----:B------:R-:W-:-:S02]  /*2070*/  IMAD R14, R23, c[0x0][0x1f4], R14 ;  /* 0x00007d00170e7a24 */ /* 0x000fc400078e020e */
[----:B------:R-:W-:Y:S01]  /*2080*/  IMAD.WIDE.U32 R18, R23, c[0x0][0x218], R18 ;  /* 0x0000860017127a25 */ /* 0x000fe200078e0012 */
[----:B------:R-:W-:Y:S02]  /*2090*/  STL [R1+0x28], R210 ;  /* 0x000028d201007387 */ /* 0x000fe40000100800 */
[----:B------:R-:W-:Y:S01]  /*20a0*/  IADD3.X R14, R17, UR19, R14, P0, !PT ;  /* 0x00000013110e7c10 */ /* 0x000fe200087fe40e */
[----:B------:R-:W-:Y:S01]  /*20b0*/  IMAD R8, R23, c[0x0][0x21c], R8 ;  /* 0x0000870017087a24 */ /* 0x000fe200078e0208 */
[----:B------:R-:W-:-:S04]  /*20c0*/  LEA R22, P0, R9, c[0x0][0x1c8], 0x1 ;  /* 0x0000720009167a11 */ /* 0x000fc800078008ff */
[----:B------:R-:W-:Y:S01]  /*20d0*/  LEA.HI.X R14, R9, c[0x0][0x1cc], R14, 0x1, P0 ;  /* 0x00007300090e7a11 */ /* 0x000fe200000f0c0e */
[----:B------:R-:W-:Y:S01]  /*20e0*/  SHFL.IDX PT, R16, R22, RZ, 0x181f ;  /* 0x00181fff16107589 */ /* 0x000fe200000e0000 */
[----:B------:R-:W-:Y:S02]  /*20f0*/  IADD3 R10, P0, R18, UR24, RZ ;  /* 0x00000018120a7c10 */ /* 0x000fe4000ff1e0ff */
[----:B------:R-:W-:Y:S01]  /*2100*/  IADD3 R9, R249, 0xc100, RZ ;  /* 0x0000c100f9097810 */ /* 0x000fe20007ffe0ff */
[----:B------:R-:W1:Y:S01]  /*2110*/  SHFL.IDX PT, R17, R14, RZ, 0x181f ;  /* 0x00181fff0e117589 */ /* 0x000e6200000e0000 */
[----:B------:R-:W-:Y:S02]  /*2120*/  IADD3.X R8, R19, UR8, R8, P0, !PT ;  /* 0x0000000813087c10 */ /* 0x000fe400087fe408 */
[----:B------:R-:W-:Y:S01]  /*2130*/  LEA R80, P0, R10, c[0x0][0x1f8], 0x1 ;  /* 0x00007e000a507a11 */ /* 0x000fe200078008ff */
[----:B------:R-:W-:Y:S01]  /*2140*/  SHFL.IDX PT, R22, R22, 0x1, 0x181f ;  /* 0x00381f0016167f89 */ /* 0x000fe200000e0000 */
[----:B------:R-:W-:Y:S01]  /*2150*/  @P1 IADD3 R248, R9, -0x20, RZ ;  /* 0xffffffe009f81810 */ /* 0x000fe20007ffe0ff */
[----:B------:R-:W-:Y:S01]  /*2160*/  IMAD R9, R24, c[0x0][0x1e0], RZ ;  /* 0x0000780018097a24 */ /* 0x000fe200078e02ff */
[----:B------:R-:W-:Y:S01]  /*2170*/  LEA.HI.X R8, R10, c[0x0][0x1fc], R8, 0x1, P0 ;  /* 0x00007f000a087a11 */ /* 0x000fe200000f0c08 */
[----:B------:R-:W-:Y:S01]  /*2180*/  SHFL.IDX PT, R21, R14, 0x2, 0x181f ;  /* 0x00581f000e157f89 */ /* 0x000fe200000e0000 */
[----:B------:R-:W-:Y:S01]  /*2190*/  ISETP.GE.AND P0, PT, R84, 0x1, PT ;  /* 0x000000015400780c */ /* 0x000fe20003f06270 */
[----:B------:R-:W-:Y:S01]  /*21a0*/  IMAD R9, R23, c[0x0][0x1f0], R9 ;  /* 0x00007c0017097a24 */ /* 0x000fe200078e0209 */
[C---:B------:R-:W-:Y:S01]  /*21b0*/  IADD3 R239, R248.reuse, 0x800, RZ ;  /* 0x00000800f8ef7810 */ /* 0x040fe20007ffe0ff */
[----:B------:R-:W-:Y:S01]  /*21c0*/  SHFL.IDX PT, R23, R14, 0x1, 0x181f ;  /* 0x00381f000e177f89 */ /* 0x000fe200000e0000 */
[----:B------:R-:W-:Y:S01]  /*21d0*/  IADD3 R238, R248, 0x1000, RZ ;  /* 0x00001000f8ee7810 */ /* 0x000fe20007ffe0ff */
[----:B------:R-:W-:Y:S01]  /*21e0*/  IMAD R20, R20, c[0x0][0x1e8], R9 ;  /* 0x00007a0014147a24 */ /* 0x000fe200078e0209 */
[C---:B------:R-:W-:Y:S01]  /*21f0*/  IADD3 R237, R248.reuse, 0x1800, RZ ;  /* 0x00001800f8ed7810 */ /* 0x040fe20007ffe0ff */
[----:B------:R-:W2:Y:S01]  /*2200*/  SHFL.IDX PT, R38, R80, RZ, 0x181f ;  /* 0x00181fff50267589 */ /* 0x000ea200000e0000 */
[----:B------:R-:W-:-:S02]  /*2210*/  IADD3 R236, R248, 0x2000, RZ ;  /* 0x00002000f8ec7810 */ /* 0x000fc40007ffe0ff */
[----:B------:R-:W-:Y:S01]  /*2220*/  LEA R20, R20, c[0x0][0x1c8], 0x1 ;  /* 0x0000720014147a11 */ /* 0x000fe200078e08ff */
[----:B------:R-:W3:Y:S01]  /*2230*/  SHFL.IDX PT, R10, R8, RZ, 0x181f ;  /* 0x00181fff080a7589 */ /* 0x000ee200000e0000 */
[C---:B------:R-:W-:Y:S02]  /*2240*/  IADD3 R235, R248.reuse, 0x2800, RZ ;  /* 0x00002800f8eb7810 */ /* 0x040fe40007ffe0ff */
[C---:B------:R-:W-:Y:S01]  /*2250*/  IADD3 R233, R248.reuse, 0x3000, RZ ;  /* 0x00003000f8e97810 */ /* 0x040fe20007ffe0ff */
[--C-:B-1----:R-:W-:Y:S01]  /*2260*/  @P0 IMAD.WIDE R28, R211, 0x2, R16.reuse ;  /* 0x00000002d31c0825 */ /* 0x102fe200078e0210 */
[----:B------:R-:W-:Y:S01]  /*2270*/  SHFL.IDX PT, R20, R20, 0x2, 0x181f ;  /* 0x00581f0014147f89 */ /* 0x000fe200000e0000 */
[C---:B------:R-:W-:Y:S02]  /*2280*/  IADD3 R232, R248.reuse, 0x3800, RZ ;  /* 0x00003800f8e87810 */ /* 0x040fe40007ffe0ff */
[----:B------:R-:W-:Y:S01]  /*2290*/  @P0 IMAD.WIDE R26, R209, 0x2, R16 ;  /* 0x00000002d11a0825 */ /* 0x000fe200078e0210 */
[----:B------:R1:W-:Y:S01]  /*22a0*/  @P0 LDGSTS.E.BYPASS.LTC128B.128 [R251+0xc100], [R28.64], !P2 ;  /* 0x0c1000001cfb0fae */ /* 0x0003e2000d101d50 */
[----:B------:R-:W-:-:S02]  /*22b0*/  IADD3 R231, R248, 0x4000, RZ ;  /* 0x00004000f8e77810 */ /* 0x000fc40007ffe0ff */
[--C-:B------:R-:W-:Y:S01]  /*22c0*/  @P0 IMAD.WIDE R24, R207, 0x2, R16.reuse ;  /* 0x00000002cf180825 */ /* 0x100fe200078e0210 */
[----:B------:R4:W-:Y:S01]  /*22d0*/  @P0 LDGSTS.E.BYPASS.LTC128B.128 [R251+0xf100], [R26.64], !P5 ;  /* 0x0f1000001afb0fae */ /* 0x0009e2000e901d50 */
[C---:B------:R-:W-:Y:S02]  /*22e0*/  IADD3 R230, R248.reuse, 0x4800, RZ ;  /* 0x00004800f8e67810 */ /* 0x040fe40007ffe0ff */
[----:B------:R-:W-:Y:S01]  /*22f0*/  @P0 IMAD.WIDE R30, R111, 0x2, R16 ;  /* 0x000000026f1e0825 */ /* 0x000fe200078e0210 */
[----:B------:R5:W-:Y:S01]  /*2300*/  @P0 LDGSTS.E.BYPASS.LTC128B.128 [R251+0x12100], [R24.64], !P4 ;  /* 0x1210000018fb0fae */ /* 0x000be2000e101d50 */
[----:B------:R-:W-:Y:S02]  /*2310*/  IADD3 R229, R248, 0x5000, RZ ;  /* 0x00005000f8e57810 */ /* 0x000fe40007ffe0ff */
[----:B------:R-:W-:Y:S01]  /*2320*/  IMAD.WIDE R16, R211, 0x2, RZ ;  /* 0x00000002d3107825 */ /* 0x000fe200078e02ff */
[----:B------:R1:W-:Y:S01]  /*2330*/  @P0 LDGSTS.E.BYPASS.LTC128B.128 [R251+0x15100], [R30.64], !P6 ;  /* 0x151000001efb0fae */ /* 0x0003e2000f101d50 */
[----:B------:R-:W-:-:S02]  /*2340*/  ISETP.GE.AND P0, PT, R84, 0x21, PT ;  /* 0x000000215400780c */ /* 0x000fc40003f06270 */
[----:B------:R-:W-:Y:S01]  /*2350*/  IADD3 R228, R248, 0x5800, RZ ;  /* 0x00005800f8e47810 */ /* 0x000fe20007ffe0ff */
[----:B------:R-:W1:Y:S01]  /*2360*/  SHFL.IDX PT, R18, R80, 0x1, 0x181f ;  /* 0x00381f0050127f89 */ /* 0x000e6200000e0000 */
[----:B--2---:R-:W-:Y:S02]  /*2370*/  IADD3 R52, P1, R38, R16, RZ ;  /* 0x0000001026347210 */ /* 0x004fe40007f3e0ff */
[C---:B------:R-:W-:Y:S01]  /*2380*/  IADD3 R227, R248.reuse, 0x6000, RZ ;  /* 0x00006000f8e37810 */ /* 0x040fe20007ffe0ff */
[----:B------:R-:W2:Y:S01]  /*2390*/  SHFL.IDX PT, R9, R8, 0x1, 0x181f ;  /* 0x00381f0008097f89 */ /* 0x000ea200000e0000 */
[----:B------:R-:W-:Y:S01]  /*23a0*/  IADD3 R226, R248, 0x6800, RZ ;  /* 0x00006800f8e27810 */ /* 0x000fe20007ffe0ff */
[----:B---3--:R-:W-:Y:S01]  /*23b0*/  IMAD.X R53, R10, 0x1, R17, P1 ;  /* 0x000000010a357824 */ /* 0x008fe200008e0611 */
[C---:B------:R-:W-:Y:S01]  /*23c0*/  IADD3 R225, R248.reuse, 0x7000, RZ ;  /* 0x00007000f8e17810 */ /* 0x040fe20007ffe0ff */
[----:B------:R-:W3:Y:S01]  /*23d0*/  SHFL.IDX PT, R80, R80, 0x2, 0x181f ;  /* 0x00581f0050507f89 */ /* 0x000ee200000e0000 */
[C---:B------:R-:W-:Y:S01]  /*23e0*/  IADD3 R224, R248.reuse, 0x7800, RZ ;  /* 0x00007800f8e07810 */ /* 0x040fe20007ffe0ff */
[--C-:B------:R-:W-:Y:S01]  /*23f0*/  @P0 IMAD.WIDE R14, R209, 0x2, R22.reuse ;  /* 0x00000002d10e0825 */ /* 0x100fe200078e0216 */
[C---:B------:R-:W-:Y:S01]  /*2400*/  IADD3 R223, R248.reuse, 0x8000, RZ ;  /* 0x00008000f8df7810 */ /* 0x040fe20007ffe0ff */
[----:B------:R-:W3:Y:S01]  /*2410*/  SHFL.IDX PT, R8, R8, 0x2, 0x181f ;  /* 0x00581f0008087f89 */ /* 0x000ee200000e0000 */
[C---:B------:R-:W-:Y:S01]  /*2420*/  IADD3 R222, R248.reuse, 0x8800, RZ ;  /* 0x00008800f8de7810 */ /* 0x040fe20007ffe0ff */
[----:B----4-:R-:W-:Y:S01]  /*2430*/  @P0 IMAD.WIDE R26, R211, 0x2, R22 ;  /* 0x00000002d31a0825 */ /* 0x010fe200078e0216 */
[----:B------:R-:W-:-:S02]  /*2440*/  IADD3 R221, R248, 0x9000, RZ ;  /* 0x00009000f8dd7810 */ /* 0x000fc40007ffe0ff */
[C---:B------:R-:W-:Y:S01]  /*2450*/  IADD3 R220, R248.reuse, 0x9800, RZ ;  /* 0x00009800f8dc7810 */ /* 0x040fe20007ffe0ff */
[--C-:B-----5:R-:W-:Y:S01]  /*2460*/  @P0 IMAD.WIDE R24, R207, 0x2, R22.reuse ;  /* 0x00000002cf180825 */ /* 0x120fe200078e0216 */
[----:B------:R4:W-:Y:S01]  /*2470*/  @P0 LDGSTS.E.BYPASS.LTC128B.128 [R251+0xd100], [R26.64], !P2 ;  /* 0x0d1000001afb0fae */ /* 0x0009e2000d101d50 */
[----:B------:R-:W-:Y:S02]  /*2480*/  IADD3 R219, R248, 0xa000, RZ ;  /* 0x0000a000f8db7810 */ /* 0x000fe40007ffe0ff */
[----:B------:R-:W-:Y:S01]  /*2490*/  @P0 IMAD.WIDE R22, R111, 0x2, R22 ;  /* 0x000000026f160825 */ /* 0x000fe200078e0216 */
[----:B------:R5:W-:Y:S01]  /*24a0*/  @P0 LDGSTS.E.BYPASS.LTC128B.128 [R251+0x10100], [R14.64], !P5 ;  /* 0x101000000efb0fae */ /* 0x000be2000e901d50 */
[----:B-1----:R-:W-:Y:S02]  /*24b0*/  IADD3 R36, P1, R16, R18, RZ ;  /* 0x0000001210247210 */ /* 0x002fe40007f3e0ff */
[C---:B------:R-:W-:Y:S01]  /*24c0*/  IADD3 R218, R248.reuse, 0xa800, RZ ;  /* 0x0000a800f8da7810 */ /* 0x040fe20007ffe0ff */
[----:B------:R1:W-:Y:S01]  /*24d0*/  @P0 LDGSTS.E.BYPASS.LTC128B.128 [R251+0x13100], [R24.64], !P4 ;  /* 0x1310000018fb0fae */ /* 0x0003e2000e101d50 */
[C---:B------:R-:W-:Y:S01]  /*24e0*/  IADD3 R217, R248.reuse, 0xb000, RZ ;  /* 0x0000b000f8d97810 */ /* 0x040fe20007ffe0ff */
[----:B--2---:R-:W-:Y:S01]  /*24f0*/  IMAD.X R37, R17, 0x1, R9, P1 ;  /* 0x0000000111257824 */ /* 0x004fe200008e0609 */
[----:B------:R-:W-:Y:S01]  /*2500*/  IADD3 R216, R248, 0xb800, RZ ;  /* 0x0000b800f8d87810 */ /* 0x000fe20007ffe0ff */
[----:B------:R2:W-:Y:S01]  /*2510*/  @P0 LDGSTS.E.BYPASS.LTC128B.128 [R251+0x16100], [R22.64], !P6 ;  /* 0x1610000016fb0fae */ /* 0x0005e2000f101d50 */
[----:B------:R-:W-:-:S02]  /*2520*/  ISETP.GT.AND P0, PT, R84, 0x40, PT ;  /* 0x000000405400780c */ /* 0x000fc40003f04270 */
[----:B---3--:R-:W-:-:S05]  /*2530*/  IADD3 R16, P1, R16, R80, RZ ;  /* 0x0000005010107210 */ /* 0x008fca0007f3e0ff */
[----:B------:R-:W-:Y:S02]  /*2540*/  IMAD.X R17, R17, 0x1, R8, P1 ;  /* 0x0000000111117824 */ /* 0x000fe400008e0608 */
[----:B-----5:R-:W-:-:S04]  /*2550*/  IMAD.WIDE R14, R209, 0x2, RZ ;  /* 0x00000002d10e7825 */ /* 0x020fc800078e02ff */
[----:B-1----:R-:W-:Y:S01]  /*2560*/  @P0 IMAD.WIDE R24, R211, 0x2, R20 ;  /* 0x00000002d3180825 */ /* 0x002fe200078e0214 */
[----:B------:R-:W-:-:S03]  /*2570*/  IADD3 R46, P1, R38, R14, RZ ;  /* 0x0000000e262e7210 */ /* 0x000fc60007f3e0ff */
[----:B--2---:R-:W-:Y:S01]  /*2580*/  @P0 IMAD.WIDE R22, R209, 0x2, R20 ;  /* 0x00000002d1160825 */ /* 0x004fe200078e0214 */
[----:B------:R1:W-:Y:S03]  /*2590*/  @P0 LDGSTS.E.BYPASS.LTC128B.128 [R251+0xe100], [R24.64], !P2 ;  /* 0x0e10000018fb0fae */ /* 0x0003e6000d101d50 */
[----:B------:R-:W-:Y:S01]  /*25a0*/  IMAD.X R47, R10, 0x1, R15, P1 ;  /* 0x000000010a2f7824 */ /* 0x000fe200008e060f */
[----:B------:R2:W-:Y:S01]  /*25b0*/  @P0 LDGSTS.E.BYPASS.LTC128B.128 [R251+0x11100], [R22.64], !P5 ;  /* 0x1110000016fb0fae */ /* 0x0005e2000e901d50 */
[----:B----4-:R-:W-:-:S05]  /*25c0*/  IADD3 R26, P1, R14, R18, RZ ;  /* 0x000000120e1a7210 */ /* 0x010fca0007f3e0ff */
[----:B------:R-:W-:Y:S01]  /*25d0*/  IMAD.X R27, R15, 0x1, R9, P1 ;  /* 0x000000010f1b7824 */ /* 0x000fe200008e0609 */
[----:B------:R-:W-:-:S05]  /*25e0*/  IADD3 R14, P1, R14, R80, RZ ;  /* 0x000000500e0e7210 */ /* 0x000fca0007f3e0ff */
[----:B------:R-:W-:Y:S02]  /*25f0*/  IMAD.X R15, R15, 0x1, R8, P1 ;  /* 0x000000010f0f7824 */ /* 0x000fe400008e0608 */
[----:B-1----:R-:W-:-:S04]  /*2600*/  @P0 IMAD.WIDE R24, R207, 0x2, R20 ;  /* 0x00000002cf180825 */ /* 0x002fc800078e0214 */
[----:B------:R-:W-:Y:S01]  /*2610*/  @P0 IMAD.WIDE R20, R111, 0x2, R20 ;  /* 0x000000026f140825 */ /* 0x000fe200078e0214 */
[----:B------:R1:W-:Y:S03]  /*2620*/  @P0 LDGSTS.E.BYPASS.LTC128B.128 [R251+0x14100], [R24.64], !P4 ;  /* 0x1410000018fb0fae */ /* 0x0003e6000e101d50 */
[----:B--2---:R-:W-:Y:S01]  /*2630*/  IMAD.WIDE R22, R207, 0x2, RZ ;  /* 0x00000002cf167825 */ /* 0x004fe200078e02ff */
[----:B------:R2:W-:Y:S04]  /*2640*/  @P0 LDGSTS.E.BYPASS.LTC128B.128 [R251+0x17100], [R20.64], !P6 ;  /* 0x1710000014fb0fae */ /* 0x0005e8000f101d50 */
[----:B------:R-:W0:Y:S01]  /*2650*/  LDGDEPBAR ;  /* 0x00000000000079af */ /* 0x000e220000000000 */
[----:B------:R-:W-:-:S05]  /*2660*/  IADD3 R44, P0, R38, R22, RZ ;  /* 0x00000016262c7210 */ /* 0x000fca0007f1e0ff */
[----:B------:R-:W-:Y:S01]  /*2670*/  IMAD.X R45, R10, 0x1, R23, P0 ;  /* 0x000000010a2d7824 */ /* 0x000fe200000e0617 */
[----:B------:R-:W-:-:S05]  /*2680*/  IADD3 R82, P0, R22, R80, RZ ;  /* 0x0000005016527210 */ /* 0x000fca0007f1e0ff */
[----:B------:R-:W-:Y:S01]  /*2690*/  IMAD.X R83, R23, 0x1, R8, P0 ;  /* 0x0000000117537824 */ /* 0x000fe200000e0608 */
[----:B-1----:R-:W-:Y:S01]  /*26a0*/  IADD3 R24, P1, R22, R18, RZ ;  /* 0x0000001216187210 */ /* 0x002fe20007f3e0ff */
[----:B--2---:R-:W-:Y:S01]  /*26b0*/  IMAD.WIDE R20, R111, 0x2, RZ ;  /* 0x000000026f147825 */ /* 0x004fe200078e02ff */
[----:B------:R-:W-:-:S04]  /*26c0*/  DEPBAR.LE SB0, 0x1 ;  /* 0x000080400000791a */ /* 0x000fc80000000000 */
[----:B------:R-:W-:-:S04]  /*26d0*/  DEPBAR.LE SB0, 0x0 ;  /* 0x000080000000791a */ /* 0x000fc80000000000 */
[----:B------:R-:W-:Y:S01]  /*26e0*/  BAR.SYNC.DEFER_BLOCKING 0x0 ;  /* 0x0000000000007b1d */ /* 0x000fe20000010000 */
[----:B------:R-:W-:Y:S01]  /*26f0*/  IADD3 R38, P3, R38, R20, RZ ;  /* 0x0000001426267210 */ /* 0x000fe20007f7e0ff */
[----:B------:R-:W-:Y:S01]  /*2700*/  IMAD.X R25, R23, 0x1, R9, P1 ;  /* 0x0000000117197824 */ /* 0x000fe200008e0609 */
[C---:B------:R-:W-:Y:S02]  /*2710*/  IADD3 R80, P0, R20.reuse, R80, RZ ;  /* 0x0000005014507210 */ /* 0x040fe40007f1e0ff */
[----:B------:R-:W-:Y:S01]  /*2720*/  IADD3 R18, P1, R20, R18, RZ ;  /* 0x0000001214127210 */ /* 0x000fe20007f3e0ff */
[----:B------:R-:W-:Y:S01]  /*2730*/  IMAD.X R39, R10, 0x1, R21, P3 ;  /* 0x000000010a277824 */ /* 0x000fe200018e0615 */
[----:B------:R-:W-:Y:S01]  /*2740*/  ISETP.GE.AND P3, PT, R211, c[0x0][0x1d4], PT ;  /* 0x00007500d3007a0c */ /* 0x000fe20003f66270 */
[C---:B------:R-:W-:Y:S02]  /*2750*/  IMAD.X R81, R21.reuse, 0x1, R8, P0 ;  /* 0x0000000115517824 */ /* 0x040fe400000e0608 */
[----:B------:R-:W-:Y:S01]  /*2760*/  IMAD.X R19, R21, 0x1, R9, P1 ;  /* 0x0000000115137824 */ /* 0x000fe200008e0609 */
[----:B------:R-:W-:-:S02]  /*2770*/  ISETP.LT.OR P0, PT, R84, 0x1, P3 ;  /* 0x000000015400780c */ /* 0x000fc40001f01670 */
[----:B------:R-:W-:Y:S02]  /*2780*/  ISETP.GE.AND P1, PT, R12, c[0x0][0x1d4], PT ;  /* 0x000075000c007a0c */ /* 0x000fe40003f26270 */
[----:B------:R-:W-:Y:S01]  /*2790*/  ISETP.GE.AND P3, PT, R85, c[0x0][0x1d4], PT ;  /* 0x0000750055007a0c */ /* 0x000fe20003f66270 */
[----:B------:R-:W-:Y:S04]  /*27a0*/  LDSM.16.M88.4 R64, [R250+0x18100] ;  /* 0x01810000fa40783b */ /* 0x000fe80000000200 */
[----:B------:R-:W-:Y:S04]  /*27b0*/  LDSM.16.M88.4 R96, [R246+0x18100] ;  /* 0x01810000f660783b */ /* 0x000fe80000000200 */
[----:B------:R-:W-:Y:S04]  /*27c0*/  LDSM.16.M88.4 R20, [R249+0xc100] ;  /* 0x00c10000f914783b */ /* 0x000fe80000000200 */
[----:B------:R-:W-:Y:S04]  /*27d0*/  LDSM.16.M88.4 R32, [R249+0xc900] ;  /* 0x00c90000f920783b */ /* 0x000fe80000000200 */
[----:B------:R-:W-:Y:S04]  /*27e0*/  LDSM.16.M88.4 R8, [R249+0xd100] ;  /* 0x00d10000f908783b */ /* 0x000fe80000000200 */
[----:B------:R-:W1:Y:S04]  /*27f0*/  LDSM.16.M88.4 R48, [R249+0xd900] ;  /* 0x00d90000f930783b */ /* 0x000e680000000200 */
[----:B------:R-:W-:Y:S04]  /*2800*/  LDSM.16.M88.4 R40, [R249+0xe100] ;  /* 0x00e10000f928783b */ /* 0x000fe80000000200 */
[----:B------:R-:W-:Y:S04]  /*2810*/  LDSM.16.M88.4 R76, [R249+0xe900] ;  /* 0x00e90000f94c783b */ /* 0x000fe80000000200 */
[----:B------:R-:W-:Y:S04]  /*2820*/  LDSM.16.M88.4 R68, [R248] ;  /* 0x00000000f844783b */ /* 0x000fe80000000200 */
[----:B------:R-:W-:Y:S04]  /*2830*/  LDSM.16.M88.4 R28, [R248+0x800] ;  /* 0x00080000f81c783b */ /* 0x000fe80000000200 */
[----:B------:R-:W-:Y:S04]  /*2840*/  LDSM.16.M88.4 R72, [R248+0x1000] ;  /* 0x00100000f848783b */ /* 0x000fe80000000200 */
[----:B------:R-:W2:Y:S04]  /*2850*/  LDSM.16.M88.4 R60, [R248+0x1800] ;  /* 0x00180000f83c783b */ /* 0x000ea80000000200 */
[----:B------:R-:W3:Y:S04]  /*2860*/  LDSM.16.M88.4 R56, [R248+0x2000] ;  /* 0x00200000f838783b */ /* 0x000ee80000000200 */
[----:B------:R-:W4:Y:S04]  /*2870*/  LDSM.16.M88.4 R100, [R248+0x2800] ;  /* 0x00280000f864783b */ /* 0x000f280000000200 */
[----:B------:R-:W-:Y:S01]  /*2880*/  @!PT LDS RZ, [RZ] ;  /* 0x00000000fffff984 */ /* 0x000fe20000000800 */
[----:B------:R-:W-:Y:S01]  /*2890*/  @!PT LDS RZ, [RZ] ;  /* 0x00000000fffff984 */ /* 0x000fe20000000800 */
[----:B------:R-:W-:Y:S01]  /*28a0*/  @!PT LDS RZ, [RZ] ;  /* 0x00000000fffff984 */ /* 0x000fe20000000800 */
[----:B------:R1:W-:Y:S01]  /*28b0*/  LDGSTS.E.BYPASS.LTC128B.128 [R251+0x100], [R52.64], !P0 ;  /* 0x0010000034fb7fae */ /* 0x0003e2000c101d50 */
[----:B------:R-:W-:-:S13]  /*28c0*/  ISETP.LT.OR P0, PT, R84, 0x1, P1 ;  /* 0x000000015400780c */ /* 0x000fda0000f01670 */
[----:B------:R5:W-:Y:S01]  /*28d0*/  LDGSTS.E.BYPASS.LTC128B.128 [R251+0x3100], [R46.64], !P0 ;  /* 0x031000002efb7fae */ /* 0x000be2000c101d50 */
[----:B------:R-:W-:Y:S02]  /*28e0*/  ISETP.LT.OR P0, PT, R84, 0x1, P3 ;  /* 0x000000015400780c */ /* 0x000fe40001f01670 */
[----:B------:R-:W-:Y:S01]  /*28f0*/  ISETP.GE.AND P3, PT, R0, c[0x0][0x1d4], PT ;  /* 0x0000750000007a0c */ /* 0x000fe20003f66270 */
[----:B------:R-:W-:Y:S01]  /*2900*/  IMAD.MOV.U32 R0, RZ, RZ, 0x40 ;  /* 0x00000040ff007424 */ /* 0x000fe200078e00ff */
[C---:B-1----:R-:W-:Y:S09]  /*2910*/  HMMA.16816.F32.BF16 R52, R64.reuse, R48, RZ ;  /* 0x000000304034723c */ /* 0x042ff200000418ff */
[----:B------:R5:W-:Y:S01]  /*2920*/  LDGSTS.E.BYPASS.LTC128B.128 [R251+0x6100], [R44.64], !P0 ;  /* 0x061000002cfb7fae */ /* 0x000be2000c101d50 */
[----:B------:R-:W-:Y:S01]  /*2930*/  ISETP.LT.OR P0, PT, R84, 0x1, P3 ;  /* 0x000000015400780c */ /* 0x000fe20001f01670 */
[----:B------:R-:W-:Y:S11]  /*2940*/  HMMA.16816.F32.BF16 R48, R64, R50, RZ ;  /* 0x000000324030723c */ /* 0x000ff600000418ff */
[----:B------:R-:W-:Y:S01]  /*2950*/  @!UPT UIADD3 URZ, URZ, URZ, URZ ;  /* 0x0000003f3f3ff290 */ /* 0x000fe2000fffe03f */
[----:B------:R1:W-:Y:S01]  /*2960*/  LDGSTS.E.BYPASS.LTC128B.128 [R251+0x9100], [R38.64], !P0 ;  /* 0x0910000026fb7fae */ /* 0x0003e2000c101d50 */
[----:B------:R-:W-:-:S04]  /*2970*/  ISETP.GE.AND P0, PT, R211, c[0x0][0x1d4], PT ;  /* 0x00007500d3007a0c */ /* 0x000fc80003f06270 */
[C---:B------:R-:W-:Y:S01]  /*2980*/  ISETP.LT.OR P0, PT, R84.reuse, 0x21, P0 ;  /* 0x000000215400780c */ /* 0x040fe20000701670 */
[----:B--2---:R-:W-:Y:S08]  /*2990*/  HMMA.16816.F32.BF16 R52, R96, R60, R52 ;  /* 0x0000003c6034723c */ /* 0x004ff00000041834 */
[----:B-----5:R-:W-:Y:S04]  /*29a0*/  HMMA.16816.F32.BF16 R44, R64, R40, RZ ;  /* 0x00000028402c723c */ /* 0x020fe800000418ff */
[----:B------:R1:W-:Y:S01]  /*29b0*/  LDGSTS.E.BYPASS.LTC128B.128 [R251+0x1100], [R36.64], !P0 ;  /* 0x0110000024fb7fae */ /* 0x0003e2000c101d50 */
[----:B------:R-:W-:-:S03]  /*29c0*/  ISETP.LT.OR P0, PT, R84, 0x21, P1 ;  /* 0x000000215400780c */ /* 0x000fc60000f01670 */
[----:B------:R-:W-:Y:S10]  /*29d0*/  HMMA.16816.F32.BF16 R40, R64, R42, RZ ;  /* 0x0000002a4028723c */ /* 0x000ff400000418ff */
[----:B------:R2:W-:Y:S01]  /*29e0*/  LDGSTS.E.BYPASS.LTC128B.128 [R251+0x4100], [R26.64], !P0 ;  /* 0x041000001afb7fae */ /* 0x0005e2000c101d50 */
[----:B------:R-:W-:Y:S01]  /*29f0*/  ISETP.GE.AND P0, PT, R85, c[0x0][0x1d4], PT ;  /* 0x0000750055007a0c */ /* 0x000fe20003f06270 */
[----:B------:R-:W-:Y:S03]  /*2a00*/  HMMA.16816.F32.BF16 R48, R96, R62, R48 ;  /* 0x0000003e6030723c */ /* 0x000fe60000041830 */
[----:B------:R-:W-:-:S05]  /*2a10*/  ISETP.LT.OR P0, PT, R84, 0x21, P0 ;  /* 0x000000215400780c */ /* 0x000fca0000701670 */
[----:B---3--:R-:W-:Y:S08]  /*2a20*/  HMMA.16816.F32.BF16 R44, R96, R56, R44 ;  /* 0x00000038602c723c */ /* 0x008ff0000004182c */
[----:B------:R2:W-:Y:S01]  /*2a30*/  LDGSTS.E.BYPASS.LTC128B.128 [R251+0x7100], [R24.64], !P0 ;  /* 0x0710000018fb7fae */ /* 0x0005e2000c101d50 */
[----:B------:R-:W-:Y:S01]  /*2a40*/  ISETP.LT.OR P0, PT, R84, 0x21, P3 ;  /* 0x000000215400780c */ /* 0x000fe20001f01670 */
[----:B-1----:R-:W-:Y:S08]  /*2a50*/  HMMA.16816.F32.BF16 R36, R64, R76, RZ ;  /* 0x0000004c4024723c */ /* 0x002ff000000418ff */
[----:B------:R-:W-:Y:S04]  /*2a60*/  HMMA.16816.F32.BF16 R40, R96, R58, R40 ;  /* 0x0000003a6028723c */ /* 0x000fe80000041828 */
[----:B------:R1:W-:Y:S01]  /*2a70*/  LDGSTS.E.BYPASS.LTC128B.128 [R251+0xa100], [R18.64], !P0 ;  /* 0x0a10000012fb7fae */ /* 0x0003e2000c101d50 */
[----:B------:R-:W-:-:S04]  /*2a80*/  ISETP.GE.AND P0, PT, R211, c[0x0][0x1d4], PT ;  /* 0x00007500d3007a0c */ /* 0x000fc80003f06270 */
[----:B------:R-:W-:-:S07]  /*2a90*/  ISETP.LT.OR P0, PT, R84, 0x41, P0 ;  /* 0x000000415400780c */ /* 0x000fce0000701670 */
[----:B----4-:R-:W-:Y:S06]  /*2aa0*/  HMMA.16816.F32.BF16 R36, R96, R100, R36 ;  /* 0x000000646024723c */ /* 0x010fec0000041824 */
[----:B------:R1:W-:Y:S01]  /*2ab0*/  LDGSTS.E.BYPASS.LTC128B.128 [R251+0x2100], [R16.64], !P0 ;  /* 0x0210000010fb7fae */ /* 0x0003e2000c101d50 */
[----:B------:R-:W-:Y:S01]  /*2ac0*/  ISETP.LT.OR P0, PT, R84, 0x41, P1 ;  /* 0x000000415400780c */ /* 0x000fe20000f01670 */
[----:B--2---:R-:W-:Y:S01]  /*2ad0*/  HMMA.16816.F32.BF16 R24, R64, R20, RZ ;  /* 0x000000144018723c */ /* 0x004fe200000418ff */
[----:B------:R-:W-:-:S04]  /*2ae0*/  ISETP.GE.AND P1, PT, R85, c[0x0][0x1d4], PT ;  /* 0x0000750055007a0c */ /* 0x000fc80003f26270 */
[----:B------:R-:W-:-:S03]  /*2af0*/  ISETP.LT.OR P1, PT, R84, 0x41, P1 ;  /* 0x000000415400780c */ /* 0x000fc60000f21670 */
[----:B------:R-:W-:Y:S04]  /*2b00*/  HMMA.16816.F32.BF16 R20, R64, R22, RZ ;  /* 0x000000164014723c */ /* 0x000fe800000418ff */
[----:B------:R2:W-:Y:S01]  /*2b10*/  LDGSTS.E.BYPASS.LTC128B.128 [R251+0x5100], [R14.64], !P0 ;  /* 0x051000000efb7fae */ /* 0x0005e2000c101d50 */
[----:B------:R-:W-:-:S04]  /*2b20*/  LOP3.LUT P0, RZ, R13, 0x4, RZ, 0xc0, !PT ;  /* 0x000000040dff7812 */ /* 0x000fc8000780c0ff */
[----:B------:R-:W-:Y:S01]  /*2b30*/  SEL R0, R0, 0xffffffc0, !P0 ;  /* 0xffffffc000007807 */ /* 0x000fe20004000000 */
[----:B------:R3:W-:Y:S01]  /*2b40*/  LDGSTS.E.BYPASS.LTC128B.128 [R251+0x8100], [R82.64], !P1 ;  /* 0x0810000052fb7fae */ /* 0x0007e2000c901d50 */
[----:B------:R-:W-:Y:S02]  /*2b50*/  ISETP.LT.OR P0, PT, R84, 0x41, P3 ;  /* 0x000000415400780c */ /* 0x000fe40001f01670 */
[----:B------:R-:W-:Y:S01]  /*2b60*/  ISETP.GT.AND P3, PT, R112, 0x5f, PT ;  /* 0x0000005f7000780c */ /* 0x000fe20003f64270 */
[----:B------:R-:W-:Y:S02]  /*2b70*/  IMAD.IADD R244, R249, 0x1, R0 ;  /* 0x00000001f9f47824 */ /* 0x000fe400078e0200 */
[----:B------:R-:W-:Y:S01]  /*2b80*/  HMMA.16816.F32.BF16 R24, R96, R68, R24 ;  /* 0x000000446018723c */ /* 0x000fe20000041818 */
[----:B------:R-:W-:Y:S01]  /*2b90*/  IMAD.IADD R234, R0, 0x1, R248 ;  /* 0x0000000100ea7824 */ /* 0x000fe200078e02f8 */
[----:B------:R-:W-:-:S06]  /*2ba0*/  IADD3 R0, R251, 0x100, RZ ;  /* 0x00000100fb007810 */ /* 0x000fcc0007ffe0ff */
[----:B------:R-:W-:Y:S01]  /*2bb0*/  HMMA.16816.F32.BF16 R20, R96, R70, R20 ;  /* 0x000000466014723c */ /* 0x000fe20000041814 */
[----:B------:R3:W-:Y:S01]  /*2bc0*/  LDGSTS.E.BYPASS.LTC128B.128 [R251+0xb100], [R80.64], !P0 ;  /* 0x0b10000050fb7fae */ /* 0x0007e2000c101d50 */
[----:B------:R-:W-:-:S03]  /*2bd0*/  PLOP3.LUT P0, PT, PT, PT, UP0, 0x40, 0x0 ;  /* 0x000000000000781c */ /* 0x000fc60003f0e808 */
[----:B------:R-:W-:Y:S03]  /*2be0*/  LDSM.16.M88.4 R68, [R244+0xc100] ;  /* 0x00c10000f444783b */ /* 0x000fe60000000200 */
[C---:B--2---:R-:W-:Y:S01]  /*2bf0*/  HMMA.16816.F32.BF16 R12, R64.reuse, R32, RZ ;  /* 0x00000020400c723c */ /* 0x044fe200000418ff */
[----:B------:R-:W-:Y:S04]  /*2c00*/  LDSM.16.M88.4 R60, [R244+0xd100] ;  /* 0x00d10000f43c783b */ /* 0x000fe80000000200 */
[----:B------:R-:W-:Y:S03]  /*2c10*/  LDSM.16.M88.4 R92, [R244+0xd900] ;  /* 0x00d90000f45c783b */ /* 0x000fe60000000200 */
[C---:B------:R-:W-:Y:S01]  /*2c20*/  HMMA.16816.F32.BF16 R32, R64.reuse, R34, RZ ;  /* 0x000000224020723c */ /* 0x040fe200000418ff */
[----:B------:R-:W-:Y:S04]  /*2c30*/  LDSM.16.M88.4 R88, [R244+0xe100] ;  /* 0x00e10000f458783b */ /* 0x000fe80000000200 */
[----:B------:R-:W-:Y:S03]  /*2c40*/  LDSM.16.M88.4 R84, [R244+0xe900] ;  /* 0x00e90000f454783b */ /* 0x000fe60000000200 */
[----:B-1----:R-:W-:Y:S01]  /*2c50*/  HMMA.16816.F32.BF16 R16, R64, R8, RZ ;  /* 0x000000084010723c */ /* 0x002fe200000418ff */
[----:B------:R-:W-:Y:S04]  /*2c60*/  LDSM.16.M88.4 R56, [R234] ;  /* 0x00000000ea38783b */ /* 0x000fe80000000200 */
[----:B---3--:R-:W-:Y:S03]  /*2c70*/  LDSM.16.M88.4 R80, [R234+0x800] ;  /* 0x00080000ea50783b */ /* 0x008fe60000000200 */
[C---:B------:R-:W-:Y:S01]  /*2c80*/  HMMA.16816.F32.BF16 R12, R96.reuse, R28, R12 ;  /* 0x0000001c600c723c */ /* 0x040fe2000004180c */
[----:B------:R-:W-:Y:S04]  /*2c90*/  LDSM.16.M88.4 R104, [R244+0x15900] ;  /* 0x01590000f468783b */ /* 0x000fe80000000200 */
[----:B------:R-:W0:Y:S03]  /*2ca0*/  LDGDEPBAR ;  /* 0x00000000000079af */ /* 0x000e260000000000 */
[----:B------:R-:W-:Y:S01]  /*2cb0*/  HMMA.16816.F32.BF16 R32, R96, R30, R32 ;  /* 0x0000001e6020723c */ /* 0x000fe20000041820 */
[----:B------:R-:W1:Y:S07]  /*2cc0*/  LDSM.16.M88.4 R28, [R245+0x18100] ;  /* 0x01810000f51c783b */ /* 0x000e6e0000000200 */
[C---:B------:R-:W-:Y:S08]  /*2cd0*/  HMMA.16816.F32.BF16 R8, R64.reuse, R10, RZ ;  /* 0x0000000a4008723c */ /* 0x040ff000000418ff */
[----:B------:R-:W-:Y:S01]  /*2ce0*/  HMMA.16816.F32.BF16 R64, R64, R78, RZ ;  /* 0x0000004e4040723c */ /* 0x000fe200000418ff */
[----:B------:R-:W2:Y:S07]  /*2cf0*/  LDSM.16.M88.4 R76, [R244+0xc900] ;  /* 0x00c90000f44c783b */ /* 0x000eae0000000200 */
[C---:B------:R-:W-:Y:S08]  /*2d00*/  HMMA.16816.F32.BF16 R16, R96.reuse, R72, R16 ;  /* 0x000000486010723c */ /* 0x040ff00000041810 */
[C---:B------:R-:W-:Y:S01]  /*2d10*/  HMMA.16816.F32.BF16 R8, R96.reuse, R74, R8 ;  /* 0x0000004a6008723c */ /* 0x040fe20000041808 */
[----:B------:R-:W3:Y:S07]  /*2d20*/  LDSM.16.M88.4 R72, [R243+0x18100] ;  /* 0x01810000f348783b */ /* 0x000eee0000000200 */
[----:B------:R-:W-:Y:S01]  /*2d30*/  HMMA.16816.F32.BF16 R64, R96, R102, R64 ;  /* 0x000000666040723c */ /* 0x000fe20000041840 */
[----:B------:R-:W-:Y:S04]  /*2d40*/  LDSM.16.M88.4 R96, [R234+0x2800] ;  /* 0x00280000ea60783b */ /* 0x000fe80000000200 */
[----:B------:R-:W-:Y:S03]  /*2d50*/  LDSM.16.M88.4 R100, [R249+0x17100] ;  /* 0x01710000f964783b */ /* 0x000fe60000000200 */
[C---:B-1----:R-:W-:Y:S08]  /*2d60*/  HMMA.16816.F32.BF16 R24, R28.reuse, R68, R24 ;  /* 0x000000441c18723c */ /* 0x042ff00000041818 */
[C---:B------:R-:W-:Y:S01]  /*2d70*/  HMMA.16816.F32.BF16 R20, R28.reuse, R70, R20 ;  /* 0x000000461c14723c */ /* 0x040fe20000041814 */
[----:B------:R-:W1:Y:S07]  /*2d80*/  LDSM.16.M88.4 R68, [R234+0x1000] ;  /* 0x00100000ea44783b */ /* 0x000e6e0000000200 */
[C---:B------:R-:W-:Y:S08]  /*2d90*/  HMMA.16816.F32.BF16 R16, R28.reuse, R60, R16 ;  /* 0x0000003c1c10723c */ /* 0x040ff00000041810 */
[C---:B------:R-:W-:Y:S01]  /*2da0*/  HMMA.16816.F32.BF16 R8, R28.reuse, R62, R8 ;  /* 0x0000003e1c08723c */ /* 0x040fe20000041808 */
[----:B------:R-:W-:Y:S07]  /*2db0*/  LDSM.16.M88.4 R60, [R234+0x2000] ;  /* 0x00200000ea3c783b */ /* 0x000fee0000000200 */
[C---:B--2---:R-:W-:Y:S08]  /*2dc0*/  HMMA.16816.F32.BF16 R12, R28.reuse, R76, R12 ;  /* 0x0000004c1c0c723c */ /* 0x044ff0000004180c */
        /* <DEDUP_REMOVED lines=10> */
[----:B------:R-:W-:Y:S04]  /*2e70*/  LDSM.16.M88.4 R64, [R250+0x1c100] ;  /* 0x01c10000fa40783b */ /* 0x000fe80000000200 */
[----:B------:R-:W-:Y:S03]  /*2e80*/  LDSM.16.M88.4 R84, [R249+0x11100] ;  /* 0x01110000f954783b */ /* 0x000fe60000000200 */
        /* <DEDUP_REMOVED lines=8> */
[----:B------:R-:W4:Y:S07]  /*2f10*/  LDSM.16.M88.4 R80, [R249+0x11900] ;  /* 0x01190000f950783b */ /* 0x000f2e0000000200 */
[C---:B--2---:R-:W-:Y:S08]  /*2f20*/  HMMA.16816.F32.BF16 R52, R72.reuse, R76, R52 ;  /* 0x0000004c4834723c */ /* 0x044ff00000041834 */
[C---:B------:R-:W-:Y:S01]  /*2f30*/  HMMA.16816.F32.BF16 R48, R72.reuse, R78, R48 ;  /* 0x0000004e4830723c */ /* 0x040fe20000041830 */
[----:B------:R-:W-:Y:S07]  /*2f40*/  LDSM.16.M88.4 R76, [R248+0x3000] ;  /* 0x00300000f84c783b */ /* 0x000fee0000000200 */
[C---:B------:R-:W-:Y:S08]  /*2f50*/  HMMA.16816.F32.BF16 R44, R72.reuse, R60, R44 ;  /* 0x0000003c482c723c */ /* 0x040ff0000004182c */
[C---:B------:R-:W-:Y:S01]  /*2f60*/  HMMA.16816.F32.BF16 R40, R72.reuse, R62, R40 ;  /* 0x0000003e4828723c */ /* 0x040fe20000041828 */
[----:B------:R-:W-:Y:S07]  /*2f70*/  LDSM.16.M88.4 R60, [R246+0x1c100] ;  /* 0x01c10000f63c783b */ /* 0x000fee0000000200 */
[C---:B------:R-:W-:Y:S08]  /*2f80*/  HMMA.16816.F32.BF16 R36, R72.reuse, R96, R36 ;  /* 0x000000604824723c */ /* 0x040ff00000041824 */
[----:B------:R-:W-:Y:S01]  /*2f90*/  HMMA.16816.F32.BF16 R28, R72, R98, R28 ;  /* 0x00000062481c723c */ /* 0x000fe2000004181c */
[----:B------:R-:W2:Y:S04]  /*2fa0*/  LDSM.16.M88.4 R72, [R248+0x3800] ;  /* 0x00380000f848783b */ /* 0x000ea80000000200 */
        /* <DEDUP_REMOVED lines=24> */
[C---:B------:R-:W-:Y:S01]  /*3130*/  HMMA.16816.F32.BF16 R8, R60.reuse, R58, R8 ;  /* 0x0000003a3c08723c */ /* 0x040fe20000041808 */
[----:B------:R-:W3:Y:S07]  /*3140*/  LDSM.16.M88.4 R56, [R244+0x11100] ;  /* 0x01110000f438783b */ /* 0x000eee0000000200 */
[C---:B------:R-:W-:Y:S08]  /*3150*/  HMMA.16816.F32.BF16 R24, R60.reuse, R76, R24 ;  /* 0x0000004c3c18723c */ /* 0x040ff00000041818 */
        /* <DEDUP_REMOVED lines=8> */
[C---:B--2---:R-:W-:Y:S08]  /*31e0*/  HMMA.16816.F32.BF16 R24, R72.reuse, R92, R24 ;  /* 0x0000005c4818723c */ /* 0x044ff00000041818 */
[----:B------:R-:W-:Y:S01]  /*31f0*/  HMMA.16816.F32.BF16 R20, R72, R94, R20 ;  /* 0x0000005e4814723c */ /* 0x000fe20000041814 */
        /* <DEDUP_REMOVED lines=15> */
[----:B------:R-:W-:Y:S01]  /*32f0*/  HMMA.16816.F32.BF16 R20, R64, R70, R20 ;  /* 0x000000464014723c */ /* 0x000fe20000041814 */
[----:B------:R-:W1:Y:S07]  /*3300*/  LDSM.16.M88.4 R68, [R234+0x5000] ;  /* 0x00500000ea44783b */ /* 0x000e6e0000000200 */
[C---:B------:R-:W-:Y:S08]  /*3310*/  HMMA.16816.F32.BF16 R36, R72.reuse, R76, R36 ;  /* 0x0000004c4824723c */ /* 0x040ff00000041824 */
[C---:B------:R-:W-:Y:S01]  /*3320*/  HMMA.16816.F32.BF16 R28, R72.reuse, R78, R28 ;  /* 0x0000004e481c723c */ /* 0x040fe2000004181c */
[----:B------:R-:W4:Y:S07]  /*3330*/  LDSM.16.M88.4 R76, [R234+0x4800] ;  /* 0x00480000ea4c783b */ /* 0x000f2e0000000200 */
[C---:B------:R-:W-:Y:S08]  /*3340*/  HMMA.16816.F32.BF16 R52, R72.reuse, R80, R52 ;  /* 0x000000504834723c */ /* 0x040ff00000041834 */
[----:B------:R-:W-:Y:S01]  /*3350*/  HMMA.16816.F32.BF16 R48, R72, R82, R48 ;  /* 0x000000524830723c */ /* 0x000fe20000041830 */
[----:B------:R-:W-:Y:S04]  /*3360*/  LDSM.16.M88.4 R72, [R249+0x12100] ;  /* 0x01210000f948783b */ /* 0x000fe80000000200 */
[----:B------:R-:W-:Y:S03]  /*3370*/  LDSM.16.M88.4 R80, [R249+0x13100] ;  /* 0x01310000f950783b */ /* 0x000fe60000000200 */
        /* <DEDUP_REMOVED lines=11> */
[----:B------:R-:W-:Y:S07]  /*3430*/  LDSM.16.M88.4 R76, [R249+0x14100] ;  /* 0x01410000f94c783b */ /* 0x000fee0000000200 */
[C---:B------:R-:W-:Y:S08]  /*3440*/  HMMA.16816.F32.BF16 R36, R64.reuse, R84, R36 ;  /* 0x000000544024723c */ /* 0x040ff00000041824 */
[----:B------:R-:W-:Y:S01]  /*3450*/  HMMA.16816.F32.BF16 R28, R64, R86, R28 ;  /* 0x00000056401c723c */ /* 0x000fe2000004181c */
[----:B------:R-:W4:Y:S04]  /*3460*/  LDSM.16.M88.4 R64, [R249+0x14900] ;  /* 0x01490000f940783b */ /* 0x000f280000000200 */
[----:B------:R-:W-:Y:S03]  /*3470*/  LDSM.16.M88.4 R84, [R244+0x12100] ;  /* 0x01210000f454783b */ /* 0x000fe60000000200 */
[C---:B--2---:R-:W-:Y:S08]  /*3480*/  HMMA.16816.F32.BF16 R24, R60.reuse, R72, R24 ;  /* 0x000000483c18723c */ /* 0x044ff00000041818 */
[C---:B------:R-:W-:Y:S01]  /*3490*/  HMMA.16816.F32.BF16 R20, R60.reuse, R74, R20 ;  /* 0x0000004a3c14723c */ /* 0x040fe20000041814 */
[----:B------:R-:W-:Y:S07]  /*34a0*/  LDSM.16.M88.4 R72, [R248+0x6000] ;  /* 0x00600000f848783b */ /* 0x000fee0000000200 */
[C---:B---3--:R-:W-:Y:S08]  /*34b0*/  HMMA.16816.F32.BF16 R12, R60.reuse, R56, R12 ;  /* 0x000000383c0c723c */ /* 0x048ff0000004180c */
[C---:B------:R-:W-:Y:S01]  /*34c0*/  HMMA.16816.F32.BF16 R32, R60.reuse, R58, R32 ;  /* 0x0000003a3c20723c */ /* 0x040fe20000041820 */
[----:B------:R-:W2:Y:S07]  /*34d0*/  LDSM.16.M88.4 R56, [R246+0x20100] ;  /* 0x02010000f638783b */ /* 0x000eae0000000200 */
[C---:B-1----:R-:W-:Y:S08]  /*34e0*/  HMMA.16816.F32.BF16 R52, R60.reuse, R68, R52 ;  /* 0x000000443c34723c */ /* 0x042ff00000041834 */
[C---:B------:R-:W-:Y:S01]  /*34f0*/  HMMA.16816.F32.BF16 R48, R60.reuse, R70, R48 ;  /* 0x000000463c30723c */ /* 0x040fe20000041830 */
[----:B------:R-:W1:Y:S07]  /*3500*/  LDSM.16.M88.4 R68, [R248+0x6800] ;  /* 0x00680000f844783b */ /* 0x000e6e0000000200 */
[C---:B------:R-:W-:Y:S08]  /*3510*/  HMMA.16816.F32.BF16 R16, R60.reuse, R80, R16 ;  /* 0x000000503c10723c */ /* 0x040ff00000041810 */
[C---:B------:R-:W-:Y:S01]  /*3520*/  HMMA.16816.F32.BF16 R8, R60.reuse, R82, R8 ;  /* 0x000000523c08723c */ /* 0x040fe20000041808 */
[----:B------:R-:W-:Y:S07]  /*3530*/  LDSM.16.M88.4 R80, [R244+0x12900] ;  /* 0x01290000f450783b */ /* 0x000fee0000000200 */
[C---:B----4-:R-:W-:Y:S08]  /*3540*/  HMMA.16816.F32.BF16 R36, R60.reuse, R64, R36 ;  /* 0x000000403c24723c */ /* 0x050ff00000041824 */
[C---:B------:R-:W-:Y:S01]  /*3550*/  HMMA.16816.F32.BF16 R28, R60.reuse, R66, R28 ;  /* 0x000000423c1c723c */ /* 0x040fe2000004181c */
[----:B------:R-:W3:Y:S07]  /*3560*/  LDSM.16.M88.4 R64, [R248+0x8800] ;  /* 0x00880000f840783b */ /* 0x000eee0000000200 */
[C---:B------:R-:W-:Y:S08]  /*3570*/  HMMA.16816.F32.BF16 R44, R60.reuse, R76, R44 ;  /* 0x0000004c3c2c723c */ /* 0x040ff0000004182c */
[----:B------:R-:W-:Y:S01]  /*3580*/  HMMA.16816.F32.BF16 R40, R60, R78, R40 ;  /* 0x0000004e3c28723c */ /* 0x000fe20000041828 */
[----:B------:R-:W4:Y:S04]  /*3590*/  LDSM.16.M88.4 R60, [R245+0x20100] ;  /* 0x02010000f53c783b */ /* 0x000f280000000200 */
[----:B------:R-:W5:Y:S03]  /*35a0*/  LDSM.16.M88.4 R76, [R244+0x13100] ;  /* 0x01310000f44c783b */ /* 0x000f660000000200 */
        /* <DEDUP_REMOVED lines=15> */
[C---:B---3--:R-:W-:Y:S08]  /*36a0*/  HMMA.16816.F32.BF16 R36, R56.reuse, R64, R36 ;  /* 0x000000403824723c */ /* 0x048ff00000041824 */
[----:B------:R-:W-:Y:S01]  /*36b0*/  HMMA.16816.F32.BF16 R28, R56, R66, R28 ;  /* 0x00000042381c723c */ /* 0x000fe2000004181c */
[----:B------:R-:W-:Y:S04]  /*36c0*/  LDSM.16.M88.4 R56, [R243+0x20100] ;  /* 0x02010000f338783b */ /* 0x000fe80000000200 */
[----:B------:R-:W3:Y:S03]  /*36d0*/  LDSM.16.M88.4 R64, [R234+0x6000] ;  /* 0x00600000ea40783b */ /* 0x000ee60000000200 */
[C---:B----4-:R-:W-:Y:S08]  /*36e0*/  HMMA.16816.F32.BF16 R24, R60.reuse, R84, R24 ;  /* 0x000000543c18723c */ /* 0x050ff00000041818 */
[C---:B------:R-:W-:Y:S01]  /*36f0*/  HMMA.16816.F32.BF16 R20, R60.reuse, R86, R20 ;  /* 0x000000563c14723c */ /* 0x040fe20000041814 */
[----:B------:R-:W4:Y:S07]  /*3700*/  LDSM.16.M88.4 R84, [R234+0x7000] ;  /* 0x00700000ea54783b */ /* 0x000f2e0000000200 */
[C---:B------:R-:W-:Y:S08]  /*3710*/  HMMA.16816.F32.BF16 R12, R60.reuse, R80, R12 ;  /* 0x000000503c0c723c */ /* 0x040ff0000004180c */
[C---:B------:R-:W-:Y:S01]  /*3720*/  HMMA.16816.F32.BF16 R32, R60.reuse, R82, R32 ;  /* 0x000000523c20723c */ /* 0x040fe20000041820 */
[----:B------:R-:W3:Y:S07]  /*3730*/  LDSM.16.M88.4 R80, [R234+0x7800] ;  /* 0x00780000ea50783b */ /* 0x000eee0000000200 */
[C---:B-----5:R-:W-:Y:S08]  /*3740*/  HMMA.16816.F32.BF16 R16, R60.reuse, R76, R16 ;  /* 0x0000004c3c10723c */ /* 0x060ff00000041810 */
[C---:B------:R-:W-:Y:S01]  /*3750*/  HMMA.16816.F32.BF16 R8, R60.reuse, R78, R8 ;  /* 0x0000004e3c08723c */ /* 0x040fe20000041808 */
[----:B------:R-:W5:Y:S07]  /*3760*/  LDSM.16.M88.4 R76, [R234+0x8000] ;  /* 0x00800000ea4c783b */ /* 0x000f6e0000000200 */
[C---:B--2---:R-:W-:Y:S08]  /*3770*/  HMMA.16816.F32.BF16 R52, R60.reuse, R72, R52 ;  /* 0x000000483c34723c */ /* 0x044ff00000041834 */
[C---:B------:R-:W-:Y:S01]  /*3780*/  HMMA.16816.F32.BF16 R48, R60.reuse, R74, R48 ;  /* 0x0000004a3c30723c */ /* 0x040fe20000041830 */
[----:B------:R-:W2:Y:S07]  /*3790*/  LDSM.16.M88.4 R72, [R234+0x8800] ;  /* 0x00880000ea48783b */ /* 0x000eae0000000200 */
[C---:B-1----:R-:W-:Y:S08]  /*37a0*/  HMMA.16816.F32.BF16 R44, R60.reuse, R68, R44 ;  /* 0x000000443c2c723c */ /* 0x042ff0000004182c */
[C---:B------:R-:W-:Y:S01]  /*37b0*/  HMMA.16816.F32.BF16 R40, R60.reuse, R70, R40 ;  /* 0x000000463c28723c */ /* 0x040fe20000041828 */
[----:B------:R-:W-:Y:S07]  /*37c0*/  LDSM.16.M88.4 R68, [R249+0x15100] ;  /* 0x01510000f944783b */ /* 0x000fee0000000200 */
[C---:B------:R-:W-:Y:S08]  /*37d0*/  HMMA.16816.F32.BF16 R36, R60.reuse, R96, R36 ;  /* 0x000000603c24723c */ /* 0x040ff00000041824 */
[----:B------:R-:W-:Y:S01]  /*37e0*/  HMMA.16816.F32.BF16 R28, R60, R98, R28 ;  /* 0x000000623c1c723c */ /* 0x000fe2000004181c */
[----:B------:R-:W1:Y:S04]  /*37f0*/  LDSM.16.M88.4 R60, [R249+0x15900] ;  /* 0x01590000f93c783b */ /* 0x000e680000000200 */
[----:B------:R-:W-:Y:S03]  /*3800*/  LDSM.16.M88.4 R96, [R249+0x17900] ;  /* 0x01790000f960783b */ /* 0x000fe60000000200 */
[C---:B---3--:R-:W-:Y:S08]  /*3810*/  HMMA.16816.F32.BF16 R24, R56.reuse, R64, R24 ;  /* 0x000000403818723c */ /* 0x048ff00000041818 */
[C---:B------:R-:W-:Y:S01]  /*3820*/  HMMA.16816.F32.BF16 R20, R56.reuse, R66, R20 ;  /* 0x000000423814723c */ /* 0x040fe20000041814 */
[----:B------:R-:W3:Y:S07]  /*3830*/  LDSM.16.M88.4 R64, [R249+0x16100] ;  /* 0x01610000f940783b */ /* 0x000eee0000000200 */
[C---:B------:R-:W-:Y:S08]  /*3840*/  HMMA.16816.F32.BF16 R12, R56.reuse, R88, R12 ;  /* 0x00000058380c723c */ /* 0x040ff0000004180c */
[C---:B------:R-:W-:Y:S01]  /*3850*/  HMMA.16816.F32.BF16 R32, R56.reuse, R90, R32 ;  /* 0x0000005a3820723c */ /* 0x040fe20000041820 */
[----:B------:R-:W-:Y:S07]  /*3860*/  LDSM.16.M88.4 R88, [R248+0x9000] ;  /* 0x00900000f858783b */ /* 0x000fee0000000200 */
[C---:B----4-:R-:W-:Y:S08]  /*3870*/  HMMA.16816.F32.BF16 R16, R56.reuse, R84, R16 ;  /* 0x000000543810723c */ /* 0x050ff00000041810 */
[C---:B------:R-:W-:Y:S01]  /*3880*/  HMMA.16816.F32.BF16 R8, R56.reuse, R86, R8 ;  /* 0x000000563808723c */ /* 0x040fe20000041808 */
[----:B------:R-:W-:Y:S07]  /*3890*/  LDSM.16.M88.4 R84, [R245+0x24100] ;  /* 0x02410000f554783b */ /* 0x000fee0000000200 */
[C---:B------:R-:W-:Y:S08]  /*38a0*/  HMMA.16816.F32.BF16 R52, R56.reuse, R80, R52 ;  /* 0x000000503834723c */ /* 0x040ff00000041834 */
[C---:B------:R-:W-:Y:S01]  /*38b0*/  HMMA.16816.F32.BF16 R48, R56.reuse, R82, R48 ;  /* 0x000000523830723c */ /* 0x040fe20000041830 */
[----:B------:R-:W-:Y:S07]  /*38c0*/  LDSM.16.M88.4 R80, [R248+0x9800] ;  /* 0x00980000f850783b */ /* 0x000fee0000000200 */
[C---:B-----5:R-:W-:Y:S08]  /*38d0*/  HMMA.16816.F32.BF16 R44, R56.reuse, R76, R44 ;  /* 0x0000004c382c723c */ /* 0x060ff0000004182c */
[C---:B------:R-:W-:Y:S01]  /*38e0*/  HMMA.16816.F32.BF16 R40, R56.reuse, R78, R40 ;  /* 0x0000004e3828723c */ /* 0x040fe20000041828 */
[----:B------:R-:W-:Y:S07]  /*38f0*/  LDSM.16.M88.4 R76, [R248+0xa000] ;  /* 0x00a00000f84c783b */ /* 0x000fee0000000200 */
[C---:B--2---:R-:W-:Y:S08]  /*3900*/  HMMA.16816.F32.BF16 R36, R56.reuse, R72, R36 ;  /* 0x000000483824723c */ /* 0x044ff00000041824 */
[----:B------:R-:W-:Y:S01]  /*3910*/  HMMA.16816.F32.BF16 R28, R56, R74, R28 ;  /* 0x0000004a381c723c */ /* 0x000fe2000004181c */
[----:B------:R-:W2:Y:S04]  /*3920*/  LDSM.16.M88.4 R56, [R249+0x16900] ;  /* 0x01690000f938783b */ /* 0x000ea80000000200 */
[----:B------:R-:W-:Y:S03]  /*3930*/  LDSM.16.M88.4 R72, [R248+0xa800] ;  /* 0x00a80000f848783b */ /* 0x000fe60000000200 */
[C---:B-1----:R-:W-:Y:S08]  /*3940*/  HMMA.16816.F32.BF16 R12, R92.reuse, R60, R12 ;  /* 0x0000003c5c0c723c */ /* 0x042ff0000004180c */
[C---:B------:R-:W-:Y:S01]  /*3950*/  HMMA.16816.F32.BF16 R32, R92.reuse, R62, R32 ;  /* 0x0000003e5c20723c */ /* 0x040fe20000041820 */
[----:B------:R-:W1:Y:S07]  /*3960*/  LDSM.16.M88.4 R60, [R246+0x24100] ;  /* 0x02410000f63c783b */ /* 0x000e6e0000000200 */
[C---:B------:R-:W-:Y:S08]  /*3970*/  HMMA.16816.F32.BF16 R24, R92.reuse, R68, R24 ;  /* 0x000000445c18723c */ /* 0x040ff00000041818 */
[C---:B------:R-:W-:Y:S01]  /*3980*/  HMMA.16816.F32.BF16 R20, R92.reuse, R70, R20 ;  /* 0x000000465c14723c */ /* 0x040fe20000041814 */
[----:B------:R-:W-:Y:S07]  /*3990*/  LDSM.16.M88.4 R68, [R248+0xb000] ;  /* 0x00b00000f844783b */ /* 0x000fee0000000200 */
[C---:B---3--:R-:W-:Y:S08]  /*39a0*/  HMMA.16816.F32.BF16 R16, R92.reuse, R64, R16 ;  /* 0x000000405c10723c */ /* 0x048ff00000041810 */
[C---:B------:R-:W-:Y:S01]  /*39b0*/  HMMA.16816.F32.BF16 R8, R92.reuse, R66, R8 ;  /* 0x000000425c08723c */ /* 0x040fe20000041808 */
[----:B------:R-:W3:Y:S07]  /*39c0*/  LDSM.16.M88.4 R64, [R248+0xb800] ;  /* 0x00b80000f840783b */ /* 0x000eee0000000200 */
        /* <DEDUP_REMOVED lines=8> */
[----:B------:R-:W-:Y:S04]  /*3a50*/  LDSM.16.M88.4 R96, [R244+0x16900] ;  /* 0x01690000f460783b */ /* 0x000fe80000000200 */
[----:B------:R-:W-:Y:S03]  /*3a60*/  LDSM.16.M88.4 R92, [R244+0x17100] ;  /* 0x01710000f45c783b */ /* 0x000fe60000000200 */
[C---:B-1----:R-:W-:Y:S08]  /*3a70*/  HMMA.16816.F32.BF16 R24, R60.reuse, R88, R24 ;  /* 0x000000583c18723c */ /* 0x042ff00000041818 */
[C---:B------:R-:W-:Y:S01]  /*3a80*/  HMMA.16816.F32.BF16 R20, R60.reuse, R90, R20 ;  /* 0x0000005a3c14723c */ /* 0x040fe20000041814 */
[----:B------:R-:W1:Y:S07]  /*3a90*/  LDSM.16.M88.4 R88, [R244+0x17900] ;  /* 0x01790000f458783b */ /* 0x000e6e0000000200 */
[C---:B---3--:R-:W-:Y:S08]  /*3aa0*/  HMMA.16816.F32.BF16 R36, R60.reuse, R64, R36 ;  /* 0x000000403c24723c */ /* 0x048ff00000041824 */
        /* <DEDUP_REMOVED lines=12> */
[----:B------:R-:W-:Y:S01]  /*3b70*/  HMMA.16816.F32.BF16 R28, R60, R66, R28 ;  /* 0x000000423c1c723c */ /* 0x000fe2000004181c */
[----:B------:R-:W-:Y:S04]  /*3b80*/  LDSM.16.M88.4 R64, [R234+0xa800] ;  /* 0x00a80000ea40783b */ /* 0x000fe80000000200 */
[----:B------:R-:W-:Y:S03]  /*3b90*/  LDSM.16.M88.4 R60, [R234+0xb000] ;  /* 0x00b00000ea3c783b */ /* 0x000fe60000000200 */
[C---:B--2---:R-:W-:Y:S08]  /*3ba0*/  HMMA.16816.F32.BF16 R24, R84.reuse, R56, R24 ;  /* 0x000000385418723c */ /* 0x044ff00000041818 */
[----:B------:R-:W-:Y:S01]  /*3bb0*/  HMMA.16816.F32.BF16 R20, R84, R58, R20 ;  /* 0x0000003a5414723c */ /* 0x000fe20000041814 */
[----:B------:R-:W2:Y:S01]  /*3bc0*/  LDSM.16.M88.4 R56, [R234+0xb800] ;  /* 0x00b80000ea38783b */ /* 0x000ea20000000200 */
[----:B------:R-:W-:-:S06]  /*3bd0*/  DEPBAR.LE SB0, 0x0 ;  /* 0x000080000000791a */ /* 0x000fcc0000000000 */
        /* <DEDUP_REMOVED lines=21> */
[----:B------:R-:W-:Y:S07]  /*3d30*/  HMMA.16816.F32.BF16 R56, R68, R58, R28 ;  /* 0x0000003a4438723c */ /* 0x000fee000004181c */
[----:B------:R-:W-:-:S02]  /*3d40*/  SHF.R.S32.HI R70, RZ, 0x1f, R111 ;  /* 0x0000001fff467819 */ /* 0x000fc4000001146f */
[----:B------:R-:W-:-:S03]  /*3d50*/  SHF.R.S32.HI R28, RZ, 0x1f, R211 ;  /* 0x0000001fff1c7819 */ /* 0x000fc600000114d3 */
[----:B------:R1:W-:Y:S04]  /*3d60*/  STL [R1+0x20], R70 ;  /* 0x0000204601007387 */ /* 0x0003e80000100800 */
[----:B------:R1:W-:Y:S04]  /*3d70*/  STL [R1+0x24], R208 ;  /* 0x000024d001007387 */ /* 0x0003e80000100800 */
[----:B------:R-:W-:Y:S06]  /*3d80*/  BAR.SYNC.DEFER_BLOCKING 0x0 ;  /* 0x0000000000007b1d */ /* 0x000fec0000010000 */
[----:B------:R-:W-:Y:S05]  /*3d90*/  @P0 BRA `(.L_x_1576) ;  /* 0x000005f000000947 */ /* 0x000fea0003800000 */
[----:B------:R-:W-:Y:S01]  /*3da0*/  IMAD.U32 R0, RZ, RZ, UR15 ;  /* 0x0000000fff007e24 */ /* 0x000fe2000f8e00ff */
        /* <DEDUP_REMOVED lines=17> */
[----:B------:R-:W-:Y:S02]  /*3ec0*/  IADD3 R78, -R64, 0x10, RZ ;  /* 0x00000010404e7810 */ /* 0x000fe40007ffe1ff */
[----:B------:R-:W-:Y:S02]  /*3ed0*/  SHF.L.U64.HI R63, R209, 0x1, R210 ;  /* 0x00000001d13f7819 */ /* 0x000fe400000102d2 */
[----:B------:R-:W-:-:S02]  /*3ee0*/  SHF.R.S32.HI R0, RZ, 0x1f, R62 ;  /* 0x0000001fff007819 */ /* 0x000fc4000001143e */
[----:B------:R-:W-:Y:S02]  /*3ef0*/  LOP3.LUT R78, R78, 0xf, RZ, 0xc0, !PT ;  /* 0x0000000f4e4e7812 */ /* 0x000fe400078ec0ff */
[----:B------:R-:W-:Y:S01]  /*3f00*/  IADD3 R72, -R110, 0x10, RZ ;  /* 0x000000106e487810 */ /* 0x000fe20007ffe1ff */
[----:B------:R-:W-:Y:S01]  /*3f10*/  IMAD R0, R0, c[0x0][0x1e0], RZ ;  /* 0x0000780000007a24 */ /* 0x000fe200078e02ff */
[----:B------:R-:W-:Y:S02]  /*3f20*/  SHF.L.U64.HI R60, R207, 0x1, R208 ;  /* 0x00000001cf3c7819 */ /* 0x000fe400000102d0 */
[----:B------:R-:W-:Y:S01]  /*3f30*/  LOP3.LUT R72, R72, 0xf, RZ, 0xc0, !PT ;  /* 0x0000000f48487812 */ /* 0x000fe200078ec0ff */
[C---:B------:R-:W-:Y:S01]  /*3f40*/  IMAD R0, R62.reuse, c[0x0][0x1e4], R0 ;  /* 0x000079003e007a24 */ /* 0x040fe200078e0200 */
[----:B------:R-:W-:Y:S01]  /*3f50*/  SHF.L.U64.HI R29, R111, 0x1, R70 ;  /* 0x000000016f1d7819 */ /* 0x000fe20000010246 */
[----:B--2---:R-:W-:-:S04]  /*3f60*/  IMAD.WIDE.U32 R30, R62, c[0x0][0x1e0], RZ ;  /* 0x000078003e1e7a25 */ /* 0x004fc800078e00ff */
[----:B------:R-:W-:Y:S01]  /*3f70*/  IMAD.IADD R31, R31, 0x1, R0 ;  /* 0x000000011f1f7824 */ /* 0x000fe200078e0200 */
[----:B---3--:R-:W-:-:S03]  /*3f80*/  SHF.R.S32.HI R0, RZ, 0x1f, R61 ;  /* 0x0000001fff007819 */ /* 0x008fc6000001143d */
[C---:B------:R-:W-:Y:S01]  /*3f90*/  IMAD.WIDE.U32 R30, R61.reuse, c[0x0][0x1f0], R30 ;  /* 0x00007c003d1e7a25 */ /* 0x040fe200078e001e */
[----:B------:R2:W-:Y:S03]  /*3fa0*/  STL [R1], R61 ;  /* 0x0000003d01007387 */ /* 0x0005e60000100800 */
[----:B------:R-:W-:Y:S01]  /*3fb0*/  IMAD R0, R0, c[0x0][0x1f0], RZ ;  /* 0x00007c0000007a24 */ /* 0x000fe200078e02ff */
[----:B------:R-:W-:Y:S01]  /*3fc0*/  IADD3 R67, P0, R30, UR22, RZ ;  /* 0x000000161e437c10 */ /* 0x000fe2000ff1e0ff */
[----:B------:R3:W-:Y:S01]  /*3fd0*/  STL [R1+0x4], R62 ;  /* 0x0000043e01007387 */ /* 0x0007e20000100800 */
[----:B------:R-:W-:Y:S01]  /*3fe0*/  SEL R30, RZ, 0x10, P4 ;  /* 0x00000010ff1e7807 */ /* 0x000fe20002000000 */
[----:B------:R-:W-:-:S03]  /*3ff0*/  IMAD R0, R61, c[0x0][0x1f4], R0 ;  /* 0x00007d003d007a24 */ /* 0x000fc600078e0200 */
[----:B------:R-:W-:Y:S02]  /*4000*/  IADD3 R74, -R30, 0x10, RZ ;  /* 0x000000101e4a7810 */ /* 0x000fe40007ffe1ff */
[----:B------:R-:W-:Y:S01]  /*4010*/  IADD3.X R0, R31, UR19, R0, P0, !PT ;  /* 0x000000131f007c10 */ /* 0x000fe200087fe400 */
[----:B------:R-:W-:Y:S01]  /*4020*/  IMAD.SHL.U32 R31, R207, 0x2, RZ ;  /* 0x00000002cf1f7824 */ /* 0x000fe200078e00ff */
[C---:B------:R-:W-:Y:S02]  /*4030*/  LEA R68, P0, R67.reuse, c[0x0][0x1c8], 0x1 ;  /* 0x0000720043447a11 */ /* 0x040fe400078008ff */
[----:B------:R-:W-:Y:S02]  /*4040*/  LOP3.LUT R74, R74, 0xf, RZ, 0xc0, !PT ;  /* 0x0000000f4a4a7812 */ /* 0x000fe400078ec0ff */
[----:B------:R-:W-:Y:S01]  /*4050*/  LEA.HI.X R67, R67, c[0x0][0x1cc], R0, 0x1, P0 ;  /* 0x0000730043437a11 */ /* 0x000fe200000f0c00 */
[----:B------:R-:W4:Y:S01]  /*4060*/  SHFL.IDX PT, R73, R68, 0x2, 0x181f ;  /* 0x00581f0044497f89 */ /* 0x000f2200000e0000 */
[----:B------:R-:W-:-:S03]  /*4070*/  IMAD.SHL.U32 R0, R111, 0x2, RZ ;  /* 0x000000026f007824 */ /* 0x000fc600078e00ff */
[----:B------:R-:W5:Y:S01]  /*4080*/  SHFL.IDX PT, R69, R67, 0x2, 0x181f ;  /* 0x00581f0043457f89 */ /* 0x000f6200000e0000 */
[----:B--2---:R-:W-:-:S03]  /*4090*/  SEL R61, RZ, 0x10, P5 ;  /* 0x00000010ff3d7807 */ /* 0x004fc60002800000 */
[----:B-1----:R-:W-:Y:S01]  /*40a0*/  SHFL.IDX PT, R70, R67, RZ, 0x181f ;  /* 0x00181fff43467589 */ /* 0x002fe200000e0000 */
[----:B------:R-:W-:Y:S01]  /*40b0*/  IADD3 R76, -R61, 0x10, RZ ;  /* 0x000000103d4c7810 */ /* 0x000fe20007ffe1ff */
[----:B---3--:R-:W-:Y:S02]  /*40c0*/  IMAD.SHL.U32 R62, R209, 0x2, RZ ;  /* 0x00000002d13e7824 */ /* 0x008fe400078e00ff */
[----:B------:R-:W-:Y:S01]  /*40d0*/  SHFL.IDX PT, R67, R67, 0x1, 0x181f ;  /* 0x00381f0043437f89 */ /* 0x000fe200000e0000 */
[----:B------:R-:W-:Y:S02]  /*40e0*/  LOP3.LUT R76, R76, 0xf, RZ, 0xc0, !PT ;  /* 0x0000000f4c4c7812 */ /* 0x000fe400078ec0ff */
[----:B----4-:R-:W-:-:S04]  /*40f0*/  IADD3 R78, P1, P0, R78, R73, R65 ;  /* 0x000000494e4e7210 */ /* 0x010fc8000783e041 */
[----:B-----5:R-:W-:Y:S02]  /*4100*/  IADD3.X R79, RZ, R69, R66, P1, P0 ;  /* 0x00000045ff4f7210 */ /* 0x020fe40000fe0442 */
        /* <DEDUP_REMOVED lines=40> */
.L_x_1576:
[----:B------:R-:W-:Y:S01]  /*4390*/  FMUL.FTZ R9, R9, c[0x0][0x320] ;  /* 0x0000c80009097a20 */ /* 0x000fe20000410000 */
[----:B------:R-:W-:Y:S01]  /*43a0*/  LEA.HI R7, R7, R2, RZ, 0x2 ;  /* 0x0000000207077211 */ /* 0x000fe200078f10ff */
[----:B------:R-:W-:Y:S01]  /*43b0*/  FMUL.FTZ R13, R13, c[0x0][0x320] ;  /* 0x0000c8000d0d7a20 */ /* 0x000fe20000410000 */
[----:B------:R-:W-:Y:S01]  /*43c0*/  PLOP3.LUT P0, PT, PT, PT, UP1, 0x80, 0x0 ;  /* 0x000000000000781c */ /* 0x000fe20003f0f018 */
[----:B------:R2:W-:Y:S01]  /*43d0*/  MUFU.TANH R29, R9 ;  /* 0x00000009001d7308 */ /* 0x0005e20000002400 */
[----:B------:R-:W-:Y:S01]  /*43e0*/  FMUL.FTZ R8, R8, c[0x0][0x320] ;  /* 0x0000c80008087a20 */ /* 0x000fe20000410000 */
[----:B------:R-:W-:Y:S01]  /*43f0*/  LOP3.LUT R7, R7, 0xfffffffc, RZ, 0xc0, !PT ;  /* 0xfffffffc07077812 */ /* 0x000fe200078ec0ff */
[----:B------:R-:W-:Y:S01]  /*4400*/  FMUL.FTZ R0, R16, c[0x0][0x320] ;  /* 0x0000c80010007a20 */ /* 0x000fe20000410000 */
[----:B------:R-:W-:Y:S01]  /*4410*/  @UP1 USHF.L.U32 UR10, UR10, 0x7, URZ ;  /* 0x000000070a0a1899 */ /* 0x000fe2000800063f */
[----:B------:R-:W-:Y:S01]  /*4420*/  FMUL.FTZ R20, R20, c[0x0][0x320] ;  /* 0x0000c80014147a20 */ /* 0x000fe20000410000 */
[----:B------:R-:W-:Y:S01]  /*4430*/  UIADD3 UR6, UR6, -0x2, URZ ;  /* 0xfffffffe06067890 */ /* 0x000fe2000fffe03f */
[----:B------:R-:W-:Y:S01]  /*4440*/  IMAD.IADD R7, R2, 0x1, -R7 ;  /* 0x0000000102077824 */ /* 0x000fe200078e0a07 */
[----:B------:R3:W-:Y:S01]  /*4450*/  MUFU.TANH R30, R13 ;  /* 0x0000000d001e7308 */ /* 0x0007e20000002400 */
[----:B------:R-:W-:Y:S01]  /*4460*/  FMUL.FTZ R12, R12, c[0x0][0x320] ;  /* 0x0000c8000c0c7a20 */ /* 0x000fe20000410000 */
[----:B------:R-:W0:Y:S01]  /*4470*/  LDGDEPBAR ;  /* 0x00000000000079af */ /* 0x000e220000000000 */
[----:B------:R-:W-:-:S02]  /*4480*/  FMUL.FTZ R17, R17, c[0x0][0x320] ;  /* 0x0000c80011117a20 */ /* 0x000fc40000410000 */
[----:B------:R-:W-:Y:S02]  /*4490*/  FMUL.FTZ R44, R44, c[0x0][0x320] ;  /* 0x0000c8002c2c7a20 */ /* 0x000fe40000410000 */
[----:B------:R-:W-:Y:S01]  /*44a0*/  FMUL.FTZ R25, R25, c[0x0][0x320] ;  /* 0x0000c80019197a20 */ /* 0x000fe20000410000 */
[----:B--2---:R-:W-:Y:S01]  /*44b0*/  LOP3.LUT R9, R109, 0xffffffe0, RZ, 0xc0, !PT ;  /* 0xffffffe06d097812 */ /* 0x004fe200078ec0ff */
[----:B------:R-:W-:Y:S01]  /*44c0*/  MUFU.TANH R31, R20 ;  /* 0x00000014001f7308 */ /* 0x000fe20000002400 */
[----:B------:R-:W-:Y:S02]  /*44d0*/  FMUL.FTZ R24, R24, c[0x0][0x320] ;  /* 0x0000c80018187a20 */ /* 0x000fe40000410000 */
[----:B------:R-:W-:Y:S02]  /*44e0*/  FMUL.FTZ R40, R40, c[0x0][0x320] ;  /* 0x0000c80028287a20 */ /* 0x000fe40000410000 */
[----:B------:R-:W-:Y:S02]  /*44f0*/  IMAD.IADD R9, R2, 0x1, -R9 ;  /* 0x0000000102097824 */ /* 0x000fe400078e0a09 */
[----:B---3--:R-:W-:Y:S01]  /*4500*/  FMUL.FTZ R13, R32, c[0x0][0x320] ;  /* 0x0000c800200d7a20 */ /* 0x008fe20000410000 */
[----:B------:R2:W-:Y:S01]  /*4510*/  MUFU.TANH R20, R12 ;  /* 0x0000000c00147308 */ /* 0x0005e20000002400 */
[----:B------:R-:W-:Y:S01]  /*4520*/  FMUL.FTZ R41, R41, c[0x0][0x320] ;  /* 0x0000c80029297a20 */ /* 0x000fe20000410000 */
[----:B------:R-:W-:Y:S01]  /*4530*/  SHF.R.S32.HI R16, RZ, 0x1f, R9 ;  /* 0x0000001fff107819 */ /* 0x000fe20000011409 */
[----:B------:R-:W-:-:S02]  /*4540*/  FMUL.FTZ R21, R21, c[0x0][0x320] ;  /* 0x0000c80015157a20 */ /* 0x000fc40000410000 */
[----:B------:R-:W-:Y:S01]  /*4550*/  FMUL.FTZ R52, R52, c[0x0][0x320] ;  /* 0x0000c80034347a20 */ /* 0x000fe20000410000 */
[----:B------:R-:W-:Y:S01]  /*4560*/  LEA.HI R2, R16, R9, RZ, 0x2 ;  /* 0x0000000910027211 */ /* 0x000fe200078f10ff */
[----:B------:R-:W-:Y:S01]  /*4570*/  FMUL.FTZ R53, R53, c[0x0][0x320] ;  /* 0x0000c80035357a20 */ /* 0x000fe20000410000 */
[----:B------:R3:W-:Y:S01]  /*4580*/  MUFU.TANH R32, R8 ;  /* 0x0000000800207308 */ /* 0x0007e20000002400 */
[----:B------:R-:W-:Y:S01]  /*4590*/  LEA.HI R16, R7, R7, RZ, 0x1 ;  /* 0x0000000707107211 */ /* 0x000fe200078f08ff */
[----:B------:R-:W-:Y:S02]  /*45a0*/  FMUL.FTZ R48, R48, c[0x0][0x320] ;  /* 0x0000c80030307a20 */ /* 0x000fe40000410000 */
[----:B------:R-:W-:Y:S01]  /*45b0*/  FMUL.FTZ R49, R49, c[0x0][0x320] ;  /* 0x0000c80031317a20 */ /* 0x000fe20000410000 */
[----:B------:R-:W-:Y:S01]  /*45c0*/  LOP3.LUT R16, R16, 0x1ffffffe, RZ, 0xc0, !PT ;  /* 0x1ffffffe10107812 */ /* 0x000fe200078ec0ff */
[----:B------:R-:W-:Y:S02]  /*45d0*/  FMUL.FTZ R45, R45, c[0x0][0x320] ;  /* 0x0000c8002d2d7a20 */ /* 0x000fe40000410000 */
[----:B--2---:R-:W-:Y:S01]  /*45e0*/  FMUL.FTZ R12, R33, c[0x0][0x320] ;  /* 0x0000c800210c7a20 */ /* 0x004fe20000410000 */
[----:B------:R-:W-:Y:S01]  /*45f0*/  MUFU.TANH R197, R44 ;  /* 0x0000002c00c57308 */ /* 0x000fe20000002400 */
[----:B------:R-:W-:-:S02]  /*4600*/  IMAD.IADD R16, R7, 0x1, -R16 ;  /* 0x0000000107107824 */ /* 0x000fc400078e0a10 */
[----:B------:R-:W-:Y:S02]  /*4610*/  FMUL.FTZ R7, R37, c[0x0][0x320] ;  /* 0x0000c80025077a20 */ /* 0x000fe40000410000 */
[----:B------:R-:W-:Y:S01]  /*4620*/  FMUL.FTZ R51, R51, c[0x0][0x320] ;  /* 0x0000c80033337a20 */ /* 0x000fe20000410000 */
[----:B---3--:R-:W-:Y:S02]  /*4630*/  SHF.R.S32.HI R8, RZ, 0x1f, R108 ;  /* 0x0000001fff087819 */ /* 0x008fe4000001146c */
[----:B------:R2:W-:Y:S01]  /*4640*/  MUFU.TANH R33, R17 ;  /* 0x0000001100217308 */ /* 0x0005e20000002400 */
[----:B------:R-:W-:Y:S01]  /*4650*/  FMUL.FTZ R50, R50, c[0x0][0x320] ;  /* 0x0000c80032327a20 */ /* 0x000fe20000410000 */
[----:B------:R-:W-:Y:S01]  /*4660*/  LEA.HI R8, R8, R108, RZ, 0x3 ;  /* 0x0000006c08087211 */ /* 0x000fe200078f18ff */
[----:B------:R-:W-:Y:S02]  /*4670*/  FMUL.FTZ R22, R22, c[0x0][0x320] ;  /* 0x0000c80016167a20 */ /* 0x000fe40000410000 */
[----:B------:R-:W-:Y:S01]  /*4680*/  FMUL.FTZ R18, R18, c[0x0][0x320] ;  /* 0x0000c80012127a20 */ /* 0x000fe20000410000 */
[----:B------:R-:W-:-:S02]  /*4690*/  LOP3.LUT R8, R8, 0xffffff8, RZ, 0xc0, !PT ;  /* 0x0ffffff808087812 */ /* 0x000fc400078ec0ff */
[----:B------:R-:W-:Y:S01]  /*46a0*/  MUFU.TANH R60, R25 ;  /* 0x00000019003c7308 */ /* 0x000fe20000002400 */
[----:B------:R-:W-:Y:S02]  /*46b0*/  FMUL.FTZ R19, R19, c[0x0][0x320] ;  /* 0x0000c80013137a20 */ /* 0x000fe40000410000 */
[----:B------:R-:W-:Y:S02]  /*46c0*/  FMUL.FTZ R11, R11, c[0x0][0x320] ;  /* 0x0000c8000b0b7a20 */ /* 0x000fe40000410000 */
[----:B------:R-:W-:Y:S02]  /*46d0*/  IMAD.IADD R8, R108, 0x1, -R8 ;  /* 0x000000016c087824 */ /* 0x000fe400078e0a08 */
[----:B------:R-:W-:Y:S01]  /*46e0*/  FMUL.FTZ R10, R10, c[0x0][0x320] ;  /* 0x0000c8000a0a7a20 */ /* 0x000fe20000410000 */
[C---:B--2---:R-:W-:Y:S01]  /*46f0*/  LEA.HI.SX32 R17, R2.reuse, UR11, 0x1e ;  /* 0x0000000b02117c11 */ /* 0x044fe2000f8ff2ff */
[----:B------:R-:W2:Y:S01]  /*4700*/  MUFU.TANH R25, R24 ;  /* 0x0000001800197308 */ /* 0x000ea20000002400 */
[----:B------:R-:W-:Y:S01]  /*4710*/  LOP3.LUT R2, R2, 0x7ffffffc, RZ, 0xc0, !PT ;  /* 0x7ffffffc02027812 */ /* 0x000fe200078ec0ff */
[----:B------:R-:W-:-:S02]  /*4720*/  FMUL.FTZ R54, R54, c[0x0][0x320] ;  /* 0x0000c80036367a20 */ /* 0x000fc40000410000 */
[----:B------:R-:W-:Y:S02]  /*4730*/  IMAD R8, R8, 0x10, R17 ;  /* 0x0000001008087824 */ /* 0x000fe400078e0211 */
[----:B------:R-:W-:Y:S02]  /*4740*/  IMAD.IADD R9, R9, 0x1, -R2 ;  /* 0x0000000109097824 */ /* 0x000fe400078e0a02 */
[----:B------:R-:W-:Y:S01]  /*4750*/  IMAD R212, R16, 0x8, R8 ;  /* 0x0000000810d47824 */ /* 0x000fe200078e0208 */
[----:B------:R3:W-:Y:S01]  /*4760*/  MUFU.TANH R195, R40 ;  /* 0x0000002800c37308 */ /* 0x0007e20000002400 */
[----:B------:R-:W-:Y:S02]  /*4770*/  IMAD.U32 R2, RZ, RZ, UR4 ;  /* 0x00000004ff027e24 */ /* 0x000fe4000f8e00ff */
[----:B------:R-:W-:Y:S01]  /*4780*/  @P0 IMAD.HI.U32 R16, R212, c[0x0][0x2c8], RZ ;  /* 0x0000b200d4100a27 */ /* 0x000fe200078e00ff */
[----:B------:R-:W-:Y:S01]  /*4790*/  PLOP3.LUT P0, PT, PT, PT, UP1, 0x80, 0x0 ;  /* 0x000000000000781c */ /* 0x000fe20003f0f018 */
[----:B------:R-:W-:Y:S02]  /*47a0*/  STL [R1+0x2c], R212 ;  /* 0x00002cd401007387 */ /* 0x000fe40000100800 */
[----:B------:R-:W-:Y:S01]  /*47b0*/  IMAD.MOV.U32 R44, RZ, RZ, R212 ;  /* 0x000000ffff2c7224 */ /* 0x000fe200078e00d4 */
[----:B------:R4:W-:Y:S01]  /*47c0*/  MUFU.TANH R194, R41 ;  /* 0x0000002900c27308 */ /* 0x0009e20000002400 */
[----:B------:R-:W-:-:S02]  /*47d0*/  IMAD.SHL.U32 R61, R9, 0x2, RZ ;  /* 0x00000002093d7824 */ /* 0x000fc400078e00ff */
[----:B------:R-:W-:Y:S02]  /*47e0*/  FMUL.FTZ R8, R36, c[0x0][0x320] ;  /* 0x0000c80024087a20 */ /* 0x000fe40000410000 */
[----:B------:R-:W-:Y:S01]  /*47f0*/  FMUL.FTZ R9, R23, c[0x0][0x320] ;  /* 0x0000c80017097a20 */ /* 0x000fe20000410000 */
[----:B------:R-:W-:Y:S01]  /*4800*/  IADD3 R2, -R61, 0x1, R2 ;  /* 0x000000013d027810 */ /* 0x000fe20007ffe102 */
[----:B------:R-:W-:Y:S01]  /*4810*/  FMUL.FTZ R55, R55, c[0x0][0x320] ;  /* 0x0000c80037377a20 */ /* 0x000fe20000410000 */
[----:B---3--:R-:W-:Y:S01]  /*4820*/  IADD3 R40, -R61, UR4, RZ ;  /* 0x000000043d287c10 */ /* 0x008fe2000fffe1ff */
[----:B------:R-:W3:Y:S01]  /*4830*/  MUFU.TANH R21, R21 ;  /* 0x0000001500157308 */ /* 0x000ee20000002400 */
[----:B------:R-:W-:Y:S01]  /*4840*/  @P0 SHF.R.U32.HI R44, RZ, c[0x0][0x2cc], R16 ;  /* 0x0000b300ff2c0a19 */ /* 0x000fe20000011610 */
[----:B------:R-:W-:Y:S01]  /*4850*/  FMUL.FTZ R46, R46, c[0x0][0x320] ;  /* 0x0000c8002e2e7a20 */ /* 0x000fe20000410000 */
[----:B------:R-:W-:Y:S01]  /*4860*/  IADD3 R36, R2, -UR13, RZ ;  /* 0x8000000d02247c10 */ /* 0x000fe2000fffe0ff */
[----:B------:R-:W-:Y:S01]  /*4870*/  FMUL.FTZ R47, R47, c[0x0][0x320] ;  /* 0x0000c8002f2f7a20 */ /* 0x000fe20000410000 */
[----:B------:R-:W-:Y:S01]  /*4880*/  STL [R1+0x30], R61 ;  /* 0x0000303d01007387 */ /* 0x000fe20000100800 */
[----:B------:R-:W-:Y:S01]  /*4890*/  FMUL.FTZ R42, R42, c[0x0][0x320] ;  /* 0x0000c8002a2a7a20 */ /* 0x000fe20000410000 */
[----:B------:R-:W-:Y:S01]  /*48a0*/  ULDC.64 UR4, c[0x0][0x2c8] ;  /* 0x0000b20000047ab9 */ /* 0x000fe20000000a00 */
[----:B------:R-:W5:Y:S01]  /*48b0*/  MUFU.TANH R13, R13 ;  /* 0x0000000d000d7308 */ /* 0x000f620000002400 */
[----:B------:R-:W1:Y:S01]  /*48c0*/  SHFL.IDX PT, R16, R44, RZ, 0x1c1f ;  /* 0x001c1fff2c107589 */ /* 0x000e6200000e0000 */
[----:B------:R-:W-:Y:S01]  /*48d0*/  FMUL.FTZ R43, R43, c[0x0][0x320] ;  /* 0x0000c8002b2b7a20 */ /* 0x000fe20000410000 */
[----:B------:R-:W-:Y:S01]  /*48e0*/  UIMAD.WIDE.U32 UR26, UR10, UR4, URZ ;  /* 0x000000040a1a72a5 */ /* 0x000fe2000f8e003f */
[----:B------:R-:W-:-:S02]  /*48f0*/  FMUL.FTZ R38, R38, c[0x0][0x320] ;  /* 0x0000c80026267a20 */ /* 0x000fc40000410000 */
[----:B------:R-:W-:Y:S02]  /*4900*/  FMUL.FTZ R39, R39, c[0x0][0x320] ;  /* 0x0000c80027277a20 */ /* 0x000fe40000410000 */
[----:B------:R-:W1:Y:S01]  /*4910*/  MUFU.TANH R12, R12 ;  /* 0x0000000c000c7308 */ /* 0x000e620000002400 */
[----:B------:R-:W-:Y:S01]  /*4920*/  FMUL.FTZ R58, R58, c[0x0][0x320] ;  /* 0x0000c8003a3a7a20 */ /* 0x000fe20000410000 */
[----:B------:R-:W-:Y:S01]  /*4930*/  @UP1 UMOV UR15, UR27 ;  /* 0x0000001b000f1c82 */ /* 0x000fe20008000000 */
[----:B------:R-:W-:Y:S01]  /*4940*/  FMUL.FTZ R59, R59, c[0x0][0x320] ;  /* 0x0000c8003b3b7a20 */ /* 0x000fe20000410000 */
[----:B------:R-:W-:Y:S01]  /*4950*/  @UP1 USHF.R.U32.HI UR11, URZ, UR5, UR15 ;  /* 0x000000053f0b1299 */ /* 0x000fe2000801160f */
[----:B------:R-:W-:-:S03]  /*4960*/  IMAD.IADD R247, R6, 0x1, R5 ;  /* 0x0000000106f77824 */ /* 0x000fc600078e0205 */
[----:B------:R-:W2:Y:S01]  /*4970*/  MUFU.TANH R0, R0 ;  /* 0x0000000000007308 */ /* 0x000ea20000002400 */
[----:B------:R-:W-:Y:S01]  /*4980*/  IMAD.SHL.U32 R247, R247, 0x2, RZ ;  /* 0x00000002f7f77824 */ /* 0x000fe200078e00ff */
[----:B------:R-:W-:-:S03]  /*4990*/  UIADD3 UR11, UR11, UR7, -UR13 ;  /* 0x000000070b0b7290 */ /* 0x000fc6000fffe80d */
[--C-:B------:R-:W-:Y:S01]  /*49a0*/  IMAD R242, R4, 0x2, R247.reuse ;  /* 0x0000000204f27824 */ /* 0x100fe200078e02f7 */
[----:B------:R-:W-:Y:S01]  /*49b0*/  LDSM.16.MT88.4 R172, [R247+0x100] ;  /* 0x00010000f7ac783b */ /* 0x000fe20000004200 */
[C---:B------:R-:W-:Y:S01]  /*49c0*/  IMAD R241, R3.reuse, 0x2, R247 ;  /* 0x0000000203f17824 */ /* 0x040fe200078e02f7 */
[----:B------:R-:W3:Y:S01]  /*49d0*/  MUFU.TANH R193, R52 ;  /* 0x0000003400c17308 */ /* 0x000ee20000002400 */
[----:B-1----:R-:W-:Y:S01]  /*49e0*/  IMAD.IADD R16, R36, 0x1, R16 ;  /* 0x0000000124107824 */ /* 0x002fe200078e0210 */
[----:B------:R-:W-:Y:S01]  /*49f0*/  LDSM.16.MT88.4 R164, [R242+0x100] ;  /* 0x00010000f2a4783b */ /* 0x000fe20000004200 */
[----:B------:R-:W-:Y:S01]  /*4a00*/  IMAD R240, R3, 0x2, R242 ;  /* 0x0000000203f07824 */ /* 0x000fe200078e02f2 */
[----:B------:R-:W-:Y:S02]  /*4a10*/  UIMAD.WIDE UR4, UR11, 0x2aaaaaab, URZ ;  /* 0x2aaaaaab0b0478a5 */ /* 0x000fe4000f8e023f */
[----:B----4-:R-:W-:Y:S01]  /*4a20*/  IMNMX R41, R40, R16, PT ;  /* 0x0000001028297217 */ /* 0x010fe20003800200 */
[----:B------:R-:W-:Y:S01]  /*4a30*/  LDSM.16.MT88.4 R156, [R241+0x100] ;  /* 0x00010000f19c783b */ /* 0x000fe20000004200 */
[----:B------:R-:W1:Y:S01]  /*4a40*/  MUFU.TANH R192, R53 ;  /* 0x0000003500c07308 */ /* 0x000e620000002400 */
[----:B------:R-:W-:Y:S01]  /*4a50*/  USHF.R.U32.HI UR4, URZ, 0x1f, UR5 ;  /* 0x0000001f3f047899 */ /* 0x000fe20008011605 */
[----:B------:R-:W-:Y:S01]  /*4a60*/  ISETP.GT.AND P0, PT, R41, RZ, PT ;  /* 0x000000ff2900720c */ /* 0x000fe20003f04270 */
[----:B------:R-:W-:Y:S02]  /*4a70*/  LDSM.16.MT88.4 R132, [R242+0x3100] ;  /* 0x00310000f284783b */ /* 0x000fe40000004200 */
[----:B------:R-:W-:Y:S01]  /*4a80*/  ULEA.HI.SX32 UR4, UR5, UR4, 0x1c ;  /* 0x0000000405047291 */ /* 0x000fe2000f8fe23f */
[----:B--2---:R-:W-:Y:S01]  /*4a90*/  FSEL R25, R25, -INF , P0 ;  /* 0xff80000019197808 */ /* 0x004fe20000000000 */
[----:B------:R-:W-:Y:S01]  /*4aa0*/  LDSM.16.MT88.4 R68, [R241+0x900] ;  /* 0x00090000f144783b */ /* 0x000fe20000004200 */
[----:B------:R-:W-:Y:S01]  /*4ab0*/  ISETP.GT.AND P0, PT, R41, 0x1, PT ;  /* 0x000000012900780c */ /* 0x000fe20003f04270 */
[----:B------:R2:W4:Y:S01]  /*4ac0*/  MUFU.TANH R205, R48 ;  /* 0x0000003000cd7308 */ /* 0x0005220000002400 */
[----:B------:R-:W-:Y:S01]  /*4ad0*/  UISETP.LT.AND UP0, UPT, URZ, UR4, UPT ;  /* 0x000000043f00728c */ /* 0x000fe2000bf01270 */
[----:B------:R-:W-:Y:S01]  /*4ae0*/  LDSM.16.MT88.4 R72, [R247+0x6100] ;  /* 0x00610000f748783b */ /* 0x000fe20000004200 */
[----:B------:R-:W-:-:S02]  /*4af0*/  FSEL R24, R60, -INF , P0 ;  /* 0xff8000003c187808 */ /* 0x000fc40000000000 */
[----:B------:R-:W-:Y:S01]  /*4b00*/  ISETP.GT.AND P0, PT, R41, 0x8, PT ;  /* 0x000000082900780c */ /* 0x000fe20003f04270 */
[----:B------:R-:W-:Y:S01]  /*4b10*/  LDSM.16.MT88.4 R140, [R247+0x3100] ;  /* 0x00310000f78c783b */ /* 0x000fe20000004200 */
[----:B------:R-:W-:Y:S01]  /*4b20*/  USEL UR4, URZ, UR4, !UP0 ;  /* 0x000000043f047287 */ /* 0x000fe2000c000000 */
[----:B------:R1:W1:Y:S01]  /*4b30*/  MUFU.TANH R204, R49 ;  /* 0x0000003100cc7308 */ /* 0x0002620000002400 */
[----:B------:R-:W-:Y:S01]  /*4b40*/  FSEL R23, R31, -INF , P0 ;  /* 0xff8000001f177808 */ /* 0x000fe20000000000 */
[----:B------:R-:W-:Y:S01]  /*4b50*/  FMUL.FTZ R31, R34, c[0x0][0x320] ;  /* 0x0000c800221f7a20 */ /* 0x000fe20000410000 */
[----:B------:R-:W-:Y:S01]  /*4b60*/  ISETP.GT.AND P0, PT, R41, 0x9, PT ;  /* 0x000000092900780c */ /* 0x000fe20003f04270 */
[----:B------:R-:W-:Y:S01]  /*4b70*/  LDSM.16.MT88.4 R80, [R247+0x6900] ;  /* 0x00690000f750783b */ /* 0x000fe20000004200 */
[----:B------:R-:W-:Y:S02]  /*4b80*/  UISETP.GE.AND UP0, UPT, UR6, UR4, UPT ;  /* 0x000000040600728c */ /* 0x000fe4000bf06270 */
[----:B---3--:R-:W-:Y:S01]  /*4b90*/  FSEL R21, R21, -INF , P0 ;  /* 0xff80000015157808 */ /* 0x008fe20000000000 */
[----:B------:R-:W3:Y:S01]  /*4ba0*/  MUFU.TANH R196, R45 ;  /* 0x0000002d00c47308 */ /* 0x000ee20000002400 */
[----:B------:R-:W-:Y:S01]  /*4bb0*/  ISETP.GT.AND P0, PT, R41, 0x10, PT ;  /* 0x000000102900780c */ /* 0x000fe20003f04270 */
[----:B--2---:R-:W-:Y:S01]  /*4bc0*/  FMUL.FTZ R48, R57, c[0x0][0x320] ;  /* 0x0000c80039307a20 */ /* 0x004fe20000410000 */
[----:B------:R-:W-:Y:S02]  /*4bd0*/  LDSM.16.MT88.4 R84, [R242+0x6100] ;  /* 0x00610000f254783b */ /* 0x000fe40000004200 */
[----:B------:R-:W-:-:S02]  /*4be0*/  FSEL R20, R20, -INF , P0 ;  /* 0xff80000014147808 */ /* 0x000fc40000000000 */
[C---:B------:R-:W-:Y:S01]  /*4bf0*/  ISETP.GT.AND P0, PT, R41.reuse, 0x11, PT ;  /* 0x000000112900780c */ /* 0x040fe20003f04270 */
[----:B------:R-:W2:Y:S01]  /*4c00*/  MUFU.TANH R8, R8 ;  /* 0x0000000800087308 */ /* 0x000ea20000002400 */
[----:B-1----:R-:W-:Y:S01]  /*4c10*/  FMUL.FTZ R49, R56, c[0x0][0x320] ;  /* 0x0000c80038317a20 */ /* 0x002fe20000410000 */
[----:B------:R-:W-:Y:S01]  /*4c20*/  LDSM.16.MT88.4 R88, [R241+0x6100] ;  /* 0x00610000f158783b */ /* 0x000fe20000004200 */
[----:B------:R-:W-:Y:S02]  /*4c30*/  FSEL R2, R30, -INF , P0 ;  /* 0xff8000001e027808 */ /* 0x000fe40000000000 */
[----:B------:R-:W-:Y:S01]  /*4c40*/  ISETP.GT.AND P0, PT, R41, 0x18, PT ;  /* 0x000000182900780c */ /* 0x000fe20003f04270 */
[----:B------:R-:W-:Y:S02]  /*4c50*/  LDSM.16.MT88.4 R96, [R240+0x6100] ;  /* 0x00610000f060783b */ /* 0x000fe40000004200 */
[----:B------:R-:W1:Y:S01]  /*4c60*/  MUFU.TANH R7, R7 ;  /* 0x0000000700077308 */ /* 0x000e620000002400 */
[----:B-----5:R-:W-:Y:S01]  /*4c70*/  FSEL R17, R13, -INF , P0 ;  /* 0xff8000000d117808 */ /* 0x020fe20000000000 */
[----:B------:R-:W-:Y:S01]  /*4c80*/  FMUL.FTZ R13, R27, c[0x0][0x320] ;  /* 0x0000c8001b0d7a20 */ /* 0x000fe20000410000 */
[C---:B------:R-:W-:Y:S01]  /*4c90*/  ISETP.GT.AND P0, PT, R41.reuse, 0x19, PT ;  /* 0x000000192900780c */ /* 0x040fe20003f04270 */
[----:B------:R-:W5:Y:S03]  /*4ca0*/  SHFL.IDX PT, R27, R44, 0x1, 0x1c1f ;  /* 0x003c1f002c1b7f89 */ /* 0x000f6600000e0000 */
[----:B------:R-:W-:Y:S01]  /*4cb0*/  FSEL R16, R12, -INF , P0 ;  /* 0xff8000000c107808 */ /* 0x000fe20000000000 */
[----:B------:R-:W1:Y:S01]  /*4cc0*/  MUFU.TANH R49, R49 ;  /* 0x0000003100317308 */ /* 0x000e620000002400 */
[----:B------:R-:W-:Y:S01]  /*4cd0*/  ISETP.GT.AND P0, PT, R41, 0x20, PT ;  /* 0x000000202900780c */ /* 0x000fe20003f04270 */
[----:B------:R-:W-:Y:S01]  /*4ce0*/  FMUL.FTZ R12, R26, c[0x0][0x320] ;  /* 0x0000c8001a0c7a20 */ /* 0x000fe20000410000 */
[----:B------:R-:W-:Y:S02]  /*4cf0*/  LDSM.16.MT88.4 R148, [R240+0x100] ;  /* 0x00010000f094783b */ /* 0x000fe40000004200 */
[----:B------:R-:W-:Y:S01]  /*4d00*/  FSEL R37, R0, -INF , P0 ;  /* 0xff80000000257808 */ /* 0x000fe20000000000 */
[----:B------:R-:W-:Y:S01]  /*4d10*/  FMUL.FTZ R0, R35, c[0x0][0x320] ;  /* 0x0000c80023007a20 */ /* 0x000fe20000410000 */
[----:B------:R-:W-:Y:S01]  /*4d20*/  ISETP.GT.AND P0, PT, R41, 0x21, PT ;  /* 0x000000212900780c */ /* 0x000fe20003f04270 */
[----:B------:R-:W1:Y:S01]  /*4d30*/  MUFU.TANH R48, R48 ;  /* 0x0000003000307308 */ /* 0x000e620000002400 */
[----:B------:R-:W-:Y:S02]  /*4d40*/  LDSM.16.MT88.4 R60, [R240+0x900] ;  /* 0x00090000f03c783b */ /* 0x000fe40000004200 */
[----:B------:R-:W-:-:S02]  /*4d50*/  FSEL R33, R33, -INF , P0 ;  /* 0xff80000021217808 */ /* 0x000fc40000000000 */
[C---:B------:R-:W-:Y:S01]  /*4d60*/  ISETP.GT.AND P0, PT, R41.reuse, 0x28, PT ;  /* 0x000000282900780c */ /* 0x040fe20003f04270 */
[----:B------:R-:W-:Y:S02]  /*4d70*/  LDSM.16.MT88.4 R64, [R240+0x3100] ;  /* 0x00310000f040783b */ /* 0x000fe40000004200 */
[----:B------:R2:W-:Y:S01]  /*4d80*/  MUFU.TANH R186, R51 ;  /* 0x0000003300ba7308 */ /* 0x0005e20000002400 */
[----:B------:R-:W-:Y:S01]  /*4d90*/  FSEL R32, R32, -INF , P0 ;  /* 0xff80000020207808 */ /* 0x000fe20000000000 */
[----:B------:R-:W-:Y:S01]  /*4da0*/  LDSM.16.MT88.4 R104, [R247+0x9100] ;  /* 0x00910000f768783b */ /* 0x000fe20000004200 */
[----:B------:R-:W-:Y:S01]  /*4db0*/  ISETP.GT.AND P0, PT, R41, 0x29, PT ;  /* 0x000000292900780c */ /* 0x000fe20003f04270 */
[----:B-----5:R-:W-:Y:S02]  /*4dc0*/  IMAD.IADD R27, R36, 0x1, R27 ;  /* 0x00000001241b7824 */ /* 0x020fe400078e021b */
[----:B------:R-:W-:Y:S01]  /*4dd0*/  LDSM.16.MT88.4 R112, [R242+0x9100] ;  /* 0x00910000f270783b */ /* 0x000fe20000004200 */
[----:B------:R-:W-:Y:S01]  /*4de0*/  FSEL R29, R29, -INF , P0 ;  /* 0xff8000001d1d7808 */ /* 0x000fe20000000000 */
[----:B------:R1:W-:Y:S01]  /*4df0*/  MUFU.TANH R187, R50 ;  /* 0x0000003200bb7308 */ /* 0x0003e20000002400 */
[----:B------:R-:W-:Y:S01]  /*4e00*/  ISETP.GT.AND P0, PT, R41, 0x30, PT ;  /* 0x000000302900780c */ /* 0x000fe20003f04270 */
[----:B------:R-:W-:Y:S01]  /*4e10*/  LDSM.16.MT88.4 R120, [R241+0x9100] ;  /* 0x00910000f178783b */ /* 0x000fe20000004200 */
[----:B------:R-:W-:-:S02]  /*4e20*/  IMNMX R40, R40, R27, PT ;  /* 0x0000001b28287217 */ /* 0x000fc40003800200 */
[----:B------:R-:W-:Y:S01]  /*4e30*/  FSEL R193, R193, -INF , P0 ;  /* 0xff800000c1c17808 */ /* 0x000fe20000000000 */
[----:B------:R-:W-:Y:S01]  /*4e40*/  LDSM.16.MT88.4 R188, [R242+0x6900] ;  /* 0x00690000f2bc783b */ /* 0x000fe20000004200 */
[C---:B------:R-:W-:Y:S01]  /*4e50*/  ISETP.GT.AND P0, PT, R41.reuse, 0x31, PT ;  /* 0x000000312900780c */ /* 0x040fe20003f04270 */
[----:B------:R-:W5:Y:S03]  /*4e60*/  MUFU.TANH R12, R12 ;  /* 0x0000000c000c7308 */ /* 0x000f660000002400 */
[----:B------:R-:W-:Y:S02]  /*4e70*/  FSEL R192, R192, -INF , P0 ;  /* 0xff800000c0c07808 */ /* 0x000fe40000000000 */
[----:B------:R-:W-:-:S03]  /*4e80*/  ISETP.GT.AND P0, PT, R41, 0x38, PT ;  /* 0x000000382900780c */ /* 0x000fc60003f04270 */
[----:B------:R-:W1:Y:S01]  /*4e90*/  MUFU.TANH R13, R13 ;  /* 0x0000000d000d7308 */ /* 0x000e620000002400 */
[----:B----4-:R-:W-:Y:S02]  /*4ea0*/  FSEL R205, R205, -INF , P0 ;  /* 0xff800000cdcd7808 */ /* 0x010fe40000000000 */
[----:B------:R-:W-:-:S04]  /*4eb0*/  ISETP.GT.AND P0, PT, R41, 0x39, PT ;  /* 0x000000392900780c */ /* 0x000fc80003f04270 */
[----:B------:R-:W-:Y:S01]  /*4ec0*/  FSEL R204, R204, -INF , P0 ;  /* 0xff800000cccc7808 */ /* 0x000fe20000000000 */
[----:B------:R-:W-:Y:S01]  /*4ed0*/  MUFU.TANH R9, R9 ;  /* 0x0000000900097308 */ /* 0x000fe20000002400 */
[----:B------:R-:W-:-:S04]  /*4ee0*/  ISETP.GT.AND P0, PT, R41, 0x40, PT ;  /* 0x000000402900780c */ /* 0x000fc80003f04270 */
[----:B------:R-:W-:Y:S02]  /*4ef0*/  FSEL R197, R197, -INF , P0 ;  /* 0xff800000c5c57808 */ /* 0x000fe40000000000 */
[C---:B------:R-:W-:Y:S01]  /*4f00*/  ISETP.GT.AND P0, PT, R41.reuse, 0x41, PT ;  /* 0x000000412900780c */ /* 0x040fe20003f04270 */
[----:B------:R5:W-:Y:S03]  /*4f10*/  MUFU.TANH R26, R18 ;  /* 0x00000012001a7308 */ /* 0x000be60000002400 */
[----:B---3--:R-:W-:Y:S02]  /*4f20*/  FSEL R196, R196, -INF , P0 ;  /* 0xff800000c4c47808 */ /* 0x008fe40000000000 */
[----:B------:R-:W-:-:S03]  /*4f30*/  ISETP.GT.AND P0, PT, R41, 0x48, PT ;  /* 0x000000482900780c */ /* 0x000fc60003f04270 */
[----:B------:R-:W-:Y:S01]  /*4f40*/  MUFU.TANH R31, R31 ;  /* 0x0000001f001f7308 */ /* 0x000fe20000002400 */
[----:B------:R-:W-:Y:S02]  /*4f50*/  FSEL R195, R195, -INF , P0 ;  /* 0xff800000c3c37808 */ /* 0x000fe40000000000 */
[----:B------:R-:W-:-:S04]  /*4f60*/  ISETP.GT.AND P0, PT, R41, 0x49, PT ;  /* 0x000000492900780c */ /* 0x000fc80003f04270 */
[----:B------:R-:W-:Y:S01]  /*4f70*/  FSEL R194, R194, -INF , P0 ;  /* 0xff800000c2c27808 */ /* 0x000fe20000000000 */
[----:B------:R-:W-:Y:S01]  /*4f80*/  MUFU.TANH R0, R0 ;  /* 0x0000000000007308 */ /* 0x000fe20000002400 */
[----:B------:R-:W-:-:S04]  /*4f90*/  ISETP.GT.AND P0, PT, R41, 0x50, PT ;  /* 0x000000502900780c */ /* 0x000fc80003f04270 */
[----:B--2---:R-:W-:Y:S01]  /*4fa0*/  FSEL R51, R8, -INF , P0 ;  /* 0xff80000008337808 */ /* 0x004fe20000000000 */
[----:B------:R-:W-:Y:S01]  /*4fb0*/  FMUL.FTZ R8, R14, c[0x0][0x320] ;  /* 0x0000c8000e087a20 */ /* 0x000fe20000410000 */
[----:B------:R-:W-:Y:S01]  /*4fc0*/  ISETP.GT.AND P0, PT, R41, 0x51, PT ;  /* 0x000000512900780c */ /* 0x000fe20003f04270 */
[----:B------:R-:W-:Y:S01]  /*4fd0*/  MUFU.TANH R19, R19 ;  /* 0x0000001300137308 */ /* 0x000fe20000002400 */
[----:B------:R-:W-:Y:S02]  /*4fe0*/  FMNMX.FTZ R14, R25, R24, !PT ;  /* 0x00000018190e7209 */ /* 0x000fe40007810000 */
[----:B-1----:R-:W-:Y:S02]  /*4ff0*/  FSEL R50, R7, -INF , P0 ;  /* 0xff80000007327808 */ /* 0x002fe40000000000 */
[----:B------:R-:W-:-:S03]  /*5000*/  ISETP.GT.AND P0, PT, R41, 0x58, PT ;  /* 0x000000582900780c */ /* 0x000fc60003f04270 */
[----:B------:R1:W2:Y:S01]  /*5010*/  MUFU.TANH R7, R22 ;  /* 0x0000001600077308 */ /* 0x0002a20000002400 */
[----:B------:R-:W-:Y:S02]  /*5020*/  FSEL R49, R49, -INF , P0 ;  /* 0xff80000031317808 */ /* 0x000fe40000000000 */
[----:B------:R-:W-:-:S04]  /*5030*/  ISETP.GT.AND P0, PT, R41, 0x59, PT ;  /* 0x000000592900780c */ /* 0x000fc80003f04270 */
[----:B------:R-:W-:Y:S01]  /*5040*/  FSEL R48, R48, -INF , P0 ;  /* 0xff80000030307808 */ /* 0x000fe20000000000 */
[----:B------:R-:W3:Y:S01]  /*5050*/  MUFU.TANH R8, R8 ;  /* 0x0000000800087308 */ /* 0x000ee20000002400 */
[----:B------:R-:W-:-:S04]  /*5060*/  ISETP.GT.AND P0, PT, R40, RZ, PT ;  /* 0x000000ff2800720c */ /* 0x000fc80003f04270 */
[----:B-----5:R-:W-:Y:S02]  /*5070*/  FSEL R18, R12, -INF , P0 ;  /* 0xff8000000c127808 */ /* 0x020fe40000000000 */
[C---:B------:R-:W-:Y:S01]  /*5080*/  ISETP.GT.AND P0, PT, R40.reuse, 0x1, PT ;  /* 0x000000012800780c */ /* 0x040fe20003f04270 */
[----:B-1----:R-:W-:Y:S01]  /*5090*/  FMUL.FTZ R22, R15, c[0x0][0x320] ;  /* 0x0000c8000f167a20 */ /* 0x002fe20000410000 */
[----:B------:R-:W-:Y:S01]  /*50a0*/  FMNMX.FTZ R12, R23, R14, !PT ;  /* 0x0000000e170c7209 */ /* 0x000fe20007810000 */
[----:B------:R-:W-:Y:S01]  /*50b0*/  MUFU.TANH R30, R11 ;  /* 0x0000000b001e7308 */ /* 0x000fe20000002400 */
[----:B------:R-:W-:Y:S02]  /*50c0*/  FSEL R15, R13, -INF , P0 ;  /* 0xff8000000d0f7808 */ /* 0x000fe40000000000 */
[----:B------:R-:W-:Y:S02]  /*50d0*/  ISETP.GT.AND P0, PT, R40, 0x8, PT ;  /* 0x000000082800780c */ /* 0x000fe40003f04270 */
[----:B------:R-:W-:-:S02]  /*50e0*/  FMNMX.FTZ R12, R21, R12, !PT ;  /* 0x0000000c150c7209 */ /* 0x000fc40007810000 */
[----:B--2---:R-:W-:Y:S01]  /*50f0*/  FSEL R14, R7, -INF , P0 ;  /* 0xff800000070e7808 */ /* 0x004fe20000000000 */
[----:B------:R-:W1:Y:S01]  /*5100*/  MUFU.TANH R22, R22 ;  /* 0x0000001600167308 */ /* 0x000e620000002400 */
[----:B------:R-:W-:Y:S02]  /*5110*/  ISETP.GT.AND P0, PT, R40, 0x9, PT ;  /* 0x000000092800780c */ /* 0x000fe40003f04270 */
[----:B------:R-:W-:Y:S02]  /*5120*/  FMNMX.FTZ R7, R20, R12, !PT ;  /* 0x0000000c14077209 */ /* 0x000fe40007810000 */
[----:B------:R-:W-:Y:S02]  /*5130*/  FSEL R13, R9, -INF , P0 ;  /* 0xff800000090d7808 */ /* 0x000fe40000000000 */
[----:B------:R-:W-:Y:S01]  /*5140*/  ISETP.GT.AND P0, PT, R40, 0x10, PT ;  /* 0x000000102800780c */ /* 0x000fe20003f04270 */
[----:B------:R2:W4:Y:S01]  /*5150*/  MUFU.TANH R206, R10 ;  /* 0x0000000a00ce7308 */ /* 0x0005220000002400 */
[----:B------:R-:W-:-:S02]  /*5160*/  FMNMX.FTZ R7, R2, R7, !PT ;  /* 0x0000000702077209 */ /* 0x000fc40007810000 */
[----:B---3--:R-:W-:Y:S02]  /*5170*/  FSEL R12, R8, -INF , P0 ;  /* 0xff800000080c7808 */ /* 0x008fe40000000000 */
[----:B------:R-:W-:Y:S02]  /*5180*/  FMNMX.FTZ R7, R17, R7, !PT ;  /* 0x0000000711077209 */ /* 0x000fe40007810000 */
[----:B------:R-:W-:Y:S01]  /*5190*/  ISETP.GT.AND P0, PT, R40, 0x11, PT ;  /* 0x000000112800780c */ /* 0x000fe20003f04270 */
[----:B------:R-:W3:Y:S01]  /*51a0*/  MUFU.TANH R203, R54 ;  /* 0x0000003600cb7308 */ /* 0x000ee20000002400 */
[----:B------:R-:W-:Y:S02]  /*51b0*/  FMNMX.FTZ R7, R16, R7, !PT ;  /* 0x0000000710077209 */ /* 0x000fe40007810000 */
[----:B-1----:R-:W-:Y:S02]  /*51c0*/  FSEL R9, R22, -INF , P0 ;  /* 0xff80000016097808 */ /* 0x002fe40000000000 */
[----:B------:R-:W-:-:S02]  /*51d0*/  ISETP.GT.AND P0, PT, R40, 0x18, PT ;  /* 0x000000182800780c */ /* 0x000fc40003f04270 */
[----:B------:R-:W-:Y:S01]  /*51e0*/  FMNMX.FTZ R7, R37, R7, !PT ;  /* 0x0000000725077209 */ /* 0x000fe20007810000 */
[----:B------:R-:W1:Y:S01]  /*51f0*/  MUFU.TANH R202, R55 ;  /* 0x0000003700ca7308 */ /* 0x000e620000002400 */
[----:B------:R-:W-:Y:S02]  /*5200*/  FSEL R8, R31, -INF , P0 ;  /* 0xff8000001f087808 */ /* 0x000fe40000000000 */
[----:B------:R-:W-:Y:S02]  /*5210*/  ISETP.GT.AND P0, PT, R40, 0x19, PT ;  /* 0x000000192800780c */ /* 0x000fe40003f04270 */
[----:B------:R-:W-:Y:S02]  /*5220*/  FMNMX.FTZ R11, R18, R15, !PT ;  /* 0x0000000f120b7209 */ /* 0x000fe40007810000 */
[----:B--2---:R-:W-:Y:S01]  /*5230*/  FMNMX.FTZ R10, R33, R7, !PT ;  /* 0x00000007210a7209 */ /* 0x004fe20007810000 */
[----:B------:R-:W2:Y:S01]  /*5240*/  MUFU.TANH R201, R46 ;  /* 0x0000002e00c97308 */ /* 0x000ea20000002400 */
[----:B------:R-:W-:-:S02]  /*5250*/  FSEL R7, R0, -INF , P0 ;  /* 0xff80000000077808 */ /* 0x000fc40000000000 */
[----:B------:R-:W-:Y:S02]  /*5260*/  FMNMX.FTZ R11, R14, R11, !PT ;  /* 0x0000000b0e0b7209 */ /* 0x000fe40007810000 */
[----:B------:R-:W-:Y:S02]  /*5270*/  ISETP.GT.AND P0, PT, R40, 0x20, PT ;  /* 0x000000202800780c */ /* 0x000fe40003f04270 */
[----:B------:R-:W-:Y:S01]  /*5280*/  FMNMX.FTZ R10, R32, R10, !PT ;  /* 0x0000000a200a7209 */ /* 0x000fe20007810000 */
[----:B------:R-:W5:Y:S01]  /*5290*/  MUFU.TANH R200, R47 ;  /* 0x0000002f00c87308 */ /* 0x000f620000002400 */
[----:B------:R-:W-:Y:S02]  /*52a0*/  FMNMX.FTZ R11, R13, R11, !PT ;  /* 0x0000000b0d0b7209 */ /* 0x000fe40007810000 */
[----:B------:R-:W-:Y:S02]  /*52b0*/  FSEL R36, R26, -INF , P0 ;  /* 0xff8000001a247808 */ /* 0x000fe40000000000 */
[----:B------:R-:W-:-:S02]  /*52c0*/  FMNMX.FTZ R0, R29, R10, !PT ;  /* 0x0000000a1d007209 */ /* 0x000fc40007810000 */
[----:B------:R-:W-:Y:S01]  /*52d0*/  ISETP.GT.AND P0, PT, R40, 0x21, PT ;  /* 0x000000212800780c */ /* 0x000fe20003f04270 */
[----:B------:R-:W1:Y:S01]  /*52e0*/  MUFU.TANH R199, R42 ;  /* 0x0000002a00c77308 */ /* 0x000e620000002400 */
[----:B------:R-:W-:Y:S02]  /*52f0*/  FMNMX.FTZ R11, R12, R11, !PT ;  /* 0x0000000b0c0b7209 */ /* 0x000fe40007810000 */
[----:B------:R-:W-:Y:S02]  /*5300*/  FMNMX.FTZ R0, R193, R0, !PT ;  /* 0x00000000c1007209 */ /* 0x000fe40007810000 */
[----:B------:R-:W-:Y:S02]  /*5310*/  FSEL R31, R19, -INF , P0 ;  /* 0xff800000131f7808 */ /* 0x000fe40000000000 */
[----:B------:R-:W-:Y:S01]  /*5320*/  ISETP.GT.AND P0, PT, R40, 0x28, PT ;  /* 0x000000282800780c */ /* 0x000fe20003f04270 */
[----:B------:R-:W1:Y:S01]  /*5330*/  MUFU.TANH R198, R43 ;  /* 0x0000002b00c67308 */ /* 0x000e620000002400 */
[----:B------:R-:W-:-:S02]  /*5340*/  FMNMX.FTZ R11, R9, R11, !PT ;  /* 0x0000000b090b7209 */ /* 0x000fc40007810000 */
[----:B------:R-:W-:Y:S02]  /*5350*/  FMNMX.FTZ R0, R192, R0, !PT ;  /* 0x00000000c0007209 */ /* 0x000fe40007810000 */
[----:B----4-:R-:W-:Y:S02]  /*5360*/  FSEL R206, R206, -INF , P0 ;  /* 0xff800000cece7808 */ /* 0x010fe40000000000 */
[----:B------:R-:W-:Y:S01]  /*5370*/  ISETP.GT.AND P0, PT, R40, 0x29, PT ;  /* 0x000000292800780c */ /* 0x000fe20003f04270 */
[----:B------:R-:W4:Y:S01]  /*5380*/  MUFU.TANH R185, R38 ;  /* 0x0000002600b97308 */ /* 0x000f220000002400 */
[----:B------:R-:W-:Y:S02]  /*5390*/  FMNMX.FTZ R11, R8, R11, !PT ;  /* 0x0000000b080b7209 */ /* 0x000fe40007810000 */
[----:B------:R-:W-:Y:S02]  /*53a0*/  FMNMX.FTZ R0, R205, R0, !PT ;  /* 0x00000000cd007209 */ /* 0x000fe40007810000 */
[----:B------:R-:W-:-:S02]  /*53b0*/  FSEL R30, R30, -INF , P0 ;  /* 0xff8000001e1e7808 */ /* 0x000fc40000000000 */
[----:B------:R-:W-:Y:S01]  /*53c0*/  FMNMX.FTZ R11, R7, R11, !PT ;  /* 0x0000000b070b7209 */ /* 0x000fe20007810000 */
[----:B------:R-:W1:Y:S01]  /*53d0*/  MUFU.TANH R184, R39 ;  /* 0x0000002700b87308 */ /* 0x000e620000002400 */
[----:B------:R-:W-:Y:S02]  /*53e0*/  ISETP.GT.AND P0, PT, R40, 0x30, PT ;  /* 0x000000302800780c */ /* 0x000fe40003f04270 */
[----:B------:R-:W-:Y:S02]  /*53f0*/  FMNMX.FTZ R0, R204, R0, !PT ;  /* 0x00000000cc007209 */ /* 0x000fe40007810000 */
[----:B------:R-:W-:Y:S02]  /*5400*/  FMNMX.FTZ R11, R36, R11, !PT ;  /* 0x0000000b240b7209 */ /* 0x000fe40007810000 */
[----:B---3--:R-:W-:Y:S01]  /*5410*/  FSEL R203, R203, -INF , P0 ;  /* 0xff800000cbcb7808 */ /* 0x008fe20000000000 */
[----:B------:R-:W3:Y:S01]  /*5420*/  MUFU.TANH R183, R58 ;  /* 0x0000003a00b77308 */ /* 0x000ee20000002400 */
[----:B------:R-:W-:-:S02]  /*5430*/  FMNMX.FTZ R0, R197, R0, !PT ;  /* 0x00000000c5007209 */ /* 0x000fc40007810000 */
[----:B------:R-:W-:Y:S02]  /*5440*/  ISETP.GT.AND P0, PT, R40, 0x31, PT ;  /* 0x000000312800780c */ /* 0x000fe40003f04270 */
[----:B------:R-:W-:Y:S02]  /*5450*/  FMNMX.FTZ R11, R31, R11, !PT ;  /* 0x0000000b1f0b7209 */ /* 0x000fe40007810000 */
[----:B------:R-:W-:Y:S01]  /*5460*/  FMNMX.FTZ R0, R196, R0, !PT ;  /* 0x00000000c4007209 */ /* 0x000fe20007810000 */
[----:B------:R2:W2:Y:S01]  /*5470*/  MUFU.TANH R182, R59 ;  /* 0x0000003b00b67308 */ /* 0x0004a20000002400 */
[----:B-1----:R-:W-:Y:S02]  /*5480*/  FSEL R202, R202, -INF , P0 ;  /* 0xff800000caca7808 */ /* 0x002fe40000000000 */
[----:B------:R-:W-:Y:S02]  /*5490*/  ISETP.GT.AND P0, PT, R40, 0x38, PT ;  /* 0x000000382800780c */ /* 0x000fe40003f04270 */
[----:B------:R-:W-:-:S02]  /*54a0*/  FMNMX.FTZ R11, R206, R11, !PT ;  /* 0x0000000bce0b7209 */ /* 0x000fc40007810000 */
[----:B------:R-:W-:Y:S02]  /*54b0*/  FMNMX.FTZ R0, R195, R0, !PT ;  /* 0x00000000c3007209 */ /* 0x000fe40007810000 */
[----:B------:R-:W-:Y:S02]  /*54c0*/  FSEL R187, R187, -INF , P0 ;  /* 0xff800000bbbb7808 */ /* 0x000fe40000000000 */
[----:B------:R-:W-:Y:S02]  /*54d0*/  ISETP.GT.AND P0, PT, R40, 0x39, PT ;  /* 0x000000392800780c */ /* 0x000fe40003f04270 */
[----:B------:R-:W-:Y:S02]  /*54e0*/  FMNMX.FTZ R11, R30, R11, !PT ;  /* 0x0000000b1e0b7209 */ /* 0x000fe40007810000 */
[----:B------:R-:W-:Y:S01]  /*54f0*/  FMNMX.FTZ R0, R194, R0, !PT ;  /* 0x00000000c2007209 */ /* 0x000fe20007810000 */
[----:B--2---:R-:W-:Y:S01]  /*5500*/  LDSM.16.MT88.4 R56, [R241+0x3100] ;  /* 0x00310000f138783b */ /* 0x004fe20000004200 */
[----:B------:R-:W-:-:S02]  /*5510*/  FSEL R186, R186, -INF , P0 ;  /* 0xff800000baba7808 */ /* 0x000fc40000000000 */
[----:B------:R-:W-:Y:S02]  /*5520*/  FMNMX.FTZ R11, R203, R11, !PT ;  /* 0x0000000bcb0b7209 */ /* 0x000fe40007810000 */
[----:B------:R-:W-:Y:S02]  /*5530*/  ISETP.GT.AND P0, PT, R40, 0x40, PT ;  /* 0x000000402800780c */ /* 0x000fe40003f04270 */
[----:B------:R-:W-:Y:S02]  /*5540*/  FMNMX.FTZ R0, R51, R0, !PT ;  /* 0x0000000033007209 */ /* 0x000fe40007810000 */
[----:B------:R-:W-:Y:S02]  /*5550*/  FMNMX.FTZ R11, R202, R11, !PT ;  /* 0x0000000bca0b7209 */ /* 0x000fe40007810000 */
[----:B------:R-:W-:Y:S02]  /*5560*/  FSEL R201, R201, -INF , P0 ;  /* 0xff800000c9c97808 */ /* 0x000fe40000000000 */
[----:B------:R-:W-:-:S02]  /*5570*/  FMNMX.FTZ R0, R50, R0, !PT ;  /* 0x0000000032007209 */ /* 0x000fc40007810000 */
[----:B------:R-:W-:Y:S02]  /*5580*/  ISETP.GT.AND P0, PT, R40, 0x41, PT ;  /* 0x000000412800780c */ /* 0x000fe40003f04270 */
[----:B------:R-:W-:Y:S02]  /*5590*/  FMNMX.FTZ R11, R187, R11, !PT ;  /* 0x0000000bbb0b7209 */ /* 0x000fe40007810000 */
[----:B------:R-:W-:Y:S02]  /*55a0*/  FMNMX.FTZ R0, R49, R0, !PT ;  /* 0x0000000031007209 */ /* 0x000fe40007810000 */
[----:B-----5:R-:W-:Y:S02]  /*55b0*/  FSEL R200, R200, -INF , P0 ;  /* 0xff800000c8c87808 */ /* 0x020fe40000000000 */
[----:B------:R-:W-:Y:S02]  /*55c0*/  ISETP.GT.AND P0, PT, R40, 0x48, PT ;  /* 0x000000482800780c */ /* 0x000fe40003f04270 */
[----:B------:R-:W-:-:S02]  /*55d0*/  FMNMX.FTZ R11, R186, R11, !PT ;  /* 0x0000000bba0b7209 */ /* 0x000fc40007810000 */
[----:B------:R-:W-:Y:S02]  /*55e0*/  FMNMX.FTZ R0, R48, R0, !PT ;  /* 0x0000000030007209 */ /* 0x000fe40007810000 */
[----:B------:R-:W-:Y:S02]  /*55f0*/  FSEL R199, R199, -INF , P0 ;  /* 0xff800000c7c77808 */ /* 0x000fe40000000000 */
[----:B------:R-:W-:Y:S01]  /*5600*/  ISETP.GT.AND P0, PT, R40, 0x49, PT ;  /* 0x000000492800780c */ /* 0x000fe20003f04270 */
[----:B------:R-:W1:Y:S01]  /*5610*/  SHFL.BFLY PT, R10, R0, 0x2, 0x1f ;  /* 0x0c401f00000a7f89 */ /* 0x000e6200000e0000 */
[----:B------:R-:W-:Y:S02]  /*5620*/  FMNMX.FTZ R11, R201, R11, !PT ;  /* 0x0000000bc90b7209 */ /* 0x000fe40007810000 */
[----:B------:R-:W-:Y:S02]  /*5630*/  FSEL R198, R198, -INF , P0 ;  /* 0xff800000c6c67808 */ /* 0x000fe40000000000 */
[----:B------:R-:W-:-:S02]  /*5640*/  FMNMX.FTZ R11, R200, R11, !PT ;  /* 0x0000000bc80b7209 */ /* 0x000fc40007810000 */
[C---:B------:R-:W-:Y:S02]  /*5650*/  ISETP.GT.AND P0, PT, R40.reuse, 0x50, PT ;  /* 0x000000502800780c */ /* 0x040fe40003f04270 */
[----:B------:R-:W-:Y:S02]  /*5660*/  FMNMX.FTZ R11, R199, R11, !PT ;  /* 0x0000000bc70b7209 */ /* 0x000fe40007810000 */
[----:B----4-:R-:W-:Y:S02]  /*5670*/  FSEL R185, R185, -INF , P0 ;  /* 0xff800000b9b97808 */ /* 0x010fe40000000000 */
[----:B------:R-:W-:Y:S02]  /*5680*/  ISETP.GT.AND P0, PT, R40, 0x51, PT ;  /* 0x000000512800780c */ /* 0x000fe40003f04270 */
[----:B------:R-:W-:Y:S02]  /*5690*/  FMNMX.FTZ R11, R198, R11, !PT ;  /* 0x0000000bc60b7209 */ /* 0x000fe40007810000 */
[----:B------:R-:W-:-:S02]  /*56a0*/  FSEL R184, R184, -INF , P0 ;  /* 0xff800000b8b87808 */ /* 0x000fc40000000000 */
[C---:B------:R-:W-:Y:S02]  /*56b0*/  ISETP.GT.AND P0, PT, R40.reuse, 0x58, PT ;  /* 0x000000582800780c */ /* 0x040fe40003f04270 */
[----:B------:R-:W-:Y:S02]  /*56c0*/  FMNMX.FTZ R11, R185, R11, !PT ;  /* 0x0000000bb90b7209 */ /* 0x000fe40007810000 */
[----:B---3--:R-:W-:Y:S02]  /*56d0*/  FSEL R183, R183, -INF , P0 ;  /* 0xff800000b7b77808 */ /* 0x008fe40000000000 */
[----:B------:R-:W-:Y:S02]  /*56e0*/  ISETP.GT.AND P0, PT, R40, 0x59, PT ;  /* 0x000000592800780c */ /* 0x000fe40003f04270 */
[----:B------:R-:W-:Y:S02]  /*56f0*/  FMNMX.FTZ R11, R184, R11, !PT ;  /* 0x0000000bb80b7209 */ /* 0x000fe40007810000 */
[----:B------:R-:W-:-:S02]  /*5700*/  FSEL R182, R182, -INF , P0 ;  /* 0xff800000b6b67808 */ /* 0x000fc40000000000 */
        /* <DEDUP_REMOVED lines=13> */
[--C-:B------:R-:W-:Y:S02]  /*57e0*/  FFMA.FTZ R25, R24, c[0x0][0x2d0], -R181.reuse ;  /* 0x0000b40018197a23 */ /* 0x100fe400000108b5 */
[--C-:B------:R-:W-:Y:S01]  /*57f0*/  FFMA.FTZ R24, R23, c[0x0][0x2d0], -R181.reuse ;  /* 0x0000b40017187a23 */ /* 0x100fe200000108b5 */
[----:B------:R-:W-:Y:S01]  /*5800*/  MUFU.EX2 R39, R39 ;  /* 0x0000002700277308 */ /* 0x000fe20000000800 */
[--C-:B------:R-:W-:Y:S02]  /*5810*/  FFMA.FTZ R45, R21, c[0x0][0x2d0], -R181.reuse ;  /* 0x0000b400152d7a23 */ /* 0x100fe400000108b5 */
[----:B------:R-:W-:-:S02]  /*5820*/  FFMA.FTZ R40, R20, c[0x0][0x2d0], -R181 ;  /* 0x0000b40014287a23 */ /* 0x000fc400000108b5 */
[--C-:B------:R-:W-:Y:S01]  /*5830*/  FFMA.FTZ R38, R17, c[0x0][0x2d0], -R181.reuse ;  /* 0x0000b40011267a23 */ /* 0x100fe200000108b5 */
[----:B------:R-:W-:Y:S01]  /*5840*/  LDSM.16.MT88.4 R20, [R240+0x3900] ;  /* 0x00390000f014783b */ /* 0x000fe20000004200 */
[--C-:B------:R-:W-:Y:S01]  /*5850*/  FFMA.FTZ R34, R16, c[0x0][0x2d0], -R181.reuse ;  /* 0x0000b40010227a23 */ /* 0x100fe200000108b5 */
[----:B------:R-:W-:Y:S01]  /*5860*/  MUFU.EX2 R26, R26 ;  /* 0x0000001a001a7308 */ /* 0x000fe20000000800 */
[--C-:B------:R-:W-:Y:S01]  /*5870*/  FFMA.FTZ R37, R37, c[0x0][0x2d0], -R181.reuse ;  /* 0x0000b40025257a23 */ /* 0x100fe200000108b5 */
[----:B-1----:R-:W-:Y:S01]  /*5880*/  FMNMX.FTZ R2, R11, R10, !PT ;  /* 0x0000000a0b027209 */ /* 0x002fe20007810000 */
[--C-:B------:R-:W-:Y:S02]  /*5890*/  FFMA.FTZ R33, R33, c[0x0][0x2d0], -R181.reuse ;  /* 0x0000b40021217a23 */ /* 0x100fe400000108b5 */
[--C-:B------:R-:W-:Y:S01]  /*58a0*/  FFMA.FTZ R32, R32, c[0x0][0x2d0], -R181.reuse ;  /* 0x0000b40020207a23 */ /* 0x100fe200000108b5 */
[C---:B------:R-:W-:Y:S01]  /*58b0*/  FSETP.NEU.FTZ.AND P0, PT, R2.reuse, -INF , PT ;  /* 0xff8000000200780b */ /* 0x040fe20003f1d000 */
[----:B------:R-:W-:Y:S01]  /*58c0*/  FMUL.FTZ R180, R2, c[0x0][0x2d0] ;  /* 0x0000b40002b47a20 */ /* 0x000fe20000410000 */
[----:B------:R-:W1:Y:S01]  /*58d0*/  MUFU.EX2 R25, R25 ;  /* 0x0000001900197308 */ /* 0x000e620000000800 */
[----:B------:R-:W-:-:S02]  /*58e0*/  FFMA.FTZ R29, R29, c[0x0][0x2d0], -R181 ;  /* 0x0000b4001d1d7a23 */ /* 0x000fc400000108b5 */
[--C-:B------:R-:W-:Y:S01]  /*58f0*/  FFMA.FTZ R193, R193, c[0x0][0x2d0], -R181.reuse ;  /* 0x0000b400c1c17a23 */ /* 0x100fe200000108b5 */
[----:B------:R-:W-:Y:S01]  /*5900*/  FSEL R180, R180, RZ, P0 ;  /* 0x000000ffb4b47208 */ /* 0x000fe20000000000 */
[--C-:B------:R-:W-:Y:S01]  /*5910*/  FFMA.FTZ R192, R192, c[0x0][0x2d0], -R181.reuse ;  /* 0x0000b400c0c07a23 */ /* 0x100fe200000108b5 */
[----:B------:R-:W-:Y:S01]  /*5920*/  PLOP3.LUT P0, PT, PT, PT, UP0, 0x40, 0x0 ;  /* 0x000000000000781c */ /* 0x000fe20003f0e808 */
[----:B------:R-:W-:Y:S01]  /*5930*/  FFMA.FTZ R196, R196, c[0x0][0x2d0], -R181 ;  /* 0x0000b400c4c47a23 */ /* 0x000fe200000108b5 */
[----:B------:R-:W-:Y:S01]  /*5940*/  MUFU.EX2 R24, R24 ;  /* 0x0000001800187308 */ /* 0x000fe20000000800 */
[--C-:B------:R-:W-:Y:S02]  /*5950*/  FFMA.FTZ R46, R18, c[0x0][0x2d0], -R180.reuse ;  /* 0x0000b400122e7a23 */ /* 0x100fe400000108b4 */
[--C-:B------:R-:W-:Y:S01]  /*5960*/  FFMA.FTZ R27, R15, c[0x0][0x2d0], -R180.reuse ;  /* 0x0000b4000f1b7a23 */ /* 0x100fe200000108b4 */
[----:B------:R-:W-:Y:S01]  /*5970*/  LDSM.16.MT88.4 R16, [R247+0x3900] ;  /* 0x00390000f710783b */ /* 0x000fe20000004200 */
[----:B------:R-:W-:-:S02]  /*5980*/  FFMA.FTZ R47, R14, c[0x0][0x2d0], -R180 ;  /* 0x0000b4000e2f7a23 */ /* 0x000fc400000108b4 */
[--C-:B------:R-:W-:Y:S01]  /*5990*/  FFMA.FTZ R44, R13, c[0x0][0x2d0], -R180.reuse ;  /* 0x0000b4000d2c7a23 */ /* 0x100fe200000108b4 */
[----:B------:R-:W2:Y:S01]  /*59a0*/  MUFU.EX2 R45, R45 ;  /* 0x0000002d002d7308 */ /* 0x000ea20000000800 */
[--C-:B------:R-:W-:Y:S01]  /*59b0*/  FFMA.FTZ R43, R12, c[0x0][0x2d0], -R180.reuse ;  /* 0x0000b4000c2b7a23 */ /* 0x100fe200000108b4 */
[----:B-1----:R-:W-:Y:S01]  /*59c0*/  F2FP.BF16.PACK_AB R128, R25, R26 ;  /* 0x0000001a1980723e */ /* 0x002fe200000010ff */
[--C-:B------:R-:W-:Y:S01]  /*59d0*/  FFMA.FTZ R42, R9, c[0x0][0x2d0], -R180.reuse ;  /* 0x0000b400092a7a23 */ /* 0x100fe200000108b4 */
[----:B------:R-:W1:Y:S01]  /*59e0*/  LDSM.16.MT88.4 R12, [R247+0x900] ;  /* 0x00090000f70c783b */ /* 0x000e620000004200 */
[--C-:B------:R-:W-:Y:S02]  /*59f0*/  FFMA.FTZ R41, R8, c[0x0][0x2d0], -R180.reuse ;  /* 0x0000b40008297a23 */ /* 0x100fe400000108b4 */
[--C-:B------:R-:W-:Y:S01]  /*5a00*/  FFMA.FTZ R35, R7, c[0x0][0x2d0], -R180.reuse ;  /* 0x0000b40007237a23 */ /* 0x100fe200000108b4 */
[----:B------:R-:W-:Y:S01]  /*5a10*/  MUFU.EX2 R46, R46 ;  /* 0x0000002e002e7308 */ /* 0x000fe20000000800 */
[----:B------:R-:W3:Y:S01]  /*5a20*/  LDSM.16.MT88.4 R8, [R242+0x900] ;  /* 0x00090000f208783b */ /* 0x000ee20000004200 */
[----:B------:R-:W-:-:S02]  /*5a30*/  FFMA.FTZ R36, R36, c[0x0][0x2d0], -R180 ;  /* 0x0000b40024247a23 */ /* 0x000fc400000108b4 */
[--C-:B------:R-:W-:Y:S02]  /*5a40*/  FFMA.FTZ R31, R31, c[0x0][0x2d0], -R180.reuse ;  /* 0x0000b4001f1f7a23 */ /* 0x100fe400000108b4 */
[--C-:B------:R-:W-:Y:S02]  /*5a50*/  FFMA.FTZ R3, R30, c[0x0][0x2d0], -R180.reuse ;  /* 0x0000b4001e037a23 */ /* 0x100fe400000108b4 */
[----:B------:R-:W4:Y:S01]  /*5a60*/  MUFU.EX2 R27, R27 ;  /* 0x0000001b001b7308 */ /* 0x000f220000000800 */
[----:B--2---:R-:W-:Y:S01]  /*5a70*/  F2FP.BF16.PACK_AB R130, R45, R24 ;  /* 0x000000182d82723e */ /* 0x004fe200000010ff */
[--C-:B------:R-:W-:Y:S02]  /*5a80*/  FFMA.FTZ R206, R206, c[0x0][0x2d0], -R180.reuse ;  /* 0x0000b400cece7a23 */ /* 0x100fe400000108b4 */
[--C-:B------:R-:W-:Y:S02]  /*5a90*/  FFMA.FTZ R187, R187, c[0x0][0x2d0], -R180.reuse ;  /* 0x0000b400bbbb7a23 */ /* 0x100fe400000108b4 */
[----:B------:R-:W-:-:S02]  /*5aa0*/  FFMA.FTZ R186, R186, c[0x0][0x2d0], -R180 ;  /* 0x0000b400baba7a23 */ /* 0x000fc400000108b4 */
[----:B------:R-:W-:Y:S01]  /*5ab0*/  MUFU.EX2 R47, R47 ;  /* 0x0000002f002f7308 */ /* 0x000fe20000000800 */
[--C-:B------:R-:W-:Y:S02]  /*5ac0*/  FFMA.FTZ R195, R195, c[0x0][0x2d0], -R181.reuse ;  /* 0x0000b400c3c37a23 */ /* 0x100fe400000108b5 */
[----:B------:R-:W-:Y:S02]  /*5ad0*/  FFMA.FTZ R194, R194, c[0x0][0x2d0], -R181 ;  /* 0x0000b400c2c27a23 */ /* 0x000fe400000108b5 */
[--C-:B------:R-:W-:Y:S02]  /*5ae0*/  FFMA.FTZ R201, R201, c[0x0][0x2d0], -R180.reuse ;  /* 0x0000b400c9c97a23 */ /* 0x100fe400000108b4 */
[--C-:B------:R-:W-:Y:S01]  /*5af0*/  FFMA.FTZ R200, R200, c[0x0][0x2d0], -R180.reuse ;  /* 0x0000b400c8c87a23 */ /* 0x100fe200000108b4 */
[----:B------:R-:W2:Y:S01]  /*5b00*/  MUFU.EX2 R44, R44 ;  /* 0x0000002c002c7308 */ /* 0x000ea20000000800 */
[----:B----4-:R-:W-:Y:S01]  /*5b10*/  F2FP.BF16.PACK_AB R129, R27, R46 ;  /* 0x0000002e1b81723e */ /* 0x010fe200000010ff */
[----:B------:R-:W-:-:S02]  /*5b20*/  FFMA.FTZ R199, R199, c[0x0][0x2d0], -R180 ;  /* 0x0000b400c7c77a23 */ /* 0x000fc400000108b4 */
[--C-:B------:R-:W-:Y:S02]  /*5b30*/  FFMA.FTZ R51, R51, c[0x0][0x2d0], -R181.reuse ;  /* 0x0000b40033337a23 */ /* 0x100fe400000108b5 */
[--C-:B------:R-:W-:Y:S02]  /*5b40*/  FFMA.FTZ R50, R50, c[0x0][0x2d0], -R181.reuse ;  /* 0x0000b40032327a23 */ /* 0x100fe400000108b5 */
[----:B------:R-:W4:Y:S01]  /*5b50*/  MUFU.EX2 R40, R40 ;  /* 0x0000002800287308 */ /* 0x000f220000000800 */
[--C-:B------:R-:W-:Y:S02]  /*5b60*/  FFMA.FTZ R49, R49, c[0x0][0x2d0], -R181.reuse ;  /* 0x0000b40031317a23 */ /* 0x100fe400000108b5 */
[----:B------:R-:W-:Y:S02]  /*5b70*/  FFMA.FTZ R48, R48, c[0x0][0x2d0], -R181 ;  /* 0x0000b40030307a23 */ /* 0x000fe400000108b5 */
[----:B------:R-:W-:Y:S02]  /*5b80*/  FFMA.FTZ R184, R184, c[0x0][0x2d0], -R180 ;  /* 0x0000b400b8b87a23 */ /* 0x000fe400000108b4 */
[----:B------:R-:W-:Y:S01]  /*5b90*/  FADD.FTZ R25, R26, R25 ;  /* 0x000000191a197221 */ /* 0x000fe20000010000 */
[----:B--2---:R-:W-:Y:S01]  /*5ba0*/  F2FP.BF16.PACK_AB R131, R44, R47 ;  /* 0x0000002f2c83723e */ /* 0x004fe200000010ff */
[----:B------:R-:W-:Y:S01]  /*5bb0*/  MUFU.EX2 R38, R38 ;  /* 0x0000002600267308 */ /* 0x000fe20000000800 */
[----:B------:R-:W-:-:S02]  /*5bc0*/  FADD.FTZ R27, R46, R27 ;  /* 0x0000001b2e1b7221 */ /* 0x000fc40000010000 */
[----:B------:R-:W-:Y:S02]  /*5bd0*/  FADD.FTZ R46, R24, R25 ;  /* 0x00000019182e7221 */ /* 0x000fe40000010000 */
[----:B------:R-:W-:Y:S01]  /*5be0*/  FADD.FTZ R47, R47, R27 ;  /* 0x0000001b2f2f7221 */ /* 0x000fe20000010000 */
[C---:B------:R-:W-:Y:S01]  /*5bf0*/  HMMA.16816.F32.BF16 R176, R128.reuse, R172, RZ ;  /* 0x000000ac80b0723c */ /* 0x040fe200000418ff */
[----:B----4-:R-:W-:Y:S01]  /*5c00*/  F2FP.BF16.PACK_AB R4, R39, R40 ;  /* 0x000000282704723e */ /* 0x010fe200000010ff */
[----:B------:R-:W2:Y:S01]  /*5c10*/  MUFU.EX2 R34, R34 ;  /* 0x0000002200227308 */ /* 0x000ea20000000800 */
[----:B------:R-:W-:Y:S01]  /*5c20*/  FADD.FTZ R46, R45, R46 ;  /* 0x0000002e2d2e7221 */ /* 0x000fe20000010000 */
[----:B------:R-:W-:Y:S01]  /*5c30*/  LDSM.16.MT88.4 R24, [R247+0x5900] ;  /* 0x00590000f718783b */ /* 0x000fe20000004200 */
[----:B------:R-:W-:Y:S02]  /*5c40*/  FADD.FTZ R47, R44, R47 ;  /* 0x0000002f2c2f7221 */ /* 0x000fe40000010000 */
[----:B------:R-:W-:Y:S01]  /*5c50*/  FADD.FTZ R46, R40, R46 ;  /* 0x0000002e282e7221 */ /* 0x000fe20000010000 */
[----:B------:R-:W-:Y:S02]  /*5c60*/  HMMA.16816.F32.BF16 R168, R128, R164, RZ ;  /* 0x000000a480a8723c */ /* 0x000fe400000418ff */
[----:B------:R-:W4:Y:S01]  /*5c70*/  MUFU.EX2 R43, R43 ;  /* 0x0000002b002b7308 */ /* 0x000f220000000800 */
[----:B------:R-:W-:-:S05]  /*5c80*/  FADD.FTZ R46, R39, R46 ;  /* 0x0000002e272e7221 */ /* 0x000fca0000010000 */
[----:B------:R-:W-:Y:S02]  /*5c90*/  HMMA.16816.F32.BF16 R172, R128, R174, RZ ;  /* 0x000000ae80ac723c */ /* 0x000fe400000418ff */
[----:B------:R-:W5:Y:S01]  /*5ca0*/  MUFU.EX2 R42, R42 ;  /* 0x0000002a002a7308 */ /* 0x000f620000000800 */
[----:B--2---:R-:W-:Y:S01]  /*5cb0*/  F2FP.BF16.PACK_AB R6, R34, R38 ;  /* 0x000000262206723e */ /* 0x004fe200000010ff */
[----:B------:R-:W-:-:S04]  /*5cc0*/  FADD.FTZ R38, R38, R46 ;  /* 0x0000002e26267221 */ /* 0x000fc80000010000 */
[----:B------:R-:W-:Y:S01]  /*5cd0*/  HMMA.16816.F32.BF16 R164, R128, R166, RZ ;  /* 0x000000a680a4723c */ /* 0x000fe200000418ff */
[----:B------:R-:W-:Y:S01]  /*5ce0*/  FADD.FTZ R38, R34, R38 ;  /* 0x0000002622267221 */ /* 0x000fe20000010000 */
[----:B------:R-:W-:Y:S01]  /*5cf0*/  MUFU.EX2 R41, R41 ;  /* 0x0000002900297308 */ /* 0x000fe20000000800 */
[----:B----4-:R-:W-:-:S05]  /*5d00*/  FADD.FTZ R47, R43, R47 ;  /* 0x0000002f2b2f7221 */ /* 0x010fca0000010000 */
[----:B------:R-:W-:Y:S02]  /*5d10*/  HMMA.16816.F32.BF16 R160, R128, R156, RZ ;  /* 0x0000009c80a0723c */ /* 0x000fe400000418ff */
[----:B------:R-:W2:Y:S01]  /*5d20*/  MUFU.EX2 R35, R35 ;  /* 0x0000002300237308 */ /* 0x000ea20000000800 */
[C---:B-----5:R-:W-:Y:S01]  /*5d30*/  F2FP.BF16.PACK_AB R5, R42.reuse, R43 ;  /* 0x0000002b2a05723e */ /* 0x060fe200000010ff */
        /* <DEDUP_REMOVED lines=10> */
[C---:B-1----:R-:W-:Y:S02]  /*5de0*/  HMMA.16816.F32.BF16 R176, R4.reuse, R12, R176 ;  /* 0x0000000c04b0723c */ /* 0x042fe400000418b0 */
[----:B------:R-:W-:Y:S06]  /*5df0*/  MUFU.EX2 R29, R29 ;  /* 0x0000001d001d7308 */ /* 0x000fec0000000800 */
[C---:B------:R-:W-:Y:S01]  /*5e00*/  HMMA.16816.F32.BF16 R172, R4.reuse, R14, R172 ;  /* 0x0000000e04ac723c */ /* 0x040fe200000418ac */
[----:B------:R-:W1:Y:S01]  /*5e10*/  LDSM.16.MT88.4 R12, [R242+0x3900] ;  /* 0x00390000f20c783b */ /* 0x000e620000004200 */
[----:B------:R-:W-:Y:S06]  /*5e20*/  MUFU.EX2 R36, R36 ;  /* 0x0000002400247308 */ /* 0x000fec0000000800 */
[C---:B---3--:R-:W-:Y:S02]  /*5e30*/  HMMA.16816.F32.BF16 R168, R4.reuse, R8, R168 ;  /* 0x0000000804a8723c */ /* 0x048fe400000418a8 */
[----:B------:R-:W3:Y:S06]  /*5e40*/  MUFU.EX2 R31, R31 ;  /* 0x0000001f001f7308 */ /* 0x000eec0000000800 */
[----:B------:R-:W-:Y:S01]  /*5e50*/  HMMA.16816.F32.BF16 R164, R4, R10, R164 ;  /* 0x0000000a04a4723c */ /* 0x000fe200000418a4 */
[----:B------:R-:W4:Y:S01]  /*5e60*/  LDSM.16.MT88.4 R8, [R241+0x3900] ;  /* 0x00390000f108783b */ /* 0x000f220000004200 */
[----:B------:R-:W-:Y:S06]  /*5e70*/  MUFU.EX2 R30, R206 ;  /* 0x000000ce001e7308 */ /* 0x000fec0000000800 */
[C---:B------:R-:W-:Y:S02]  /*5e80*/  HMMA.16816.F32.BF16 R132, R128.reuse, R134, RZ ;  /* 0x000000868084723c */ /* 0x040fe400000418ff */
[----:B------:R-:W5:Y:S06]  /*5e90*/  MUFU.EX2 R3, R3 ;  /* 0x0000000300037308 */ /* 0x000f6c0000000800 */
[----:B------:R-:W-:Y:S02]  /*5ea0*/  HMMA.16816.F32.BF16 R56, R128, R58, RZ ;  /* 0x0000003a8038723c */ /* 0x000fe400000418ff */
[----:B------:R-:W1:Y:S06]  /*5eb0*/  MUFU.EX2 R193, R193 ;  /* 0x000000c100c17308 */ /* 0x000e6c0000000800 */
[C---:B------:R-:W-:Y:S02]  /*5ec0*/  HMMA.16816.F32.BF16 R160, R4.reuse, R68, R160 ;  /* 0x0000004404a0723c */ /* 0x040fe400000418a0 */
[----:B------:R-:W-:Y:S06]  /*5ed0*/  MUFU.EX2 R192, R192 ;  /* 0x000000c000c07308 */ /* 0x000fec0000000800 */
[----:B------:R-:W-:Y:S02]  /*5ee0*/  HMMA.16816.F32.BF16 R156, R4, R70, R156 ;  /* 0x00000046049c723c */ /* 0x000fe4000004189c */
        /* <DEDUP_REMOVED lines=9> */
[C---:B-1----:R-:W-:Y:S02]  /*5f80*/  HMMA.16816.F32.BF16 R136, R4.reuse, R12, R136 ;  /* 0x0000000c0488723c */ /* 0x042fe40000041888 */
[----:B------:R-:W-:Y:S06]  /*5f90*/  MUFU.EX2 R201, R201 ;  /* 0x000000c900c97308 */ /* 0x000fec0000000800 */
[C---:B------:R-:W-:Y:S01]  /*5fa0*/  HMMA.16816.F32.BF16 R132, R4.reuse, R14, R132 ;  /* 0x0000000e0484723c */ /* 0x040fe20000041884 */
[----:B------:R-:W1:Y:S01]  /*5fb0*/  LDSM.16.MT88.4 R12, [R241+0x6900] ;  /* 0x00690000f10c783b */ /* 0x000e620000004200 */
[----:B------:R-:W-:Y:S06]  /*5fc0*/  MUFU.EX2 R200, R200 ;  /* 0x000000c800c87308 */ /* 0x000fec0000000800 */
[C---:B----4-:R-:W-:Y:S02]  /*5fd0*/  HMMA.16816.F32.BF16 R52, R4.reuse, R8, R52 ;  /* 0x000000080434723c */ /* 0x050fe40000041834 */
[----:B------:R-:W-:Y:S06]  /*5fe0*/  MUFU.EX2 R51, R51 ;  /* 0x0000003300337308 */ /* 0x000fec0000000800 */
[C---:B------:R-:W-:Y:S01]  /*5ff0*/  HMMA.16816.F32.BF16 R56, R4.reuse, R10, R56 ;  /* 0x0000000a0438723c */ /* 0x040fe20000041838 */
[----:B------:R-:W4:Y:S01]  /*6000*/  LDSM.16.MT88.4 R8, [R240+0x6900] ;  /* 0x00690000f008783b */ /* 0x000f220000004200 */
[----:B------:R-:W-:Y:S06]  /*6010*/  MUFU.EX2 R50, R50 ;  /* 0x0000003200327308 */ /* 0x000fec0000000800 */
[C---:B------:R-:W-:Y:S02]  /*6020*/  HMMA.16816.F32.BF16 R68, R4.reuse, R80, R68 ;  /* 0x000000500444723c */ /* 0x040fe40000041844 */
[----:B------:R-:W-:Y:S06]  /*6030*/  MUFU.EX2 R49, R49 ;  /* 0x0000003100317308 */ /* 0x000fec0000000800 */
[----:B------:R-:W-:Y:S02]  /*6040*/  HMMA.16816.F32.BF16 R72, R4, R82, R72 ;  /* 0x000000520448723c */ /* 0x000fe40000041848 */
[----:B------:R-:W-:Y:S06]  /*6050*/  MUFU.EX2 R48, R48 ;  /* 0x0000003000307308 */ /* 0x000fec0000000800 */
[C---:B------:R-:W-:Y:S02]  /*6060*/  HMMA.16816.F32.BF16 R76, R128.reuse, R84, RZ ;  /* 0x00000054804c723c */ /* 0x040fe400000418ff */
[----:B------:R-:W-:Y:S06]  /*6070*/  MUFU.EX2 R184, R184 ;  /* 0x000000b800b87308 */ /* 0x000fec0000000800 */
[----:B------:R-:W-:Y:S08]  /*6080*/  HMMA.16816.F32.BF16 R80, R128, R86, RZ ;  /* 0x000000568050723c */ /* 0x000ff000000418ff */
        /* <DEDUP_REMOVED lines=8> */
[----:B------:R-:W-:Y:S08]  /*6110*/  HMMA.16816.F32.BF16 R148, R128, R150, RZ ;  /* 0x000000968094723c */ /* 0x000ff000000418ff */
[C---:B-1----:R-:W-:Y:S08]  /*6120*/  HMMA.16816.F32.BF16 R84, R4.reuse, R12, R84 ;  /* 0x0000000c0454723c */ /* 0x042ff00000041854 */
[C---:B------:R-:W-:Y:S01]  /*6130*/  HMMA.16816.F32.BF16 R88, R4.reuse, R14, R88 ;  /* 0x0000000e0458723c */ /* 0x040fe20000041858 */
[----:B------:R-:W1:Y:S07]  /*6140*/  LDSM.16.MT88.4 R12, [R241+0x9900] ;  /* 0x00990000f10c783b */ /* 0x000e6e0000004200 */
[C---:B----4-:R-:W-:Y:S08]  /*6150*/  HMMA.16816.F32.BF16 R92, R4.reuse, R8, R92 ;  /* 0x00000008045c723c */ /* 0x050ff0000004185c */
[C---:B------:R-:W-:Y:S01]  /*6160*/  HMMA.16816.F32.BF16 R96, R4.reuse, R10, R96 ;  /* 0x0000000a0460723c */ /* 0x040fe20000041860 */
[----:B------:R-:W4:Y:S07]  /*6170*/  LDSM.16.MT88.4 R8, [R240+0x9900] ;  /* 0x00990000f008783b */ /* 0x000f2e0000004200 */
[C---:B------:R-:W-:Y:S08]  /*6180*/  HMMA.16816.F32.BF16 R152, R4.reuse, R60, R152 ;  /* 0x0000003c0498723c */ /* 0x040ff00000041898 */
[----:B------:R-:W-:Y:S08]  /*6190*/  HMMA.16816.F32.BF16 R148, R4, R62, R148 ;  /* 0x0000003e0494723c */ /* 0x000ff00000041894 */
        /* <DEDUP_REMOVED lines=9> */
[----:B------:R-:W-:Y:S01]  /*6230*/  HMMA.16816.F32.BF16 R128, R128, R18, RZ ;  /* 0x000000128080723c */ /* 0x000fe200000418ff */
        /* <DEDUP_REMOVED lines=10> */
[C---:B------:R-:W-:Y:S07]  /*62e0*/  HMMA.16816.F32.BF16 R76, R4.reuse, R188, R76 ;  /* 0x000000bc044c723c */ /* 0x040fee000004184c */
[----:B------:R-:W-:Y:S01]  /*62f0*/  FFMA.FTZ R188, R204, c[0x0][0x2d0], -R181 ;  /* 0x0000b400ccbc7a23 */ /* 0x000fe200000108b5 */
[----:B------:R-:W-:Y:S01]  /*6300*/  HMMA.16816.F32.BF16 R80, R4, R190, R80 ;  /* 0x000000be0450723c */ /* 0x000fe20000041850 */
[----:B------:R-:W-:-:S02]  /*6310*/  FFMA.FTZ R189, R202, c[0x0][0x2d0], -R180 ;  /* 0x0000b400cabd7a23 */ /* 0x000fc400000108b4 */
[--C-:B------:R-:W-:Y:S02]  /*6320*/  FFMA.FTZ R202, R197, c[0x0][0x2d0], -R181.reuse ;  /* 0x0000b400c5ca7a23 */ /* 0x100fe400000108b5 */
[----:B------:R-:W-:Y:S01]  /*6330*/  MUFU.EX2 R188, R188 ;  /* 0x000000bc00bc7308 */ /* 0x000fe20000000800 */
[--C-:B------:R-:W-:Y:S02]  /*6340*/  FFMA.FTZ R197, R198, c[0x0][0x2d0], -R180.reuse ;  /* 0x0000b400c6c57a23 */ /* 0x100fe400000108b4 */
[----:B--2---:R-:W-:Y:S01]  /*6350*/  HMMA.16816.F32.BF16 R100, R4, R20, R100 ;  /* 0x000000140464723c */ /* 0x004fe20000041864 */
[----:B------:R-:W-:Y:S02]  /*6360*/  FFMA.FTZ R191, R205, c[0x0][0x2d0], -R181 ;  /* 0x0000b400cdbf7a23 */ /* 0x000fe400000108b5 */
[--C-:B------:R-:W-:Y:S02]  /*6370*/  FFMA.FTZ R190, R203, c[0x0][0x2d0], -R180.reuse ;  /* 0x0000b400cbbe7a23 */ /* 0x100fe400000108b4 */
[----:B------:R-:W-:Y:S01]  /*6380*/  MUFU.EX2 R189, R189 ;  /* 0x000000bd00bd7308 */ /* 0x000fe20000000800 */
[----:B------:R-:W-:-:S02]  /*6390*/  FFMA.FTZ R181, R185, c[0x0][0x2d0], -R180 ;  /* 0x0000b400b9b57a23 */ /* 0x000fc400000108b4 */
[C---:B------:R-:W-:Y:S01]  /*63a0*/  HMMA.16816.F32.BF16 R104, R4.reuse, R22, R104 ;  /* 0x000000160468723c */ /* 0x040fe20000041868 */
[----:B------:R-:W2:Y:S04]  /*63b0*/  LDSM.16.MT88.4 R20, [R247+0x1100] ;  /* 0x00110000f714783b */ /* 0x000ea80000004200 */
[----:B------:R-:W-:Y:S03]  /*63c0*/  MUFU.EX2 R191, R191 ;  /* 0x000000bf00bf7308 */ /* 0x000fe60000000800 */
[C---:B------:R-:W-:Y:S05]  /*63d0*/  HMMA.16816.F32.BF16 R108, R4.reuse, R16, R108 ;  /* 0x00000010046c723c */ /* 0x040fea000004186c */
[----:B------:R-:W1:Y:S03]  /*63e0*/  MUFU.EX2 R190, R190 ;  /* 0x000000be00be7308 */ /* 0x000e660000000800 */
[----:B------:R-:W-:Y:S01]  /*63f0*/  HMMA.16816.F32.BF16 R112, R4, R18, R112 ;  /* 0x000000120470723c */ /* 0x000fe20000041870 */
[----:B------:R-:W2:Y:S04]  /*6400*/  LDSM.16.MT88.4 R16, [R240+0x1100] ;  /* 0x00110000f010783b */ /* 0x000ea80000004200 */
[----:B------:R-:W2:Y:S02]  /*6410*/  MUFU.EX2 R202, R202 ;  /* 0x000000ca00ca7308 */ /* 0x000ea40000000800 */
[----:B------:R-:W-:Y:S01]  /*6420*/  F2FP.BF16.PACK_AB R4, R33, R37 ;  /* 0x000000252104723e */ /* 0x000fe200000010ff */
[----:B------:R-:W-:Y:S01]  /*6430*/  FADD.FTZ R37, R37, R38 ;  /* 0x0000002625257221 */ /* 0x000fe20000010000 */
[----:B---3--:R-:W-:Y:S01]  /*6440*/  F2FP.BF16.PACK_AB R5, R31, R36 ;  /* 0x000000241f05723e */ /* 0x008fe200000010ff */
[----:B------:R-:W-:Y:S01]  /*6450*/  FADD.FTZ R36, R36, R41 ;  /* 0x0000002924247221 */ /* 0x000fe20000010000 */
[----:B------:R-:W-:Y:S01]  /*6460*/  F2FP.BF16.PACK_AB R6, R29, R32 ;  /* 0x000000201d06723e */ /* 0x000fe200000010ff */
[----:B------:R-:W-:Y:S01]  /*6470*/  FADD.FTZ R37, R33, R37 ;  /* 0x0000002521257221 */ /* 0x000fe20000010000 */
[----:B-----5:R-:W-:Y:S01]  /*6480*/  F2FP.BF16.PACK_AB R7, R3, R30 ;  /* 0x0000001e0307723e */ /* 0x020fe200000010ff */
[----:B------:R-:W-:Y:S01]  /*6490*/  MUFU.EX2 R198, R199 ;  /* 0x000000c700c67308 */ /* 0x000fe20000000800 */
[----:B------:R-:W-:-:S02]  /*64a0*/  FADD.FTZ R36, R31, R36 ;  /* 0x000000241f247221 */ /* 0x000fc40000010000 */
[----:B------:R-:W-:Y:S02]  /*64b0*/  FADD.FTZ R32, R32, R37 ;  /* 0x0000002520207221 */ /* 0x000fe40000010000 */
[----:B------:R-:W-:Y:S01]  /*64c0*/  FADD.FTZ R30, R30, R36 ;  /* 0x000000241e1e7221 */ /* 0x000fe20000010000 */
[C---:B-1----:R-:W-:Y:S01]  /*64d0*/  HMMA.16816.F32.BF16 R168, R4.reuse, R12, R168 ;  /* 0x0000000c04a8723c */ /* 0x042fe200000418a8 */
[----:B------:R-:W-:Y:S01]  /*64e0*/  FADD.FTZ R32, R29, R32 ;  /* 0x000000201d207221 */ /* 0x000fe20000010000 */
[----:B------:R-:W1:Y:S01]  /*64f0*/  MUFU.EX2 R197, R197 ;  /* 0x000000c500c57308 */ /* 0x000e620000000800 */
[----:B------:R-:W-:Y:S02]  /*6500*/  FADD.FTZ R30, R3, R30 ;  /* 0x0000001e031e7221 */ /* 0x000fe40000010000 */
[----:B------:R-:W-:Y:S02]  /*6510*/  FADD.FTZ R32, R193, R32 ;  /* 0x00000020c1207221 */ /* 0x000fe40000010000 */
[----:B------:R-:W-:Y:S01]  /*6520*/  FADD.FTZ R30, R190, R30 ;  /* 0x0000001ebe1e7221 */ /* 0x000fe20000010000 */
[----:B------:R-:W-:Y:S01]  /*6530*/  HMMA.16816.F32.BF16 R164, R4, R14, R164 ;  /* 0x0000000e04a4723c */ /* 0x000fe200000418a4 */
[----:B------:R-:W3:Y:S01]  /*6540*/  LDSM.16.MT88.4 R12, [R247+0x4100] ;  /* 0x00410000f70c783b */ /* 0x000ee20000004200 */
[----:B------:R-:W5:Y:S01]  /*6550*/  MUFU.EX2 R181, R181 ;  /* 0x000000b500b57308 */ /* 0x000f620000000800 */
[----:B------:R-:W-:-:S05]  /*6560*/  FADD.FTZ R32, R192, R32 ;  /* 0x00000020c0207221 */ /* 0x000fca0000010000 */
[C---:B----4-:R-:W-:Y:S08]  /*6570*/  HMMA.16816.F32.BF16 R160, R4.reuse, R8, R160 ;  /* 0x0000000804a0723c */ /* 0x050ff000000418a0 */
[C---:B------:R-:W-:Y:S01]  /*6580*/  HMMA.16816.F32.BF16 R156, R4.reuse, R10, R156 ;  /* 0x0000000a049c723c */ /* 0x040fe2000004189c */
[----:B------:R-:W4:Y:S07]  /*6590*/  LDSM.16.MT88.4 R8, [R242+0x4100] ;  /* 0x00410000f208783b */ /* 0x000f2e0000004200 */
[C---:B--2---:R-:W-:Y:S08]  /*65a0*/  HMMA.16816.F32.BF16 R176, R4.reuse, R20, R176 ;  /* 0x0000001404b0723c */ /* 0x044ff000000418b0 */
[C---:B------:R-:W-:Y:S01]  /*65b0*/  HMMA.16816.F32.BF16 R172, R4.reuse, R22, R172 ;  /* 0x0000001604ac723c */ /* 0x040fe200000418ac */
[----:B------:R-:W2:Y:S07]  /*65c0*/  LDSM.16.MT88.4 R20, [R241+0x4100] ;  /* 0x00410000f114783b */ /* 0x000eae0000004200 */
[C---:B------:R-:W-:Y:S08]  /*65d0*/  HMMA.16816.F32.BF16 R152, R4.reuse, R16, R152 ;  /* 0x000000100498723c */ /* 0x040ff00000041898 */
[C---:B---3--:R-:W-:Y:S08]  /*65e0*/  HMMA.16816.F32.BF16 R144, R4.reuse, R12, R144 ;  /* 0x0000000c0490723c */ /* 0x048ff00000041890 */
[C---:B------:R-:W-:Y:S01]  /*65f0*/  HMMA.16816.F32.BF16 R140, R4.reuse, R14, R140 ;  /* 0x0000000e048c723c */ /* 0x040fe2000004188c */
[----:B------:R-:W3:Y:S07]  /*6600*/  LDSM.16.MT88.4 R12, [R240+0x4100] ;  /* 0x00410000f00c783b */ /* 0x000eee0000004200 */
[C---:B----4-:R-:W-:Y:S08]  /*6610*/  HMMA.16816.F32.BF16 R136, R4.reuse, R8, R136 ;  /* 0x000000080488723c */ /* 0x050ff00000041888 */
[C---:B------:R-:W-:Y:S01]  /*6620*/  HMMA.16816.F32.BF16 R132, R4.reuse, R10, R132 ;  /* 0x0000000a0484723c */ /* 0x040fe20000041884 */
[----:B------:R-:W4:Y:S07]  /*6630*/  LDSM.16.MT88.4 R8, [R247+0x7100] ;  /* 0x00710000f708783b */ /* 0x000f2e0000004200 */
        /* <DEDUP_REMOVED lines=15> */
[C---:B---3--:R-:W-:Y:S08]  /*6730*/  HMMA.16816.F32.BF16 R84, R4.reuse, R12, R84 ;  /* 0x0000000c0454723c */ /* 0x048ff00000041854 */
[C---:B------:R-:W-:Y:S01]  /*6740*/  HMMA.16816.F32.BF16 R88, R4.reuse, R14, R88 ;  /* 0x0000000e0458723c */ /* 0x040fe20000041858 */
[----:B------:R-:W2:Y:S07]  /*6750*/  LDSM.16.MT88.4 R12, [R241+0xa100] ;  /* 0x00a10000f10c783b */ /* 0x000eae0000004200 */
[C---:B----4-:R-:W-:Y:S08]  /*6760*/  HMMA.16816.F32.BF16 R92, R4.reuse, R8, R92 ;  /* 0x00000008045c723c */ /* 0x050ff0000004185c */
[C---:B------:R-:W-:Y:S01]  /*6770*/  HMMA.16816.F32.BF16 R96, R4.reuse, R10, R96 ;  /* 0x0000000a0460723c */ /* 0x040fe20000041860 */
[----:B------:R-:W3:Y:S07]  /*6780*/  LDSM.16.MT88.4 R8, [R240+0xa100] ;  /* 0x00a10000f008783b */ /* 0x000eee0000004200 */
[C---:B------:R-:W-:Y:S01]  /*6790*/  HMMA.16816.F32.BF16 R104, R4.reuse, R22, R104 ;  /* 0x000000160468723c */ /* 0x040fe20000041868 */
[----:B------:R-:W4:Y:S07]  /*67a0*/  LDSM.16.MT88.4 R20, [R247+0x1900] ;  /* 0x00190000f714783b */ /* 0x000f2e0000004200 */
[C---:B-1----:R-:W-:Y:S08]  /*67b0*/  HMMA.16816.F32.BF16 R108, R4.reuse, R16, R108 ;  /* 0x00000010046c723c */ /* 0x042ff0000004186c */
[C---:B------:R-:W-:Y:S01]  /*67c0*/  HMMA.16816.F32.BF16 R112, R4.reuse, R18, R112 ;  /* 0x000000120470723c */ /* 0x040fe20000041870 */
[----:B------:R-:W-:Y:S07]  /*67d0*/  LDSM.16.MT88.4 R16, [R240+0x1900] ;  /* 0x00190000f010783b */ /* 0x000fee0000004200 */
[C---:B--2---:R-:W-:Y:S08]  /*67e0*/  HMMA.16816.F32.BF16 R116, R4.reuse, R12, R116 ;  /* 0x0000000c0474723c */ /* 0x044ff00000041874 */
[C---:B------:R-:W-:Y:S01]  /*67f0*/  HMMA.16816.F32.BF16 R120, R4.reuse, R14, R120 ;  /* 0x0000000e0478723c */ /* 0x040fe20000041878 */
[----:B------:R-:W1:Y:S07]  /*6800*/  LDSM.16.MT88.4 R12, [R242+0x1900] ;  /* 0x00190000f20c783b */ /* 0x000e6e0000004200 */
[C---:B---3--:R-:W-:Y:S08]  /*6810*/  HMMA.16816.F32.BF16 R124, R4.reuse, R8, R124 ;  /* 0x00000008047c723c */ /* 0x048ff0000004187c */
[----:B------:R-:W-:Y:S01]  /*6820*/  HMMA.16816.F32.BF16 R128, R4, R10, R128 ;  /* 0x0000000a0480723c */ /* 0x000fe20000041880 */
[----:B------:R-:W2:Y:S06]  /*6830*/  LDSM.16.MT88.4 R8, [R241+0x1900] ;  /* 0x00190000f108783b */ /* 0x000eac0000004200 */
[----:B------:R-:W-:-:S02]  /*6840*/  F2FP.BF16.PACK_AB R4, R192, R193 ;  /* 0x000000c1c004723e */ /* 0x000fc400000010ff */
[C---:B------:R-:W-:Y:S01]  /*6850*/  F2FP.BF16.PACK_AB R5, R189.reuse, R190 ;  /* 0x000000bebd05723e */ /* 0x040fe200000010ff */
[----:B------:R-:W-:Y:S01]  /*6860*/  FADD.FTZ R189, R189, R30 ;  /* 0x0000001ebdbd7221 */ /* 0x000fe20000010000 */
[----:B------:R-:W-:Y:S01]  /*6870*/  F2FP.BF16.PACK_AB R6, R188, R191 ;  /* 0x000000bfbc06723e */ /* 0x000fe200000010ff */
[----:B------:R-:W-:Y:S01]  /*6880*/  FADD.FTZ R191, R191, R32 ;  /* 0x00000020bfbf7221 */ /* 0x000fe20000010000 */
[----:B------:R-:W-:Y:S01]  /*6890*/  F2FP.BF16.PACK_AB R7, R186, R187 ;  /* 0x000000bbba07723e */ /* 0x000fe200000010ff */
[----:B------:R-:W-:Y:S02]  /*68a0*/  FADD.FTZ R189, R187, R189 ;  /* 0x000000bdbbbd7221 */ /* 0x000fe40000010000 */
[----:B------:R-:W-:Y:S02]  /*68b0*/  FADD.FTZ R191, R188, R191 ;  /* 0x000000bfbcbf7221 */ /* 0x000fe40000010000 */
[----:B------:R-:W-:Y:S02]  /*68c0*/  FADD.FTZ R186, R186, R189 ;  /* 0x000000bdbaba7221 */ /* 0x000fe40000010000 */
[----:B----4-:R-:W-:Y:S02]  /*68d0*/  HMMA.16816.F32.BF16 R176, R4, R20, R176 ;  /* 0x0000001404b0723c */ /* 0x010fe400000418b0 */
[----:B------:R-:W-:-:S04]  /*68e0*/  FADD.FTZ R186, R201, R186 ;  /* 0x000000bac9ba7221 */ /* 0x000fc80000010000 */
[----:B------:R-:W-:Y:S02]  /*68f0*/  FADD.FTZ R186, R200, R186 ;  /* 0x000000bac8ba7221 */ /* 0x000fe40000010000 */
[C---:B-1----:R-:W-:Y:S08]  /*6900*/  HMMA.16816.F32.BF16 R168, R4.reuse, R12, R168 ;  /* 0x0000000c04a8723c */ /* 0x042ff000000418a8 */
[C---:B------:R-:W-:Y:S01]  /*6910*/  HMMA.16816.F32.BF16 R164, R4.reuse, R14, R164 ;  /* 0x0000000e04a4723c */ /* 0x040fe200000418a4 */
[----:B------:R-:W1:Y:S07]  /*6920*/  LDSM.16.MT88.4 R12, [R247+0x4900] ;  /* 0x00490000f70c783b */ /* 0x000e6e0000004200 */
[C---:B--2---:R-:W-:Y:S08]  /*6930*/  HMMA.16816.F32.BF16 R160, R4.reuse, R8, R160 ;  /* 0x0000000804a0723c */ /* 0x044ff000000418a0 */
        /* <DEDUP_REMOVED lines=20> */
[C---:B--2---:R-:W-:Y:S08]  /*6a80*/  HMMA.16816.F32.BF16 R68, R4.reuse, R8, R68 ;  /* 0x000000080444723c */ /* 0x044ff00000041844 */
[C---:B------:R-:W-:Y:S01]  /*6a90*/  HMMA.16816.F32.BF16 R72, R4.reuse, R10, R72 ;  /* 0x0000000a0448723c */ /* 0x040fe20000041848 */
[----:B------:R-:W2:Y:S07]  /*6aa0*/  LDSM.16.MT88.4 R8, [R240+0x7900] ;  /* 0x00790000f008783b */ /* 0x000eae0000004200 */
[C---:B------:R-:W-:Y:S01]  /*6ab0*/  HMMA.16816.F32.BF16 R80, R4.reuse, R18, R80 ;  /* 0x000000120450723c */ /* 0x040fe20000041850 */
[----:B------:R-:W4:Y:S07]  /*6ac0*/  LDSM.16.MT88.4 R16, [R242+0xa900] ;  /* 0x00a90000f210783b */ /* 0x000f2e0000004200 */
[C---:B---3--:R-:W-:Y:S08]  /*6ad0*/  HMMA.16816.F32.BF16 R100, R4.reuse, R20, R100 ;  /* 0x000000140464723c */ /* 0x048ff00000041864 */
        /* <DEDUP_REMOVED lines=15> */
[----:B------:R-:W-:Y:S01]  /*6bd0*/  HMMA.16816.F32.BF16 R128, R4, R10, R128 ;  /* 0x0000000a0480723c */ /* 0x000fe20000041880 */
[----:B------:R-:W2:Y:S06]  /*6be0*/  LDSM.16.MT88.4 R8, [R241+0x2100] ;  /* 0x00210000f108783b */ /* 0x000eac0000004200 */
        /* <DEDUP_REMOVED lines=9> */
[----:B---3--:R-:W-:Y:S01]  /*6c80*/  HMMA.16816.F32.BF16 R152, R4, R16, R152 ;  /* 0x000000100498723c */ /* 0x008fe20000041898 */
[----:B------:R-:W-:-:S02]  /*6c90*/  FADD.FTZ R195, R194, R195 ;  /* 0x000000c3c2c37221 */ /* 0x000fc40000010000 */
[----:B-----5:R-:W-:Y:S02]  /*6ca0*/  FADD.FTZ R198, R181, R198 ;  /* 0x000000c6b5c67221 */ /* 0x020fe40000010000 */
[----:B------:R-:W-:Y:S02]  /*6cb0*/  FADD.FTZ R195, R51, R195 ;  /* 0x000000c333c37221 */ /* 0x000fe40000010000 */
[----:B------:R-:W-:Y:S01]  /*6cc0*/  FADD.FTZ R198, R184, R198 ;  /* 0x000000c6b8c67221 */ /* 0x000fe20000010000 */
[----:B-1----:R-:W-:Y:S01]  /*6cd0*/  HMMA.16816.F32.BF16 R168, R4, R12, R168 ;  /* 0x0000000c04a8723c */ /* 0x002fe200000418a8 */
[----:B------:R-:W-:-:S04]  /*6ce0*/  FADD.FTZ R195, R50, R195 ;  /* 0x000000c332c37221 */ /* 0x000fc80000010000 */
[----:B------:R-:W-:-:S03]  /*6cf0*/  FADD.FTZ R195, R49, R195 ;  /* 0x000000c331c37221 */ /* 0x000fc60000010000 */
[----:B------:R-:W-:Y:S01]  /*6d00*/  HMMA.16816.F32.BF16 R164, R4, R14, R164 ;  /* 0x0000000e04a4723c */ /* 0x000fe200000418a4 */
[----:B------:R-:W1:Y:S01]  /*6d10*/  LDSM.16.MT88.4 R12, [R247+0x5100] ;  /* 0x00510000f70c783b */ /* 0x000e620000004200 */
[----:B------:R-:W-:-:S05]  /*6d20*/  FADD.FTZ R3, R48, R195 ;  /* 0x000000c330037221 */ /* 0x000fca0000010000 */
[----:B------:R-:W-:Y:S01]  /*6d30*/  STL [R1+0xc], R3 ;  /* 0x00000c0301007387 */ /* 0x000fe20000100800 */
        /* <DEDUP_REMOVED lines=37> */
[----:B------:R-:W-:Y:S07]  /*6f90*/  LDSM.16.MT88.4 R20, [R247+0x2900] ;  /* 0x00290000f714783b */ /* 0x000fee0000004200 */
[C---:B-1----:R-:W-:Y:S08]  /*6fa0*/  HMMA.16816.F32.BF16 R116, R4.reuse, R12, R116 ;  /* 0x0000000c0474723c */ /* 0x042ff00000041874 */
[C---:B------:R-:W-:Y:S01]  /*6fb0*/  HMMA.16816.F32.BF16 R120, R4.reuse, R14, R120 ;  /* 0x0000000e0478723c */ /* 0x040fe20000041878 */
[----:B------:R-:W1:Y:S07]  /*6fc0*/  LDSM.16.MT88.4 R12, [R241+0x2900] ;  /* 0x00290000f10c783b */ /* 0x000e6e0000004200 */
[C---:B--2---:R-:W-:Y:S08]  /*6fd0*/  HMMA.16816.F32.BF16 R124, R4.reuse, R8, R124 ;  /* 0x00000008047c723c */ /* 0x044ff0000004187c */
[----:B------:R-:W-:Y:S01]  /*6fe0*/  HMMA.16816.F32.BF16 R128, R4, R10, R128 ;  /* 0x0000000a0480723c */ /* 0x000fe20000041880 */
[----:B------:R-:W2:Y:S06]  /*6ff0*/  LDSM.16.MT88.4 R8, [R240+0x2900] ;  /* 0x00290000f008783b */ /* 0x000eac0000004200 */
[--C-:B------:R-:W-:Y:S01]  /*7000*/  FFMA.FTZ R4, R183, c[0x0][0x2d0], -R180.reuse ;  /* 0x0000b400b7047a23 */ /* 0x100fe200000108b4 */
[----:B------:R-:W-:Y:S01]  /*7010*/  F2FP.BF16.PACK_AB R5, R184, R181 ;  /* 0x000000b5b805723e */ /* 0x000fe200000010ff */
[----:B------:R-:W-:Y:S01]  /*7020*/  FFMA.FTZ R183, R182, c[0x0][0x2d0], -R180 ;  /* 0x0000b400b6b77a23 */ /* 0x000fe200000108b4 */
[----:B------:R-:W-:Y:S01]  /*7030*/  F2FP.BF16.PACK_AB R6, R48, R49 ;  /* 0x000000313006723e */ /* 0x000fe200000010ff */
[----:B------:R3:W4:Y:S08]  /*7040*/  MUFU.EX2 R180, R4 ;  /* 0x0000000400b47308 */ /* 0x0007300000000800 */
[----:B------:R-:W5:Y:S01]  /*7050*/  MUFU.EX2 R183, R183 ;  /* 0x000000b700b77308 */ /* 0x000f620000000800 */
[----:B---3--:R-:W-:Y:S01]  /*7060*/  F2FP.BF16.PACK_AB R4, R50, R51 ;  /* 0x000000333204723e */ /* 0x008fe200000010ff */
[----:B----4-:R-:W-:Y:S01]  /*7070*/  FADD.FTZ R198, R180, R198 ;  /* 0x000000c6b4c67221 */ /* 0x010fe20000010000 */
[----:B-----5:R-:W-:-:S03]  /*7080*/  F2FP.BF16.PACK_AB R7, R183, R180 ;  /* 0x000000b4b707723e */ /* 0x020fc600000010ff */
[----:B------:R-:W-:-:S04]  /*7090*/  FADD.FTZ R183, R183, R198 ;  /* 0x000000c6b7b77221 */ /* 0x000fc80000010000 */
        /* <DEDUP_REMOVED lines=11> */
[----:B------:R-:W4:Y:S07]  /*7150*/  LDSM.16.MT88.4 R20, [R242+0x5900] ;  /* 0x00590000f214783b */ /* 0x000f2e0000004200 */
[C---:B---3--:R-:W-:Y:S08]  /*7160*/  HMMA.16816.F32.BF16 R68, R4.reuse, R16, R68 ;  /* 0x000000100444723c */ /* 0x048ff00000041844 */
        /* <DEDUP_REMOVED lines=31> */
[----:B------:R-:W-:Y:S01]  /*7360*/  PLOP3.LUT P0, PT, PT, PT, UP1, 0x80, 0x0 ;  /* 0x000000000000781c */ /* 0x000fe20003f0f018 */
[----:B------:R-:W-:Y:S01]  /*7370*/  IMAD.MOV.U32 R180, RZ, RZ, R2 ;  /* 0x000000ffffb47224 */ /* 0x000fe200078e0002 */
[----:B------:R-:W-:Y:S01]  /*7380*/  SHF.L.U64.HI R5, R211, 0x1, R28 ;  /* 0x00000001d3057819 */ /* 0x000fe2000001021c */
[----:B------:R-:W-:Y:S01]  /*7390*/  IMAD.MOV.U32 R3, RZ, RZ, R0 ;  /* 0x000000ffff037224 */ /* 0x000fe200078e0000 */
[----:B------:R-:W-:Y:S01]  /*73a0*/  SHF.L.U64.HI R0, R209, 0x1, R210 ;  /* 0x00000001d1007819 */ /* 0x000fe200000102d2 */
[----:B------:R-:W-:-:S02]  /*73b0*/  IMAD.SHL.U32 R2, R211, 0x2, RZ ;  /* 0x00000002d3027824 */ /* 0x000fc400078e00ff */
[----:B------:R1:W-:Y:S04]  /*73c0*/  STL [R1+0x50], R5 ;  /* 0x0000500501007387 */ /* 0x0003e80000100800 */
[----:B------:R2:W-:Y:S02]  /*73d0*/  STL [R1+0x4c], R2 ;  /* 0x00004c0201007387 */ /* 0x0005e40000100800 */
[----:B------:R-:W-:Y:S01]  /*73e0*/  @P0 IMAD.HI.U32 R4, R212, c[0x0][0x2c8], RZ ;  /* 0x0000b200d4040a27 */ /* 0x000fe200078e00ff */
[----:B------:R-:W-:Y:S01]  /*73f0*/  PLOP3.LUT P0, PT, PT, PT, UP1, 0x80, 0x0 ;  /* 0x000000000000781c */ /* 0x000fe20003f0f018 */
[----:B------:R3:W-:Y:S02]  /*7400*/  STL [R1+0x48], R0 ;  /* 0x0000480001007387 */ /* 0x0007e40000100800 */
[----:B-1----:R-:W-:Y:S01]  /*7410*/  IMAD.SHL.U32 R5, R209, 0x2, RZ ;  /* 0x00000002d1057824 */ /* 0x002fe200078e00ff */
[----:B--2---:R-:W-:-:S04]  /*7420*/  SEL R2, RZ, 0x10, P5 ;  /* 0x00000010ff027807 */ /* 0x004fc80002800000 */
[----:B------:R1:W-:Y:S01]  /*7430*/  STL [R1+0x44], R5 ;  /* 0x0000440501007387 */ /* 0x0003e20000100800 */
[----:B------:R-:W-:Y:S02]  /*7440*/  SEL R2, RZ, 0x10, P4 ;  /* 0x00000010ff027807 */ /* 0x000fe40002000000 */
[----:B---3--:R-:W-:-:S05]  /*7450*/  SHF.L.U64.HI R0, R207, 0x1, R208 ;  /* 0x00000001cf007819 */ /* 0x008fca00000102d0 */
[----:B------:R2:W-:Y:S01]  /*7460*/  STL [R1+0x40], R0 ;  /* 0x0000400001007387 */ /* 0x0005e20000100800 */
[----:B-1----:R-:W-:-:S05]  /*7470*/  IMAD.SHL.U32 R5, R207, 0x2, RZ ;  /* 0x00000002cf057824 */ /* 0x002fca00078e00ff */
[----:B------:R1:W-:Y:S01]  /*7480*/  STL [R1+0x3c], R5 ;  /* 0x00003c0501007387 */ /* 0x0003e20000100800 */
[----:B--2---:R-:W-:-:S05]  /*7490*/  @P0 SHF.R.U32.HI R0, RZ, c[0x0][0x2cc], R4 ;  /* 0x0000b300ff000a19 */ /* 0x004fca0000011604 */
[----:B------:R1:W-:Y:S02]  /*74a0*/  @P0 STL [R1+0x38], R0 ;  /* 0x0000380001000387 */ /* 0x0003e40000100800 */
.L_x_1580:
[----:B------:R-:W-:Y:S04]  /*74b0*/  DEPBAR.LE SB0, 0x0 ;  /* 0x000080000000791a */ /* 0x000fe80000000000 */
[----:B------:R-:W-:Y:S01]  /*74c0*/  BAR.SYNC.DEFER_BLOCKING 0x0 ;  /* 0x0000000000007b1d */ /* 0x000fe20000010000 */
[----:B------:R-:W-:Y:S05]  /*74d0*/  ISETP.LE.AND P0, PT, RZ, UR6, PT ;  /* 0x00000006ff007c0c */ /* 0x000fea000bf03270 */
        /* <DEDUP_REMOVED lines=8> */
[----:B------:R2:W1:Y:S04]  /*7560*/  LDSM.16.M88.4 R192, [R248] ;  /* 0x00000000f8c0783b */ /* 0x0004680000000200 */
[----:B------:R2:W1:Y:S04]  /*7570*/  LDSM.16.M88.4 R196, [R239] ;  /* 0x00000000efc4783b */ /* 0x0004680000000200 */
[----:B------:R2:W1:Y:S04]  /*7580*/  LDSM.16.M88.4 R200, [R238] ;  /* 0x00000000eec8783b */ /* 0x0004680000000200 */
[----:B------:R2:W1:Y:S04]  /*7590*/  LDSM.16.M88.4 R204, [R237] ;  /* 0x00000000edcc783b */ /* 0x0004680000000200 */
[----:B------:R2:W1:Y:S04]  /*75a0*/  LDSM.16.M88.4 R208, [R236] ;  /* 0x00000000ecd0783b */ /* 0x0004680000000200 */
[----:B------:R2:W1:Y:S01]  /*75b0*/  LDSM.16.M88.4 R212, [R235] ;  /* 0x00000000ebd4783b */ /* 0x0004620000000200 */
[----:B------:R-:W-:-:S05]  /*75c0*/  @!P0 BRA `(.L_x_1578) ;  /* 0x0000053000008947 */ /* 0x000fca0003800000 */
[----:B-1-34-:R-:W3:Y:S01]  /*75d0*/  LDL R0, [R1+0x4] ;  /* 0x0000040001007983 */ /* 0x01aee20000100800 */
[----:B------:R-:W-:Y:S02]  /*75e0*/  IADD3 R20, R251, 0x100, RZ ;  /* 0x00000100fb147810 */ /* 0x000fe40007ffe0ff */
[----:B------:R-:W-:Y:S01]  /*75f0*/  SEL R23, RZ, 0x10, P5 ;  /* 0x00000010ff177807 */ /* 0x000fe20002800000 */
[----:B------:R-:W4:Y:S04]  /*7600*/  LDL R6, [R1] ;  /* 0x0000000001067983 */ /* 0x000f280000100800 */
[----:B------:R-:W5:Y:S04]  /*7610*/  LDL R31, [R1+0x4c] ;  /* 0x00004c00011f7983 */ /* 0x000f680000100800 */
[----:B--2---:R-:W2:Y:S04]  /*7620*/  LDL R30, [R1+0x50] ;  /* 0x00005000011e7983 */ /* 0x004ea80000100800 */
[----:B------:R-:W2:Y:S04]  /*7630*/  LDL R29, [R1+0x44] ;  /* 0x00004400011d7983 */ /* 0x000ea80000100800 */
[----:B------:R-:W2:Y:S04]  /*7640*/  LDL R28, [R1+0x48] ;  /* 0x00004800011c7983 */ /* 0x000ea80000100800 */
[----:B------:R-:W2:Y:S04]  /*7650*/  LDL R7, [R1+0x10] ;  /* 0x0000100001077983 */ /* 0x000ea80000100800 */
[----:B------:R-:W2:Y:S04]  /*7660*/  LDL R22, [R1+0x3c] ;  /* 0x00003c0001167983 */ /* 0x000ea80000100800 */
[----:B------:R-:W2:Y:S04]  /*7670*/  LDL R13, [R1+0x20] ;  /* 0x00002000010d7983 */ /* 0x000ea80000100800 */
[----:B------:R-:W5:Y:S01]  /*7680*/  LDL R21, [R1+0x40] ;  /* 0x0000400001157983 */ /* 0x000f620000100800 */
[----:B---3--:R-:W-:Y:S01]  /*7690*/  SHF.R.S32.HI R2, RZ, 0x1f, R0 ;  /* 0x0000001fff027819 */ /* 0x008fe20000011400 */
[----:B------:R-:W-:Y:S04]  /*76a0*/  IMAD.WIDE.U32 R4, R0, c[0x0][0x208], RZ ;  /* 0x0000820000047a25 */ /* 0x000fe800078e00ff */
[----:B------:R-:W-:Y:S04]  /*76b0*/  IMAD R2, R2, c[0x0][0x208], RZ ;  /* 0x0000820002027a24 */ /* 0x000fe800078e02ff */
[----:B------:R-:W-:Y:S01]  /*76c0*/  IMAD R2, R0, c[0x0][0x20c], R2 ;  /* 0x0000830000027a24 */ /* 0x000fe200078e0202 */
[----:B----4-:R-:W-:Y:S03]  /*76d0*/  SHF.R.S32.HI R0, RZ, 0x1f, R6 ;  /* 0x0000001fff007819 */ /* 0x010fe60000011406 */
[----:B------:R-:W-:Y:S02]  /*76e0*/  IMAD.IADD R5, R5, 0x1, R2 ;  /* 0x0000000105057824 */ /* 0x000fe400078e0202 */
[----:B------:R-:W-:Y:S02]  /*76f0*/  IMAD R0, R0, c[0x0][0x218], RZ ;  /* 0x0000860000007a24 */ /* 0x000fe400078e02ff */
[C---:B------:R-:W-:Y:S04]  /*7700*/  IMAD.WIDE.U32 R4, R6.reuse, c[0x0][0x218], R4 ;  /* 0x0000860006047a25 */ /* 0x040fe800078e0004 */
[----:B------:R-:W-:Y:S01]  /*7710*/  IMAD R0, R6, c[0x0][0x21c], R0 ;  /* 0x0000870006007a24 */ /* 0x000fe200078e0200 */
[----:B------:R-:W-:Y:S04]  /*7720*/  IADD3 R4, P0, R4, UR24, RZ ;  /* 0x0000001804047c10 */ /* 0x000fe8000ff1e0ff */
[----:B------:R-:W-:Y:S02]  /*7730*/  IADD3.X R0, R5, UR8, R0, P0, !PT ;  /* 0x0000000805007c10 */ /* 0x000fe400087fe400 */
[C---:B------:R-:W-:Y:S04]  /*7740*/  LEA R5, P0, R4.reuse, c[0x0][0x1f8], 0x1 ;  /* 0x00007e0004057a11 */ /* 0x040fe800078008ff */
[----:B------:R-:W-:Y:S01]  /*7750*/  LEA.HI.X R4, R4, c[0x0][0x1fc], R0, 0x1, P0 ;  /* 0x00007f0004047a11 */ /* 0x000fe200000f0c00 */
[----:B------:R-:W5:Y:S01]  /*7760*/  SHFL.IDX PT, R12, R5, RZ, 0x181f ;  /* 0x00181fff050c7589 */ /* 0x000f6200000e0000 */
[C---:B--2---:R-:W-:Y:S01]  /*7770*/  IMAD.SHL.U32 R0, R7.reuse, 0x2, RZ ;  /* 0x0000000207007824 */ /* 0x044fe200078e00ff */
[----:B------:R-:W-:Y:S02]  /*7780*/  SHF.L.U64.HI R2, R7, 0x1, R13 ;  /* 0x0000000107027819 */ /* 0x000fe4000001020d */
[----:B------:R-:W1:Y:S04]  /*7790*/  SHFL.IDX PT, R6, R4, RZ, 0x181f ;  /* 0x00181fff04067589 */ /* 0x000e6800000e0000 */
[----:B------:R-:W-:Y:S04]  /*77a0*/  SHFL.IDX PT, R7, R4, 0x1, 0x181f ;  /* 0x00381f0004077f89 */ /* 0x000fe800000e0000 */
[----:B------:R-:W-:Y:S01]  /*77b0*/  SHFL.IDX PT, R4, R4, 0x2, 0x181f ;  /* 0x00581f0004047f89 */ /* 0x000fe200000e0000 */
[----:B-----5:R-:W-:Y:S05]  /*77c0*/  IADD3 R14, P0, R12, R31, RZ ;  /* 0x0000001f0c0e7210 */ /* 0x020fea0007f1e0ff */
[----:B-1----:R-:W-:Y:S05]  /*77d0*/  IMAD.X R15, R6, 0x1, R30, P0 ;  /* 0x00000001060f7824 */ /* 0x002fea00000e061e */
[----:B------:R1:W-:Y:S02]  /*77e0*/  LDGSTS.E.BYPASS.LTC128B.128 [R20], [R14.64], !P2 ;  /* 0x000000000e147fae */ /* 0x0003e4000d101d50 */
[----:B-1----:R-:W-:Y:S05]  /*77f0*/  IADD3 R14, P0, R12, R29, RZ ;  /* 0x0000001d0c0e7210 */ /* 0x002fea0007f1e0ff */
[----:B------:R-:W-:Y:S05]  /*7800*/  IMAD.X R15, R6, 0x1, R28, P0 ;  /* 0x00000001060f7824 */ /* 0x000fea00000e061c */
[----:B------:R1:W-:Y:S02]  /*7810*/  LDGSTS.E.BYPASS.LTC128B.128 [R20+0x3000], [R14.64], !P5 ;  /* 0x030000000e147fae */ /* 0x0003e4000e901d50 */
[----:B-1----:R-:W-:Y:S05]  /*7820*/  IADD3 R14, P0, R12, R22, RZ ;  /* 0x000000160c0e7210 */ /* 0x002fea0007f1e0ff */
[--C-:B------:R-:W-:Y:S01]  /*7830*/  IMAD.X R15, R6, 0x1, R21.reuse, P0 ;  /* 0x00000001060f7824 */ /* 0x100fe200000e0615 */
[----:B------:R-:W-:Y:S04]  /*7840*/  IADD3 R12, P0, R12, R0, RZ ;  /* 0x000000000c0c7210 */ /* 0x000fe80007f1e0ff */
[----:B------:R1:W-:Y:S01]  /*7850*/  LDGSTS.E.BYPASS.LTC128B.128 [R20+0x6000], [R14.64], !P4 ;  /* 0x060000000e147fae */ /* 0x0003e2000e101d50 */
[----:B------:R-:W-:Y:S03]  /*7860*/  IMAD.X R13, R6, 0x1, R2, P0 ;  /* 0x00000001060d7824 */ /* 0x000fe600000e0602 */
[----:B------:R-:W2:Y:S04]  /*7870*/  SHFL.IDX PT, R6, R5, 0x1, 0x181f ;  /* 0x00381f0005067f89 */ /* 0x000ea800000e0000 */
[----:B------:R2:W-:Y:S04]  /*7880*/  LDGSTS.E.BYPASS.LTC128B.128 [R20+0x9000], [R12.64], !P6 ;  /* 0x090000000c147fae */ /* 0x0005e8000f101d50 */
[----:B------:R-:W3:Y:S01]  /*7890*/  SHFL.IDX PT, R5, R5, 0x2, 0x181f ;  /* 0x00581f0005057f89 */ /* 0x000ee200000e0000 */
[----:B-1----:R-:W-:Y:S02]  /*78a0*/  SEL R14, RZ, 0x10, P6 ;  /* 0x00000010ff0e7807 */ /* 0x002fe40003000000 */
[----:B------:R-:W-:Y:S02]  /*78b0*/  SEL R15, RZ, 0x10, P4 ;  /* 0x00000010ff0f7807 */ /* 0x000fe40002000000 */
[C---:B--2---:R-:W-:Y:S05]  /*78c0*/  IADD3 R12, P0, R6.reuse, R31, RZ ;  /* 0x0000001f060c7210 */ /* 0x044fea0007f1e0ff */
[C---:B------:R-:W-:Y:S05]  /*78d0*/  IMAD.X R13, R7.reuse, 0x1, R30, P0 ;  /* 0x00000001070d7824 */ /* 0x040fea00000e061e */
[----:B------:R1:W-:Y:S02]  /*78e0*/  LDGSTS.E.BYPASS.LTC128B.128 [R20+0x1000], [R12.64], !P2 ;  /* 0x010000000c147fae */ /* 0x0003e4000d101d50 */
        /* <DEDUP_REMOVED lines=8> */
[----:B------:R3:W-:Y:S02]  /*7970*/  LDGSTS.E.BYPASS.LTC128B.128 [R20+0xa000], [R6.64], !P6 ;  /* 0x0a00000006147fae */ /* 0x0007e4000f101d50 */
[----:B---3--:R-:W-:Y:S05]  /*7980*/  IADD3 R6, P0, R5, R31, RZ ;  /* 0x0000001f05067210 */ /* 0x008fea0007f1e0ff */
[----:B------:R-:W-:Y:S05]  /*7990*/  IMAD.X R7, R4, 0x1, R30, P0 ;  /* 0x0000000104077824 */ /* 0x000fea00000e061e */
[----:B------:R2:W-:Y:S02]  /*79a0*/  LDGSTS.E.BYPASS.LTC128B.128 [R20+0x2000], [R6.64], !P2 ;  /* 0x0200000006147fae */ /* 0x0005e4000d101d50 */
[C---:B--2---:R-:W-:Y:S04]  /*79b0*/  IADD3 R6, -R23.reuse, 0x10, RZ ;  /* 0x0000001017067810 */ /* 0x044fe80007ffe1ff */
        /* <DEDUP_REMOVED lines=8> */
[-C--:B------:R-:W-:Y:S02]  /*7a40*/  IADD3 R6, P1, P0, R6, R5.reuse, R0 ;  /* 0x0000000506067210 */ /* 0x080fe4000783e000 */
[C---:B------:R-:W-:Y:S02]  /*7a50*/  IADD3 R0, -R15.reuse, 0x10, RZ ;  /* 0x000000100f007810 */ /* 0x040fe40007ffe1ff */
[-C--:B------:R-:W-:Y:S02]  /*7a60*/  IADD3.X R7, RZ, R4.reuse, R2, P1, P0 ;  /* 0x00000004ff077210 */ /* 0x080fe40000fe0402 */
[----:B------:R-:W-:Y:S04]  /*7a70*/  LOP3.LUT R0, R0, 0xf, RZ, 0xc0, !PT ;  /* 0x0000000f00007812 */ /* 0x000fe800078ec0ff */
[----:B-1----:R-:W-:Y:S04]  /*7a80*/  IADD3 R12, P1, P0, R0, R5, R22 ;  /* 0x00000005000c7210 */ /* 0x002fe8000783e016 */
[----:B------:R-:W-:Y:S02]  /*7a90*/  IADD3.X R13, RZ, R4, R21, P1, P0 ;  /* 0x00000004ff0d7210 */ /* 0x000fe40000fe0415 */
[----:B------:R-:W-:Y:S11]  /*7aa0*/  ISETP.NE.U32.AND P0, PT, R15, RZ, PT ;  /* 0x000000ff0f00720c */ /* 0x000ff60003f05070 */
[----:B------:R-:W-:Y:S02]  /*7ab0*/  @!UPT UIADD3 URZ, URZ, URZ, URZ ;  /* 0x0000003f3f3ff290 */ /* 0x000fe4000fffe03f */
[----:B------:R1:W-:Y:S01]  /*7ac0*/  LDGSTS.E.BYPASS.LTC128B.128.ZFILL [R20+0x8000], [R12.64], P0 ;  /* 0x080000000c147fae */ /* 0x0003e20008141d50 */
[----:B------:R-:W-:Y:S11]  /*7ad0*/  ISETP.NE.U32.AND P0, PT, R14, RZ, PT ;  /* 0x000000ff0e00720c */ /* 0x000ff60003f05070 */
[----:B------:R-:W-:Y:S02]  /*7ae0*/  @!UPT UIADD3 URZ, URZ, URZ, URZ ;  /* 0x0000003f3f3ff290 */ /* 0x000fe4000fffe03f */
[----:B------:R1:W-:Y:S02]  /*7af0*/  LDGSTS.E.BYPASS.LTC128B.128.ZFILL [R20+0xb000], [R6.64], P0 ;  /* 0x0b00000006147fae */ /* 0x0003e40008141d50 */
.L_x_1578:
[C---:B-1-34-:R-:W-:Y:S01]  /*7b00*/  HMMA.16816.F32.BF16 R4, R48.reuse, R8, RZ ;  /* 0x000000083004723c */ /* 0x05afe200000418ff */
[----:B------:R-:W0:Y:S01]  /*7b10*/  LDGDEPBAR ;  /* 0x00000000000079af */ /* 0x000e220000000000 */
[----:B------:R-:W-:Y:S06]  /*7b20*/  UISETP.GE.AND UP0, UPT, UR6, 0x1, UPT ;  /* 0x000000010600788c */ /* 0x000fec000bf06270 */
[C---:B------:R-:W-:Y:S01]  /*7b30*/  HMMA.16816.F32.BF16 R8, R48.reuse, R10, RZ ;  /* 0x0000000a3008723c */ /* 0x040fe200000418ff */
[----:B------:R-:W-:Y:S07]  /*7b40*/  PLOP3.LUT P0, PT, PT, PT, UP0, 0x40, 0x0 ;  /* 0x000000000000781c */ /* 0x000fee0003f0e808 */
        /* <DEDUP_REMOVED lines=40> */
[----:B------:R-:W-:Y:S07]  /*7dd0*/  LDSM.16.M88.4 R204, [R234+0x1800] ;  /* 0x00180000eacc783b */ /* 0x000fee0000000200 */
[C---:B--2---:R-:W-:Y:S08]  /*7de0*/  HMMA.16816.F32.BF16 R36, R184.reuse, R188, R36 ;  /* 0x000000bcb824723c */ /* 0x044ff00000041824 */
[C---:B------:R-:W-:Y:S01]  /*7df0*/  HMMA.16816.F32.BF16 R40, R184.reuse, R190, R40 ;  /* 0x000000beb828723c */ /* 0x040fe20000041828 */
[----:B------:R-:W1:Y:S07]  /*7e00*/  LDSM.16.M88.4 R188, [R243+0x18100] ;  /* 0x01810000f3bc783b */ /* 0x000e6e0000000200 */
[C---:B------:R-:W-:Y:S08]  /*7e10*/  HMMA.16816.F32.BF16 R44, R184.reuse, R208, R44 ;  /* 0x000000d0b82c723c */ /* 0x040ff0000004182c */
        /* <DEDUP_REMOVED lines=39> */
[----:B------:R-:W2:Y:S08]  /*8090*/  LDSM.16.M88.4 R184, [R229] ;  /* 0x00000000e5b8783b */ /* 0x000eb00000000200 */
[----:B------:R-:W3:Y:S01]  /*80a0*/  LDSM.16.M88.4 R208, [R228] ;  /* 0x00000000e4d0783b */ /* 0x000ee20000000200 */
        /* <DEDUP_REMOVED lines=151> */
[----:B------:R-:W-:Y:S01]  /*8a20*/  LDSM.16.M88.4 R208, [R244+0x16100] ;  /* 0x01610000f4d0783b */ /* 0x000fe20000000200 */
[C---:B-1----:R-:W-:Y:S08]  /*8a30*/  HMMA.16816.F32.BF16 R4, R188.reuse, R192, R4 ;  /* 0x000000c0bc04723c */ /* 0x042ff00000041804 */
[C---:B------:R-:W-:Y:S01]  /*8a40*/  HMMA.16816.F32.BF16 R8, R188.reuse, R194, R8 ;  /* 0x000000c2bc08723c */ /* 0x040fe20000041808 */
[----:B------:R-:W1:Y:S07]  /*8a50*/  LDSM.16.M88.4 R192, [R216] ;  /* 0x00000000d8c0783b */ /* 0x000e6e0000000200 */
        /* <DEDUP_REMOVED lines=21> */
[----:B------:R-:W4:Y:S07]  /*8bb0*/  LDSM.16.M88.4 R204, [R234+0x9000] ;  /* 0x00900000eacc783b */ /* 0x000f2e0000000200 */
        /* <DEDUP_REMOVED lines=19> */
[----:B------:R2:W3:Y:S01]  /*8cf0*/  MUFU.TANH R182, R5 ;  /* 0x0000000500b67308 */ /* 0x0004e20000002400 */
[----:B------:R-:W-:Y:S02]  /*8d00*/  FMUL.FTZ R10, R10, c[0x0][0x320] ;  /* 0x0000c8000a0a7a20 */ /* 0x000fe40000410000 */
[----:B------:R-:W-:Y:S02]  /*8d10*/  FMUL.FTZ R11, R11, c[0x0][0x320] ;  /* 0x0000c8000b0b7a20 */ /* 0x000fe40000410000 */
[----:B------:R-:W-:Y:S02]  /*8d20*/  FMUL.FTZ R0, R7, c[0x0][0x320] ;  /* 0x0000c80007007a20 */ /* 0x000fe40000410000 */
[----:B------:R-:W-:Y:S02]  /*8d30*/  FMUL.FTZ R12, R12, c[0x0][0x320] ;  /* 0x0000c8000c0c7a20 */ /* 0x000fe40000410000 */
[----:B------:R-:W-:Y:S01]  /*8d40*/  FMUL.FTZ R13, R13, c[0x0][0x320] ;  /* 0x0000c8000d0d7a20 */ /* 0x000fe20000410000 */
[----:B------:R-:W4:Y:S01]  /*8d50*/  MUFU.TANH R188, R8 ;  /* 0x0000000800bc7308 */ /* 0x000f220000002400 */
[----:B------:R-:W-:Y:S02]  /*8d60*/  FMUL.FTZ R17, R17, c[0x0][0x320] ;  /* 0x0000c80011117a20 */ /* 0x000fe40000410000 */
[----:B------:R-:W-:Y:S07]  /*8d70*/  FMUL.FTZ R16, R16, c[0x0][0x320] ;  /* 0x0000c80010107a20 */ /* 0x000fee0000410000 */
[----:B------:R-:W1:Y:S01]  /*8d80*/  MUFU.TANH R189, R9 ;  /* 0x0000000900bd7308 */ /* 0x000e620000002400 */
[----:B--2---:R-:W2:Y:S09]  /*8d90*/  LDSM.16.M88.4 R4, [R234+0xa000] ;  /* 0x00a00000ea04783b */ /* 0x004eb20000000200 */
[----:B------:R-:W1:Y:S10]  /*8da0*/  MUFU.TANH R185, R10 ;  /* 0x0000000a00b97308 */ /* 0x000e740000002400 */
[----:B------:R5:W1:Y:S10]  /*8db0*/  MUFU.TANH R184, R11 ;  /* 0x0000000b00b87308 */ /* 0x000a740000002400 */
[----:B------:R1:W1:Y:S10]  /*8dc0*/  MUFU.TANH R187, R12 ;  /* 0x0000000c00bb7308 */ /* 0x0002740000002400 */
[----:B------:R3:W3:Y:S01]  /*8dd0*/  MUFU.TANH R186, R13 ;  /* 0x0000000d00ba7308 */ /* 0x0006e20000002400 */
[----:B-----5:R-:W5:Y:S01]  /*8de0*/  LDSM.16.M88.4 R8, [R234+0xa800] ;  /* 0x00a80000ea08783b */ /* 0x020f620000000200 */
[C---:B--2---:R-:W-:Y:S08]  /*8df0*/  HMMA.16816.F32.BF16 R20, R200.reuse, R4, R20 ;  /* 0x00000004c814723c */ /* 0x044ff00000041814 */
[----:B------:R2:W2:Y:S01]  /*8e00*/  MUFU.TANH R190, R17 ;  /* 0x0000001100be7308 */ /* 0x0004a20000002400 */
[C---:B------:R-:W-:Y:S01]  /*8e10*/  HMMA.16816.F32.BF16 R24, R200.reuse, R6, R24 ;  /* 0x00000006c818723c */ /* 0x040fe20000041818 */
[----:B------:R-:W4:Y:S02]  /*8e20*/  LDSM.16.M88.4 R4, [R234+0xb000] ;  /* 0x00b00000ea04783b */ /* 0x000f240000000200 */
[----:B-1----:R-:W-:Y:S02]  /*8e30*/  FMUL.FTZ R12, R15, c[0x0][0x320] ;  /* 0x0000c8000f0c7a20 */ /* 0x002fe40000410000 */
[----:B------:R-:W-:Y:S04]  /*8e40*/  FMUL.FTZ R15, R18, c[0x0][0x320] ;  /* 0x0000c800120f7a20 */ /* 0x000fe80000410000 */
[----:B------:R-:W1:Y:S03]  /*8e50*/  MUFU.TANH R2, R2 ;  /* 0x0000000200027308 */ /* 0x000e660000002400 */
[----:B---3--:R-:W-:Y:S02]  /*8e60*/  FMUL.FTZ R13, R14, c[0x0][0x320] ;  /* 0x0000c8000e0d7a20 */ /* 0x008fe40000410000 */
[----:B------:R-:W-:Y:S02]  /*8e70*/  FMUL.FTZ R14, R19, c[0x0][0x320] ;  /* 0x0000c800130e7a20 */ /* 0x000fe40000410000 */
[----:B------:R-:W-:Y:S03]  /*8e80*/  FMUL.FTZ R20, R20, c[0x0][0x320] ;  /* 0x0000c80014147a20 */ /* 0x000fe60000410000 */
[----:B------:R-:W3:Y:S01]  /*8e90*/  MUFU.TANH R0, R0 ;  /* 0x0000000000007308 */ /* 0x000ee20000002400 */
[----:B------:R-:W-:Y:S02]  /*8ea0*/  FMUL.FTZ R19, R21, c[0x0][0x320] ;  /* 0x0000c80015137a20 */ /* 0x000fe40000410000 */
[----:B------:R-:W-:Y:S02]  /*8eb0*/  FMUL.FTZ R18, R22, c[0x0][0x320] ;  /* 0x0000c80016127a20 */ /* 0x000fe40000410000 */
[----:B--2---:R-:W-:Y:S02]  /*8ec0*/  FMUL.FTZ R17, R23, c[0x0][0x320] ;  /* 0x0000c80017117a20 */ /* 0x004fe40000410000 */
[----:B------:R-:W-:Y:S02]  /*8ed0*/  FMUL.FTZ R26, R26, c[0x0][0x320] ;  /* 0x0000c8001a1a7a20 */ /* 0x000fe40000410000 */
[----:B------:R-:W-:Y:S01]  /*8ee0*/  FMUL.FTZ R27, R27, c[0x0][0x320] ;  /* 0x0000c8001b1b7a20 */ /* 0x000fe20000410000 */
[----:B------:R-:W2:Y:S01]  /*8ef0*/  MUFU.TANH R13, R13 ;  /* 0x0000000d000d7308 */ /* 0x000ea20000002400 */
[----:B------:R-:W-:Y:S02]  /*8f00*/  FMUL.FTZ R21, R24, c[0x0][0x320] ;  /* 0x0000c80018157a20 */ /* 0x000fe40000410000 */
[----:B------:R-:W-:Y:S01]  /*8f10*/  FMUL.FTZ R24, R25, c[0x0][0x320] ;  /* 0x0000c80019187a20 */ /* 0x000fe20000410000 */
[C---:B-----5:R-:W-:Y:S06]  /*8f20*/  HMMA.16816.F32.BF16 R28, R200.reuse, R8, R28 ;  /* 0x00000008c81c723c */ /* 0x060fec000004181c */
[----:B------:R5:W1:Y:S02]  /*8f30*/  MUFU.TANH R195, R26 ;  /* 0x0000001a00c37308 */ /* 0x000a640000002400 */
[C---:B------:R-:W-:Y:S01]  /*8f40*/  HMMA.16816.F32.BF16 R32, R200.reuse, R10, R32 ;  /* 0x0000000ac820723c */ /* 0x040fe20000041820 */
[----:B------:R-:W1:Y:S01]  /*8f50*/  LDSM.16.M88.4 R8, [R234+0xb800] ;  /* 0x00b80000ea08783b */ /* 0x000e620000000200 */
[----:B------:R-:W-:Y:S06]  /*8f60*/  DEPBAR.LE SB0, 0x0 ;  /* 0x000080000000791a */ /* 0x000fec0000000000 */
[----:B------:R2:W1:Y:S01]  /*8f70*/  MUFU.TANH R196, R27 ;  /* 0x0000001b00c47308 */ /* 0x0004620000002400 */
[----:B------:R-:W-:Y:S01]  /*8f80*/  BAR.SYNC.DEFER_BLOCKING 0x0 ;  /* 0x0000000000007b1d */ /* 0x000fe20000010000 */
[C---:B----4-:R-:W-:Y:S06]  /*8f90*/  HMMA.16816.F32.BF16 R36, R200.reuse, R4, R36 ;  /* 0x00000004c824723c */ /* 0x050fec0000041824 */
[----:B------:R-:W-:Y:S02]  /*8fa0*/  FMUL.FTZ R25, R29, c[0x0][0x320] ;  /* 0x0000c8001d197a20 */ /* 0x000fe40000410000 */
[----:B------:R-:W4:Y:S01]  /*8fb0*/  MUFU.TANH R12, R12 ;  /* 0x0000000c000c7308 */ /* 0x000f220000002400 */
[C---:B------:R-:W-:Y:S03]  /*8fc0*/  HMMA.16816.F32.BF16 R40, R200.reuse, R6, R40 ;  /* 0x00000006c828723c */ /* 0x040fe60000041828 */
[----:B------:R-:W-:Y:S02]  /*8fd0*/  FMUL.FTZ R23, R30, c[0x0][0x320] ;  /* 0x0000c8001e177a20 */ /* 0x000fe40000410000 */
[----:B------:R-:W-:Y:S02]  /*8fe0*/  FMUL.FTZ R22, R31, c[0x0][0x320] ;  /* 0x0000c8001f167a20 */ /* 0x000fe40000410000 */
[----:B-----5:R-:W-:Y:S02]  /*8ff0*/  FMUL.FTZ R26, R32, c[0x0][0x320] ;  /* 0x0000c800201a7a20 */ /* 0x020fe40000410000 */
[----:B------:R-:W3:Y:S03]  /*9000*/  MUFU.TANH R16, R16 ;  /* 0x0000001000107308 */ /* 0x000ee60000002400 */
[----:B------:R-:W-:Y:S02]  /*9010*/  FMUL.FTZ R33, R33, c[0x0][0x320] ;  /* 0x0000c80021217a20 */ /* 0x000fe40000410000 */
[----:B--2---:R-:W-:Y:S02]  /*9020*/  FMUL.FTZ R27, R28, c[0x0][0x320] ;  /* 0x0000c8001c1b7a20 */ /* 0x004fe40000410000 */
[----:B------:R-:W-:Y:S02]  /*9030*/  FMUL.FTZ R34, R34, c[0x0][0x320] ;  /* 0x0000c80022227a20 */ /* 0x000fe40000410000 */
[----:B------:R-:W-:Y:S01]  /*9040*/  FMUL.FTZ R35, R35, c[0x0][0x320] ;  /* 0x0000c80023237a20 */ /* 0x000fe20000410000 */
        /* <DEDUP_REMOVED lines=44> */
[----:B------:R-:W1:Y:S10]  /*9310*/  MUFU.TANH R11, R11 ;  /* 0x0000000b000b7308 */ /* 0x000e740000002400 */
[----:B------:R-:W1:Y:S10]  /*9320*/  MUFU.TANH R4, R4 ;  /* 0x0000000400047308 */ /* 0x000e740000002400 */
[----:B------:R1:W1:Y:S10]  /*9330*/  MUFU.TANH R207, R48 ;  /* 0x0000003000cf7308 */ /* 0x0002740000002400 */
[----:B------:R1:W1:Y:S10]  /*9340*/  MUFU.TANH R204, R49 ;  /* 0x0000003100cc7308 */ /* 0x0002740000002400 */
[----:B------:R-:W1:Y:S10]  /*9350*/  MUFU.TANH R29, R29 ;  /* 0x0000001d001d7308 */ /* 0x000e740000002400 */
[----:B------:R-:W1:Y:S01]  /*9360*/  MUFU.TANH R28, R28 ;  /* 0x0000001c001c7308 */ /* 0x000e620000002400 */
[----:B------:R-:W-:-:S05]  /*9370*/  @P0 BRA `(.L_x_1579) ;  /* 0x0000061000000947 */ /* 0x000fca0003800000 */
[----:B--234-:R-:W2:Y:S01]  /*9380*/  LDL R209, [R1+0x8] ;  /* 0x0000080001d17983 */ /* 0x01cea20000100800 */
[----:B------:R-:W-:Y:S01]  /*9390*/  UIMAD UR5, UR6, 0x60, UR12 ;  /* 0x00000060060578a4 */ /* 0x000fe2000f8e020c */
[----:B------:R-:W-:Y:S01]  /*93a0*/  ISETP.NE.AND P1, PT, R252, 0x1, PT ;  /* 0x00000001fc00780c */ /* 0x000fe20003f25270 */
[----:B------:R-:W-:Y:S01]  /*93b0*/  IMAD.MOV.U32 R10, RZ, RZ, RZ ;  /* 0x000000ffff0a7224 */ /* 0x000fe200078e00ff */
[----:B-1----:R-:W3:Y:S01]  /*93c0*/  LDL R39, [R1+0x44] ;  /* 0x0000440001277983 */ /* 0x002ee20000100800 */
[----:B------:R-:W-:Y:S02]  /*93d0*/  SEL R205, RZ, 0x10, P5 ;  /* 0x00000010ffcd7807 */ /* 0x000fe40002800000 */
[----:B------:R-:W-:Y:S01]  /*93e0*/  IMAD.U32 R5, RZ, RZ, UR5 ;  /* 0x00000005ff057e24 */ /* 0x000fe2000f8e00ff */
[----:B------:R-:W4:Y:S01]  /*93f0*/  LDL R38, [R1+0x48] ;  /* 0x0000480001267983 */ /* 0x000f220000100800 */
[----:B------:R-:W-:Y:S02]  /*9400*/  SEL R198, RZ, 0x10, P4 ;  /* 0x00000010ffc67807 */ /* 0x000fe40002000000 */
[----:B------:R-:W-:Y:S01]  /*9410*/  IADD3 R34, -R205, 0x10, RZ ;  /* 0x00000010cd227810 */ /* 0x000fe20007ffe1ff */
[----:B------:R-:W5:Y:S01]  /*9420*/  LDL R40, [R1+0x3c] ;  /* 0x00003c0001287983 */ /* 0x000f620000100800 */
[----:B------:R-:W-:Y:S02]  /*9430*/  IADD3 R32, -R198, 0x10, RZ ;  /* 0x00000010c6207810 */ /* 0x000fe40007ffe1ff */
[----:B------:R-:W-:Y:S01]  /*9440*/  LOP3.LUT R34, R34, 0xf, RZ, 0xc0, !PT ;  /* 0x0000000f22227812 */ /* 0x000fe200078ec0ff */
[----:B------:R-:W3:Y:S01]  /*9450*/  LDL R43, [R1+0x40] ;  /* 0x00004000012b7983 */ /* 0x000ee20000100800 */
[----:B------:R-:W-:Y:S03]  /*9460*/  LOP3.LUT R32, R32, 0xf, RZ, 0xc0, !PT ;  /* 0x0000000f20207812 */ /* 0x000fe600078ec0ff */
        /* <DEDUP_REMOVED lines=20> */
[----:B------:R-:W-:Y:S01]  /*95b0*/  IMAD.WIDE.U32 R8, R10, c[0x0][0x1f0], R8 ;  /* 0x00007c000a087a25 */ /* 0x000fe200078e0008 */
[----:B------:R-:W-:Y:S03]  /*95c0*/  STL [R1+0x4], R30 ;  /* 0x0000041e01007387 */ /* 0x000fe60000100800 */
[----:B------:R-:W-:Y:S01]  /*95d0*/  IMAD R7, R7, c[0x0][0x1f0], RZ ;  /* 0x00007c0007077a24 */ /* 0x000fe200078e02ff */
[----:B------:R-:W-:Y:S01]  /*95e0*/  IADD3 R5, P0, R8, UR22, RZ ;  /* 0x0000001608057c10 */ /* 0x000fe2000ff1e0ff */
[----:B------:R-:W2:Y:S02]  /*95f0*/  LDL R209, [R1+0x10] ;  /* 0x0000100001d17983 */ /* 0x000ea40000100800 */
[----:B------:R-:W-:Y:S02]  /*9600*/  IMAD R7, R10, c[0x0][0x1f4], R7 ;  /* 0x00007d000a077a24 */ /* 0x000fe400078e0207 */
[----:B------:R-:W2:Y:S03]  /*9610*/  LDL R41, [R1+0x20] ;  /* 0x0000200001297983 */ /* 0x000ea60000100800 */
[----:B------:R-:W-:Y:S02]  /*9620*/  IADD3.X R7, R9, UR19, R7, P0, !PT ;  /* 0x0000001309077c10 */ /* 0x000fe400087fe407 */
[C---:B------:R-:W-:Y:S04]  /*9630*/  LEA R8, P0, R5.reuse, c[0x0][0x1c8], 0x1 ;  /* 0x0000720005087a11 */ /* 0x040fe800078008ff */
[----:B------:R-:W-:Y:S01]  /*9640*/  LEA.HI.X R7, R5, c[0x0][0x1cc], R7, 0x1, P0 ;  /* 0x0000730005077a11 */ /* 0x000fe200000f0c07 */
[----:B------:R-:W3:Y:S04]  /*9650*/  SHFL.IDX PT, R9, R8, 0x2, 0x181f ;  /* 0x00581f0008097f89 */ /* 0x000ee800000e0000 */
[----:B------:R-:W4:Y:S04]  /*9660*/  SHFL.IDX PT, R10, R7, 0x2, 0x181f ;  /* 0x00581f00070a7f89 */ /* 0x000f2800000e0000 */
[----:B------:R-:W1:Y:S04]  /*9670*/  SHFL.IDX PT, R30, R8, RZ, 0x181f ;  /* 0x00181fff081e7589 */ /* 0x000e6800000e0000 */
[----:B------:R-:W1:Y:S04]  /*9680*/  SHFL.IDX PT, R31, R7, RZ, 0x181f ;  /* 0x00181fff071f7589 */ /* 0x000e6800000e0000 */
[----:B------:R-:W2:Y:S01]  /*9690*/  SHFL.IDX PT, R8, R8, 0x1, 0x181f ;  /* 0x00381f0008087f89 */ /* 0x000ea200000e0000 */
[-C--:B---3--:R-:W-:Y:S04]  /*96a0*/  IADD3 R34, P1, P0, R34, R9.reuse, R39 ;  /* 0x0000000922227210 */ /* 0x088fe8000783e027 */
[-C--:B----4-:R-:W-:Y:S02]  /*96b0*/  IADD3.X R35, RZ, R10.reuse, R38, P1, P0 ;  /* 0x0000000aff237210 */ /* 0x090fe40000fe0426 */
[----:B-----5:R-:W-:Y:S04]  /*96c0*/  IADD3 R32, P1, P0, R32, R9, R40 ;  /* 0x0000000920207210 */ /* 0x020fe8000783e028 */
[--C-:B------:R-:W-:Y:S02]  /*96d0*/  IADD3.X R33, RZ, R10, R43.reuse, P1, P0 ;  /* 0x0000000aff217210 */ /* 0x100fe40000fe042b */
[C---:B-1----:R-:W-:Y:S05]  /*96e0*/  IADD3 R36, P0, R30.reuse, R42, RZ ;  /* 0x0000002a1e247210 */ /* 0x042fea0007f1e0ff */
[C---:B------:R-:W-:Y:S05]  /*96f0*/  IMAD.X R37, R31.reuse, 0x1, R206, P0 ;  /* 0x000000011f257824 */ /* 0x040fea00000e06ce */
[----:B------:R1:W-:Y:S02]  /*9700*/  LDGSTS.E.BYPASS.LTC128B.128 [R251+0xc100], [R36.64], !P2 ;  /* 0x0c10000024fb7fae */ /* 0x0003e4000d101d50 */
[C---:B-1----:R-:W-:Y:S05]  /*9710*/  IADD3 R36, P0, R30.reuse, R39, RZ ;  /* 0x000000271e247210 */ /* 0x042fea0007f1e0ff */
[C---:B------:R-:W-:Y:S05]  /*9720*/  IMAD.X R37, R31.reuse, 0x1, R38, P0 ;  /* 0x000000011f257824 */ /* 0x040fea00000e0626 */
[----:B------:R1:W-:Y:S02]  /*9730*/  LDGSTS.E.BYPASS.LTC128B.128 [R251+0xf100], [R36.64], !P5 ;  /* 0x0f10000024fb7fae */ /* 0x0003e4000e901d50 */
[C---:B-1----:R-:W-:Y:S05]  /*9740*/  IADD3 R36, P0, R30.reuse, R40, RZ ;  /* 0x000000281e247210 */ /* 0x042fea0007f1e0ff */
[----:B------:R-:W-:Y:S05]  /*9750*/  IMAD.X R37, R31, 0x1, R43, P0 ;  /* 0x000000011f257824 */ /* 0x000fea00000e062b */
[----:B------:R1:W-:Y:S01]  /*9760*/  LDGSTS.E.BYPASS.LTC128B.128 [R251+0x12100], [R36.64], !P4 ;  /* 0x1210000024fb7fae */ /* 0x0003e2000e101d50 */
[C---:B--2---:R-:W-:Y:S01]  /*9770*/  IMAD.SHL.U32 R5, R209.reuse, 0x2, RZ ;  /* 0x00000002d1057824 */ /* 0x044fe200078e00ff */
[----:B------:R-:W-:Y:S04]  /*9780*/  SHF.L.U64.HI R6, R209, 0x1, R41 ;  /* 0x00000001d1067819 */ /* 0x000fe80000010229 */
[----:B------:R-:W-:Y:S02]  /*9790*/  IADD3 R30, P0, R30, R5, RZ ;  /* 0x000000051e1e7210 */ /* 0x000fe40007f1e0ff */
[----:B------:R-:W-:Y:S03]  /*97a0*/  SEL R209, RZ, 0x10, P6 ;  /* 0x00000010ffd17807 */ /* 0x000fe60003000000 */
[----:B------:R-:W-:Y:S01]  /*97b0*/  IMAD.X R31, R31, 0x1, R6, P0 ;  /* 0x000000011f1f7824 */ /* 0x000fe200000e0606 */
[----:B-1----:R-:W-:Y:S04]  /*97c0*/  IADD3 R36, P0, R8, R42, RZ ;  /* 0x0000002a08247210 */ /* 0x002fe80007f1e0ff */
[----:B------:R1:W-:Y:S04]  /*97d0*/  LDGSTS.E.BYPASS.LTC128B.128 [R251+0x15100], [R30.64], !P6 ;  /* 0x151000001efb7fae */ /* 0x0003e8000f101d50 */
[----:B-1----:R1:W2:Y:S02]  /*97e0*/  SHFL.IDX PT, R30, R7, 0x1, 0x181f ;  /* 0x00381f00071e7f89 */ /* 0x0022a400000e0000 */
[----:B-1----:R-:W-:Y:S01]  /*97f0*/  IADD3 R7, -R209, 0x10, RZ ;  /* 0x00000010d1077810 */ /* 0x002fe20007ffe1ff */
[----:B--2---:R-:W-:Y:S03]  /*9800*/  IMAD.X R37, R30, 0x1, R206, P0 ;  /* 0x000000011e257824 */ /* 0x004fe600000e06ce */
[----:B------:R-:W-:Y:S02]  /*9810*/  LOP3.LUT R7, R7, 0xf, RZ, 0xc0, !PT ;  /* 0x0000000f07077812 */ /* 0x000fe400078ec0ff */
[----:B------:R1:W-:Y:S02]  /*9820*/  LDGSTS.E.BYPASS.LTC128B.128 [R251+0xd100], [R36.64], !P2 ;  /* 0x0d10000024fb7fae */ /* 0x0003e4000d101d50 */
[----:B-1----:R-:W-:Y:S05]  /*9830*/  IADD3 R36, P0, R8, R39, RZ ;  /* 0x0000002708247210 */ /* 0x002fea0007f1e0ff */
[----:B------:R-:W-:Y:S05]  /*9840*/  IMAD.X R37, R30, 0x1, R38, P0 ;  /* 0x000000011e257824 */ /* 0x000fea00000e0626 */
[----:B------:R1:W-:Y:S02]  /*9850*/  LDGSTS.E.BYPASS.LTC128B.128 [R251+0x10100], [R36.64], !P5 ;  /* 0x1010000024fb7fae */ /* 0x0003e4000e901d50 */
[----:B-1----:R-:W-:Y:S04]  /*9860*/  IADD3 R36, P1, P0, R7, R9, R5 ;  /* 0x0000000907247210 */ /* 0x002fe8000783e005 */
[--C-:B------:R-:W-:Y:S02]  /*9870*/  IADD3.X R37, RZ, R10, R6.reuse, P1, P0 ;  /* 0x0000000aff257210 */ /* 0x100fe40000fe0406 */
[C---:B------:R-:W-:Y:S02]  /*9880*/  IADD3 R38, P0, R8.reuse, R5, RZ ;  /* 0x0000000508267210 */ /* 0x040fe40007f1e0ff */
[----:B------:R-:W-:Y:S03]  /*9890*/  IADD3 R40, P1, R8, R40, RZ ;  /* 0x0000002808287210 */ /* 0x000fe60007f3e0ff */
[C---:B------:R-:W-:Y:S01]  /*98a0*/  IMAD.X R39, R30.reuse, 0x1, R6, P0 ;  /* 0x000000011e277824 */ /* 0x040fe200000e0606 */
[----:B------:R-:W-:Y:S01]  /*98b0*/  IADD3 R6, P0, R9, R42, RZ ;  /* 0x0000002a09067210 */ /* 0x000fe20007f1e0ff */
[----:B------:R-:W-:Y:S04]  /*98c0*/  IMAD.X R41, R30, 0x1, R43, P1 ;  /* 0x000000011e297824 */ /* 0x000fe800008e062b */
[----:B------:R-:W-:Y:S01]  /*98d0*/  IMAD.X R7, R10, 0x1, R206, P0 ;  /* 0x000000010a077824 */ /* 0x000fe200000e06ce */
[----:B------:R1:W-:Y:S01]  /*98e0*/  LDGSTS.E.BYPASS.LTC128B.128 [R251+0x13100], [R40.64], !P4 ;  /* 0x1310000028fb7fae */ /* 0x0003e2000e101d50 */
[----:B------:R-:W-:Y:S03]  /*98f0*/  ISETP.NE.U32.AND P0, PT, R205, RZ, PT ;  /* 0x000000ffcd00720c */ /* 0x000fe60003f05070 */
[----:B------:R1:W-:Y:S04]  /*9900*/  LDGSTS.E.BYPASS.LTC128B.128 [R251+0x16100], [R38.64], !P6 ;  /* 0x1610000026fb7fae */ /* 0x0003e8000f101d50 */
[----:B------:R1:W-:Y:S06]  /*9910*/  LDGSTS.E.BYPASS.LTC128B.128 [R251+0xe100], [R6.64], !P2 ;  /* 0x0e10000006fb7fae */ /* 0x0003ec000d101d50 */
[----:B------:R1:W-:Y:S01]  /*9920*/  LDGSTS.E.BYPASS.LTC128B.128.ZFILL [R251+0x11100], [R34.64], P0 ;  /* 0x1110000022fb7fae */ /* 0x0003e20008141d50 */
[----:B------:R-:W-:Y:S11]  /*9930*/  ISETP.NE.U32.AND P0, PT, R198, RZ, PT ;  /* 0x000000ffc600720c */ /* 0x000ff60003f05070 */
[----:B------:R-:W-:Y:S02]  /*9940*/  @!UPT UIADD3 URZ, URZ, URZ, URZ ;  /* 0x0000003f3f3ff290 */ /* 0x000fe4000fffe03f */
[----:B------:R1:W-:Y:S01]  /*9950*/  LDGSTS.E.BYPASS.LTC128B.128.ZFILL [R251+0x14100], [R32.64], P0 ;  /* 0x1410000020fb7fae */ /* 0x0003e20008141d50 */
[----:B------:R-:W-:Y:S11]  /*9960*/  ISETP.NE.U32.AND P0, PT, R209, RZ, PT ;  /* 0x000000ffd100720c */ /* 0x000ff60003f05070 */
[----:B------:R-:W-:Y:S02]  /*9970*/  @!UPT UIADD3 URZ, URZ, URZ, URZ ;  /* 0x0000003f3f3ff290 */ /* 0x000fe4000fffe03f */
[----:B------:R1:W-:Y:S02]  /*9980*/  LDGSTS.E.BYPASS.LTC128B.128.ZFILL [R251+0x17100], [R36.64], P0 ;  /* 0x1710000024fb7fae */ /* 0x0003e40008141d50 */
.L_x_1579:
[----:B-1234-:R-:W2:Y:S01]  /*9990*/  LDL R6, [R1+0x38] ;  /* 0x0000380001067983 */ /* 0x01eea20000100800 */
[----:B------:R-:W-:Y:S01]  /*99a0*/  PLOP3.LUT P0, PT, PT, PT, UP1, 0x80, 0x0 ;  /* 0x000000000000781c */ /* 0x000fe20003f0f018 */
[----:B------:R-:W-:Y:S01]  /*99b0*/  UIMAD UR5, UR6, -0x60, URZ ;  /* 0xffffffa0060578a4 */ /* 0x000fe2000f8e023f */
[----:B------:R-:W-:Y:S01]  /*99c0*/  MOV R30, UR13 ;  /* 0x0000000d001e7c02 */ /* 0x000fe20008000f00 */
[----:B------:R1:W2:Y:S01]  /*99d0*/  LDL R5, [R1+0x2c] ;  /* 0x00002c0001057983 */ /* 0x0002a20000100800 */
[----:B------:R-:W-:Y:S02]  /*99e0*/  UISETP.GT.AND UP0, UPT, UR6, UR4, UPT ;  /* 0x000000040600728c */ /* 0x000fe4000bf04270 */
[----:B------:R-:W-:Y:S01]  /*99f0*/  UIADD3 UR6, UR6, -0x1, URZ ;  /* 0xffffffff06067890 */ /* 0x000fe2000fffe03f */
[----:B------:R-:W3:Y:S04]  /*9a00*/  LDL R7, [R1+0x30] ;  /* 0x0000300001077983 */ /* 0x000ee80000100800 */
[----:B------:R-:W0:Y:S02]  /*9a10*/  LDGDEPBAR ;  /* 0x00000000000079af */ /* 0x000e240000000000 */
[----:B--2---:R-:W-:Y:S02]  /*9a20*/  @P0 MOV R5, R6 ;  /* 0x0000000600050202 */ /* 0x004fe40000000f00 */
[----:B------:R-:W-:Y:S04]  /*9a30*/  MOV R6, UR5 ;  /* 0x0000000500067c02 */ /* 0x000fe80008000f00 */
[----:B------:R-:W2:Y:S01]  /*9a40*/  SHFL.IDX PT, R31, R5, RZ, 0x1c1f ;  /* 0x001c1fff051f7589 */ /* 0x000ea200000e0000 */
[----:B---3--:R-:W-:Y:S04]  /*9a50*/  IADD3 R6, -R7, 0x1, R6 ;  /* 0x0000000107067810 */ /* 0x008fe80007ffe106 */
[----:B------:R-:W-:Y:S03]  /*9a60*/  IADD3 R30, -R30, UR7, R6 ;  /* 0x000000071e1e7c10 */ /* 0x000fe6000fffe106 */
[----:B------:R-:W3:Y:S01]  /*9a70*/  SHFL.IDX PT, R7, R5, 0x1, 0x1c1f ;  /* 0x003c1f0005077f89 */ /* 0x000ee200000e0000 */
[C---:B--2---:R-:W-:Y:S04]  /*9a80*/  IADD3 R31, R30.reuse, R31, RZ ;  /* 0x0000001f1e1f7210 */ /* 0x044fe80007ffe0ff */
[----:B------:R-:W-:Y:S04]  /*9a90*/  ISETP.GT.AND P0, PT, R31, RZ, PT ;  /* 0x000000ff1f00720c */ /* 0x000fe80003f04270 */
[----:B------:R-:W-:Y:S02]  /*9aa0*/  FSEL R9, R181, -INF , P0 ;  /* 0xff800000b5097808 */ /* 0x000fe40000000000 */
[C---:B------:R-:W-:Y:S02]  /*9ab0*/  ISETP.GT.AND P0, PT, R31.reuse, 0x1, PT ;  /* 0x000000011f00780c */ /* 0x040fe40003f04270 */
[----:B---3--:R-:W-:Y:S02]  /*9ac0*/  IADD3 R30, R30, R7, RZ ;  /* 0x000000071e1e7210 */ /* 0x008fe40007ffe0ff */
[----:B------:R-:W-:Y:S02]  /*9ad0*/  FSEL R8, R182, -INF , P0 ;  /* 0xff800000b6087808 */ /* 0x000fe40000000000 */
[C---:B------:R-:W-:Y:S04]  /*9ae0*/  ISETP.GT.AND P0, PT, R31.reuse, 0x8, PT ;  /* 0x000000081f00780c */ /* 0x040fe80003f04270 */
[----:B------:R-:W-:Y:S02]  /*9af0*/  FSEL R6, R188, -INF , P0 ;  /* 0xff800000bc067808 */ /* 0x000fe40000000000 */
[----:B------:R-:W-:Y:S04]  /*9b00*/  ISETP.GT.AND P0, PT, R31, 0x9, PT ;  /* 0x000000091f00780c */ /* 0x000fe80003f04270 */
[----:B------:R-:W-:Y:S02]  /*9b10*/  FSEL R5, R189, -INF , P0 ;  /* 0xff800000bd057808 */ /* 0x000fe40000000000 */
[----:B------:R-:W-:Y:S04]  /*9b20*/  ISETP.GT.AND P0, PT, R31, 0x10, PT ;  /* 0x000000101f00780c */ /* 0x000fe80003f04270 */
[----:B------:R-:W-:Y:S02]  /*9b30*/  FSEL R32, R187, -INF , P0 ;  /* 0xff800000bb207808 */ /* 0x000fe40000000000 */
[C---:B------:R-:W-:Y:S04]  /*9b40*/  ISETP.GT.AND P0, PT, R31.reuse, 0x11, PT ;  /* 0x000000111f00780c */ /* 0x040fe80003f04270 */
[----:B------:R-:W-:Y:S02]  /*9b50*/  FSEL R33, R186, -INF , P0 ;  /* 0xff800000ba217808 */ /* 0x000fe40000000000 */
[----:B------:R-:W-:Y:S04]  /*9b60*/  ISETP.GT.AND P0, PT, R30, RZ, PT ;  /* 0x000000ff1e00720c */ /* 0x000fe80003f04270 */
[----:B------:R-:W-:Y:S02]  /*9b70*/  FSEL R7, R2, -INF , P0 ;  /* 0xff80000002077808 */ /* 0x000fe40000000000 */
[----:B------:R-:W-:Y:S02]  /*9b80*/  ISETP.GT.AND P0, PT, R31, 0x18, PT ;  /* 0x000000181f00780c */ /* 0x000fe40003f04270 */
[----:B------:R-:W-:Y:S02]  /*9b90*/  FMNMX.FTZ R2, R7, R180, !PT ;  /* 0x000000b407027209 */ /* 0x000fe40007810000 */
[----:B------:R-:W-:Y:S02]  /*9ba0*/  FSEL R39, R16, -INF , P0 ;  /* 0xff80000010277808 */ /* 0x000fe40000000000 */
[----:B------:R-:W-:Y:S04]  /*9bb0*/  ISETP.GT.AND P0, PT, R30, 0x1, PT ;  /* 0x000000011e00780c */ /* 0x000fe80003f04270 */
        /* <DEDUP_REMOVED lines=110> */
[----:B------:R-:W-:Y:S01]  /*a2a0*/  FSEL R191, R191, -INF , P0 ;  /* 0xff800000bfbf7808 */ /* 0x000fe20000000000 */
[----:B------:R-:W-:Y:S01]  /*a2b0*/  LDSM.16.MT88.4 R12, [R247+0x100] ;  /* 0x00010000f70c783b */ /* 0x000fe20000004200 */
[----:B------:R-:W-:Y:S02]  /*a2c0*/  ISETP.GT.AND P0, PT, R30, 0x50, PT ;  /* 0x000000501e00780c */ /* 0x000fe40003f04270 */
[----:B------:R-:W-:Y:S02]  /*a2d0*/  FMNMX.FTZ R2, R204, R2, !PT ;  /* 0x00000002cc027209 */ /* 0x000fe40007810000 */
[----:B------:R-:W-:Y:S02]  /*a2e0*/  FMNMX.FTZ R0, R193, R0, !PT ;  /* 0x00000000c1007209 */ /* 0x000fe40007810000 */
[----:B------:R-:W-:Y:S02]  /*a2f0*/  FSEL R189, R11, -INF , P0 ;  /* 0xff8000000bbd7808 */ /* 0x000fe40000000000 */
[----:B------:R-:W2:Y:S01]  /*a300*/  SHFL.BFLY PT, R11, R2, 0x2, 0x1f ;  /* 0x0c401f00020b7f89 */ /* 0x000ea200000e0000 */
[----:B------:R-:W-:Y:S02]  /*a310*/  FMNMX.FTZ R0, R192, R0, !PT ;  /* 0x00000000c0007209 */ /* 0x000fe40007810000 */
        /* <DEDUP_REMOVED lines=9> */
[----:B------:R-:W-:Y:S01]  /*a3b0*/  FMNMX.FTZ R0, R182, R0, !PT ;  /* 0x00000000b6007209 */ /* 0x000fe20007810000 */
[----:B------:R-:W-:Y:S01]  /*a3c0*/  LDSM.16.MT88.4 R28, [R241+0x100] ;  /* 0x00010000f11c783b */ /* 0x000fe20000004200 */
[----:B--2---:R-:W-:Y:S02]  /*a3d0*/  FMNMX.FTZ R11, R11, R2, !PT ;  /* 0x000000020b0b7209 */ /* 0x004fe40007810000 */
[----:B------:R-:W-:Y:S05]  /*a3e0*/  FMNMX.FTZ R0, R181, R0, !PT ;  /* 0x00000000b5007209 */ /* 0x000fea0007810000 */
[----:B------:R-:W-:Y:S08]  /*a3f0*/  SHFL.BFLY PT, R2, R11, 0x1, 0x1f ;  /* 0x0c201f000b027f89 */ /* 0x000ff000000e0000 */
[----:B------:R-:W2:Y:S02]  /*a400*/  SHFL.BFLY PT, R4, R0, 0x2, 0x1f ;  /* 0x0c401f0000047f89 */ /* 0x000ea400000e0000 */
[----:B--2---:R-:W-:Y:S02]  /*a410*/  FMNMX.FTZ R4, R0, R4, !PT ;  /* 0x0000000400047209 */ /* 0x004fe40007810000 */
[----:B------:R-:W-:Y:S04]  /*a420*/  FMNMX.FTZ R0, R11, R2, !PT ;  /* 0x000000020b007209 */ /* 0x000fe80007810000 */
[----:B------:R-:W2:Y:S01]  /*a430*/  SHFL.BFLY PT, R2, R4, 0x1, 0x1f ;  /* 0x0c201f0004027f89 */ /* 0x000ea200000e0000 */
        /* <DEDUP_REMOVED lines=22> */
[----:B------:R-:W-:Y:S01]  /*a5a0*/  PLOP3.LUT P0, PT, PT, PT, UP0, 0x80, 0x0 ;  /* 0x000000000000781c */ /* 0x000fe20003f0f008 */
[----:B------:R-:W-:Y:S02]  /*a5b0*/  FADD.FTZ R4, -R4, R180 ;  /* 0x000000b404047221 */ /* 0x000fe40000010100 */
[--C-:B------:R-:W-:Y:S01]  /*a5c0*/  FFMA.FTZ R198, R184, c[0x0][0x2d0], -R190.reuse ;  /* 0x0000b400b8c67a23 */ /* 0x100fe200000108be */
[----:B------:R-:W2:Y:S01]  /*a5d0*/  MUFU.EX2 R41, R8 ;  /* 0x0000000800297308 */ /* 0x000ea20000000800 */
[--C-:B------:R-:W-:Y:S02]  /*a5e0*/  FFMA.FTZ R205, R10, c[0x0][0x2d0], -R190.reuse ;  /* 0x0000b4000acd7a23 */ /* 0x100fe400000108be */
[--C-:B------:R-:W-:Y:S02]  /*a5f0*/  FFMA.FTZ R200, R185, c[0x0][0x2d0], -R190.reuse ;  /* 0x0000b400b9c87a23 */ /* 0x100fe400000108be */
[--C-:B------:R-:W-:Y:S02]  /*a600*/  FFMA.FTZ R7, R7, c[0x0][0x2d0], -R190.reuse ;  /* 0x0000b40007077a23 */ /* 0x100fe400000108be */
[----:B------:R-:W-:Y:S02]  /*a610*/  FMUL.FTZ R4, R4, c[0x0][0x2d0] ;  /* 0x0000b40004047a20 */ /* 0x000fe40000410000 */
[--C-:B------:R-:W-:Y:S01]  /*a620*/  FFMA.FTZ R194, R194, c[0x0][0x2d0], -R190.reuse ;  /* 0x0000b400c2c27a23 */ /* 0x100fe200000108be */
[----:B------:R-:W3:Y:S01]  /*a630*/  MUFU.EX2 R201, R201 ;  /* 0x000000c900c97308 */ /* 0x000ee20000000800 */
[--C-:B------:R-:W-:Y:S02]  /*a640*/  FFMA.FTZ R193, R193, c[0x0][0x2d0], -R190.reuse ;  /* 0x0000b400c1c17a23 */ /* 0x100fe400000108be */
[--C-:B------:R-:W-:Y:S02]  /*a650*/  FFMA.FTZ R192, R192, c[0x0][0x2d0], -R190.reuse ;  /* 0x0000b400c0c07a23 */ /* 0x100fe400000108be */
[--C-:B------:R-:W-:Y:S02]  /*a660*/  FFMA.FTZ R191, R191, c[0x0][0x2d0], -R190.reuse ;  /* 0x0000b400bfbf7a23 */ /* 0x100fe400000108be */
[--C-:B------:R-:W-:Y:S02]  /*a670*/  FFMA.FTZ R195, R195, c[0x0][0x2d0], -R190.reuse ;  /* 0x0000b400c3c37a23 */ /* 0x100fe400000108be */
[--C-:B------:R-:W-:Y:S01]  /*a680*/  FFMA.FTZ R196, R196, c[0x0][0x2d0], -R190.reuse ;  /* 0x0000b400c4c47a23 */ /* 0x100fe200000108be */
[----:B------:R-:W-:Y:S01]  /*a690*/  MUFU.EX2 R40, R7 ;  /* 0x0000000700287308 */ /* 0x000fe20000000800 */
[--C-:B------:R-:W-:Y:S02]  /*a6a0*/  FFMA.FTZ R203, R203, c[0x0][0x2d0], -R190.reuse ;  /* 0x0000b400cbcb7a23 */ /* 0x100fe400000108be */
[--C-:B------:R-:W-:Y:S01]  /*a6b0*/  FFMA.FTZ R202, R202, c[0x0][0x2d0], -R190.reuse ;  /* 0x0000b400caca7a23 */ /* 0x100fe200000108be */
[----:B--2---:R-:W-:Y:S01]  /*a6c0*/  F2FP.BF16.PACK_AB R184, R41, R37 ;  /* 0x0000002529b8723e */ /* 0x004fe200000010ff */
[--C-:B------:R-:W-:Y:S02]  /*a6d0*/  FFMA.FTZ R199, R199, c[0x0][0x2d0], -R190.reuse ;  /* 0x0000b400c7c77a23 */ /* 0x100fe400000108be */
[--C-:B------:R-:W-:Y:S02]  /*a6e0*/  FFMA.FTZ R197, R197, c[0x0][0x2d0], -R190.reuse ;  /* 0x0000b400c5c57a23 */ /* 0x100fe400000108be */
[--C-:B------:R-:W-:Y:S01]  /*a6f0*/  FFMA.FTZ R189, R189, c[0x0][0x2d0], -R190.reuse ;  /* 0x0000b400bdbd7a23 */ /* 0x100fe200000108be */
[----:B------:R-:W2:Y:S01]  /*a700*/  MUFU.EX2 R205, R205 ;  /* 0x000000cd00cd7308 */ /* 0x000ea20000000800 */
[--C-:B------:R-:W-:Y:S01]  /*a710*/  FFMA.FTZ R188, R188, c[0x0][0x2d0], -R190.reuse ;  /* 0x0000b400bcbc7a23 */ /* 0x100fe200000108be */
[----:B---3--:R-:W-:Y:S08]  /*a720*/  F2FP.BF16.PACK_AB R186, R201, R206 ;  /* 0x000000cec9ba723e */ /* 0x008ff000000010ff */
[----:B------:R-:W3:Y:S10]  /*a730*/  MUFU.EX2 R3, R3 ;  /* 0x0000000300037308 */ /* 0x000ef40000000800 */
[----:B------:R4:W5:Y:S01]  /*a740*/  MUFU.EX2 R180, R4 ;  /* 0x0000000400b47308 */ /* 0x0009620000000800 */
[----:B--2---:R-:W-:Y:S09]  /*a750*/  F2FP.BF16.PACK_AB R185, R205, R40 ;  /* 0x00000028cdb9723e */ /* 0x004ff200000010ff */
[----:B------:R-:W-:Y:S01]  /*a760*/  MUFU.EX2 R200, R200 ;  /* 0x000000c800c87308 */ /* 0x000fe20000000800 */
[C---:B---3--:R-:W-:Y:S01]  /*a770*/  FMUL.FTZ R5, R3.reuse, R177 ;  /* 0x000000b103057220 */ /* 0x048fe20000410000 */
[----:B------:R-:W-:Y:S01]  /*a780*/  MOV R177, R25 ;  /* 0x0000001900b17202 */ /* 0x000fe20000000f00 */
[C---:B------:R-:W-:Y:S01]  /*a790*/  FMUL.FTZ R8, R3.reuse, R172 ;  /* 0x000000ac03087220 */ /* 0x040fe20000410000 */
[----:B------:R-:W-:Y:S01]  /*a7a0*/  MOV R172, R24 ;  /* 0x0000001800ac7202 */ /* 0x000fe20000000f00 */
[C---:B------:R-:W-:Y:S01]  /*a7b0*/  FMUL.FTZ R9, R3.reuse, R173 ;  /* 0x000000ad03097220 */ /* 0x040fe20000410000 */
[----:B------:R-:W-:Y:S04]  /*a7c0*/  MOV R173, R42 ;  /* 0x0000002a00ad7202 */ /* 0x000fe80000000f00 */
[----:B------:R-:W2:Y:S01]  /*a7d0*/  MUFU.EX2 R198, R198 ;  /* 0x000000c600c67308 */ /* 0x000ea20000000800 */
[C---:B------:R-:W-:Y:S01]  /*a7e0*/  FMUL.FTZ R16, R3.reuse, R164 ;  /* 0x000000a403107220 */ /* 0x040fe20000410000 */
[----:B------:R-:W-:Y:S01]  /*a7f0*/  MOV R164, R37 ;  /* 0x0000002500a47202 */ /* 0x000fe20000000f00 */
[C---:B------:R-:W-:Y:S01]  /*a800*/  FMUL.FTZ R17, R3.reuse, R165 ;  /* 0x000000a503117220 */ /* 0x040fe20000410000 */
[----:B------:R-:W-:Y:S01]  /*a810*/  MOV R165, R35 ;  /* 0x0000002300a57202 */ /* 0x000fe20000000f00 */
[C---:B----4-:R-:W-:Y:S01]  /*a820*/  FMUL.FTZ R4, R3.reuse, R176 ;  /* 0x000000b003047220 */ /* 0x050fe20000410000 */
[----:B------:R-:W-:Y:S01]  /*a830*/  MOV R176, R26 ;  /* 0x0000001a00b07202 */ /* 0x000fe20000000f00 */
[C---:B-----5:R-:W-:Y:S01]  /*a840*/  FMUL.FTZ R6, R180.reuse, R178 ;  /* 0x000000b2b4067220 */ /* 0x060fe20000410000 */
        /* <DEDUP_REMOVED lines=13> */
[----:B------:R-:W-:Y:S01]  /*a920*/  FMUL.FTZ R26, R180, R158 ;  /* 0x0000009eb41a7220 */ /* 0x000fe20000410000 */
[----:B--2---:R-:W-:Y:S01]  /*a930*/  F2FP.BF16.PACK_AB R187, R198, R200 ;  /* 0x000000c8c6bb723e */ /* 0x004fe200000010ff */
[C---:B------:R-:W-:Y:S02]  /*a940*/  FMUL.FTZ R41, R3.reuse, R141 ;  /* 0x0000008d03297220 */ /* 0x040fe40000410000 */
[C---:B------:R-:W-:Y:S01]  /*a950*/  FMUL.FTZ R42, R180.reuse, R142 ;  /* 0x0000008eb42a7220 */ /* 0x040fe20000410000 */
[----:B------:R-:W-:Y:S01]  /*a960*/  MUFU.EX2 R193, R193 ;  /* 0x000000c100c17308 */ /* 0x000fe20000000800 */
[C---:B------:R-:W-:Y:S02]  /*a970*/  FMUL.FTZ R43, R180.reuse, R143 ;  /* 0x0000008fb42b7220 */ /* 0x040fe40000410000 */
        /* <DEDUP_REMOVED lines=10> */
[----:B------:R-:W-:Y:S01]  /*aa20*/  MOV R171, R38 ;  /* 0x0000002600ab7202 */ /* 0x000fe20000000f00 */
[----:B------:R-:W-:Y:S01]  /*aa30*/  LDSM.16.MT88.4 R44, [R247+0x3100] ;  /* 0x00310000f72c783b */ /* 0x000fe20000004200 */
        /* <DEDUP_REMOVED lines=8> */
[C---:B------:R-:W-:Y:S01]  /*aac0*/  FMUL.FTZ R19, R180.reuse, R167 ;  /* 0x000000a7b4137220 */ /* 0x040fe20000410000 */
[----:B------:R-:W-:Y:S01]  /*aad0*/  MOV R167, R39 ;  /* 0x0000002700a77202 */ /* 0x000fe20000000f00 */
[C---:B------:R-:W-:Y:S02]  /*aae0*/  FMUL.FTZ R51, R180.reuse, R135 ;  /* 0x00000087b4337220 */ /* 0x040fe40000410000 */
[C---:B------:R-:W-:Y:S01]  /*aaf0*/  FMUL.FTZ R20, R3.reuse, R160 ;  /* 0x000000a003147220 */ /* 0x040fe20000410000 */
[----:B------:R-:W-:Y:S01]  /*ab00*/  MOV R160, R36 ;  /* 0x0000002400a07202 */ /* 0x000fe20000000f00 */
[----:B------:R-:W-:Y:S01]  /*ab10*/  LDSM.16.MT88.4 R132, [R241+0x3100] ;  /* 0x00310000f184783b */ /* 0x000fe20000004200 */
[C---:B------:R-:W-:Y:S02]  /*ab20*/  HMMA.16816.F32.BF16 R16, R184.reuse, R22, R16 ;  /* 0x00000016b810723c */ /* 0x040fe40000041810 */
[----:B------:R-:W-:Y:S01]  /*ab30*/  MUFU.EX2 R196, R196 ;  /* 0x000000c400c47308 */ /* 0x000fe20000000800 */
[----:B------:R-:W-:Y:S01]  /*ab40*/  FMUL.FTZ R21, R3, R161 ;  /* 0x000000a103157220 */ /* 0x000fe20000410000 */
[----:B------:R-:W-:Y:S01]  /*ab50*/  MOV R161, R34 ;  /* 0x0000002200a17202 */ /* 0x000fe20000000f00 */
[C---:B------:R-:W-:Y:S02]  /*ab60*/  FMUL.FTZ R34, R180.reuse, R150 ;  /* 0x00000096b4227220 */ /* 0x040fe40000410000 */
[----:B------:R-:W2:Y:S01]  /*ab70*/  LDSM.16.MT88.4 R36, [R240+0x100] ;  /* 0x00010000f024783b */ /* 0x000ea20000004200 */
[C---:B------:R-:W-:Y:S01]  /*ab80*/  FMUL.FTZ R22, R180.reuse, R162 ;  /* 0x000000a2b4167220 */ /* 0x040fe20000410000 */
[----:B------:R-:W-:Y:S03]  /*ab90*/  MOV R162, R33 ;  /* 0x0000002100a27202 */ /* 0x000fe60000000f00 */
[----:B------:R-:W-:Y:S01]  /*aba0*/  FMUL.FTZ R23, R180, R163 ;  /* 0x000000a3b4177220 */ /* 0x000fe20000410000 */
[----:B------:R-:W-:Y:S01]  /*abb0*/  MOV R163, R32 ;  /* 0x0000002000a37202 */ /* 0x000fe20000000f00 */
[--C-:B------:R-:W-:Y:S01]  /*abc0*/  FFMA.FTZ R156, R167, c[0x0][0x2d0], -R209.reuse ;  /* 0x0000b400a79c7a23 */ /* 0x100fe200000108d1 */
[----:B------:R-:W-:Y:S01]  /*abd0*/  MUFU.EX2 R203, R203 ;  /* 0x000000cb00cb7308 */ /* 0x000fe20000000800 */
[--C-:B------:R-:W-:Y:S02]  /*abe0*/  FFMA.FTZ R157, R166, c[0x0][0x2d0], -R209.reuse ;  /* 0x0000b400a69d7a23 */ /* 0x100fe400000108d1 */
[--C-:B------:R-:W-:Y:S01]  /*abf0*/  FFMA.FTZ R159, R175, c[0x0][0x2d0], -R190.reuse ;  /* 0x0000b400af9f7a23 */ /* 0x100fe200000108be */
[C---:B------:R-:W-:Y:S03]  /*ac00*/  HMMA.16816.F32.BF16 R20, R184.reuse, R28, R20 ;  /* 0x0000001cb814723c */ /* 0x040fe60000041814 */
[--C-:B------:R-:W-:Y:S02]  /*ac10*/  FFMA.FTZ R150, R177, c[0x0][0x2d0], -R209.reuse ;  /* 0x0000b400b1967a23 */ /* 0x100fe400000108d1 */
[C---:B------:R-:W-:Y:S01]  /*ac20*/  FMUL.FTZ R33, R3.reuse, R149 ;  /* 0x0000009503217220 */ /* 0x040fe20000410000 */
[----:B------:R-:W-:Y:S01]  /*ac30*/  MUFU.EX2 R157, R157 ;  /* 0x0000009d009d7308 */ /* 0x000fe20000000800 */
[--C-:B------:R-:W-:Y:S01]  /*ac40*/  FFMA.FTZ R149, R176, c[0x0][0x2d0], -R209.reuse ;  /* 0x0000b400b0957a23 */ /* 0x100fe200000108d1 */
[C---:B------:R-:W-:Y:S04]  /*ac50*/  HMMA.16816.F32.BF16 R24, R184.reuse, R30, R24 ;  /* 0x0000001eb818723c */ /* 0x040fe80000041818 */
[C---:B------:R-:W-:Y:S02]  /*ac60*/  FMUL.FTZ R28, R3.reuse, R152 ;  /* 0x00000098031c7220 */ /* 0x040fe40000410000 */
[C---:B------:R-:W-:Y:S02]  /*ac70*/  FMUL.FTZ R29, R3.reuse, R153 ;  /* 0x00000099031d7220 */ /* 0x040fe40000410000 */
[C---:B------:R-:W-:Y:S01]  /*ac80*/  FMUL.FTZ R30, R180.reuse, R154 ;  /* 0x0000009ab41e7220 */ /* 0x040fe20000410000 */
[----:B------:R-:W-:Y:S03]  /*ac90*/  MUFU.EX2 R159, R159 ;  /* 0x0000009f009f7308 */ /* 0x000fe60000000800 */
[C---:B------:R-:W-:Y:S02]  /*aca0*/  FMUL.FTZ R31, R180.reuse, R155 ;  /* 0x0000009bb41f7220 */ /* 0x040fe40000410000 */
[C---:B------:R-:W-:Y:S02]  /*acb0*/  FMUL.FTZ R35, R180.reuse, R151 ;  /* 0x00000097b4237220 */ /* 0x040fe40000410000 */
[C---:B------:R-:W-:Y:S02]  /*acc0*/  FMUL.FTZ R52, R3.reuse, R52 ;  /* 0x0000003403347220 */ /* 0x040fe40000410000 */
[C---:B------:R-:W-:Y:S01]  /*acd0*/  FMUL.FTZ R53, R3.reuse, R53 ;  /* 0x0000003503357220 */ /* 0x040fe20000410000 */
[----:B------:R-:W-:Y:S01]  /*ace0*/  MUFU.EX2 R156, R156 ;  /* 0x0000009c009c7308 */ /* 0x000fe20000000800 */
[C---:B--2---:R-:W-:Y:S03]  /*acf0*/  HMMA.16816.F32.BF16 R28, R184.reuse, R36, R28 ;  /* 0x00000024b81c723c */ /* 0x044fe6000004181c */
[C---:B------:R-:W-:Y:S02]  /*ad00*/  FMUL.FTZ R32, R3.reuse, R148 ;  /* 0x0000009403207220 */ /* 0x040fe40000410000 */
[C---:B------:R-:W-:Y:S02]  /*ad10*/  FMUL.FTZ R54, R180.reuse, R54 ;  /* 0x00000036b4367220 */ /* 0x040fe40000410000 */
[C---:B------:R-:W-:Y:S02]  /*ad20*/  FMUL.FTZ R37, R3.reuse, R145 ;  /* 0x0000009103257220 */ /* 0x040fe40000410000 */
[C---:B------:R-:W-:Y:S01]  /*ad30*/  FMUL.FTZ R36, R3.reuse, R144 ;  /* 0x0000009003247220 */ /* 0x040fe20000410000 */
[C---:B------:R-:W-:Y:S01]  /*ad40*/  HMMA.16816.F32.BF16 R32, R184.reuse, R38, R32 ;  /* 0x00000026b820723c */ /* 0x040fe20000041820 */
[----:B------:R-:W-:Y:S02]  /*ad50*/  MUFU.EX2 R202, R202 ;  /* 0x000000ca00ca7308 */ /* 0x000fe40000000800 */
[C---:B------:R-:W-:Y:S02]  /*ad60*/  FMUL.FTZ R55, R180.reuse, R55 ;  /* 0x00000037b4377220 */ /* 0x040fe40000410000 */
[C---:B------:R-:W-:Y:S02]  /*ad70*/  FMUL.FTZ R56, R3.reuse, R56 ;  /* 0x0000003803387220 */ /* 0x040fe40000410000 */
[C---:B------:R-:W-:Y:S02]  /*ad80*/  FMUL.FTZ R38, R180.reuse, R146 ;  /* 0x00000092b4267220 */ /* 0x040fe40000410000 */
[C---:B------:R-:W-:Y:S02]  /*ad90*/  FMUL.FTZ R39, R180.reuse, R147 ;  /* 0x00000093b4277220 */ /* 0x040fe40000410000 */
[----:B------:R-:W-:Y:S01]  /*ada0*/  MUFU.EX2 R199, R199 ;  /* 0x000000c700c77308 */ /* 0x000fe20000000800 */
[C---:B------:R-:W-:Y:S02]  /*adb0*/  FMUL.FTZ R57, R3.reuse, R57 ;  /* 0x0000003903397220 */ /* 0x040fe40000410000 */
[C---:B------:R-:W-:Y:S02]  /*adc0*/  FMUL.FTZ R58, R180.reuse, R58 ;  /* 0x0000003ab43a7220 */ /* 0x040fe40000410000 */
[C---:B------:R-:W-:Y:S03]  /*add0*/  HMMA.16816.F32.BF16 R36, R184.reuse, R44, R36 ;  /* 0x0000002cb824723c */ /* 0x040fe60000041824 */
[C---:B------:R-:W-:Y:S02]  /*ade0*/  FMUL.FTZ R59, R180.reuse, R59 ;  /* 0x0000003bb43b7220 */ /* 0x040fe40000410000 */
[C---:B------:R-:W-:Y:S01]  /*adf0*/  FMUL.FTZ R60, R3.reuse, R60 ;  /* 0x0000003c033c7220 */ /* 0x040fe20000410000 */
[----:B------:R-:W-:Y:S01]  /*ae00*/  MUFU.EX2 R197, R197 ;  /* 0x000000c500c57308 */ /* 0x000fe20000000800 */
[C---:B------:R-:W-:Y:S01]  /*ae10*/  FMUL.FTZ R44, R3.reuse, R136 ;  /* 0x00000088032c7220 */ /* 0x040fe20000410000 */
[C---:B------:R-:W-:Y:S04]  /*ae20*/  HMMA.16816.F32.BF16 R40, R184.reuse, R46, R40 ;  /* 0x0000002eb828723c */ /* 0x040fe80000041828 */
[C---:B------:R-:W-:Y:S02]  /*ae30*/  FMUL.FTZ R45, R3.reuse, R137 ;  /* 0x00000089032d7220 */ /* 0x040fe40000410000 */
[C---:B------:R-:W-:Y:S02]  /*ae40*/  FMUL.FTZ R61, R3.reuse, R61 ;  /* 0x0000003d033d7220 */ /* 0x040fe40000410000 */
[C---:B------:R-:W-:Y:S01]  /*ae50*/  FMUL.FTZ R46, R180.reuse, R138 ;  /* 0x0000008ab42e7220 */ /* 0x040fe20000410000 */
[----:B------:R-:W-:Y:S03]  /*ae60*/  MUFU.EX2 R189, R189 ;  /* 0x000000bd00bd7308 */ /* 0x000fe60000000800 */
[C---:B------:R-:W-:Y:S02]  /*ae70*/  FMUL.FTZ R47, R180.reuse, R139 ;  /* 0x0000008bb42f7220 */ /* 0x040fe40000410000 */
[----:B------:R-:W-:Y:S01]  /*ae80*/  LDSM.16.MT88.4 R136, [R247+0x900] ;  /* 0x00090000f788783b */ /* 0x000fe20000004200 */
[C---:B------:R-:W-:Y:S02]  /*ae90*/  FMUL.FTZ R62, R180.reuse, R62 ;  /* 0x0000003eb43e7220 */ /* 0x040fe40000410000 */
[C---:B------:R-:W-:Y:S02]  /*aea0*/  FMUL.FTZ R63, R180.reuse, R63 ;  /* 0x0000003fb43f7220 */ /* 0x040fe40000410000 */
[C---:B------:R-:W-:Y:S01]  /*aeb0*/  HMMA.16816.F32.BF16 R44, R184.reuse, R140, R44 ;  /* 0x0000008cb82c723c */ /* 0x040fe2000004182c */
[----:B------:R-:W-:Y:S02]  /*aec0*/  MUFU.EX2 R188, R188 ;  /* 0x000000bc00bc7308 */ /* 0x000fe40000000800 */
[----:B------:R-:W2:Y:S01]  /*aed0*/  LDL.LU R140, [R1+0xc] ;  /* 0x00000c00018c7983 */ /* 0x000ea20000300800 */
[C---:B------:R-:W-:Y:S02]  /*aee0*/  FMUL.FTZ R64, R3.reuse, R64 ;  /* 0x0000004003407220 */ /* 0x040fe40000410000 */
[C---:B------:R-:W-:Y:S02]  /*aef0*/  FMUL.FTZ R65, R3.reuse, R65 ;  /* 0x0000004103417220 */ /* 0x040fe40000410000 */
[C---:B------:R-:W-:Y:S04]  /*af00*/  HMMA.16816.F32.BF16 R48, R184.reuse, R142, R48 ;  /* 0x0000008eb830723c */ /* 0x040fe80000041830 */
        /* <DEDUP_REMOVED lines=67> */
[--C-:B------:R-:W-:Y:S02]  /*b340*/  FFMA.FTZ R148, R163, c[0x0][0x2d0], -R209.reuse ;  /* 0x0000b400a3947a23 */ /* 0x100fe400000108d1 */
[--C-:B------:R-:W-:Y:S02]  /*b350*/  FFMA.FTZ R154, R162, c[0x0][0x2d0], -R209.reuse ;  /* 0x0000b400a29a7a23 */ /* 0x100fe400000108d1 */
[--C-:B------:R-:W-:Y:S02]  /*b360*/  FFMA.FTZ R153, R161, c[0x0][0x2d0], -R190.reuse ;  /* 0x0000b400a1997a23 */ /* 0x100fe400000108be */
[----:B------:R-:W-:Y:S01]  /*b370*/  MUFU.EX2 R148, R148 ;  /* 0x0000009400947308 */ /* 0x000fe20000000800 */
[--C-:B------:R-:W-:Y:S02]  /*b380*/  FFMA.FTZ R152, R160, c[0x0][0x2d0], -R190.reuse ;  /* 0x0000b400a0987a23 */ /* 0x100fe400000108be */
[----:B------:R-:W-:Y:S01]  /*b390*/  FFMA.FTZ R158, R165, c[0x0][0x2d0], -R190 ;  /* 0x0000b400a59e7a23 */ /* 0x000fe200000108be */
[C---:B---3--:R-:W-:Y:S03]  /*b3a0*/  HMMA.16816.F32.BF16 R76, R184.reuse, R132, R76 ;  /* 0x00000084b84c723c */ /* 0x048fe6000004184c */
[--C-:B------:R-:W-:Y:S03]  /*b3b0*/  FFMA.FTZ R160, R169, c[0x0][0x2d0], -R209.reuse ;  /* 0x0000b400a9a07a23 */ /* 0x100fe600000108d1 */
[----:B------:R-:W-:Y:S01]  /*b3c0*/  MUFU.EX2 R154, R154 ;  /* 0x0000009a009a7308 */ /* 0x000fe20000000800 */
[--C-:B------:R-:W-:Y:S01]  /*b3d0*/  FFMA.FTZ R155, R178, c[0x0][0x2d0], -R209.reuse ;  /* 0x0000b400b29b7a23 */ /* 0x100fe200000108d1 */
[C---:B------:R-:W-:Y:S01]  /*b3e0*/  HMMA.16816.F32.BF16 R80, R184.reuse, R134, R80 ;  /* 0x00000086b850723c */ /* 0x040fe20000041850 */
[----:B------:R-:W3:Y:S03]  /*b3f0*/  LDSM.16.MT88.4 R132, [R241+0x6100] ;  /* 0x00610000f184783b */ /* 0x000ee60000004200 */
[--C-:B------:R-:W-:Y:S02]  /*b400*/  FFMA.FTZ R161, R204, c[0x0][0x2d0], -R209.reuse ;  /* 0x0000b400cca17a23 */ /* 0x100fe400000108d1 */
[--C-:B------:R-:W-:Y:S02]  /*b410*/  FFMA.FTZ R162, R207, c[0x0][0x2d0], -R209.reuse ;  /* 0x0000b400cfa27a23 */ /* 0x100fe400000108d1 */
[----:B------:R-:W4:Y:S01]  /*b420*/  MUFU.EX2 R153, R153 ;  /* 0x0000009900997308 */ /* 0x000f220000000800 */
[----:B------:R-:W-:Y:S03]  /*b430*/  FFMA.FTZ R163, R208, c[0x0][0x2d0], -R209 ;  /* 0x0000b400d0a37a23 */ /* 0x000fe600000108d1 */
[C---:B------:R-:W-:Y:S02]  /*b440*/  FMUL.FTZ R124, R3.reuse, R124 ;  /* 0x0000007c037c7220 */ /* 0x040fe40000410000 */
[C---:B------:R-:W-:Y:S02]  /*b450*/  FMUL.FTZ R125, R3.reuse, R125 ;  /* 0x0000007d037d7220 */ /* 0x040fe40000410000 */
[C---:B------:R-:W-:Y:S02]  /*b460*/  FMUL.FTZ R128, R3.reuse, R128 ;  /* 0x0000008003807220 */ /* 0x040fe40000410000 */
[----:B------:R-:W-:Y:S01]  /*b470*/  MUFU.EX2 R152, R152 ;  /* 0x0000009800987308 */ /* 0x000fe20000000800 */
[----:B------:R-:W-:Y:S02]  /*b480*/  FMUL.FTZ R129, R3, R129 ;  /* 0x0000008103817220 */ /* 0x000fe40000410000 */
[C---:B------:R-:W-:Y:S02]  /*b490*/  FMUL.FTZ R126, R180.reuse, R126 ;  /* 0x0000007eb47e7220 */ /* 0x040fe40000410000 */
[C---:B------:R-:W-:Y:S02]  /*b4a0*/  FMUL.FTZ R127, R180.reuse, R127 ;  /* 0x0000007fb47f7220 */ /* 0x040fe40000410000 */
[C---:B------:R-:W-:Y:S02]  /*b4b0*/  FMUL.FTZ R130, R180.reuse, R130 ;  /* 0x00000082b4827220 */ /* 0x040fe40000410000 */
[C---:B------:R-:W-:Y:S01]  /*b4c0*/  FMUL.FTZ R131, R180.reuse, R131 ;  /* 0x00000083b4837220 */ /* 0x040fe20000410000 */
[----:B------:R-:W-:Y:S01]  /*b4d0*/  MUFU.EX2 R158, R158 ;  /* 0x0000009e009e7308 */ /* 0x000fe20000000800 */
[----:B------:R-:W-:Y:S04]  /*b4e0*/  FFMA.FTZ R180, R180, R183, R170 ;  /* 0x000000b7b4b47223 */ /* 0x000fe800000100aa */
[----:B------:R-:W-:Y:S05]  /*b4f0*/  FADD.FTZ R180, R205, R180 ;  /* 0x000000b4cdb47221 */ /* 0x000fea0000010000 */
[----:B------:R-:W-:Y:S01]  /*b500*/  MUFU.EX2 R204, R150 ;  /* 0x0000009600cc7308 */ /* 0x000fe20000000800 */
[C---:B---3--:R-:W-:Y:S09]  /*b510*/  HMMA.16816.F32.BF16 R84, R184.reuse, R132, R84 ;  /* 0x00000084b854723c */ /* 0x048ff20000041854 */
[----:B------:R-:W-:Y:S01]  /*b520*/  MUFU.EX2 R205, R149 ;  /* 0x0000009500cd7308 */ /* 0x000fe20000000800 */
[C---:B------:R-:W-:Y:S01]  /*b530*/  HMMA.16816.F32.BF16 R88, R184.reuse, R134, R88 ;  /* 0x00000086b858723c */ /* 0x040fe20000041858 */
[----:B------:R-:W3:Y:S08]  /*b540*/  LDSM.16.MT88.4 R132, [R240+0x6100] ;  /* 0x00610000f084783b */ /* 0x000ef00000004200 */
[----:B------:R-:W-:Y:S10]  /*b550*/  MUFU.EX2 R160, R160 ;  /* 0x000000a000a07308 */ /* 0x000ff40000000800 */
[----:B------:R-:W-:Y:S10]  /*b560*/  MUFU.EX2 R208, R211 ;  /* 0x000000d300d07308 */ /* 0x000ff40000000800 */
[----:B------:R-:W-:Y:S10]  /*b570*/  MUFU.EX2 R211, R162 ;  /* 0x000000a200d37308 */ /* 0x000ff40000000800 */
[----:B------:R5:W-:Y:S01]  /*b580*/  MUFU.EX2 R207, R155 ;  /* 0x0000009b00cf7308 */ /* 0x000be20000000800 */
[C---:B---3--:R-:W-:Y:S08]  /*b590*/  HMMA.16816.F32.BF16 R92, R184.reuse, R132, R92 ;  /* 0x00000084b85c723c */ /* 0x048ff0000004185c */
[C---:B------:R-:W-:Y:S01]  /*b5a0*/  HMMA.16816.F32.BF16 R96, R184.reuse, R134, R96 ;  /* 0x00000086b860723c */ /* 0x040fe20000041860 */
[----:B------:R-:W3:Y:S03]  /*b5b0*/  LDSM.16.MT88.4 R132, [R247+0x9100] ;  /* 0x00910000f784783b */ /* 0x000ee60000004200 */
[----:B-----5:R-:W-:Y:S02]  /*b5c0*/  FADD.FTZ R155, R200, R180 ;  /* 0x000000b4c89b7221 */ /* 0x020fe40000010000 */
[----:B------:R5:W-:Y:S02]  /*b5d0*/  MUFU.EX2 R200, R213 ;  /* 0x000000d500c87308 */ /* 0x000be40000000800 */
[----:B------:R-:W-:Y:S04]  /*b5e0*/  FADD.FTZ R155, R198, R155 ;  /* 0x0000009bc69b7221 */ /* 0x000fe80000010000 */
[----:B----4-:R-:W-:Y:S04]  /*b5f0*/  FADD.FTZ R155, R153, R155 ;  /* 0x0000009b999b7221 */ /* 0x010fe80000010000 */
[----:B------:R-:W-:Y:S01]  /*b600*/  MUFU.EX2 R198, R214 ;  /* 0x000000d600c67308 */ /* 0x000fe20000000800 */
[----:B--2---:R-:W-:Y:S02]  /*b610*/  FFMA.FTZ R144, R3, R140, R164 ;  /* 0x0000008c03907223 */ /* 0x004fe400000100a4 */
[----:B------:R-:W-:Y:S01]  /*b620*/  LDSM.16.MT88.4 R140, [R242+0x900] ;  /* 0x00090000f28c783b */ /* 0x000fe20000004200 */
[----:B------:R-:W-:Y:S02]  /*b630*/  FFMA.FTZ R164, R210, c[0x0][0x2d0], -R209 ;  /* 0x0000b400d2a47a23 */ /* 0x000fe400000108d1 */
[----:B------:R-:W-:Y:S01]  /*b640*/  FADD.FTZ R151, R179, R144 ;  /* 0x00000090b3977221 */ /* 0x000fe20000010000 */
[C---:B---3--:R-:W-:Y:S03]  /*b650*/  HMMA.16816.F32.BF16 R100, R184.reuse, R132, R100 ;  /* 0x00000084b864723c */ /* 0x048fe60000041864 */
[----:B------:R-:W-:Y:S01]  /*b660*/  MUFU.EX2 R210, R164 ;  /* 0x000000a400d27308 */ /* 0x000fe20000000800 */
[----:B------:R-:W-:Y:S01]  /*b670*/  LDSM.16.MT88.4 R144, [R241+0x1100] ;  /* 0x00110000f190783b */ /* 0x000fe20000004200 */
[--C-:B------:R-:W-:Y:S02]  /*b680*/  FFMA.FTZ R3, R171, c[0x0][0x2d0], -R190.reuse ;  /* 0x0000b400ab037a23 */ /* 0x100fe400000108be */
[----:B------:R-:W-:Y:S01]  /*b690*/  FADD.FTZ R151, R206, R151 ;  /* 0x00000097ce977221 */ /* 0x000fe20000010000 */
[C---:B------:R-:W-:Y:S04]  /*b6a0*/  HMMA.16816.F32.BF16 R104, R184.reuse, R134, R104 ;  /* 0x00000086b868723c */ /* 0x040fe80000041868 */
[----:B------:R-:W2:Y:S01]  /*b6b0*/  LDSM.16.MT88.4 R132, [R242+0x9100] ;  /* 0x00910000f284783b */ /* 0x000ea20000004200 */
[----:B------:R-:W-:Y:S01]  /*b6c0*/  FADD.FTZ R151, R201, R151 ;  /* 0x00000097c9977221 */ /* 0x000fe20000010000 */
[----:B------:R-:W-:Y:S01]  /*b6d0*/  MUFU.EX2 R3, R3 ;  /* 0x0000000300037308 */ /* 0x000fe20000000800 */
[--C-:B-----5:R-:W-:Y:S02]  /*b6e0*/  FFMA.FTZ R213, R182, c[0x0][0x2d0], -R190.reuse ;  /* 0x0000b400b6d57a23 */ /* 0x120fe400000108be */
[----:B------:R-:W-:Y:S04]  /*b6f0*/  FADD.FTZ R165, R148, R151 ;  /* 0x0000009794a57221 */ /* 0x000fe80000010000 */
[----:B------:R-:W-:Y:S03]  /*b700*/  FADD.FTZ R165, R154, R165 ;  /* 0x000000a59aa57221 */ /* 0x000fe60000010000 */
[----:B------:R-:W-:Y:S10]  /*b710*/  MUFU.EX2 R201, R212 ;  /* 0x000000d400c97308 */ /* 0x000ff40000000800 */
[----:B------:R-:W3:Y:S10]  /*b720*/  MUFU.EX2 R212, R161 ;  /* 0x000000a100d47308 */ /* 0x000ef40000000800 */
[----:B------:R-:W-:Y:S01]  /*b730*/  MUFU.EX2 R206, R215 ;  /* 0x000000d700ce7308 */ /* 0x000fe20000000800 */
[C---:B--2---:R-:W-:Y:S09]  /*b740*/  HMMA.16816.F32.BF16 R108, R184.reuse, R132, R108 ;  /* 0x00000084b86c723c */ /* 0x044ff2000004186c */
[----:B------:R-:W-:Y:S03]  /*b750*/  MUFU.EX2 R213, R213 ;  /* 0x000000d500d57308 */ /* 0x000fe60000000800 */
[----:B---3--:R-:W-:Y:S01]  /*b760*/  F2FP.BF16.PACK_AB R182, R212, R211 ;  /* 0x000000d3d4b6723e */ /* 0x008fe200000010ff */
        /* <DEDUP_REMOVED lines=8> */
[----:B------:R-:W-:Y:S03]  /*b7f0*/  LDSM.16.MT88.4 R148, [R241+0x1900] ;  /* 0x00190000f194783b */ /* 0x000fe60000004200 */
[----:B------:R-:W-:Y:S03]  /*b800*/  F2FP.BF16.PACK_AB R133, R152, R153 ;  /* 0x000000999885723e */ /* 0x000fe600000010ff */
[----:B------:R-:W-:Y:S01]  /*b810*/  F2FP.BF16.PACK_AB R134, R157, R156 ;  /* 0x0000009c9d86723e */ /* 0x000fe200000010ff */
[----:B------:R-:W-:Y:S01]  /*b820*/  FFMA.FTZ R184, R174, c[0x0][0x2d0], -R190 ;  /* 0x0000b400aeb87a23 */ /* 0x000fe200000108be */
[----:B------:R-:W-:Y:S03]  /*b830*/  F2FP.BF16.PACK_AB R135, R3, R158 ;  /* 0x0000009e0387723e */ /* 0x000fe600000010ff */
[--C-:B------:R-:W-:Y:S02]  /*b840*/  FFMA.FTZ R185, R173, c[0x0][0x2d0], -R209.reuse ;  /* 0x0000b400adb97a23 */ /* 0x100fe400000108d1 */
[----:B------:R-:W-:Y:S01]  /*b850*/  FFMA.FTZ R187, R172, c[0x0][0x2d0], -R209 ;  /* 0x0000b400acbb7a23 */ /* 0x000fe200000108d1 */
[----:B------:R-:W-:Y:S01]  /*b860*/  MUFU.EX2 R184, R184 ;  /* 0x000000b800b87308 */ /* 0x000fe20000000800 */
[C---:B------:R-:W-:Y:S01]  /*b870*/  HMMA.16816.F32.BF16 R4, R132.reuse, R136, R4 ;  /* 0x000000888404723c */ /* 0x040fe20000041804 */
[----:B------:R-:W-:Y:S04]  /*b880*/  LDSM.16.MT88.4 R172, [R247+0x2900] ;  /* 0x00290000f7ac783b */ /* 0x000fe80000004200 */
[----:B------:R-:W-:Y:S02]  /*b890*/  FADD.FTZ R156, R156, R165 ;  /* 0x000000a59c9c7221 */ /* 0x000fe40000010000 */
[----:B------:R-:W-:Y:S01]  /*b8a0*/  FFMA.FTZ R186, R168, c[0x0][0x2d0], -R209 ;  /* 0x0000b400a8ba7a23 */ /* 0x000fe200000108d1 */
[C---:B------:R-:W-:Y:S01]  /*b8b0*/  HMMA.16816.F32.BF16 R8, R132.reuse, R138, R8 ;  /* 0x0000008a8408723c */ /* 0x040fe20000041808 */
[----:B------:R-:W2:Y:S01]  /*b8c0*/  LDSM.16.MT88.4 R136, [R241+0x900] ;  /* 0x00090000f188783b */ /* 0x000ea20000004200 */
[----:B------:R-:W3:Y:S02]  /*b8d0*/  MUFU.EX2 R209, R163 ;  /* 0x000000a300d17308 */ /* 0x000ee40000000800 */
[----:B------:R-:W-:Y:S02]  /*b8e0*/  FADD.FTZ R168, R152, R155 ;  /* 0x0000009b98a87221 */ /* 0x000fe40000010000 */
[----:B------:R-:W-:Y:S02]  /*b8f0*/  FADD.FTZ R156, R157, R156 ;  /* 0x0000009c9d9c7221 */ /* 0x000fe40000010000 */
[C---:B------:R-:W-:Y:S01]  /*b900*/  HMMA.16816.F32.BF16 R12, R132.reuse, R140, R12 ;  /* 0x0000008c840c723c */ /* 0x040fe2000004180c */
[----:B------:R-:W-:Y:S03]  /*b910*/  LDSM.16.MT88.4 R152, [R240+0x2100] ;  /* 0x00210000f098783b */ /* 0x000fe60000004200 */
[----:B------:R-:W-:Y:S01]  /*b920*/  FADD.FTZ R168, R158, R168 ;  /* 0x000000a89ea87221 */ /* 0x000fe20000010000 */
[----:B------:R-:W4:Y:S01]  /*b930*/  MUFU.EX2 R186, R186 ;  /* 0x000000ba00ba7308 */ /* 0x000f220000000800 */
[----:B------:R-:W-:Y:S01]  /*b940*/  FFMA.FTZ R190, R181, c[0x0][0x2d0], -R190 ;  /* 0x0000b400b5be7a23 */ /* 0x000fe200000108be */
[----:B------:R-:W-:Y:S01]  /*b950*/  F2FP.BF16.PACK_AB R181, R188, R189 ;  /* 0x000000bdbcb5723e */ /* 0x000fe200000010ff */
[C---:B------:R-:W-:Y:S01]  /*b960*/  HMMA.16816.F32.BF16 R16, R132.reuse, R142, R16 ;  /* 0x0000008e8410723c */ /* 0x040fe20000041810 */
[----:B------:R-:W5:Y:S03]  /*b970*/  LDSM.16.MT88.4 R140, [R240+0x900] ;  /* 0x00090000f08c783b */ /* 0x000f660000004200 */
[----:B------:R-:W-:Y:S02]  /*b980*/  FADD.FTZ R168, R3, R168 ;  /* 0x000000a803a87221 */ /* 0x000fe40000010000 */
[----:B------:R-:W-:Y:S01]  /*b990*/  FADD.FTZ R3, R160, R156 ;  /* 0x0000009ca0037221 */ /* 0x000fe20000010000 */
[----:B------:R-:W-:Y:S01]  /*b9a0*/  MUFU.EX2 R185, R185 ;  /* 0x000000b900b97308 */ /* 0x000fe20000000800 */
[----:B------:R-:W-:Y:S01]  /*b9b0*/  FADD.FTZ R214, R159, R168 ;  /* 0x000000a89fd67221 */ /* 0x000fe20000010000 */
[----:B------:R-:W-:Y:S03]  /*b9c0*/  LDSM.16.MT88.4 R164, [R242+0x2900] ;  /* 0x00290000f2a4783b */ /* 0x000fe60000004200 */
[----:B---3--:R-:W-:Y:S01]  /*b9d0*/  F2FP.BF16.PACK_AB R180, R209, R210 ;  /* 0x000000d2d1b4723e */ /* 0x008fe200000010ff */
[----:B------:R-:W-:Y:S04]  /*b9e0*/  FADD.FTZ R214, R184, R214 ;  /* 0x000000d6b8d67221 */ /* 0x000fe80000010000 */
[----:B------:R-:W-:Y:S01]  /*b9f0*/  MUFU.EX2 R187, R187 ;  /* 0x000000bb00bb7308 */ /* 0x000fe20000000800 */
[----:B------:R-:W-:Y:S02]  /*ba00*/  FADD.FTZ R214, R195, R214 ;  /* 0x000000d6c3d67221 */ /* 0x000fe40000010000 */
[----:B----4-:R-:W-:Y:S01]  /*ba10*/  FADD.FTZ R3, R186, R3 ;  /* 0x00000003ba037221 */ /* 0x010fe20000010000 */
[C---:B--2---:R-:W-:Y:S06]  /*ba20*/  HMMA.16816.F32.BF16 R20, R132.reuse, R136, R20 ;  /* 0x000000888414723c */ /* 0x044fec0000041814 */
[----:B------:R-:W2:Y:S02]  /*ba30*/  MUFU.EX2 R190, R190 ;  /* 0x000000be00be7308 */ /* 0x000ea40000000800 */
[C---:B------:R-:W-:Y:S01]  /*ba40*/  HMMA.16816.F32.BF16 R24, R132.reuse, R138, R24 ;  /* 0x0000008a8418723c */ /* 0x040fe20000041818 */
[----:B------:R-:W3:Y:S07]  /*ba50*/  LDSM.16.MT88.4 R136, [R247+0x3900] ;  /* 0x00390000f788783b */ /* 0x000eee0000004200 */
[C---:B-----5:R-:W-:Y:S08]  /*ba60*/  HMMA.16816.F32.BF16 R28, R132.reuse, R140, R28 ;  /* 0x0000008c841c723c */ /* 0x060ff0000004181c */
[C---:B------:R-:W-:Y:S01]  /*ba70*/  HMMA.16816.F32.BF16 R32, R132.reuse, R142, R32 ;  /* 0x0000008e8420723c */ /* 0x040fe20000041820 */
[----:B------:R-:W4:Y:S03]  /*ba80*/  LDSM.16.MT88.4 R140, [R242+0x3900] ;  /* 0x00390000f28c783b */ /* 0x000f260000004200 */
[----:B--2---:R-:W-:Y:S04]  /*ba90*/  F2FP.BF16.PACK_AB R183, R190, R213 ;  /* 0x000000d5beb7723e */ /* 0x004fe800000010ff */
[C---:B---3--:R-:W-:Y:S08]  /*baa0*/  HMMA.16816.F32.BF16 R36, R132.reuse, R136, R36 ;  /* 0x000000888424723c */ /* 0x048ff00000041824 */
[C---:B------:R-:W-:Y:S01]  /*bab0*/  HMMA.16816.F32.BF16 R40, R132.reuse, R138, R40 ;  /* 0x0000008a8428723c */ /* 0x040fe20000041828 */
[----:B------:R-:W2:Y:S07]  /*bac0*/  LDSM.16.MT88.4 R136, [R241+0x3900] ;  /* 0x00390000f188783b */ /* 0x000eae0000004200 */
[C---:B----4-:R-:W-:Y:S08]  /*bad0*/  HMMA.16816.F32.BF16 R44, R132.reuse, R140, R44 ;  /* 0x0000008c842c723c */ /* 0x050ff0000004182c */
[C---:B------:R-:W-:Y:S01]  /*bae0*/  HMMA.16816.F32.BF16 R48, R132.reuse, R142, R48 ;  /* 0x0000008e8430723c */ /* 0x040fe20000041830 */
[----:B------:R-:W3:Y:S07]  /*baf0*/  LDSM.16.MT88.4 R140, [R240+0x3900] ;  /* 0x00390000f08c783b */ /* 0x000eee0000004200 */
[C---:B--2---:R-:W-:Y:S08]  /*bb00*/  HMMA.16816.F32.BF16 R52, R132.reuse, R136, R52 ;  /* 0x000000888434723c */ /* 0x044ff00000041834 */
[C---:B------:R-:W-:Y:S01]  /*bb10*/  HMMA.16816.F32.BF16 R56, R132.reuse, R138, R56 ;  /* 0x0000008a8438723c */ /* 0x040fe20000041838 */
[----:B------:R-:W2:Y:S07]  /*bb20*/  LDSM.16.MT88.4 R136, [R247+0x6900] ;  /* 0x00690000f788783b */ /* 0x000eae0000004200 */
[C---:B---3--:R-:W-:Y:S08]  /*bb30*/  HMMA.16816.F32.BF16 R60, R132.reuse, R140, R60 ;  /* 0x0000008c843c723c */ /* 0x048ff0000004183c */
        /* <DEDUP_REMOVED lines=24> */
[----:B------:R-:W-:Y:S01]  /*bcc0*/  HMMA.16816.F32.BF16 R128, R132, R142, R128 ;  /* 0x0000008e8480723c */ /* 0x000fe20000041880 */
[----:B------:R-:W3:Y:S06]  /*bcd0*/  LDSM.16.MT88.4 R140, [R242+0x1100] ;  /* 0x00110000f28c783b */ /* 0x000eec0000004200 */
[----:B------:R-:W-:Y:S02]  /*bce0*/  F2FP.BF16.PACK_AB R133, R184, R159 ;  /* 0x0000009fb885723e */ /* 0x000fe400000010ff */
[----:B------:R-:W-:Y:S01]  /*bcf0*/  F2FP.BF16.PACK_AB R132, R186, R160 ;  /* 0x000000a0ba84723e */ /* 0x000fe200000010ff */
[----:B------:R-:W-:Y:S02]  /*bd00*/  LDSM.16.MT88.4 R156, [R241+0x2900] ;  /* 0x00290000f19c783b */ /* 0x000fe40000004200 */
[----:B------:R-:W-:Y:S01]  /*bd10*/  F2FP.BF16.PACK_AB R134, R187, R185 ;  /* 0x000000b9bb86723e */ /* 0x000fe200000010ff */
[----:B------:R-:W-:Y:S01]  /*bd20*/  FADD.FTZ R185, R185, R3 ;  /* 0x00000003b9b97221 */ /* 0x000fe20000010000 */
[C---:B------:R-:W-:Y:S01]  /*bd30*/  F2FP.BF16.PACK_AB R135, R196.reuse, R195 ;  /* 0x000000c3c487723e */ /* 0x040fe200000010ff */
[----:B------:R-:W-:Y:S02]  /*bd40*/  FADD.FTZ R196, R196, R214 ;  /* 0x000000d6c4c47221 */ /* 0x000fe40000010000 */
[----:B------:R-:W-:Y:S02]  /*bd50*/  FADD.FTZ R185, R187, R185 ;  /* 0x000000b9bbb97221 */ /* 0x000fe40000010000 */
[----:B------:R-:W-:Y:S02]  /*bd60*/  FADD.FTZ R196, R203, R196 ;  /* 0x000000c4cbc47221 */ /* 0x000fe40000010000 */
        /* <DEDUP_REMOVED lines=48> */
[----:B------:R-:W-:Y:S01]  /*c070*/  F2FP.BF16.PACK_AB R132, R204, R207 ;  /* 0x000000cfcc84723e */ /* 0x000fe200000010ff */
[----:B------:R-:W-:Y:S01]  /*c080*/  FADD.FTZ R207, R207, R185 ;  /* 0x000000b9cfcf7221 */ /* 0x000fe20000010000 */
[----:B------:R-:W-:Y:S03]  /*c090*/  F2FP.BF16.PACK_AB R133, R202, R203 ;  /* 0x000000cbca85723e */ /* 0x000fe600000010ff */
[----:B------:R-:W-:Y:S01]  /*c0a0*/  F2FP.BF16.PACK_AB R134, R206, R205 ;  /* 0x000000cdce86723e */ /* 0x000fe200000010ff */
[----:B------:R-:W-:Y:S01]  /*c0b0*/  FADD.FTZ R207, R204, R207 ;  /* 0x000000cfcccf7221 */ /* 0x000fe20000010000 */
[----:B------:R-:W-:Y:S01]  /*c0c0*/  F2FP.BF16.PACK_AB R135, R197, R199 ;  /* 0x000000c7c587723e */ /* 0x000fe200000010ff */
[----:B------:R-:W-:Y:S02]  /*c0d0*/  FADD.FTZ R202, R202, R196 ;  /* 0x000000c4caca7221 */ /* 0x000fe40000010000 */
[----:B------:R-:W-:Y:S02]  /*c0e0*/  FADD.FTZ R205, R205, R207 ;  /* 0x000000cfcdcd7221 */ /* 0x000fe40000010000 */
[----:B------:R-:W-:Y:S02]  /*c0f0*/  FADD.FTZ R202, R199, R202 ;  /* 0x000000cac7ca7221 */ /* 0x000fe40000010000 */
[C---:B---3--:R-:W-:Y:S03]  /*c100*/  HMMA.16816.F32.BF16 R4, R132.reuse, R140, R4 ;  /* 0x0000008c8404723c */ /* 0x048fe60000041804 */
[----:B------:R-:W-:Y:S02]  /*c110*/  FADD.FTZ R205, R206, R205 ;  /* 0x000000cdcecd7221 */ /* 0x000fe40000010000 */
[----:B------:R-:W-:Y:S03]  /*c120*/  FADD.FTZ R197, R197, R202 ;  /* 0x000000cac5c57221 */ /* 0x000fe60000010000 */
[C---:B------:R-:W-:Y:S01]  /*c130*/  HMMA.16816.F32.BF16 R8, R132.reuse, R142, R8 ;  /* 0x0000008e8408723c */ /* 0x040fe20000041808 */
[----:B------:R-:W3:Y:S03]  /*c140*/  LDSM.16.MT88.4 R140, [R247+0x4900] ;  /* 0x00490000f78c783b */ /* 0x000ee60000004200 */
[----:B------:R-:W-:Y:S04]  /*c150*/  FADD.FTZ R197, R194, R197 ;  /* 0x000000c5c2c57221 */ /* 0x000fe80000010000 */
[C---:B----4-:R-:W-:Y:S08]  /*c160*/  HMMA.16816.F32.BF16 R12, R132.reuse, R144, R12 ;  /* 0x00000090840c723c */ /* 0x050ff0000004180c */
[C---:B------:R-:W-:Y:S01]  /*c170*/  HMMA.16816.F32.BF16 R16, R132.reuse, R146, R16 ;  /* 0x000000928410723c */ /* 0x040fe20000041810 */
[----:B------:R-:W4:Y:S07]  /*c180*/  LDSM.16.MT88.4 R144, [R242+0x4900] ;  /* 0x00490000f290783b */ /* 0x000f2e0000004200 */
[C---:B------:R-:W-:Y:S08]  /*c190*/  HMMA.16816.F32.BF16 R20, R132.reuse, R148, R20 ;  /* 0x000000948414723c */ /* 0x040ff00000041814 */
[C---:B------:R-:W-:Y:S01]  /*c1a0*/  HMMA.16816.F32.BF16 R24, R132.reuse, R150, R24 ;  /* 0x000000968418723c */ /* 0x040fe20000041818 */
[----:B------:R-:W5:Y:S07]  /*c1b0*/  LDSM.16.MT88.4 R148, [R241+0x4900] ;  /* 0x00490000f194783b */ /* 0x000f6e0000004200 */
        /* <DEDUP_REMOVED lines=9> */
[C---:B-----5:R-:W-:Y:S08]  /*c250*/  HMMA.16816.F32.BF16 R52, R132.reuse, R148, R52 ;  /* 0x000000948434723c */ /* 0x060ff00000041834 */
[C---:B------:R-:W-:Y:S01]  /*c260*/  HMMA.16816.F32.BF16 R56, R132.reuse, R150, R56 ;  /* 0x000000968438723c */ /* 0x040fe20000041838 */
[----:B------:R-:W-:Y:S07]  /*c270*/  LDSM.16.MT88.4 R148, [R240+0x7900] ;  /* 0x00790000f094783b */ /* 0x000fee0000004200 */
        /* <DEDUP_REMOVED lines=15> */
[C---:B---3--:R-:W-:Y:S08]  /*c370*/  HMMA.16816.F32.BF16 R100, R132.reuse, R140, R100 ;  /* 0x0000008c8464723c */ /* 0x048ff00000041864 */
[C---:B------:R-:W-:Y:S01]  /*c380*/  HMMA.16816.F32.BF16 R104, R132.reuse, R142, R104 ;  /* 0x0000008e8468723c */ /* 0x040fe20000041868 */
[----:B------:R-:W-:Y:S07]  /*c390*/  LDSM.16.MT88.4 R140, [R242+0x2100] ;  /* 0x00210000f28c783b */ /* 0x000fee0000004200 */
[C---:B--2---:R-:W-:Y:S08]  /*c3a0*/  HMMA.16816.F32.BF16 R108, R132.reuse, R136, R108 ;  /* 0x00000088846c723c */ /* 0x044ff0000004186c */
[C---:B------:R-:W-:Y:S01]  /*c3b0*/  HMMA.16816.F32.BF16 R112, R132.reuse, R138, R112 ;  /* 0x0000008a8470723c */ /* 0x040fe20000041870 */
[----:B------:R-:W2:Y:S07]  /*c3c0*/  LDSM.16.MT88.4 R136, [R247+0x2100] ;  /* 0x00210000f788783b */ /* 0x000eae0000004200 */
[C---:B------:R-:W-:Y:S08]  /*c3d0*/  HMMA.16816.F32.BF16 R116, R132.reuse, R144, R116 ;  /* 0x000000908474723c */ /* 0x040ff00000041874 */
[C---:B------:R-:W-:Y:S01]  /*c3e0*/  HMMA.16816.F32.BF16 R120, R132.reuse, R146, R120 ;  /* 0x000000928478723c */ /* 0x040fe20000041878 */
[----:B------:R-:W3:Y:S07]  /*c3f0*/  LDSM.16.MT88.4 R144, [R241+0x2100] ;  /* 0x00210000f190783b */ /* 0x000eee0000004200 */
[C---:B----4-:R-:W-:Y:S08]  /*c400*/  HMMA.16816.F32.BF16 R124, R132.reuse, R148, R124 ;  /* 0x00000094847c723c */ /* 0x050ff0000004187c */
[----:B------:R-:W-:Y:S01]  /*c410*/  HMMA.16816.F32.BF16 R128, R132, R150, R128 ;  /* 0x000000968480723c */ /* 0x000fe20000041880 */
[----:B------:R-:W-:Y:S06]  /*c420*/  LDSM.16.MT88.4 R148, [R242+0x5100] ;  /* 0x00510000f294783b */ /* 0x000fec0000004200 */
        /* <DEDUP_REMOVED lines=9> */
[C---:B--2---:R-:W-:Y:S03]  /*c4c0*/  HMMA.16816.F32.BF16 R4, R132.reuse, R136, R4 ;  /* 0x000000888404723c */ /* 0x044fe60000041804 */
[----:B------:R-:W-:Y:S02]  /*c4d0*/  FADD.FTZ R201, R208, R201 ;  /* 0x000000c9d0c97221 */ /* 0x000fe40000010000 */
[----:B------:R-:W-:Y:S02]  /*c4e0*/  FADD.FTZ R191, R191, R193 ;  /* 0x000000c1bfbf7221 */ /* 0x000fe40000010000 */
[----:B------:R-:W-:Y:S01]  /*c4f0*/  FADD.FTZ R210, R210, R201 ;  /* 0x000000c9d2d27221 */ /* 0x000fe20000010000 */
[C---:B------:R-:W-:Y:S01]  /*c500*/  HMMA.16816.F32.BF16 R8, R132.reuse, R138, R8 ;  /* 0x0000008a8408723c */ /* 0x040fe20000041808 */
[----:B------:R-:W2:Y:S03]  /*c510*/  LDSM.16.MT88.4 R136, [R247+0x5100] ;  /* 0x00510000f788783b */ /* 0x000ea60000004200 */
        /* <DEDUP_REMOVED lines=9> */
[C---:B---3--:R-:W-:Y:S01]  /*c5b0*/  HMMA.16816.F32.BF16 R20, R132.reuse, R144, R20 ;  /* 0x000000908414723c */ /* 0x048fe20000041814 */
[----:B------:R3:W-:Y:S07]  /*c5c0*/  STL [R1+0xc], R3 ;  /* 0x00000c0301007387 */ /* 0x0007ee0000100800 */
[C---:B------:R-:W-:Y:S01]  /*c5d0*/  HMMA.16816.F32.BF16 R24, R132.reuse, R146, R24 ;  /* 0x000000928418723c */ /* 0x040fe20000041818 */
[----:B------:R-:W5:Y:S07]  /*c5e0*/  LDSM.16.MT88.4 R144, [R240+0x5100] ;  /* 0x00510000f090783b */ /* 0x000f6e0000004200 */
[C---:B------:R-:W-:Y:S08]  /*c5f0*/  HMMA.16816.F32.BF16 R28, R132.reuse, R152, R28 ;  /* 0x00000098841c723c */ /* 0x040ff0000004181c */
[C---:B------:R-:W-:Y:S01]  /*c600*/  HMMA.16816.F32.BF16 R32, R132.reuse, R154, R32 ;  /* 0x0000009a8420723c */ /* 0x040fe20000041820 */
[----:B------:R-:W-:Y:S03]  /*c610*/  LDSM.16.MT88.4 R152, [R242+0x8100] ;  /* 0x00810000f298783b */ /* 0x000fe60000004200 */
[----:B---3--:R-:W-:Y:S04]  /*c620*/  MOV R3, R0 ;  /* 0x0000000000037202 */ /* 0x008fe80000000f00 */
[C---:B--2---:R-:W-:Y:S08]  /*c630*/  HMMA.16816.F32.BF16 R36, R132.reuse, R136, R36 ;  /* 0x000000888424723c */ /* 0x044ff00000041824 */
        /* <DEDUP_REMOVED lines=14> */
[C---:B------:R-:W-:Y:S08]  /*c720*/  HMMA.16816.F32.BF16 R76, R132.reuse, R152, R76 ;  /* 0x00000098844c723c */ /* 0x040ff0000004184c */
[C---:B------:R-:W-:Y:S01]  /*c730*/  HMMA.16816.F32.BF16 R80, R132.reuse, R154, R80 ;  /* 0x0000009a8450723c */ /* 0x040fe20000041850 */
[----:B------:R-:W5:Y:S07]  /*c740*/  LDSM.16.MT88.4 R152, [R241+0xb100] ;  /* 0x00b10000f198783b */ /* 0x000f6e0000004200 */
[C---:B---3--:R-:W-:Y:S08]  /*c750*/  HMMA.16816.F32.BF16 R84, R132.reuse, R148, R84 ;  /* 0x000000948454723c */ /* 0x048ff00000041854 */
[C---:B------:R-:W-:Y:S01]  /*c760*/  HMMA.16816.F32.BF16 R88, R132.reuse, R150, R88 ;  /* 0x000000968458723c */ /* 0x040fe20000041858 */
[----:B------:R-:W3:Y:S07]  /*c770*/  LDSM.16.MT88.4 R148, [R240+0xb100] ;  /* 0x00b10000f094783b */ /* 0x000eee0000004200 */
[C---:B----4-:R-:W-:Y:S08]  /*c780*/  HMMA.16816.F32.BF16 R92, R132.reuse, R140, R92 ;  /* 0x0000008c845c723c */ /* 0x050ff0000004185c */
[C---:B------:R-:W-:Y:S01]  /*c790*/  HMMA.16816.F32.BF16 R96, R132.reuse, R142, R96 ;  /* 0x0000008e8460723c */ /* 0x040fe20000041860 */
[----:B------:R-:W-:Y:S07]  /*c7a0*/  LDSM.16.MT88.4 R140, [R247+0x5900] ;  /* 0x00590000f78c783b */ /* 0x000fee0000004200 */
[C---:B--2---:R-:W-:Y:S08]  /*c7b0*/  HMMA.16816.F32.BF16 R100, R132.reuse, R136, R100 ;  /* 0x000000888464723c */ /* 0x044ff00000041864 */
[C---:B------:R-:W-:Y:S08]  /*c7c0*/  HMMA.16816.F32.BF16 R104, R132.reuse, R138, R104 ;  /* 0x0000008a8468723c */ /* 0x040ff00000041868 */
[C---:B------:R-:W-:Y:S08]  /*c7d0*/  HMMA.16816.F32.BF16 R108, R132.reuse, R144, R108 ;  /* 0x00000090846c723c */ /* 0x040ff0000004186c */
[C---:B------:R-:W-:Y:S08]  /*c7e0*/  HMMA.16816.F32.BF16 R112, R132.reuse, R146, R112 ;  /* 0x000000928470723c */ /* 0x040ff00000041870 */
[C---:B-----5:R-:W-:Y:S08]  /*c7f0*/  HMMA.16816.F32.BF16 R116, R132.reuse, R152, R116 ;  /* 0x000000988474723c */ /* 0x060ff00000041874 */
        /* <DEDUP_REMOVED lines=15> */
[----:B------:R-:W1:Y:S07]  /*c8f0*/  LDSM.16.MT88.4 R20, [R241+0x8900] ;  /* 0x00890000f114783b */ /* 0x000e6e0000004200 */
[C---:B--2---:R-:W-:Y:S01]  /*c900*/  HMMA.16816.F32.BF16 R152, R180.reuse, R148, R28 ;  /* 0x00000094b498723c */ /* 0x044fe2000004181c */
[----:B------:R-:W2:Y:S07]  /*c910*/  LDSM.16.MT88.4 R24, [R240+0x8900] ;  /* 0x00890000f018783b */ /* 0x000eae0000004200 */
[C---:B------:R-:W-:Y:S08]  /*c920*/  HMMA.16816.F32.BF16 R148, R180.reuse, R150, R32 ;  /* 0x00000096b494723c */ /* 0x040ff00000041820 */
[C---:B------:R-:W-:Y:S08]  /*c930*/  HMMA.16816.F32.BF16 R144, R180.reuse, R140, R36 ;  /* 0x0000008cb490723c */ /* 0x040ff00000041824 */
[C---:B------:R-:W-:Y:S08]  /*c940*/  HMMA.16816.F32.BF16 R140, R180.reuse, R142, R40 ;  /* 0x0000008eb48c723c */ /* 0x040ff00000041828 */
[C---:B---3--:R-:W-:Y:S08]  /*c950*/  HMMA.16816.F32.BF16 R136, R180.reuse, R132, R44 ;  /* 0x00000084b488723c */ /* 0x048ff0000004182c */
[C---:B------:R-:W-:Y:S08]  /*c960*/  HMMA.16816.F32.BF16 R132, R180.reuse, R134, R48 ;  /* 0x00000086b484723c */ /* 0x040ff00000041830 */
[C---:B----4-:R-:W-:Y:S08]  /*c970*/  HMMA.16816.F32.BF16 R52, R180.reuse, R4, R52 ;  /* 0x00000004b434723c */ /* 0x050ff00000041834 */
[C---:B------:R-:W-:Y:S01]  /*c980*/  HMMA.16816.F32.BF16 R56, R180.reuse, R6, R56 ;  /* 0x00000006b438723c */ /* 0x040fe20000041838 */
[----:B------:R-:W3:Y:S07]  /*c990*/  LDSM.16.MT88.4 R4, [R247+0xb900] ;  /* 0x00b90000f704783b */ /* 0x000eee0000004200 */
[C---:B-----5:R-:W-:Y:S08]  /*c9a0*/  HMMA.16816.F32.BF16 R60, R180.reuse, R8, R60 ;  /* 0x00000008b43c723c */ /* 0x060ff0000004183c */
        /* <DEDUP_REMOVED lines=9> */
[C---:B--2---:R-:W-:Y:S08]  /*ca40*/  HMMA.16816.F32.BF16 R92, R180.reuse, R24, R92 ;  /* 0x00000018b45c723c */ /* 0x044ff0000004185c */
[C---:B------:R-:W-:Y:S08]  /*ca50*/  HMMA.16816.F32.BF16 R96, R180.reuse, R26, R96 ;  /* 0x0000001ab460723c */ /* 0x040ff00000041860 */
[C---:B---3--:R-:W-:Y:S08]  /*ca60*/  HMMA.16816.F32.BF16 R100, R180.reuse, R4, R100 ;  /* 0x00000004b464723c */ /* 0x048ff00000041864 */
[C---:B------:R-:W-:Y:S01]  /*ca70*/  HMMA.16816.F32.BF16 R104, R180.reuse, R6, R104 ;  /* 0x00000006b468723c */ /* 0x040fe20000041868 */
[----:B------:R-:W2:Y:S07]  /*ca80*/  LDSM.16.MT88.4 R4, [R240+0xb900] ;  /* 0x00b90000f004783b */ /* 0x000eae0000004200 */
[C---:B----4-:R-:W-:Y:S08]  /*ca90*/  HMMA.16816.F32.BF16 R108, R180.reuse, R8, R108 ;  /* 0x00000008b46c723c */ /* 0x050ff0000004186c */
[C---:B------:R-:W-:Y:S08]  /*caa0*/  HMMA.16816.F32.BF16 R112, R180.reuse, R10, R112 ;  /* 0x0000000ab470723c */ /* 0x040ff00000041870 */
[C---:B-1----:R-:W-:Y:S08]  /*cab0*/  HMMA.16816.F32.BF16 R116, R180.reuse, R12, R116 ;  /* 0x0000000cb474723c */ /* 0x042ff00000041874 */
[C---:B------:R-:W-:Y:S08]  /*cac0*/  HMMA.16816.F32.BF16 R120, R180.reuse, R14, R120 ;  /* 0x0000000eb478723c */ /* 0x040ff00000041878 */
[C---:B--2---:R-:W-:Y:S08]  /*cad0*/  HMMA.16816.F32.BF16 R124, R180.reuse, R4, R124 ;  /* 0x00000004b47c723c */ /* 0x044ff0000004187c */
[----:B------:R-:W-:Y:S07]  /*cae0*/  HMMA.16816.F32.BF16 R128, R180, R6, R128 ;  /* 0x00000006b480723c */ /* 0x000fee0000041880 */
[----:B------:R-:W-:Y:S01]  /*caf0*/  MOV R180, R2 ;  /* 0x0000000200b47202 */ /* 0x000fe20000000f00 */
[----:B------:R-:W-:Y:S01]  /*cb00*/  FADD.FTZ R183, R190, R191 ;  /* 0x000000bfbeb77221 */ /* 0x000fe20000010000 */
[----:B------:R-:W-:-:S05]  /*cb10*/  @P0 BRA `(.L_x_1580) ;  /* 0xffffa99000000947 */ /* 0x000fca000383ffff */
.L_x_1577:
[----:B------:R-:W-:-:S13]  /*cb20*/  ISETP.LE.AND P0, PT, RZ, UR6, PT ;  /* 0x00000006ff007c0c */ /* 0x000fda000bf03270 */
[----:B------:R-:W-:Y:S05]  /*cb30*/  @!P0 BRA `(.L_x_1581) ;  /* 0x0000525000008947 */ /* 0x000fea0003800000 */
[----:B------:R-:W2:Y:S01]  /*cb40*/  LDL.LU R5, [R1+0x1c] ;  /* 0x00001c0001057983 */ /* 0x000ea20000300800 */
[----:B------:R-:W-:Y:S02]  /*cb50*/  IMAD.MOV.U32 R180, RZ, RZ, R0 ;  /* 0x000000ffffb47224 */ /* 0x000fe400078e0000 */
[----:B------:R-:W-:Y:S01]  /*cb60*/  IMAD.MOV.U32 R3, RZ, RZ, R2 ;  /* 0x000000ffff037224 */ /* 0x000fe200078e0002 */
[----:B--2---:R-:W-:Y:S01]  /*cb70*/  SHF.R.S32.HI R4, RZ, 0x1f, R5 ;  /* 0x0000001fff047819 */ /* 0x004fe20000011405 */
[----:B------:R-:W-:-:S03]  /*cb80*/  IMAD.SHL.U32 R0, R5, 0x2, RZ ;  /* 0x0000000205007824 */ /* 0x000fc600078e00ff */
[----:B------:R-:W-:Y:S02]  /*cb90*/  SHF.L.U64.HI R2, R5, 0x1, R4 ;  /* 0x0000000105027819 */ /* 0x000fe40000010204 */
[----:B------:R-:W-:Y:S04]  /*cba0*/  STL [R1+0x1c], R0 ;  /* 0x00001c0001007387 */ /* 0x000fe80000100800 */
[----:B------:R1:W-:Y:S04]  /*cbb0*/  STL [R1+0x2c], R2 ;  /* 0x00002c0201007387 */ /* 0x0003e80000100800 */
[----:B------:R-:W2:Y:S04]  /*cbc0*/  LDL.LU R10, [R1+0x28] ;  /* 0x00002800010a7983 */ /* 0x000ea80000300800 */
[----:B------:R-:W2:Y:S04]  /*cbd0*/  LDL.LU R9, [R1+0x18] ;  /* 0x0000180001097983 */ /* 0x000ea80000300800 */
[----:B------:R-:W3:Y:S04]  /*cbe0*/  LDL.LU R8, [R1+0x24] ;  /* 0x0000240001087983 */ /* 0x000ee80000300800 */
[----:B------:R-:W3:Y:S04]  /*cbf0*/  LDL.LU R7, [R1+0x14] ;  /* 0x0000140001077983 */ /* 0x000ee80000300800 */
[----:B------:R-:W4:Y:S04]  /*cc00*/  LDL.LU R6, [R1+0x20] ;  /* 0x0000200001067983 */ /* 0x000f280000300800 */
[----:B------:R-:W4:Y:S01]  /*cc10*/  LDL.LU R5, [R1+0x10] ;  /* 0x0000100001057983 */ /* 0x000f220000300800 */
[----:B--2---:R-:W-:-:S02]  /*cc20*/  SHF.L.U64.HI R4, R9, 0x1, R10 ;  /* 0x0000000109047819 */ /* 0x004fc4000001020a */
[----:B-1----:R-:W-:-:S03]  /*cc30*/  SHF.L.U32 R2, R9, 0x1, RZ ;  /* 0x0000000109027819 */ /* 0x002fc600000006ff */
[----:B------:R1:W-:Y:S01]  /*cc40*/  STL [R1+0x28], R4 ;  /* 0x0000280401007387 */ /* 0x0003e20000100800 */
[----:B---3--:R-:W-:-:S03]  /*cc50*/  SHF.L.U64.HI R0, R7, 0x1, R8 ;  /* 0x0000000107007819 */ /* 0x008fc60000010208 */
[----:B------:R4:W-:Y:S04]  /*cc60*/  STL [R1+0x18], R2 ;  /* 0x0000180201007387 */ /* 0x0009e80000100800 */
[----:B------:R2:W-:Y:S01]  /*cc70*/  STL [R1+0x24], R0 ;  /* 0x0000240001007387 */ /* 0x0005e20000100800 */
[----:B-1----:R-:W-:Y:S01]  /*cc80*/  IMAD.SHL.U32 R4, R7, 0x2, RZ ;  /* 0x0000000207047824 */ /* 0x002fe200078e00ff */
[----:B----4-:R-:W-:-:S04]  /*cc90*/  SHF.L.U64.HI R2, R5, 0x1, R6 ;  /* 0x0000000105027819 */ /* 0x010fc80000010206 */
[----:B------:R1:W-:Y:S01]  /*cca0*/  STL [R1+0x14], R4 ;  /* 0x0000140401007387 */ /* 0x0003e20000100800 */
[----:B--2---:R-:W-:-:S05]  /*ccb0*/  SHF.L.U32 R0, R5, 0x1, RZ ;  /* 0x0000000105007819 */ /* 0x004fca00000006ff */
[----:B------:R1:W-:Y:S04]  /*ccc0*/  STL [R1+0x10], R0 ;  /* 0x0000100001007387 */ /* 0x0003e80000100800 */
[----:B------:R1:W-:Y:S01]  /*ccd0*/  STL [R1+0x20], R2 ;  /* 0x0000200201007387 */ /* 0x0003e20000100800 */
[----:B------:R-:W-:Y:S05]  /*cce0*/  BRA `(.L_x_1582) ;  /* 0x0000052000007947 */ /* 0x000fea0003800000 */
.L_x_1584:
        /* <DEDUP_REMOVED lines=82> */
.L_x_1582:
[----:B------:R-:W2:Y:S01]  /*d210*/  LDL R6, [R1+0x4] ;  /* 0x0000040001067983 */ /* 0x000ea20000100800 */
[----:B------:R-:W-:Y:S04]  /*d220*/  DEPBAR.LE SB0, 0x0 ;  /* 0x000080000000791a */ /* 0x000fe80000000000 */
[----:B-1----:R-:W3:Y:S01]  /*d230*/  LDL R2, [R1] ;  /* 0x0000000001027983 */ /* 0x002ee20000100800 */
        /* <DEDUP_REMOVED lines=33> */
[----:B------:R-:W-:Y:S05]  /*d450*/  IMAD R0, R6, c[0x0][0x20c], R0 ;  /* 0x0000830006007a24 */ /* 0x000fea00078e0200 */
[----:B------:R-:W-:Y:S02]  /*d460*/  IADD3 R5, R5, R0, RZ ;  /* 0x0000000005057210 */ /* 0x000fe40007ffe0ff */
[----:B---3--:R-:W-:Y:S03]  /*d470*/  SHF.R.S32.HI R0, RZ, 0x1f, R2 ;  /* 0x0000001fff007819 */ /* 0x008fe60000011402 */
[----:B------:R-:W-:Y:S04]  /*d480*/  IMAD.WIDE.U32 R4, R2, c[0x0][0x218], R4 ;  /* 0x0000860002047a25 */ /* 0x000fe800078e0004 */
[----:B------:R-:W-:Y:S01]  /*d490*/  IMAD R0, R0, c[0x0][0x218], RZ ;  /* 0x0000860000007a24 */ /* 0x000fe200078e02ff */
[----:B------:R-:W-:Y:S03]  /*d4a0*/  IADD3 R4, P0, R4, UR24, RZ ;  /* 0x0000001804047c10 */ /* 0x000fe6000ff1e0ff */
[----:B------:R-:W-:Y:S05]  /*d4b0*/  IMAD R0, R2, c[0x0][0x21c], R0 ;  /* 0x0000870002007a24 */ /* 0x000fea00078e0200 */
        /* <DEDUP_REMOVED lines=449> */
.L_x_1583:
[----:B---3--:R-:W2:Y:S01]  /*f0d0*/  LDL.LU R5, [R1+0x40] ;  /* 0x0000400001057983 */ /* 0x008ea20000300800 */
[----:B------:R-:W-:Y:S02]  /*f0e0*/  FMNMX.FTZ R6, R213, R180, !PT ;  /* 0x000000b4d5067209 */ /* 0x000fe40007810000 */
[----:B------:R-:W-:Y:S01]  /*f0f0*/  MOV R47, R24 ;  /* 0x00000018002f7202 */ /* 0x000fe20000000f00 */
[----:B------:R-:W3:Y:S01]  /*f100*/  LDL.LU R4, [R1+0x38] ;  /* 0x0000380001047983 */ /* 0x000ee20000300800 */
[----:B------:R-:W-:Y:S02]  /*f110*/  FMNMX.FTZ R6, R189, R6, !PT ;  /* 0x00000006bd067209 */ /* 0x000fe40007810000 */
[----:B------:R-:W-:Y:S01]  /*f120*/  MOV R24, R214 ;  /* 0x000000d600187202 */ /* 0x000fe20000000f00 */
[----:B------:R-:W4:Y:S01]  /*f130*/  LDL.LU R2, [R1+0x3c] ;  /* 0x00003c0001027983 */ /* 0x000f220000300800 */
[----:B------:R-:W-:Y:S02]  /*f140*/  MOV R44, R23 ;  /* 0x00000017002c7202 */ /* 0x000fe40000000f00 */
[----:B------:R-:W-:Y:S01]  /*f150*/  MOV R41, R22 ;  /* 0x0000001600297202 */ /* 0x000fe20000000f00 */
[----:B------:R-:W5:Y:S01]  /*f160*/  LDL.LU R0, [R1+0x34] ;  /* 0x0000340001007983 */ /* 0x000f620000300800 */
[----:B------:R-:W-:Y:S02]  /*f170*/  MOV R40, R186 ;  /* 0x000000ba00287202 */ /* 0x000fe40000000f00 */
[----:B------:R-:W-:Y:S01]  /*f180*/  MOV R35, R187 ;  /* 0x000000bb00237202 */ /* 0x000fe20000000f00 */
[----:B------:R-:W5:Y:S01]  /*f190*/  LDL.LU R8, [R1+0x54] ;  /* 0x0000540001087983 */ /* 0x000f620000300800 */
[----:B------:R-:W-:Y:S02]  /*f1a0*/  MOV R34, R215 ;  /* 0x000000d700227202 */ /* 0x000fe40000000f00 */
[----:B------:R-:W-:Y:S01]  /*f1b0*/  ISETP.LT.AND P0, PT, RZ, UR6, PT ;  /* 0x00000006ff007c0c */ /* 0x000fe2000bf01270 */
[----:B------:R-:W5:Y:S01]  /*f1c0*/  LDL.LU R7, [R1+0x58] ;  /* 0x0000580001077983 */ /* 0x000f620000300800 */
[----:B------:R-:W-:Y:S03]  /*f1d0*/  UIADD3 UR6, UR6, -0x1, URZ ;  /* 0xffffffff06067890 */ /* 0x000fe6000fffe03f */
        /* <DEDUP_REMOVED lines=699> */
.L_x_1581:
        /* <DEDUP_REMOVED lines=155> */
.L_x_1569:
        /* <DEDUP_REMOVED lines=197> */
.L_x_1586:
        /* <DEDUP_REMOVED lines=69> */
[----:B------:R-:W-:Y:S01]  /*137e0*/  ULDC.64 UR6, c[0x0][0x3f0] ;  /* 0x0000fc0000067ab9 */ /* 0x000fe20000000a00 */
[----:B------:R-:W-:Y:S01]  /*137f0*/  SHF.R.U32.HI R9, RZ, 0x3, R2 ;  /* 0x00000003ff097819 */ /* 0x000fe20000011602 */
[----:B------:R-:W-:Y:S01]  /*13800*/  UIMAD UR11, UR11, UR6, URZ ;  /* 0x000000060b0b72a4 */ /* 0x000fe2000f8e023f */
[----:B------:R-:W-:Y:S01]  /*13810*/  IMAD.IADD R11, R13, 0x1, R11 ;  /* 0x000000010d0b7824 */ /* 0x000fe200078e020b */
[----:B------:R-:W-:Y:S01]  /*13820*/  LOP3.LUT R2, R2, 0x38, R0, 0xf8, !PT ;  /* 0x0000003802027812 */ /* 0x000fe200078ef800 */
        /* <DEDUP_REMOVED lines=84> */
.L_x_1588:
[----:B--234-:R-:W-:Y:S05]  /*13d70*/  BSYNC B0 ;  /* 0x0000000000007941 */ /* 0x01cfea0003800000 */
.L_x_1587:
        /* <DEDUP_REMOVED lines=30> */
.L_x_1590:
[----:B------:R-:W-:Y:S05]  /*13f60*/  BSYNC B0 ;  /* 0x0000000000007941 */ /* 0x000fea0003800000 */
.L_x_1589:
        /* <DEDUP_REMOVED lines=30> */
.L_x_1592:
[----:B------:R-:W-:Y:S05]  /*14150*/  BSYNC B0 ;  /* 0x0000000000007941 */ /* 0x000fea0003800000 */
.L_x_1591:
        /* <DEDUP_REMOVED lines=31> */
.L_x_1585:
        /* <DEDUP_REMOVED lines=31> */
.L_x_1593:
        /* <DEDUP_REMOVED lines=43> */
.L_x_1595:
[----:B------:R-:W-:Y:S05]  /*147f0*/  BSYNC B0 ;  /* 0x0000000000007941 */ /* 0x000fea0003800000 */
.L_x_1594:
        /* <DEDUP_REMOVED lines=77> */
.L_x_1597:
[----:B------:R-:W-:Y:S05]  /*14cd0*/  BSYNC B0 ;  /* 0x0000000000007941 */ /* 0x000fea0003800000 */
.L_x_1596:
        /* <DEDUP_REMOVED lines=27> */
.L_x_1599:
[----:B------:R-:W-:Y:S05]  /*14e90*/  BSYNC B0 ;  /* 0x0000000000007941 */ /* 0x000fea0003800000 */
.L_x_1598:
        /* <DEDUP_REMOVED lines=27> */
.L_x_1601:
[----:B------:R-:W-:Y:S05]  /*15050*/  BSYNC B0 ;  /* 0x0000000000007941 */ /* 0x000fea0003800000 */
.L_x_1600:
        /* <DEDUP_REMOVED lines=28> */
.L_x_1602:
        /* <DEDUP_REMOVED lines=14> */
.L_x_1792:


//--------------------- .text._ZN7cutlass13device_kernelIN5flash19enable_sm80_to_sm89INS1_16FlashAttnFwdSm80INS1_25CollectiveMainloopFwdSm80ILi8ELi1ELb0EN4cute5tupleIJNS5_1CILi128EEENS7_ILi48EEENS7_ILi256EEEEEELi256ENS_10bfloat16_tEfNS_4arch4Sm80ELb1ELb0ELb1ELb1ELb1ELb1ELb1ELb0EEENS1_21CollectiveEpilogueFwdINS6_IJS8_SA_S9_EEENS6_IJNS7_ILi1EEESI_SI_EEESC_SE_Li256ELb1ELb1ELb0ELb0EEENS1_19SingleTileSchedulerILb1ELb0ELb1ELi128EEEEEEEEEvNT_6ParamsE --------------------------
	.section	.text._ZN7cutlass13device_kernelIN5flash19enable_sm80_to_sm89INS1_16FlashAttnFwdSm80INS1_25CollectiveMainloopFwdSm80ILi8ELi1ELb0EN4cute5tupleIJNS5_1CILi128EEENS7_ILi48EEENS7_ILi256EEEEEELi256ENS_10bfloat16_tEfNS_4arch4Sm80ELb1ELb0ELb1ELb1ELb1ELb1ELb1ELb0EEENS1_21CollectiveEpilogueFwdINS6_IJS8_SA_S9_EEENS6_IJNS7_ILi1EEESI_SI_EEESC_SE_Li256ELb1ELb1ELb0ELb0EEENS1_19SingleTileSchedulerILb1ELb0ELb1ELi128EEEEEEEEEvNT_6ParamsE,"ax",@progbits
	.sectioninfo	@"SHI_REGISTERS=254"
	.align	128
.text._ZN7cutlass13device_kernelIN5flash19enable_sm80_to_sm89INS1_16FlashAttnFwdSm80INS1_25CollectiveMainloopFwdSm80ILi8ELi1ELb0EN4cute5tupleIJNS5_1CILi128EEENS7_ILi48EEENS7_ILi256EEEEEELi256ENS_10bfloat16_tEfNS_4arch4Sm80ELb1ELb0ELb1ELb1ELb1ELb1ELb1ELb0EEENS1_21CollectiveEpilogueFwdINS6_IJS8_SA_S9_EEENS6_IJNS7_ILi1EEESI_SI_EEESC_SE_Li256ELb1ELb1ELb0ELb0EEENS1_19SingleTileSchedulerILb1ELb0ELb1ELi128EEEEEEEEEvNT_6ParamsE:
        .type           _ZN7cutlass13device_kernelIN5flash19enable_sm80_to_sm89INS1_16FlashAttnFwdSm80INS1_25CollectiveMainloopFwdSm80ILi8ELi1ELb0EN4cute5tupleIJNS5_1CILi128EEENS7_ILi48EEENS7_ILi256EEEEEELi256ENS_10bfloat16_tEfNS_4arch4Sm80ELb1ELb0ELb1ELb1ELb1ELb1ELb1ELb0EEENS1_21CollectiveEpilogueFwdINS6_IJS8_SA_S9_EEENS6_IJNS7_ILi1EEESI_SI_EEESC_SE_Li256ELb1ELb1ELb0ELb0EEENS1_19SingleTileSchedulerILb1ELb0ELb1ELi128EEEEEEEEEvNT_6ParamsE,@function
        .size           _ZN7cutlass13device_kernelIN5flash19enable_sm80_to_sm89INS1_16FlashAttnFwdSm80INS1_25CollectiveMainloopFwdSm80ILi8ELi1ELb0EN4cute5tupleIJNS5_1CILi128EEENS7_ILi48EEENS7_ILi256EEEEEELi256ENS_10bfloat16_tEfNS_4arch4Sm80ELb1ELb0ELb1ELb1ELb1ELb1ELb1ELb0EEENS1_21CollectiveEpilogueFwdINS6_IJS8_SA_S9_EEENS6_IJNS7_ILi1EEESI_SI_EEESC_SE_Li256ELb1ELb1ELb0ELb0EEENS1_19SingleTileSchedulerILb1ELb0ELb1ELi128EEEEEEEEEvNT_6ParamsE,(.L_x_1793 - _ZN7cutlass13device_kernelIN5flash19enable_sm80_to_sm89INS1_16FlashAttnFwdSm80INS1_25CollectiveMainloopFwdSm80ILi8ELi1ELb0EN4cute5tupleIJNS5_1CILi128EEENS7_ILi48EEENS7_ILi256EEEEEELi256ENS_10bfloat16_tEfNS_4arch4Sm80ELb1ELb0ELb1ELb1ELb1ELb1ELb1ELb0EEENS1_21CollectiveEpilogueFwdINS6_IJS8_SA_S9_EEENS6_IJNS7_ILi1EEESI_SI_EEESC_SE_Li256ELb1ELb1ELb0ELb0EEENS1_19SingleTileSchedulerILb1ELb0ELb1ELi128EEEEEEEEEvNT_6ParamsE)
        .other          _ZN7cutlass13device_kernelIN5flash19enable_sm80_to_sm89INS1_16FlashAttnFwdSm80INS1_25CollectiveMainloopFwdSm80ILi8ELi1ELb0EN4cute5tupleIJNS5_1CILi128EEENS7_ILi48EEENS7_ILi256EEEEEELi256ENS_10bfloat16_tEfNS_4arch4Sm80ELb1ELb0ELb1ELb1ELb1ELb1ELb1ELb0EEENS1_21CollectiveEpilogueFwdINS6_IJS8_SA_S9_EEENS6_IJNS7_ILi1EEESI_SI_EEESC_SE_Li256ELb1ELb1ELb0ELb0EEENS1_19SingleTileSchedulerILb1ELb0ELb1ELi128EEEEEEEEEvNT_6ParamsE,@"STO_CUDA_ENTRY STV_DEFAULT"
_ZN7cutlass13device_kernelIN5flash19enable_sm80_to_sm89INS1_16FlashAttnFwdSm80INS1_25CollectiveMainloopFwdSm80ILi8ELi1ELb0EN4cute5tupleIJNS5_1CILi128EEENS7_ILi48EEENS7_ILi256EEEEEELi256ENS_10bfloat16_tEfNS_4arch4Sm80ELb1ELb0ELb1ELb1ELb1ELb1ELb1ELb0EEENS1_21CollectiveEpilogueFwdINS6_IJS8_SA_S9_EEENS6_IJNS7_ILi1EEESI_SI_EEESC_SE_Li256ELb1ELb1ELb0ELb0EEENS1_19SingleTileSchedulerILb1ELb0ELb1ELi128EEEEEEEEEvNT_6ParamsE:
        /* <DEDUP_REMOVED lines=20> */
.L_x_1604:
        /* <DEDUP_REMOVED lines=13> */
.L_x_1606:
[----:B------:R-:W-:Y:S02]  /*0210*/  ULDC UR5, c[0x0][0x54c] ;  /* 0x0001530000057ab9 */ /* 0x000fe40000000800 */
.L_x_1605:
[----:B------:R-:W-:Y:S02]  /*0220*/  ULDC UR4, c[0x0][0x548] ;  /* 0x0001520000047ab9 */ /* 0x000fe40000000800 */
[----:B------:R-:W-:-:S02]  /*0230*/  USHF.L.U32 UR18, UR17, 0x7, URZ ;  /* 0x0000000711127899 */ /* 0x000fc4000800063f */
[----:B------:R-:W-:-:S04]  /*0240*/  UIMAD UR4, UR5, UR4, URZ ;  /* 0x00000004050472a4 */ /* 0x000fc8000f8e023f */
[----:B------:R-:W-:-:S04]  /*0250*/  UISETP.GE.AND UP0, UPT, UR18, UR4, UPT ;  /* 0x000000041200728c */ /* 0x000fc8000bf06270 */
[----:B------:R-:W-:Y:S01]  /*0260*/  USEL UR22, UR22, 0xffffffff, !UP0 ;  /* 0xffffffff16167887 */ /* 0x000fe2000c000000 */
[----:B------:R-:W-:Y:S05]  /*0270*/  BRA `(.L_x_1607) ;  /* 0x000001b000007947 */ /* 0x000fea0003800000 */
.L_x_1603:
        /* <DEDUP_REMOVED lines=8> */
.L_x_1608:
        /* <DEDUP_REMOVED lines=13> */
.L_x_1610:
[----:B------:R-:W-:Y:S02]  /*03d0*/  ULDC UR5, c[0x0][0x54c] ;  /* 0x0001530000057ab9 */ /* 0x000fe40000000800 */
.L_x_1609:
[----:B------:R-:W-:Y:S02]  /*03e0*/  ULDC UR4, c[0x0][0x548] ;  /* 0x0001520000047ab9 */ /* 0x000fe40000000800 */
[----:B------:R-:W-:-:S02]  /*03f0*/  USHF.L.U32 UR18, UR17, 0x7, URZ ;  /* 0x0000000711127899 */ /* 0x000fc4000800063f */
[----:B------:R-:W-:-:S04]  /*0400*/  UIMAD UR4, UR5, UR4, URZ ;  /* 0x00000004050472a4 */ /* 0x000fc8000f8e023f */
[----:B------:R-:W-:-:S04]  /*0410*/  UISETP.GE.AND UP0, UPT, UR18, UR4, UPT ;  /* 0x000000041200728c */ /* 0x000fc8000bf06270 */
[----:B------:R-:W-:-:S06]  /*0420*/  USEL UR22, UR22, 0xffffffff, !UP0 ;  /* 0xffffffff16167887 */ /* 0x000fcc000c000000 */
.L_x_1607:
        /* <DEDUP_REMOVED lines=51> */
[----:B------:R-:W-:-:S03]  /*0760*/  UIMAD UR5, UR4, UR5, URZ ;  /* 0x00000005040572a4 */ /* 0x000fc6000f8e023f */
        /* <DEDUP_REMOVED lines=12> */
.L_x_1611:
        /* <DEDUP_REMOVED lines=8> */
[----:B----4-:R1:W4:Y:S02]  /*08b0*/  R2UR UR5, R0 ;  /* 0x00000000000573c2 */ /* 0x01032400000e0000 */
[----:B-1--4-:R-:W-:Y:S05]  /*08c0*/  BRA `(.L_x_1613) ;  /* 0x0000006000007947 */ /* 0x012fea0003800000 */
.L_x_1612:
[----:B------:R-:W-:Y:S05]  /*08d0*/  @!P4 BRA `(.L_x_1613) ;  /* 0x000000500000c947 */ /* 0x000fea0003800000 */
[----:B-1--4-:R-:W4:Y:S04]  /*08e0*/  LDG.E R0, [R8.64] ;  /* 0x0000001a08007981 */ /* 0x012f28000c1e1900 */
[----:B---3--:R-:W3:Y:S01]  /*08f0*/  LDG.E R3, [R8.64+0x4] ;  /* 0x0000041a08037981 */ /* 0x008ee2000c1e1900 */
[----:B----4-:R-:W1:Y:S08]  /*0900*/  R2UR UR5, R0 ;  /* 0x00000000000573c2 */ /* 0x010e7000000e0000 */
[----:B---3--:R-:W1:Y:S02]  /*0910*/  R2UR UR6, R3 ;  /* 0x00000000030673c2 */ /* 0x008e6400000e0000 */
[----:B-1----:R-:W-:-:S06]  /*0920*/  UIADD3 UR5, -UR5, UR6, URZ ;  /* 0x0000000605057290 */ /* 0x002fcc000fffe13f */
.L_x_1613:
        /* <DEDUP_REMOVED lines=23> */
[----:B------:R-:W-:Y:S02]  /*0aa0*/  @UP2 USHF.R.U32.HI UR6, URZ, UR7, UR25 ;  /* 0x000000073f062299 */ /* 0x000fe40008011619 */
[----:B------:R-:W-:-:S02]  /*0ab0*/  UIADD3 UR7, UR14, 0x2f, URZ ;  /* 0x0000002f0e077890 */ /* 0x000fc4000fffe03f */
[----:B--2---:R-:W-:Y:S02]  /*0ac0*/  UIADD3 UR12, UR14, 0x30, -UR21 ;  /* 0x000000300e0c7890 */ /* 0x004fe4000fffe815 */
[----:B------:R-:W-:Y:S02]  /*0ad0*/  UIMAD.WIDE UR24, UR7, 0x2aaaaaab, URZ ;  /* 0x2aaaaaab071878a5 */ /* 0x000fe4000f8e023f */
[----:B------:R-:W-:-:S04]  /*0ae0*/  UIADD3 UR6, UR12, UR6, URZ ;  /* 0x000000060c067290 */ /* 0x000fc8000fffe03f */
[----:B------:R-:W-:Y:S02]  /*0af0*/  UIMAD.WIDE UR6, UR6, 0x2aaaaaab, URZ ;  /* 0x2aaaaaab060678a5 */ /* 0x000fe4000f8e023f */
[----:B------:R-:W-:Y:S02]  /*0b00*/  UMOV UR9, UR25 ;  /* 0x0000001900097c82 */ /* 0x000fe40008000000 */
[----:B------:R-:W-:Y:S02]  /*0b10*/  USHF.R.U32.HI UR13, URZ, 0x1f, UR9 ;  /* 0x0000001f3f0d7899 */ /* 0x000fe40008011609 */
[----:B------:R-:W-:Y:S02]  /*0b20*/  USHF.R.U32.HI UR6, URZ, 0x1f, UR7 ;  /* 0x0000001f3f067899 */ /* 0x000fe40008011607 */
[----:B------:R-:W-:Y:S02]  /*0b30*/  ULEA.HI.SX32 UR13, UR9, UR13, 0x1d ;  /* 0x0000000d090d7291 */ /* 0x000fe4000f8fea3f */
[----:B------:R-:W-:-:S04]  /*0b40*/  ULEA.HI.SX32 UR6, UR7, UR6, 0x1d ;  /* 0x0000000607067291 */ /* 0x000fc8000f8fea3f */
[----:B------:R-:W-:-:S04]  /*0b50*/  UISETP.LT.AND UP0, UPT, UR13, UR6, UPT ;  /* 0x000000060d00728c */ /* 0x000fc8000bf01270 */
[----:B------:R-:W-:Y:S02]  /*0b60*/  USEL UR7, UR13, UR6, UP0 ;  /* 0x000000060d077287 */ /* 0x000fe40008000000 */
[----:B------:R-:W-:Y:S02]  /*0b70*/  UIADD3 UR6, -UR8, URZ, URZ ;  /* 0x0000003f08067290 */ /* 0x000fe4000fffe13f */
[----:B------:R-:W-:Y:S02]  /*0b80*/  UIMAD UR7, UR7, 0x30, -UR8 ;  /* 0x00000030070778a4 */ /* 0x000fe4000f8e0a08 */
[----:B------:R-:W-:Y:S02]  /*0b90*/  UISETP.LT.AND UP1, UPT, URZ, UR6, UPT ;  /* 0x000000063f00728c */ /* 0x000fe4000bf21270 */
[----:B------:R-:W-:Y:S02]  /*0ba0*/  UISETP.LT.AND UP0, UPT, UR7, UR4, UPT ;  /* 0x000000040700728c */ /* 0x000fe4000bf01270 */
[----:B------:R-:W-:-:S02]  /*0bb0*/  USEL UR6, URZ, UR6, !UP1 ;  /* 0x000000063f067287 */ /* 0x000fc4000c800000 */
[----:B------:R-:W-:Y:S02]  /*0bc0*/  USEL UR7, UR7, UR4, UP0 ;  /* 0x0000000407077287 */ /* 0x000fe40008000000 */
[----:B------:R-:W-:Y:S02]  /*0bd0*/  UIMAD.WIDE.U32 UR24, UR6, -0x55555555, URZ ;  /* 0xaaaaaaab061878a5 */ /* 0x000fe4000f8e003f */
[----:B------:R-:W-:-:S11]  /*0be0*/  UISETP.GT.AND UP0, UPT, UR7, UR6, UPT ;  /* 0x000000060700728c */ /* 0x000fd6000bf04270 */
[----:B------:R-:W-:-:S04]  /*0bf0*/  @UP0 UIADD3 UR7, UR7, 0x2f, URZ ;  /* 0x0000002f07070890 */ /* 0x000fc8000fffe03f */
[----:B------:R-:W-:Y:S02]  /*0c00*/  UIMAD.WIDE UR8, UR7, 0x2aaaaaab, URZ ;  /* 0x2aaaaaab070878a5 */ /* 0x000fe4000f8e023f */
[----:B------:R-:W-:Y:S02]  /*0c10*/  USHF.R.U32.HI UR7, URZ, 0x5, UR25 ;  /* 0x000000053f077899 */ /* 0x000fe40008011619 */
[----:B------:R-:W-:-:S05]  /*0c20*/  @UP0 USHF.R.U32.HI UR8, URZ, 0x1f, UR9 ;  /* 0x0000001f3f080899 */ /* 0x000fca0008011609 */
[----:B------:R-:W-:Y:S02]  /*0c30*/  UMOV UR6, UR7 ;  /* 0x0000000700067c82 */ /* 0x000fe40008000000 */
[----:B------:R-:W-:-:S04]  /*0c40*/  @UP0 ULEA.HI.SX32 UR6, UR9, UR8, 0x1d ;  /* 0x0000000809060291 */ /* 0x000fc8000f8fea3f */
[----:B------:R-:W-:-:S06]  /*0c50*/  UISETP.GT.AND UP0, UPT, UR6, UR7, UPT ;  /* 0x000000070600728c */ /* 0x000fcc000bf04270 */
[----:B------:R-:W-:-:S13]  /*0c60*/  PLOP3.LUT P0, PT, PT, PT, UP0, 0x80, 0x0 ;  /* 0x000000000000781c */ /* 0x000fda0003f0f008 */
[----:B------:R-:W-:Y:S05]  /*0c70*/  @!P0 BRA `(.L_x_1614) ;  /* 0x00006f9000008947 */ /* 0x000fea0003800000 */
[----:B-1----:R-:W-:Y:S02]  /*0c80*/  ULDC.64 UR8, c[0x0][0x340] ;  /* 0x0000d00000087ab9 */ /* 0x002fe40000000a00 */
[----:B------:R-:W-:Y:S01]  /*0c90*/  UISETP.NE.U32.AND UP1, UPT, URZ, UR8, UPT ;  /* 0x000000083f00728c */ /* 0x000fe2000bf25070 */
[----:B------:R-:W-:Y:S01]  /*0ca0*/  SHF.R.S32.HI R6, RZ, 0x1f, R223 ;  /* 0x0000001fff067819 */ /* 0x000fe200000114df */
[----:B------:R-:W-:Y:S02]  /*0cb0*/  UMOV UR39, 0x30 ;  /* 0x0000003000277882 */ /* 0x000fe40000000000 */
[----:B------:R-:W-:Y:S02]  /*0cc0*/  UISETP.NE.AND.EX UP1, UPT, URZ, UR9, UPT, UP1 ;  /* 0x000000093f00728c */ /* 0x000fe4000bf25310 */
[----:B------:R-:W-:Y:S02]  /*0cd0*/  ULDC.64 UR24, c[0x0][0x238] ;  /* 0x00008e0000187ab9 */ /* 0x000fe40000000a00 */
[----:B------:R-:W-:-:S02]  /*0ce0*/  ULDC.64 UR8, c[0x0][0x340] ;  /* 0x0000d00000087ab9 */ /* 0x000fc40000000a00 */
[----:B------:R-:W-:-:S05]  /*0cf0*/  PLOP3.LUT P1, PT, PT, PT, UP1, 0x80, 0x0 ;  /* 0x000000000000781c */ /* 0x000fca0003f2f018 */
[----:B------:R-:W-:Y:S01]  /*0d00*/  @UP1 UIMAD.WIDE UR8, UR22, UR10, UR8 ;  /* 0x0000000a160812a5 */ /* 0x000fe2000f8e0208 */
[-C--:B------:R-:W-:Y:S01]  /*0d10*/  LEA.HI R4, R6, R223.reuse, RZ, 0x3 ;  /* 0x000000df06047211 */ /* 0x080fe200078f18ff */
[----:B------:R-:W-:Y:S02]  /*0d20*/  UIADD3 UR6, UR6, -0x1, URZ ;  /* 0xffffffff06067890 */ /* 0x000fe4000fffe03f */
[----:B------:R-:W-:Y:S02]  /*0d30*/  ULDC.64 UR10, c[0x0][0x240] ;  /* 0x00009000000a7ab9 */ /* 0x000fe40000000a00 */
[----:B------:R-:W-:Y:S02]  /*0d40*/  IMAD.U32 R8, RZ, RZ, UR8 ;  /* 0x00000008ff087e24 */ /* 0x000fe4000f8e00ff */
[----:B------:R-:W-:Y:S01]  /*0d50*/  IMAD.U32 R9, RZ, RZ, UR9 ;  /* 0x00000009ff097e24 */ /* 0x000fe2000f8e00ff */
[----:B------:R-:W-:Y:S01]  /*0d60*/  SHF.R.S32.HI R16, RZ, 0x3, R4 ;  /* 0x00000003ff107819 */ /* 0x000fe20000011404 */
[----:B------:R-:W-:Y:S01]  /*0d70*/  UIMAD UR28, UR6, -0x30, UR4 ;  /* 0xffffffd0061c78a4 */ /* 0x000fe2000f8e0204 */
[----:B------:R-:W-:Y:S01]  /*0d80*/  LOP3.LUT R4, R4, 0xfffffff8, RZ, 0xc0, !PT ;  /* 0xfffffff804047812 */ /* 0x000fe200078ec0ff */
[----:B------:R-:W-:Y:S01]  /*0d90*/  ULDC.64 UR8, c[0x0][0x260] ;  /* 0x0000980000087ab9 */ /* 0x000fe20000000a00 */
[----:B------:R-:W-:Y:S01]  /*0da0*/  SHF.R.S32.HI R5, RZ, 0x1f, R16 ;  /* 0x0000001fff057819 */ /* 0x000fe20000011410 */
[----:B------:R1:W2:Y:S01]  /*0db0*/  @P1 LDG.E R0, [R8.64] ;  /* 0x0000001a08001981 */ /* 0x0002a2000c1e1900 */
[----:B-----5:R-:W-:Y:S01]  /*0dc0*/  IADD3 R148, P0, R16, R2, RZ ;  /* 0x0000000210947210 */ /* 0x020fe20007f1e0ff */
[----:B------:R-:W-:Y:S01]  /*0dd0*/  IMAD.IADD R3, R223, 0x1, -R4 ;  /* 0x00000001df037824 */ /* 0x000fe200078e0a04 */
[----:B------:R-:W-:Y:S01]  /*0de0*/  UISETP.LT.AND UP0, UPT, UR28, 0x30, UPT ;  /* 0x000000301c00788c */ /* 0x000fe2000bf01270 */
[----:B------:R-:W-:Y:S01]  /*0df0*/  LEA.HI R6, R6, R223, RZ, 0x6 ;  /* 0x000000df06067211 */ /* 0x000fe200078f30ff */
[----:B------:R-:W-:Y:S01]  /*0e00*/  UIMAD UR10, UR15, UR10, URZ ;  /* 0x0000000a0f0a72a4 */ /* 0x000fe2000f8e023f */
[C---:B------:R-:W-:Y:S01]  /*0e10*/  IMAD.SHL.U32 R18, R3.reuse, 0x8, RZ ;  /* 0x0000000803127824 */ /* 0x040fe200078e00ff */
[----:B------:R-:W-:Y:S01]  /*0e20*/  LEA.HI.X.SX32 R149, R2, R5, 0x1, P0 ;  /* 0x0000000502957211 */ /* 0x000fe200000f0eff */
[----:B------:R-:W-:Y:S01]  /*0e30*/  USEL UR29, UR28, 0x30, UP0 ;  /* 0x000000301c1d7887 */ /* 0x000fe20008000000 */
[----:B------:R-:W-:Y:S01]  /*0e40*/  IMAD.SHL.U32 R20, R3, 0x4, RZ ;  /* 0x0000000403147824 */ /* 0x000fe200078e00ff */
[----:B------:R-:W-:Y:S01]  /*0e50*/  UIMAD UR8, UR15, UR8, URZ ;  /* 0x000000080f0872a4 */ /* 0x000fe2000f8e023f */
[--C-:B------:R-:W-:Y:S01]  /*0e60*/  SHF.R.S32.HI R19, RZ, 0x1f, R18.reuse ;  /* 0x0000001fff137819 */ /* 0x100fe20000011412 */
[----:B------:R-:W-:Y:S01]  /*0e70*/  IMAD R7, R149, c[0x0][0x238], RZ ;  /* 0x00008e0095077a24 */ /* 0x000fe200078e02ff */
[----:B------:R-:W-:Y:S01]  /*0e80*/  USHF.R.S32.HI UR31, URZ, 0x1f, UR22 ;  /* 0x0000001f3f1f7899 */ /* 0x000fe20008011416 */
[----:B------:R-:W-:Y:S01]  /*0e90*/  IADD3 R2, -R16, UR29, RZ ;  /* 0x0000001d10027c10 */ /* 0x000fe2000fffe1ff */
[----:B------:R-:W-:Y:S01]  /*0ea0*/  UIMAD UR28, UR16, UR11, UR10 ;  /* 0x0000000b101c72a4 */ /* 0x000fe2000f8e020a */
[----:B------:R-:W-:Y:S01]  /*0eb0*/  IMAD R10, R148, c[0x0][0x23c], R7 ;  /* 0x00008f00940a7a24 */ /* 0x000fe200078e0207 */
[----:B------:R-:W-:Y:S01]  /*0ec0*/  USEL UR34, UR22, URZ, !UP3 ;  /* 0x0000003f16227287 */ /* 0x000fe2000d800000 */
[C---:B------:R-:W-:Y:S01]  /*0ed0*/  ISETP.GE.AND P0, PT, R2.reuse, 0x1, PT ;  /* 0x000000010200780c */ /* 0x040fe20003f06270 */
[----:B------:R-:W-:Y:S01]  /*0ee0*/  USEL UR33, UR31, URZ, !UP3 ;  /* 0x0000003f1f217287 */ /* 0x000fe2000d800000 */
[----:B------:R-:W-:Y:S01]  /*0ef0*/  ISETP.GT.AND P3, PT, R2, 0x20, PT ;  /* 0x000000200200780c */ /* 0x000fe20003f64270 */
[----:B------:R-:W-:Y:S01]  /*0f00*/  IMAD.U32 R2, RZ, RZ, UR16 ;  /* 0x00000010ff027e24 */ /* 0x000fe2000f8e00ff */
[----:B------:R-:W-:Y:S01]  /*0f10*/  UIMAD UR10, UR16, UR9, UR8 ;  /* 0x00000009100a72a4 */ /* 0x000fe2000f8e0208 */
[----:B------:R-:W-:Y:S01]  /*0f20*/  IMAD.U32 R150, RZ, RZ, UR34 ;  /* 0x00000022ff967e24 */ /* 0x000fe2000f8e00ff */
[----:B------:R-:W-:Y:S01]  /*0f30*/  UIMAD UR23, UR39, UR25, URZ ;  /* 0x00000019271772a4 */ /* 0x000fe2000f8e023f */
[----:B-1----:R-:W-:Y:S01]  /*0f40*/  IMAD.WIDE.U32 R8, R148, c[0x0][0x238], R18 ;  /* 0x00008e0094087a25 */ /* 0x002fe200078e0012 */
[----:B------:R-:W-:Y:S01]  /*0f50*/  ULDC.64 UR8, c[0x0][0x248] ;  /* 0x0000920000087ab9 */ /* 0x000fe20000000a00 */
[----:B------:R-:W-:Y:S01]  /*0f60*/  IADD3 R15, R20, 0x40, RZ ;  /* 0x00000040140f7810 */ /* 0x000fe20007ffe0ff */
[----:B------:R-:W-:Y:S01]  /*0f70*/  UIMAD UR8, UR33, UR8, URZ ;  /* 0x00000008210872a4 */ /* 0x000fe2000f8e023f */
[----:B------:R-:W-:Y:S01]  /*0f80*/  IMAD.IADD R11, R9, 0x1, R10 ;  /* 0x00000001090b7824 */ /* 0x000fe200078e020a */
[----:B------:R-:W-:Y:S01]  /*0f90*/  UIMAD.WIDE.U32 UR24, UR39, UR24, URZ ;  /* 0x00000018271872a5 */ /* 0x000fe2000f8e003f */
[----:B------:R-:W-:Y:S01]  /*0fa0*/  IMAD.MOV.U32 R10, RZ, RZ, R8 ;  /* 0x000000ffff0a7224 */ /* 0x000fe200078e0008 */
[----:B------:R-:W-:Y:S01]  /*0fb0*/  UIMAD UR11, UR34, UR9, UR8 ;  /* 0x00000009220b72a4 */ /* 0x000fe2000f8e0208 */
[----:B------:R-:W-:Y:S01]  /*0fc0*/  IMAD.SHL.U32 R113, R16, 0x40, RZ ;  /* 0x0000004010717824 */ /* 0x000fe200078e00ff */
[----:B------:R-:W-:Y:S01]  /*0fd0*/  UIADD3 UR23, UR25, UR23, URZ ;  /* 0x0000001719177290 */ /* 0x000fe2000fffe03f */
[----:B------:R-:W-:Y:S01]  /*0fe0*/  IMAD.WIDE.U32 R152, R2, c[0x0][0x240], R10 ;  /* 0x0000900002987a25 */ /* 0x000fe200078e000a */
[----:B------:R-:W-:Y:S01]  /*0ff0*/  USHF.R.S32.HI UR30, URZ, 0x1f, UR6 ;  /* 0x0000001f3f1e7899 */ /* 0x000fe20008011406 */
[----:B------:R-:W-:Y:S01]  /*1000*/  IADD3 R114, R18, 0x80, RZ ;  /* 0x0000008012727810 */ /* 0x000fe20007ffe0ff */
[----:B------:R-:W-:Y:S01]  /*1010*/  UIMAD UR32, UR23, UR6, URZ ;  /* 0x00000006172072a4 */ /* 0x000fe2000f8e023f */
[----:B------:R-:W-:Y:S01]  /*1020*/  IMAD R9, R5, c[0x0][0x280], RZ ;  /* 0x0000a00005097a24 */ /* 0x000fe200078e02ff */
[----:B------:R-:W-:Y:S01]  /*1030*/  IADD3 R153, R153, UR28, RZ ;  /* 0x0000001c99997c10 */ /* 0x000fe2000fffe0ff */
[----:B------:R-:W-:Y:S01]  /*1040*/  IMAD.SHL.U32 R6, R6, 0x8, RZ ;  /* 0x0000000806067824 */ /* 0x000fe200078e00ff */
[----:B------:R-:W-:Y:S01]  /*1050*/  LOP3.LUT R113, R113, 0x1c0, RZ, 0xc0, !PT ;  /* 0x000001c071717812 */ /* 0x000fe200078ec0ff */
[----:B------:R-:W-:Y:S01]  /*1060*/  IMAD R5, R5, c[0x0][0x290], RZ ;  /* 0x0000a40005057a24 */ /* 0x000fe200078e02ff */
[----:B------:R-:W-:Y:S01]  /*1070*/  UIMAD UR30, UR30, UR24, UR32 ;  /* 0x000000181e1e72a4 */ /* 0x000fe2000f8e0220 */
[----:B------:R-:W-:Y:S01]  /*1080*/  IMAD.WIDE.U32 R152, R150, c[0x0][0x248], R152 ;  /* 0x0000920096987a25 */ /* 0x000fe200078e0098 */
[----:B------:R-:W-:Y:S01]  /*1090*/  LOP3.LUT R6, R6, 0xfffffe00, RZ, 0xc0, !PT ;  /* 0xfffffe0006067812 */ /* 0x000fe200078ec0ff */
[----:B------:R-:W-:Y:S01]  /*10a0*/  UMOV UR35, 0x5 ;  /* 0x0000000500237882 */ /* 0x000fe20000000000 */
[----:B------:R-:W-:Y:S01]  /*10b0*/  LOP3.LUT R110, R113, 0x38, R18, 0xf8, !PT ;  /* 0x00000038716e7812 */ /* 0x000fe200078ef812 */
[----:B------:R-:W-:Y:S01]  /*10c0*/  IMAD.U32 R108, RZ, RZ, UR24 ;  /* 0x00000018ff6c7e24 */ /* 0x000fe2000f8e00ff */
[----:B------:R-:W-:Y:S01]  /*10d0*/  IADD3 R155, R153, UR11, RZ ;  /* 0x0000000b999b7c10 */ /* 0x000fe2000fffe0ff */
[----:B------:R-:W-:Y:S01]  /*10e0*/  IMAD.U32 R7, RZ, RZ, UR16 ;  /* 0x00000010ff077e24 */ /* 0x000fe2000f8e00ff */
[----:B------:R-:W-:Y:S01]  /*10f0*/  SHF.R.U32.HI R111, RZ, 0x3, R113 ;  /* 0x00000003ff6f7819 */ /* 0x000fe20000011671 */
[----:B------:R-:W-:Y:S01]  /*1100*/  IMAD.MOV.U32 R154, RZ, RZ, R152 ;  /* 0x000000ffff9a7224 */ /* 0x000fe200078e0098 */
[----:B------:R-:W-:Y:S01]  /*1110*/  IADD3 R112, R18, 0xc0, RZ ;  /* 0x000000c012707810 */ /* 0x000fe20007ffe0ff */
[----:B------:R-:W-:Y:S01]  /*1120*/  IMAD.IADD R14, R20, 0x1, R15 ;  /* 0x00000001140e7824 */ /* 0x000fe200078e020f */
[----:B------:R-:W-:Y:S01]  /*1130*/  ISETP.GE.AND P2, PT, R18, c[0x0][0x1d4], PT ;  /* 0x0000750012007a0c */ /* 0x000fe20003f46270 */
[----:B------:R-:W-:Y:S01]  /*1140*/  IMAD R158, R16, c[0x0][0x284], R9 ;  /* 0x0000a100109e7a24 */ /* 0x000fe200078e0209 */
[----:B------:R-:W-:Y:S01]  /*1150*/  ISETP.GE.AND P5, PT, R114, c[0x0][0x1d4], PT ;  /* 0x0000750072007a0c */ /* 0x000fe20003fa6270 */
[----:B------:R-:W-:Y:S01]  /*1160*/  IMAD R156, R16, c[0x0][0x294], R5 ;  /* 0x0000a500109c7a24 */ /* 0x000fe200078e0205 */
[----:B------:R-:W-:Y:S01]  /*1170*/  ISETP.GE.AND P6, PT, R14, c[0x0][0x1d4], PT ;  /* 0x000075000e007a0c */ /* 0x000fe20003fc6270 */
[----:B------:R-:W-:Y:S01]  /*1180*/  IMAD.WIDE.U32 R8, R7, c[0x0][0x260], R18 ;  /* 0x0000980007087a25 */ /* 0x000fe200078e0012 */
[----:B------:R-:W-:Y:S01]  /*1190*/  ISETP.GE.AND P4, PT, R112, c[0x0][0x1d4], PT ;  /* 0x0000750070007a0c */ /* 0x000fe20003f86270 */
[----:B------:R-:W-:Y:S01]  /*11a0*/  ULDC UR28, c[0x0][0x23c] ;  /* 0x00008f00001c7ab9 */ /* 0x000fe20000000800 */
[----:B------:R-:W-:Y:S01]  /*11b0*/  LOP3.LUT R110, R6, R110, R111, 0xf6, !PT ;  /* 0x0000006e066e7212 */ /* 0x000fe200078ef66f */
[----:B------:R-:W-:Y:S01]  /*11c0*/  IMAD.WIDE.U32 R4, R108, UR6, R154 ;  /* 0x000000066c047c25 */ /* 0x000fe2000f8e009a */
[----:B------:R-:W-:Y:S01]  /*11d0*/  IADD3 R9, R9, UR10, RZ ;  /* 0x0000000a09097c10 */ /* 0x000fe2000fffe0ff */
[----:B------:R-:W-:Y:S01]  /*11e0*/  ULDC UR10, c[0x0][0x238] ;  /* 0x00008e00000a7ab9 */ /* 0x000fe20000000800 */
[--C-:B------:R-:W-:Y:S01]  /*11f0*/  SHF.R.S32.HI R21, RZ, 0x1f, R20.reuse ;  /* 0x0000001fff157819 */ /* 0x100fe20000011414 */
[----:B------:R-:W-:Y:S01]  /*1200*/  USHF.L.U32 UR29, UR10, 0x5, URZ ;  /* 0x000000050a1d7899 */ /* 0x000fe2000800063f */
[----:B------:R-:W-:Y:S01]  /*1210*/  IMAD.SHL.U32 R110, R110, 0x2, RZ ;  /* 0x000000026e6e7824 */ /* 0x000fe200078e00ff */
[----:B------:R-:W-:Y:S01]  /*1220*/  USHF.L.U64.HI UR28, UR10, UR35, UR28 ;  /* 0x000000230a1c7299 */ /* 0x000fe2000801021c */
[----:B------:R-:W-:Y:S01]  /*1230*/  P2R R118, PR, RZ, 0x4 ;  /* 0x00000004ff767803 */ /* 0x000fe20000000000 */
[----:B------:R-:W-:Y:S01]  /*1240*/  IMAD.U32 R109, RZ, RZ, UR25 ;  /* 0x00000019ff6d7e24 */ /* 0x000fe2000f8e00ff */
[C---:B------:R-:W-:Y:S01]  /*1250*/  IADD3 R109, R16.reuse, 0x20, RZ ;  /* 0x00000020106d7810 */ /* 0x040fe20007ffe0ff */
[C---:B------:R-:W-:Y:S01]  /*1260*/  IMAD.WIDE.U32 R160, R16.reuse, c[0x0][0x290], R20 ;  /* 0x0000a40010a07a25 */ /* 0x040fe200078e0014 */
[----:B------:R-:W-:Y:S01]  /*1270*/  ULDC.64 UR8, c[0x0][0x280] ;  /* 0x0000a00000087ab9 */ /* 0x000fe20000000a00 */
[----:B------:R-:W-:Y:S01]  /*1280*/  SHF.R.S32.HI R127, RZ, 0x1f, R106 ;  /* 0x0000001fff7f7819 */ /* 0x000fe2000001146a */
[----:B------:R-:W-:Y:S01]  /*1290*/  UIMAD UR37, UR39, UR9, URZ ;  /* 0x00000009272572a4 */ /* 0x000fe2000f8e023f */
[----:B------:R-:W-:Y:S01]  /*12a0*/  IMAD.WIDE.U32 R10, R16, c[0x0][0x290], R18 ;  /* 0x0000a400100a7a25 */ /* 0x000fe200078e0012 */
[----:B------:R-:W-:Y:S01]  /*12b0*/  USHF.L.U32 UR32, UR8, 0x5, URZ ;  /* 0x0000000508207899 */ /* 0x000fe2000800063f */
[----:B------:R-:W-:Y:S01]  /*12c0*/  SHF.R.S32.HI R125, RZ, 0x1f, R112 ;  /* 0x0000001fff7d7819 */ /* 0x000fe20000011470 */
[----:B------:R-:W-:Y:S01]  /*12d0*/  UIMAD.WIDE.U32 UR40, UR8, 0x30, URZ ;  /* 0x00000030082878a5 */ /* 0x000fe2000f8e003f */
[----:B------:R-:W-:Y:S01]  /*12e0*/  IMAD.IADD R161, R161, 0x1, R156 ;  /* 0x00000001a1a17824 */ /* 0x000fe200078e029c */
[----:B------:R-:W-:Y:S01]  /*12f0*/  ULDC.64 UR10, c[0x0][0x268] ;  /* 0x00009a00000a7ab9 */ /* 0x000fe20000000a00 */
[----:B------:R-:W-:Y:S01]  /*1300*/  IMAD.IADD R157, R156, 0x1, R11 ;  /* 0x000000019c9d7824 */ /* 0x000fe200078e020b */
[----:B------:R-:W-:Y:S01]  /*1310*/  UIMAD UR10, UR33, UR10, URZ ;  /* 0x0000000a210a72a4 */ /* 0x000fe2000f8e023f */
[----:B------:R-:W-:Y:S01]  /*1320*/  IMAD.WIDE.U32 R150, R150, c[0x0][0x268], R8 ;  /* 0x00009a0096967a25 */ /* 0x000fe200078e0008 */
[----:B------:R-:W-:Y:S01]  /*1330*/  SHF.R.S32.HI R8, RZ, 0x1f, R109 ;  /* 0x0000001fff087819 */ /* 0x000fe2000001146d */
[----:B------:R-:W-:Y:S01]  /*1340*/  UIADD3 UR37, UR41, UR37, URZ ;  /* 0x0000002529257290 */ /* 0x000fe2000fffe03f */
[----:B------:R-:W-:Y:S01]  /*1350*/  LEA.HI R125, R125, R112, RZ, 0x3 ;  /* 0x000000707d7d7211 */ /* 0x000fe200078f18ff */
[----:B------:R-:W-:Y:S01]  /*1360*/  IMAD.MOV.U32 R156, RZ, RZ, R10 ;  /* 0x000000ffff9c7224 */ /* 0x000fe200078e000a */
[----:B------:R-:W-:Y:S01]  /*1370*/  LEA.HI R11, R8, R109, RZ, 0x3 ;  /* 0x0000006d080b7211 */ /* 0x000fe200078f18ff */
[----:B------:R-:W-:Y:S01]  /*1380*/  IMAD.SHL.U32 R107, R109, 0x40, RZ ;  /* 0x000000406d6b7824 */ /* 0x000fe200078e00ff */
[----:B------:R-:W-:Y:S01]  /*1390*/  UIMAD UR11, UR34, UR11, UR10 ;  /* 0x0000000b220b72a4 */ /* 0x000fe2000f8e020a */
[----:B------:R-:W-:Y:S01]  /*13a0*/  IMAD.WIDE.U32 R162, R16, c[0x0][0x280], R20 ;  /* 0x0000a00010a27a25 */ /* 0x000fe200078e0014 */
[----:B------:R-:W-:-:S02]  /*13b0*/  LOP3.LUT R125, R125, 0xfffffff8, RZ, 0xc0, !PT ;  /* 0xfffffff87d7d7812 */ /* 0x000fc400078ec0ff */
[----:B------:R-:W-:Y:S01]  /*13c0*/  LOP3.LUT R107, R107, 0x1c0, RZ, 0xc0, !PT ;  /* 0x000001c06b6b7812 */ /* 0x000fe200078ec0ff */
[----:B------:R-:W-:Y:S01]  /*13d0*/  IMAD.SHL.U32 R11, R11, 0x40, RZ ;  /* 0x000000400b0b7824 */ /* 0x000fe200078e00ff */
[----:B------:R-:W-:Y:S01]  /*13e0*/  P2R R116, PR, RZ, 0x20 ;  /* 0x00000020ff747803 */ /* 0x000fe20000000000 */
[----:B------:R-:W-:Y:S01]  /*13f0*/  IMAD.WIDE.U32 R22, R16, c[0x0][0x280], R18 ;  /* 0x0000a00010167a25 */ /* 0x000fe200078e0012 */
[----:B------:R-:W-:Y:S02]  /*1400*/  SHF.R.U32.HI R120, RZ, 0x3, R107 ;  /* 0x00000003ff787819 */ /* 0x000fe4000001166b */
[----:B------:R-:W-:Y:S01]  /*1410*/  LOP3.LUT R11, R11, 0xfffffe00, RZ, 0xc0, !PT ;  /* 0xfffffe000b0b7812 */ /* 0x000fe200078ec0ff */
[----:B------:R-:W-:Y:S01]  /*1420*/  IMAD.MOV.U32 R134, RZ, RZ, c[0x0][0x27c] ;  /* 0x00009f00ff867624 */ /* 0x000fe200078e00ff */
[----:B------:R-:W-:Y:S01]  /*1430*/  P2R R115, PR, RZ, 0x10 ;  /* 0x00000010ff737803 */ /* 0x000fe20000000000 */
[----:B------:R-:W-:Y:S01]  /*1440*/  IMAD.IADD R163, R163, 0x1, R158 ;  /* 0x00000001a3a37824 */ /* 0x000fe200078e029e */
[----:B------:R-:W-:Y:S01]  /*1450*/  P2R R117, PR, RZ, 0x40 ;  /* 0x00000040ff757803 */ /* 0x000fe20000000000 */
[----:B------:R-:W-:Y:S01]  /*1460*/  IMAD.IADD R159, R158, 0x1, R23 ;  /* 0x000000019e9f7824 */ /* 0x000fe200078e0217 */
[----:B------:R-:W-:Y:S01]  /*1470*/  IADD3 R119, R119, UR5, RZ ;  /* 0x0000000577777c10 */ /* 0x000fe2000fffe0ff */
[----:B------:R-:W-:Y:S01]  /*1480*/  IMAD.MOV.U32 R136, RZ, RZ, c[0x0][0x2b8] ;  /* 0x0000ae00ff887624 */ /* 0x000fe200078e00ff */
[----:B------:R-:W-:Y:S01]  /*1490*/  IADD3 R121, -R16, 0x30, RZ ;  /* 0x0000003010797810 */ /* 0x000fe20007ffe1ff */
[----:B------:R-:W-:Y:S01]  /*14a0*/  IMAD.MOV.U32 R158, RZ, RZ, R22 ;  /* 0x000000ffff9e7224 */ /* 0x000fe200078e0016 */
[----:B------:R-:W-:Y:S01]  /*14b0*/  SHF.R.S32.HI R122, RZ, 0x1f, R125 ;  /* 0x0000001fff7a7819 */ /* 0x000fe2000001147d */
[----:B------:R-:W-:Y:S01]  /*14c0*/  IMAD.WIDE.U32 R160, R106, c[0x0][0x290], R160 ;  /* 0x0000a4006aa07a25 */ /* 0x000fe200078e00a0 */
[----:B------:R-:W-:-:S03]  /*14d0*/  IADD3 R129, R151, UR11, RZ ;  /* 0x0000000b97817c10 */ /* 0x000fc6000fffe0ff */
[----:B------:R-:W-:Y:S02]  /*14e0*/  IMAD.MOV.U32 R74, RZ, RZ, c[0x0][0x27c] ;  /* 0x00009f00ff4a7624 */ /* 0x000fe400078e00ff */
[----:B------:R-:W-:-:S04]  /*14f0*/  IMAD.WIDE.U32 R162, R106, c[0x0][0x280], R162 ;  /* 0x0000a0006aa27a25 */ /* 0x000fc800078e00a2 */
[----:B------:R-:W-:-:S04]  /*1500*/  IMAD.WIDE.U32 R158, R106, c[0x0][0x280], R158 ;  /* 0x0000a0006a9e7a25 */ /* 0x000fc800078e009e */
[----:B------:R-:W-:-:S04]  /*1510*/  IMAD.WIDE.U32 R156, R106, c[0x0][0x290], R156 ;  /* 0x0000a4006a9c7a25 */ /* 0x000fc800078e009c */
[----:B------:R-:W-:Y:S01]  /*1520*/  IMAD.SHL.U32 R74, R74, 0x2, RZ ;  /* 0x000000024a4a7824 */ /* 0x000fe200078e00ff */
[----:B--2---:R1:W2:Y:S01]  /*1530*/  @P1 R2UR UR36, R0 ;  /* 0x00000000002413c2 */ /* 0x0042a200000e0000 */
[C---:B------:R-:W-:Y:S02]  /*1540*/  @P0 LEA R24, P1, R4.reuse, c[0x0][0x220], 0x1 ;  /* 0x0000880004180a11 */ /* 0x040fe400078208ff */
[----:B-1----:R-:W-:Y:S01]  /*1550*/  IADD3 R0, R5, UR30, RZ ;  /* 0x0000001e05007c10 */ /* 0x002fe2000fffe0ff */
[----:B------:R-:W-:Y:S02]  /*1560*/  USHF.L.U64.HI UR30, UR8, UR35, UR9 ;  /* 0x00000023081e7299 */ /* 0x000fe40008010209 */
[----:B--2---:R-:W-:Y:S01]  /*1570*/  @UP1 USHF.R.S32.HI UR53, URZ, 0x1f, UR36 ;  /* 0x0000001f3f351899 */ /* 0x004fe20008011424 */
[C---:B------:R-:W-:Y:S01]  /*1580*/  @P0 LEA.HI.X R25, R4.reuse, c[0x0][0x224], R0, 0x1, P1 ;  /* 0x0000890004190a11 */ /* 0x040fe200008f0c00 */
[----:B------:R-:W-:Y:S01]  /*1590*/  ULDC.64 UR8, c[0x0][0x290] ;  /* 0x0000a40000087ab9 */ /* 0x000fe20000000a00 */
[----:B------:R-:W-:Y:S01]  /*15a0*/  @P3 IADD3 R5, P1, R4, UR29, RZ ;  /* 0x0000001d04053c10 */ /* 0x000fe2000ff3e0ff */
[----:B------:R-:W-:-:S02]  /*15b0*/  USHF.L.U64.HI UR35, UR8, UR35, UR9 ;  /* 0x0000002308237299 */ /* 0x000fc40008010209 */
[----:B------:R-:W-:Y:S01]  /*15c0*/  @!PT LDS RZ, [RZ] ;  /* 0x00000000fffff984 */ /* 0x000fe20000000800 */
[----:B------:R-:W-:Y:S01]  /*15d0*/  @!PT LDS RZ, [RZ] ;  /* 0x00000000fffff984 */ /* 0x000fe20000000800 */
[----:B------:R-:W-:Y:S01]  /*15e0*/  @!PT LDS RZ, [RZ] ;  /* 0x00000000fffff984 */ /* 0x000fe20000000800 */
[----:B------:R1:W-:Y:S01]  /*15f0*/  @P0 LDGSTS.E.BYPASS.LTC128B.128 [R110+0xa080], [R24.64], !P2 ;  /* 0x0a080000186e0fae */ /* 0x0003e2000d101d5a */
[----:B------:R-:W-:Y:S01]  /*1600*/  @P3 IADD3.X R0, R0, UR28, RZ, P1, !PT ;  /* 0x0000001c00003c10 */ /* 0x000fe20008ffe4ff */
[----:B------:R-:W-:Y:S01]  /*1610*/  UIMAD UR39, UR39, UR9, URZ ;  /* 0x00000009272772a4 */ /* 0x000fe2000f8e023f */
[----:B------:R-:W-:Y:S01]  /*1620*/  ISETP.GE.AND P1, PT, R18, c[0x0][0x27c], PT ;  /* 0x00009f0012007a0c */ /* 0x000fe20003f26270 */
[----:B------:R1:W-:Y:S01]  /*1630*/  @P0 LDGSTS.E.BYPASS.LTC128B.128 [R110+0xb880], [R24.64+0x80], !P6 ;  /* 0x0b880080186e0fae */ /* 0x0003e2000f101d5a */
[----:B------:R-:W-:Y:S01]  /*1640*/  ISETP.GE.AND P2, PT, R14, c[0x0][0x27c], PT ;  /* 0x00009f000e007a0c */ /* 0x000fe20003f46270 */
[----:B------:R-:W-:Y:S02]  /*1650*/  USHF.L.U32 UR38, UR8, 0x5, URZ ;  /* 0x0000000508267899 */ /* 0x000fe4000800063f */
[----:B------:R1:W-:Y:S01]  /*1660*/  @P0 LDGSTS.E.BYPASS.LTC128B.128 [R110+0xd080], [R24.64+0x100], !P5 ;  /* 0x0d080100186e0fae */ /* 0x0003e2000e901d5a */
[----:B------:R-:W-:Y:S01]  /*1670*/  SEL R7, RZ, c[0x0][0x27c], !P2 ;  /* 0x00009f00ff077a07 */ /* 0x000fe20005000000 */
[----:B------:R-:W-:-:S02]  /*1680*/  UIMAD.WIDE.U32 UR42, UR8, 0x30, URZ ;  /* 0x00000030082a78a5 */ /* 0x000fc4000f8e003f */
[----:B------:R1:W-:Y:S01]  /*1690*/  @P0 LDGSTS.E.BYPASS.LTC128B.128 [R110+0xe880], [R24.64+0x180], !P4 ;  /* 0x0e880180186e0fae */ /* 0x0003e2000e101d5a */
[C---:B------:R-:W-:Y:S01]  /*16a0*/  @P3 LEA R12, P0, R5.reuse, c[0x0][0x220], 0x1 ;  /* 0x00008800050c3a11 */ /* 0x040fe200078008ff */
[----:B------:R-:W-:Y:S01]  /*16b0*/  IMAD.IADD R10, R14, 0x1, R7 ;  /* 0x000000010e0a7824 */ /* 0x000fe200078e0207 */
[----:B------:R-:W-:Y:S02]  /*16c0*/  ULDC.64 UR8, c[0x0][0x1e8] ;  /* 0x00007a0000087ab9 */ /* 0x000fe40000000a00 */
[----:B------:R-:W-:Y:S01]  /*16d0*/  @P3 LEA.HI.X R13, R5, c[0x0][0x224], R0, 0x1, P0 ;  /* 0x00008900050d3a11 */ /* 0x000fe200000f0c00 */
[----:B------:R-:W-:Y:S01]  /*16e0*/  UIMAD UR44, UR15, UR8, URZ ;  /* 0x000000080f2c72a4 */ /* 0x000fe2000f8e023f */
[----:B------:R-:W-:Y:S01]  /*16f0*/  SEL R5, RZ, c[0x0][0x27c], !P1 ;  /* 0x00009f00ff057a07 */ /* 0x000fe20004800000 */
[----:B------:R-:W-:Y:S01]  /*1700*/  UIMAD.WIDE.U32 UR46, UR16, UR8, URZ ;  /* 0x00000008102e72a5 */ /* 0x000fe2000f8e003f */
[----:B------:R-:W-:Y:S01]  /*1710*/  ISETP.NE.AND P0, PT, R118, RZ, PT ;  /* 0x000000ff7600720c */ /* 0x000fe20003f05270 */
[----:B------:R-:W-:-:S02]  /*1720*/  UIMAD UR44, UR16, UR9, UR44 ;  /* 0x00000009102c72a4 */ /* 0x000fc4000f8e022c */
[----:B------:R-:W-:Y:S01]  /*1730*/  IMAD.IADD R5, R18, 0x1, R5 ;  /* 0x0000000112057824 */ /* 0x000fe200078e0205 */
[----:B------:R-:W-:Y:S02]  /*1740*/  ULDC.64 UR8, c[0x0][0x210] ;  /* 0x0000840000087ab9 */ /* 0x000fe40000000a00 */
[----:B------:R-:W-:Y:S02]  /*1750*/  UIMAD UR45, UR15, UR8, URZ ;  /* 0x000000080f2d72a4 */ /* 0x000fe4000f8e023f */
[----:B------:R-:W-:Y:S01]  /*1760*/  SHF.R.S32.HI R0, RZ, 0x1f, R5 ;  /* 0x0000001fff007819 */ /* 0x000fe20000011405 */
[----:B------:R-:W-:Y:S02]  /*1770*/  UIMAD.WIDE.U32 UR48, UR16, UR8, URZ ;  /* 0x00000008103072a5 */ /* 0x000fe4000f8e003f */
[----:B------:R-:W-:Y:S01]  /*1780*/  UIMAD UR45, UR16, UR9, UR45 ;  /* 0x00000009102d72a4 */ /* 0x000fe2000f8e022d */
[CC--:B------:R-:W-:Y:S01]  /*1790*/  LEA.HI R4, R0.reuse, R5.reuse, RZ, 0x3 ;  /* 0x0000000500047211 */ /* 0x0c0fe200078f18ff */
[----:B------:R2:W-:Y:S01]  /*17a0*/  @P3 LDGSTS.E.BYPASS.LTC128B.128 [R110+0xb080], [R12.64], !P0 ;  /* 0x0b0800000c6e3fae */ /* 0x0005e2000c101d5a */
[----:B------:R-:W-:Y:S01]  /*17b0*/  LEA.HI R0, R0, R5, RZ, 0x6 ;  /* 0x0000000500007211 */ /* 0x000fe200078f30ff */
[----:B------:R-:W-:Y:S01]  /*17c0*/  ULDC.64 UR8, c[0x0][0x2b0] ;  /* 0x0000ac0000087ab9 */ /* 0x000fe20000000a00 */
[----:B------:R-:W-:Y:S01]  /*17d0*/  SHF.R.S32.HI R5, RZ, 0x1f, R10 ;  /* 0x0000001fff057819 */ /* 0x000fe2000001140a */
[----:B------:R2:W-:Y:S01]  /*17e0*/  @P3 LDGSTS.E.BYPASS.LTC128B.128 [R110+0xc880], [R12.64+0x80], !P6 ;  /* 0x0c8800800c6e3fae */ /* 0x0005e2000f101d5a */
[----:B------:R-:W-:Y:S01]  /*17f0*/  SHF.R.S32.HI R0, RZ, 0x6, R0 ;  /* 0x00000006ff007819 */ /* 0x000fe20000011400 */
[----:B------:R-:W-:Y:S01]  /*1800*/  @!UP1 UMOV UR53, UR31 ;  /* 0x0000001f00359c82 */ /* 0x000fe20008000000 */
[CC--:B------:R-:W-:Y:S01]  /*1810*/  LEA.HI R2, R5.reuse, R10.reuse, RZ, 0x3 ;  /* 0x0000000a05027211 */ /* 0x0c0fe200078f18ff */
[----:B------:R2:W-:Y:S01]  /*1820*/  @P3 LDGSTS.E.BYPASS.LTC128B.128 [R110+0xe080], [R12.64+0x100], !P5 ;  /* 0x0e0801000c6e3fae */ /* 0x0005e2000e901d5a */
[----:B------:R-:W-:Y:S01]  /*1830*/  LEA.HI R5, R5, R10, RZ, 0x6 ;  /* 0x0000000a05057211 */ /* 0x000fe200078f30ff */
[C---:B------:R-:W-:Y:S01]  /*1840*/  IMAD R8, R0.reuse, 0xc00, R6 ;  /* 0x00000c0000087824 */ /* 0x040fe200078e0206 */
[----:B------:R-:W-:Y:S01]  /*1850*/  LOP3.LUT R139, R107, 0x38, R4, 0xf8, !PT ;  /* 0x000000386b8b7812 */ /* 0x000fe200078ef804 */
[----:B------:R2:W-:Y:S01]  /*1860*/  @P3 LDGSTS.E.BYPASS.LTC128B.128 [R110+0xf880], [R12.64+0x180], !P4 ;  /* 0x0f8801800c6e3fae */ /* 0x0005e2000e101d5a */
[----:B------:R-:W-:Y:S01]  /*1870*/  SHF.R.S32.HI R5, RZ, 0x6, R5 ;  /* 0x00000006ff057819 */ /* 0x000fe20000011405 */
[--C-:B------:R-:W-:Y:S01]  /*1880*/  IMAD R0, R0, 0xc00, R11.reuse ;  /* 0x00000c0000007824 */ /* 0x100fe200078e020b */
[--C-:B------:R-:W-:Y:S01]  /*1890*/  LOP3.LUT R140, R113, 0x38, R2.reuse, 0xf8, !PT ;  /* 0x00000038718c7812 */ /* 0x100fe200078ef802 */
[----:B------:R-:W0:Y:S01]  /*18a0*/  LDGDEPBAR ;  /* 0x00000000000079af */ /* 0x000e220000000000 */
[----:B------:R-:W-:Y:S01]  /*18b0*/  LOP3.LUT R9, R107, 0x38, R2, 0xf8, !PT ;  /* 0x000000386b097812 */ /* 0x000fe200078ef802 */
[----:B------:R-:W-:Y:S01]  /*18c0*/  IMAD R7, R5, 0xc00, R6 ;  /* 0x00000c0005077824 */ /* 0x000fe200078e0206 */
[-C--:B------:R-:W-:Y:S01]  /*18d0*/  LOP3.LUT R139, R139, R120.reuse, RZ, 0x3c, !PT ;  /* 0x000000788b8b7212 */ /* 0x080fe200078e3cff */
[----:B------:R-:W-:Y:S01]  /*18e0*/  IMAD R5, R5, 0xc00, R11 ;  /* 0x00000c0005057824 */ /* 0x000fe200078e020b */
[-C--:B------:R-:W-:Y:S01]  /*18f0*/  LOP3.LUT R140, R140, R111.reuse, RZ, 0x3c, !PT ;  /* 0x0000006f8c8c7212 */ /* 0x080fe200078e3cff */
[----:B------:R-:W-:Y:S01]  /*1900*/  UIMAD UR10, UR53, UR8, URZ ;  /* 0x00000008350a72a4 */ /* 0x000fe2000f8e023f */
[----:B------:R-:W-:Y:S01]  /*1910*/  LOP3.LUT R138, R9, R120, RZ, 0x3c, !PT ;  /* 0x00000078098a7212 */ /* 0x000fe200078e3cff */
[----:B------:R-:W-:Y:S01]  /*1920*/  IMAD.IADD R139, R0, 0x1, R139 ;  /* 0x00000001008b7824 */ /* 0x000fe200078e028b */
[----:B------:R-:W-:Y:S01]  /*1930*/  LOP3.LUT R10, R113, 0x38, R4, 0xf8, !PT ;  /* 0x00000038710a7812 */ /* 0x000fe200078ef804 */
[----:B------:R-:W-:Y:S01]  /*1940*/  IMAD.IADD R140, R7, 0x1, R140 ;  /* 0x00000001078c7824 */ /* 0x000fe200078e028c */
[----:B------:R-:W-:Y:S01]  /*1950*/  SHF.R.S32.HI R7, RZ, 0x1f, R114 ;  /* 0x0000001fff077819 */ /* 0x000fe20000011472 */
[----:B------:R-:W-:Y:S01]  /*1960*/  IMAD R0, R3, 0x20, R16 ;  /* 0x0000002003007824 */ /* 0x000fe200078e0210 */
[----:B------:R-:W-:Y:S01]  /*1970*/  SHF.R.S32.HI R3, RZ, 0x1f, R14 ;  /* 0x0000001fff037819 */ /* 0x000fe2000001140e */
[----:B------:R-:W-:Y:S01]  /*1980*/  IMAD.IADD R138, R5, 0x1, R138 ;  /* 0x00000001058a7824 */ /* 0x000fe200078e028a */
[----:B------:R-:W-:Y:S01]  /*1990*/  LOP3.LUT R141, R10, R111, RZ, 0x3c, !PT ;  /* 0x0000006f0a8d7212 */ /* 0x000fe200078e3cff */
[----:B------:R-:W-:Y:S01]  /*19a0*/  IMAD R5, R127, c[0x0][0x280], RZ ;  /* 0x0000a0007f057a24 */ /* 0x000fe200078e02ff */
[----:B------:R-:W-:Y:S01]  /*19b0*/  LEA.HI R124, R7, R114, RZ, 0x3 ;  /* 0x00000072077c7211 */ /* 0x000fe200078f18ff */
[----:B------:R-:W-:Y:S01]  /*19c0*/  IMAD R127, R127, c[0x0][0x290], RZ ;  /* 0x0000a4007f7f7a24 */ /* 0x000fe200078e02ff */
[----:B------:R-:W-:Y:S01]  /*19d0*/  LEA.HI R126, R3, R14, RZ, 0x3 ;  /* 0x0000000e037e7211 */ /* 0x000fe200078f18ff */
[----:B------:R-:W-:Y:S01]  /*19e0*/  IMAD.IADD R141, R8, 0x1, R141 ;  /* 0x00000001088d7824 */ /* 0x000fe200078e028d */
[----:B------:R-:W-:Y:S01]  /*19f0*/  ISETP.GE.AND P0, PT, R134, 0x1, PT ;  /* 0x000000018600780c */ /* 0x000fe20003f06270 */
[C---:B------:R-:W-:Y:S01]  /*1a00*/  IMAD R127, R106.reuse, c[0x0][0x294], R127 ;  /* 0x0000a5006a7f7a24 */ /* 0x040fe200078e027f */
[----:B------:R-:W-:Y:S01]  /*1a10*/  @UP1 UMOV UR52, UR36 ;  /* 0x0000002400341c82 */ /* 0x000fe20008000000 */
[----:B------:R-:W-:Y:S01]  /*1a20*/  IMAD R5, R106, c[0x0][0x284], R5 ;  /* 0x0000a1006a057a24 */ /* 0x000fe200078e0205 */
[----:B------:R-:W-:Y:S01]  /*1a30*/  LOP3.LUT R124, R124, 0xfffffff8, RZ, 0xc0, !PT ;  /* 0xfffffff87c7c7812 */ /* 0x000fe200078ec0ff */
[----:B------:R-:W-:Y:S01]  /*1a40*/  @!UP1 UMOV UR52, UR22 ;  /* 0x0000001600349c82 */ /* 0x000fe20008000000 */
[----:B------:R-:W-:Y:S01]  /*1a50*/  LOP3.LUT R126, R126, 0xfffffff8, RZ, 0xc0, !PT ;  /* 0xfffffff87e7e7812 */ /* 0x000fe200078ec0ff */
[----:B------:R-:W-:Y:S01]  /*1a60*/  UIMAD.WIDE.U32 UR50, UR52, UR8, URZ ;  /* 0x00000008343272a5 */ /* 0x000fe2000f8e003f */
[----:B------:R-:W-:Y:S01]  /*1a70*/  LOP3.LUT R135, R4, 0xfffffff8, RZ, 0xc0, !PT ;  /* 0xfffffff804877812 */ /* 0x000fe200078ec0ff */
[----:B------:R-:W-:Y:S01]  /*1a80*/  UIMAD UR9, UR52, UR9, UR10 ;  /* 0x00000009340972a4 */ /* 0x000fe2000f8e020a */
[----:B------:R-:W-:Y:S01]  /*1a90*/  LOP3.LUT R142, R2, 0xfffffff8, RZ, 0xc0, !PT ;  /* 0xfffffff8028e7812 */ /* 0x000fe200078ec0ff */
[----:B------:R-:W-:Y:S01]  /*1aa0*/  IMAD.IADD R130, R161, 0x1, R127 ;  /* 0x00000001a1827824 */ /* 0x000fe200078e027f */
[----:B------:R-:W-:Y:S01]  /*1ab0*/  ISETP.NE.AND P3, PT, R136, 0x1, PT ;  /* 0x000000018800780c */ /* 0x000fe20003f65270 */
[----:B------:R-:W-:Y:S01]  /*1ac0*/  IMAD.IADD R131, R163, 0x1, R5 ;  /* 0x00000001a3837824 */ /* 0x000fe200078e0205 */
[----:B------:R-:W-:Y:S01]  /*1ad0*/  SHF.R.S32.HI R75, RZ, 0x3, R2 ;  /* 0x00000003ff4b7819 */ /* 0x000fe20000011402 */
[----:B------:R-:W-:Y:S01]  /*1ae0*/  IMAD.IADD R128, R5, 0x1, R159 ;  /* 0x0000000105807824 */ /* 0x000fe200078e029f */
[----:B------:R-:W-:Y:S01]  /*1af0*/  P2R R2, PR, RZ, 0x1 ;  /* 0x00000001ff027803 */ /* 0x000fe20000000000 */
[----:B------:R-:W-:Y:S01]  /*1b00*/  IMAD.IADD R127, R127, 0x1, R157 ;  /* 0x000000017f7f7824 */ /* 0x000fe200078e029d */
[C---:B--2---:R-:W-:Y:S01]  /*1b10*/  IADD3 R13, R20.reuse, 0x20, RZ ;  /* 0x00000020140d7810 */ /* 0x044fe20007ffe0ff */
[----:B------:R-:W-:Y:S01]  /*1b20*/  IMAD.SHL.U32 R141, R141, 0x2, RZ ;  /* 0x000000028d8d7824 */ /* 0x000fe200078e00ff */
[----:B------:R-:W-:Y:S01]  /*1b30*/  IADD3 R12, R20, 0x60, RZ ;  /* 0x00000060140c7810 */ /* 0x000fe20007ffe0ff */
[----:B------:R-:W-:Y:S01]  /*1b40*/  IMAD.SHL.U32 R139, R139, 0x2, RZ ;  /* 0x000000028b8b7824 */ /* 0x000fe200078e00ff */
[----:B------:R-:W-:Y:S01]  /*1b50*/  SHF.R.S32.HI R123, RZ, 0x1f, R124 ;  /* 0x0000001fff7b7819 */ /* 0x000fe2000001147c */
[----:B------:R-:W-:Y:S01]  /*1b60*/  IMAD.SHL.U32 R140, R140, 0x2, RZ ;  /* 0x000000028c8c7824 */ /* 0x000fe200078e00ff */
[----:B------:R-:W-:Y:S01]  /*1b70*/  SHF.R.S32.HI R76, RZ, 0x3, R4 ;  /* 0x00000003ff4c7819 */ /* 0x000fe20000011404 */
[----:B------:R-:W-:Y:S01]  /*1b80*/  IMAD.SHL.U32 R138, R138, 0x2, RZ ;  /* 0x000000028a8a7824 */ /* 0x000fe200078e00ff */
[----:B------:R-:W-:Y:S01]  /*1b90*/  SHF.R.S32.HI R133, RZ, 0x1f, R126 ;  /* 0x0000001fff857819 */ /* 0x000fe2000001147e */
[----:B------:R-:W-:Y:S01]  /*1ba0*/  UIADD3 UR39, UR43, UR39, URZ ;  /* 0x000000272b277290 */ /* 0x000fe2000fffe03f */
[----:B------:R-:W-:Y:S01]  /*1bb0*/  SHF.R.S32.HI R132, RZ, 0x1f, R135 ;  /* 0x0000001fff847819 */ /* 0x000fe20000011487 */
[----:B------:R-:W-:Y:S01]  /*1bc0*/  UIADD3 UR44, UR47, UR44, URZ ;  /* 0x0000002c2f2c7290 */ /* 0x000fe2000fffe03f */
[----:B------:R-:W-:Y:S01]  /*1bd0*/  SHF.R.S32.HI R137, RZ, 0x1f, R142 ;  /* 0x0000001fff897819 */ /* 0x000fe2000001148e */
[----:B------:R-:W-:Y:S01]  /*1be0*/  UIADD3 UR45, UR49, UR45, URZ ;  /* 0x0000002d312d7290 */ /* 0x000fe2000fffe03f */
[----:B------:R-:W-:Y:S01]  /*1bf0*/  P2R R2, PR, RZ, 0x8 ;  /* 0x00000008ff027803 */ /* 0x000fe20000000000 */
[----:B------:R-:W-:-:S02]  /*1c00*/  UIADD3 UR9, UR51, UR9, URZ ;  /* 0x0000000933097290 */ /* 0x000fc4000fffe03f */
[----:B------:R-:W-:Y:S01]  /*1c10*/  ULDC.U8 UR8, c[0x0][0x298] ;  /* 0x0000a60000087ab9 */ /* 0x000fe20000000000 */
[----:B-1----:R-:W-:Y:S06]  /*1c20*/  BAR.SYNC.DEFER_BLOCKING 0x0 ;  /* 0x0000000000007b1d */ /* 0x002fec0000010000 */
.L_x_1654:
[----:B------:R-:W-:Y:S01]  /*1c30*/  ISETP.NE.AND P3, PT, R136, 0x1, PT ;  /* 0x000000018800780c */ /* 0x000fe20003f65270 */
[----:B-1--4-:R-:W-:Y:S01]  /*1c40*/  IMAD.U32 R3, RZ, RZ, UR6 ;  /* 0x00000006ff037e24 */ /* 0x012fe2000f8e00ff */
[----:B------:R-:W-:Y:S01]  /*1c50*/  MOV R146, RZ ;  /* 0x000000ff00927202 */ /* 0x000fe20000000f00 */
[----:B------:R-:W-:Y:S04]  /*1c60*/  DEPBAR.LE SB0, 0x0 ;  /* 0x000080000000791a */ /* 0x000fe80000000000 */
[----:B------:R-:W-:Y:S01]  /*1c70*/  IMAD R2, R3, 0x30, R0 ;  /* 0x0000003003027824 */ /* 0x000fe200078e0200 */
[----:B------:R-:W-:Y:S01]  /*1c80*/  ISETP.GE.AND P4, PT, R134, 0x1, PT ;  /* 0x000000018600780c */ /* 0x000fe20003f86270 */
[----:B------:R-:W-:Y:S02]  /*1c90*/  BSSY B2, `(.L_x_1615) ;  /* 0x000055f000027945 */ /* 0x000fe40003800000 */
[----:B------:R-:W-:Y:S01]  /*1ca0*/  IMAD.IADD R145, R119, 0x1, R2 ;  /* 0x0000000177917824 */ /* 0x000fe200078e0202 */
[----:B------:R-:W-:Y:S03]  /*1cb0*/  ISETP.GE.AND P0, PT, R2, UR4, PT ;  /* 0x0000000402007c0c */ /* 0x000fe6000bf06270 */
[----:B---3--:R-:W-:Y:S01]  /*1cc0*/  @P3 IMAD.HI.U32 R5, R145, c[0x0][0x2bc], RZ ;  /* 0x0000af0091053a27 */ /* 0x008fe200078e00ff */
[----:B------:R-:W-:Y:S03]  /*1cd0*/  ISETP.GT.OR P0, PT, R0, 0x2f, P0 ;  /* 0x0000002f0000780c */ /* 0x000fe60000704670 */
[----:B------:R-:W-:Y:S01]  /*1ce0*/  IMAD.MOV.U32 R4, RZ, RZ, R145 ;  /* 0x000000ffff047224 */ /* 0x000fe200078e0091 */
[----:B------:R-:W-:Y:S09]  /*1cf0*/  @P3 SHF.R.U32.HI R4, RZ, c[0x0][0x2c0], R5 ;  /* 0x0000b000ff043a19 */ /* 0x000ff20000011605 */
[C---:B------:R-:W-:Y:S04]  /*1d00*/  @!P0 IADD3 R8, P3, R4.reuse, UR50, RZ ;  /* 0x0000003204088c10 */ /* 0x040fe8000ff7e0ff */
[----:B------:R-:W-:Y:S01]  /*1d10*/  @!P0 LEA.HI.X.SX32 R5, R4, UR9, 0x1, P3 ;  /* 0x0000000904058c11 */ /* 0x000fe200098f0eff */
[----:B------:R-:W-:Y:S01]  /*1d20*/  IMAD.MOV R4, RZ, RZ, -R4 ;  /* 0x000000ffff047224 */ /* 0x000fe200078e0a04 */
[----:B------:R-:W-:Y:S03]  /*1d30*/  @!P0 LEA R22, P3, R8, c[0x0][0x2a0], 0x2 ;  /* 0x0000a80008168a11 */ /* 0x000fe600078610ff */
[----:B------:R-:W-:Y:S01]  /*1d40*/  IMAD R145, R4, c[0x0][0x2b8], R145 ;  /* 0x0000ae0004917a24 */ /* 0x000fe200078e0291 */
[----:B------:R-:W-:Y:S03]  /*1d50*/  @!P0 LEA.HI.X R23, R8, c[0x0][0x2a4], R5, 0x2, P3 ;  /* 0x0000a90008178a11 */ /* 0x000fe600018f1405 */
[C---:B------:R-:W-:Y:S01]  /*1d60*/  IMAD.WIDE.U32 R8, R145.reuse, c[0x0][0x1e0], RZ ;  /* 0x0000780091087a25 */ /* 0x040fe200078e00ff */
[----:B------:R-:W-:Y:S01]  /*1d70*/  SHF.R.S32.HI R144, RZ, 0x1f, R145 ;  /* 0x0000001fff907819 */ /* 0x000fe20000011491 */
[----:B--2---:R-:W2:Y:S04]  /*1d80*/  @!P0 LDG.E R146, [R22.64] ;  /* 0x0000001a16928981 */ /* 0x004ea8000c1e1900 */
[----:B------:R-:W-:Y:S01]  /*1d90*/  IMAD R4, R144, c[0x0][0x1e0], RZ ;  /* 0x0000780090047a24 */ /* 0x000fe200078e02ff */
[----:B------:R-:W-:Y:S03]  /*1da0*/  BAR.SYNC.DEFER_BLOCKING 0x0 ;  /* 0x0000000000007b1d */ /* 0x000fe60000010000 */
[----:B------:R-:W-:Y:S04]  /*1db0*/  IMAD R4, R145, c[0x0][0x1e4], R4 ;  /* 0x0000790091047a24 */ /* 0x000fe800078e0204 */
[----:B------:R-:W-:Y:S01]  /*1dc0*/  IMAD.IADD R5, R9, 0x1, R4 ;  /* 0x0000000109057824 */ /* 0x000fe200078e0204 */
[----:B------:R-:W-:Y:S02]  /*1dd0*/  MOV R4, R8 ;  /* 0x0000000800047202 */ /* 0x000fe40000000f00 */
        /* <DEDUP_REMOVED lines=8> */
[----:B------:R-:W-:-:S05]  /*1e60*/  @!P4 BRA `(.L_x_1616) ;  /* 0x000050800000c947 */ /* 0x000fca0003800000 */
[----:B------:R-:W-:Y:S01]  /*1e70*/  USHF.R.S32.HI UR31, URZ, 0x1f, UR6 ;  /* 0x0000001f3f1f7899 */ /* 0x000fe20008011406 */
[----:B------:R-:W-:Y:S01]  /*1e80*/  ISETP.NE.AND P0, PT, RZ, UR8, PT ;  /* 0x00000008ff007c0c */ /* 0x000fe2000bf05270 */
[----:B------:R-:W-:Y:S02]  /*1e90*/  UIMAD UR11, UR37, UR6, URZ ;  /* 0x00000006250b72a4 */ /* 0x000fe4000f8e023f */
[----:B------:R-:W-:Y:S02]  /*1ea0*/  UIMAD UR10, UR39, UR6, URZ ;  /* 0x00000006270a72a4 */ /* 0x000fe4000f8e023f */
[----:B------:R-:W-:Y:S02]  /*1eb0*/  UIMAD UR5, UR6, -0x30, UR4 ;  /* 0xffffffd0060578a4 */ /* 0x000fe4000f8e0204 */
[----:B------:R-:W-:Y:S02]  /*1ec0*/  UIMAD.WIDE.U32 UR54, UR40, UR6, URZ ;  /* 0x00000006283672a5 */ /* 0x000fe4000f8e003f */
[----:B------:R-:W-:Y:S02]  /*1ed0*/  UIMAD.WIDE.U32 UR52, UR42, UR6, URZ ;  /* 0x000000062a3472a5 */ /* 0x000fe4000f8e003f */
[----:B------:R-:W-:Y:S02]  /*1ee0*/  UIMAD UR11, UR31, UR40, UR11 ;  /* 0x000000281f0b72a4 */ /* 0x000fe4000f8e020b */
[----:B------:R-:W-:Y:S02]  /*1ef0*/  UIMAD UR10, UR31, UR42, UR10 ;  /* 0x0000002a1f0a72a4 */ /* 0x000fe4000f8e020a */
[----:B------:R-:W-:Y:S02]  /*1f00*/  UISETP.LT.AND UP0, UPT, UR5, 0x30, UPT ;  /* 0x000000300500788c */ /* 0x000fe4000bf01270 */
[----:B------:R-:W-:Y:S02]  /*1f10*/  UIADD3 UR11, UR55, UR11, URZ ;  /* 0x0000000b370b7290 */ /* 0x000fe4000fffe03f */
[----:B------:R-:W-:Y:S02]  /*1f20*/  UIADD3 UR10, UR53, UR10, URZ ;  /* 0x0000000a350a7290 */ /* 0x000fe4000fffe03f */
[----:B------:R-:W-:Y:S01]  /*1f30*/  USEL UR31, UR5, 0x30, UP0 ;  /* 0x00000030051f7887 */ /* 0x000fe20008000000 */
[----:B------:R-:W-:-:S05]  /*1f40*/  @!P0 BRA `(.L_x_1617) ;  /* 0x0000279000008947 */ /* 0x000fca0003800000 */
[----:B------:R-:W-:Y:S01]  /*1f50*/  ISETP.GE.AND P4, PT, R16, UR31, PT ;  /* 0x0000001f10007c0c */ /* 0x000fe2000bf86270 */
        /* <DEDUP_REMOVED lines=11> */
[----:B------:R-:W-:Y:S01]  /*2010*/  IADD3 R3, P0, R162, UR54, RZ ;  /* 0x00000036a2037c10 */ /* 0x000fe2000ff1e0ff */
[----:B------:R-:W-:Y:S01]  /*2020*/  CS2R R48, SRZ ;  /* 0x0000000000307805 */ /* 0x000fe2000001ff00 */
[----:B------:R-:W-:Y:S01]  /*2030*/  CS2R R92, SRZ ;  /* 0x00000000005c7805 */ /* 0x000fe2000001ff00 */
[----:B------:R-:W-:Y:S01]  /*2040*/  CS2R R52, SRZ ;  /* 0x0000000000347805 */ /* 0x000fe2000001ff00 */
[----:B------:R-:W-:Y:S01]  /*2050*/  IADD3.X R2, R131, UR11, RZ, P0, !PT ;  /* 0x0000000b83027c10 */ /* 0x000fe200087fe4ff */
[----:B------:R-:W-:Y:S01]  /*2060*/  CS2R R90, SRZ ;  /* 0x00000000005a7805 */ /* 0x000fe2000001ff00 */
[----:B------:R-:W-:Y:S01]  /*2070*/  IADD3 R5, P0, R160, UR52, RZ ;  /* 0x00000034a0057c10 */ /* 0x000fe2000ff1e0ff */
[----:B------:R-:W-:Y:S01]  /*2080*/  CS2R R50, SRZ ;  /* 0x0000000000327805 */ /* 0x000fe2000001ff00 */
[----:B------:R-:W-:Y:S01]  /*2090*/  CS2R R86, SRZ ;  /* 0x0000000000567805 */ /* 0x000fe2000001ff00 */
[----:B------:R-:W-:Y:S01]  /*20a0*/  CS2R R42, SRZ ;  /* 0x00000000002a7805 */ /* 0x000fe2000001ff00 */
[----:B------:R-:W-:Y:S01]  /*20b0*/  IADD3.X R4, R130, UR10, RZ, P0, !PT ;  /* 0x0000000a82047c10 */ /* 0x000fe200087fe4ff */
        /* <DEDUP_REMOVED lines=21> */
.L_x_1619:
[----:B------:R-:W-:Y:S05]  /*2210*/  BSYNC B0 ;  /* 0x0000000000007941 */ /* 0x000fea0003800000 */
.L_x_1618:
[----:B------:R-:W-:Y:S01]  /*2220*/  ISETP.GE.AND P5, PT, R109, UR31, PT ;  /* 0x0000001f6d007c0c */ /* 0x000fe2000bfa6270 */
[----:B-----5:R-:W-:Y:S01]  /*2230*/  IMAD.MOV.U32 R5, RZ, RZ, R42 ;  /* 0x000000ffff057224 */ /* 0x020fe200078e002a */
[----:B------:R-:W-:Y:S01]  /*2240*/  BSSY B0, `(.L_x_1620) ;  /* 0x000004c000007945 */ /* 0x000fe20003800000 */
[----:B------:R-:W-:Y:S01]  /*2250*/  IMAD.MOV.U32 R4, RZ, RZ, R43 ;  /* 0x000000ffff047224 */ /* 0x000fe200078e002b */
[----:B------:R-:W-:Y:S01]  /*2260*/  CS2R R34, SRZ ;  /* 0x0000000000227805 */ /* 0x000fe2000001ff00 */
        /* <DEDUP_REMOVED lines=37> */
[----:B------:R-:W-:Y:S01]  /*24c0*/  IMAD.U32 R7, RZ, RZ, UR32 ;  /* 0x00000020ff077e24 */ /* 0x000fe2000f8e00ff */
[----:B------:R-:W-:Y:S01]  /*24d0*/  CS2R R40, SRZ ;  /* 0x0000000000287805 */ /* 0x000fe2000001ff00 */
[----:B------:R-:W-:Y:S01]  /*24e0*/  IMAD.U32 R2, RZ, RZ, UR30 ;  /* 0x0000001eff027e24 */ /* 0x000fe2000f8e00ff */
[----:B------:R-:W-:Y:S01]  /*24f0*/  CS2R R78, SRZ ;  /* 0x00000000004e7805 */ /* 0x000fe2000001ff00 */
[----:B------:R-:W-:Y:S01]  /*2500*/  IMAD.U32 R5, RZ, RZ, UR38 ;  /* 0x00000026ff057e24 */ /* 0x000fe2000f8e00ff */
[----:B------:R-:W-:Y:S01]  /*2510*/  IADD3 R7, P3, P0, R162, UR54, R7 ;  /* 0x00000036a2077c10 */ /* 0x000fe2000f87e007 */
[----:B------:R-:W-:Y:S01]  /*2520*/  IMAD.U32 R3, RZ, RZ, UR35 ;  /* 0x00000023ff037e24 */ /* 0x000fe2000f8e00ff */
        /* <DEDUP_REMOVED lines=8> */
[----:B------:R-:W-:Y:S02]  /*25b0*/  IADD3.X R4, R130, UR10, R3, P3, P0 ;  /* 0x0000000a82047c10 */ /* 0x000fe40009fe0403 */
        /* <DEDUP_REMOVED lines=20> */
.L_x_1621:
[----:B------:R-:W-:Y:S05]  /*2700*/  BSYNC B0 ;  /* 0x0000000000007941 */ /* 0x000fea0003800000 */
.L_x_1620:
        /* <DEDUP_REMOVED lines=47> */
[----:B------:R-:W-:Y:S02]  /*2a00*/  @!P0 PRMT R56, R54, 0x5410, R57 ;  /* 0x0000541036388816 */ /* 0x000fe40000000039 */
[----:B------:R-:W-:Y:S02]  /*2a10*/  @!P0 SHF.R.U32.HI R48, RZ, 0x10, R49 ;  /* 0x00000010ff308819 */ /* 0x000fe40000011631 */
        /* <DEDUP_REMOVED lines=45> */
.L_x_1625:
[----:B------:R-:W-:Y:S05]  /*2cf0*/  BSYNC B0 ;  /* 0x0000000000007941 */ /* 0x000fea0003800000 */
.L_x_1624:
        /* <DEDUP_REMOVED lines=32> */
[C---:B------:R-:W-:Y:S01]  /*2f00*/  @!P0 LOP3.LUT R45, R26.reuse, 0xffff0000, RZ, 0xc0, !PT ;  /* 0xffff00001a2d8812 */ /* 0x040fe200078ec0ff */
        /* <DEDUP_REMOVED lines=25> */
.L_x_1627:
[----:B------:R-:W-:Y:S05]  /*30a0*/  BSYNC B0 ;  /* 0x0000000000007941 */ /* 0x000fea0003800000 */
.L_x_1626:
        /* <DEDUP_REMOVED lines=58> */
.L_x_1629:
[----:B------:R-:W-:Y:S05]  /*3450*/  BSYNC B0 ;  /* 0x0000000000007941 */ /* 0x000fea0003800000 */
.L_x_1628:
        /* <DEDUP_REMOVED lines=57> */
.L_x_1623:
[----:B-123--:R-:W-:Y:S05]  /*37f0*/  BSYNC B1 ;  /* 0x0000000000017941 */ /* 0x00efea0003800000 */
.L_x_1622:
[----:B------:R-:W1:Y:S04]  /*3800*/  SHFL.IDX PT, R147, R147, 0x1, 0x181f ;  /* 0x00381f0093937f89 */ /* 0x000e6800000e0000 */
        /* <DEDUP_REMOVED lines=8> */
[----:B-1----:R-:W-:Y:S02]  /*3890*/  LEA.HI.X R49, R18, R147, R19, 0x1, P0 ;  /* 0x0000009312317211 */ /* 0x002fe400000f0c13 */
        /* <DEDUP_REMOVED lines=51> */
.L_x_1632:
[----:B------:R-:W-:Y:S05]  /*3bd0*/  BSYNC B0 ;  /* 0x0000000000007941 */ /* 0x000fea0003800000 */
.L_x_1631:
[----:B------:R-:W-:Y:S01]  /*3be0*/  ISETP.GE.AND P0, PT, R14, c[0x0][0x1d4], PT ;  /* 0x000075000e007a0c */ /* 0x000fe20003f06270 */
[----:B------:R-:W-:Y:S01]  /*3bf0*/  @!UPT UIADD3 URZ, URZ, URZ, URZ ;  /* 0x0000003f3f3ff290 */ /* 0x000fe2000fffe03f */
[----:B------:R-:W-:Y:S11]  /*3c00*/  BSSY B0, `(.L_x_1633) ;  /* 0x0000038000007945 */ /* 0x000ff60003800000 */
[----:B------:R-:W-:-:S05]  /*3c10*/  @P0 BRA `(.L_x_1634) ;  /* 0x0000036000000947 */ /* 0x000fca0003800000 */
[C---:B---3--:R-:W-:Y:S01]  /*3c20*/  LEA R46, P0, R126.reuse, R45, 0x1 ;  /* 0x0000002d7e2e7211 */ /* 0x048fe200078008ff */
        /* <DEDUP_REMOVED lines=53> */
.L_x_1634:
[----:B------:R-:W-:Y:S05]  /*3f80*/  BSYNC B0 ;  /* 0x0000000000007941 */ /* 0x000fea0003800000 */
.L_x_1633:
        /* <DEDUP_REMOVED lines=58> */
.L_x_1636:
[----:B------:R-:W-:Y:S05]  /*4330*/  BSYNC B0 ;  /* 0x0000000000007941 */ /* 0x000fea0003800000 */
.L_x_1635:
[----:B------:R-:W-:Y:S11]  /*4340*/  ISETP.GE.AND P0, PT, R112, c[0x0][0x1d4], PT ;  /* 0x0000750070007a0c */ /* 0x000ff60003f06270 */
[----:B------:R-:W-:Y:S02]  /*4350*/  @!UPT UIADD3 URZ, URZ, URZ, URZ ;  /* 0x0000003f3f3ff290 */ /* 0x000fe4000fffe03f */
        /* <DEDUP_REMOVED lines=56> */
.L_x_1617:
        /* <DEDUP_REMOVED lines=36> */
.L_x_1638:
[----:B------:R-:W-:Y:S05]  /*4920*/  BSYNC B0 ;  /* 0x0000000000007941 */ /* 0x000fea0003800000 */
.L_x_1637:
        /* <DEDUP_REMOVED lines=46> */
[----:B------:R-:W-:Y:S01]  /*4c10*/  CS2R R86, SRZ ;  /* 0x0000000000567805 */ /* 0x000fe2000001ff00 */
[----:B------:R-:W-:Y:S01]  /*4c20*/  IADD3 R5, P3, P0, R158, UR54, R5 ;  /* 0x000000369e057c10 */ /* 0x000fe2000f87e005 */
[----:B------:R-:W-:Y:S01]  /*4c30*/  CS2R R84, SRZ ;  /* 0x0000000000547805 */ /* 0x000fe2000001ff00 */
[----:B------:R-:W-:Y:S01]  /*4c40*/  CS2R R26, SRZ ;  /* 0x00000000001a7805 */ /* 0x000fe2000001ff00 */
[----:B------:R-:W-:Y:S01]  /*4c50*/  CS2R R24, SRZ ;  /* 0x0000000000187805 */ /* 0x000fe2000001ff00 */
[----:B------:R-:W-:Y:S01]  /*4c60*/  IADD3.X R4, R128, UR11, R3, P3, P0 ;  /* 0x0000000b80047c10 */ /* 0x000fe20009fe0403 */
[----:B------:R-:W-:Y:S01]  /*4c70*/  IMAD.U32 R3, RZ, RZ, UR38 ;  /* 0x00000026ff037e24 */ /* 0x000fe2000f8e00ff */
[----:B------:R-:W-:Y:S01]  /*4c80*/  CS2R R82, SRZ ;  /* 0x0000000000527805 */ /* 0x000fe2000001ff00 */
[----:B------:R-:W-:Y:S01]  /*4c90*/  IMAD.U32 R2, RZ, RZ, UR35 ;  /* 0x00000023ff027e24 */ /* 0x000fe2000f8e00ff */
[----:B------:R-:W-:Y:S02]  /*4ca0*/  CS2R R80, SRZ ;  /* 0x0000000000507805 */ /* 0x000fe4000001ff00 */
[----:B------:R-:W-:Y:S04]  /*4cb0*/  IADD3 R3, P3, P0, R156, UR52, R3 ;  /* 0x000000349c037c10 */ /* 0x000fe8000f87e003 */
[----:B------:R-:W-:Y:S02]  /*4cc0*/  IADD3.X R2, R127, UR10, R2, P3, P0 ;  /* 0x0000000a7f027c10 */ /* 0x000fe40009fe0402 */
        /* <DEDUP_REMOVED lines=12> */
.L_x_1640:
[----:B------:R-:W-:Y:S05]  /*4d90*/  BSYNC B0 ;  /* 0x0000000000007941 */ /* 0x000fea0003800000 */
.L_x_1639:
[----:B------:R-:W-:Y:S01]  /*4da0*/  IADD3 R89, -R74, c[0x0][0x1d4], RZ ;  /* 0x000075004a597a10 */ /* 0x000fe20007ffe1ff */
        /* <DEDUP_REMOVED lines=54> */
[----:B------:R-:W-:Y:S01]  /*5110*/  @!P0 PRMT R54, R54, 0x5410, R57 ;  /* 0x0000541036368816 */ /* 0x000fe20000000039 */
[----:B------:R-:W-:Y:S01]  /*5120*/  IMAD R59, R61, 0xc00, R6 ;  /* 0x00000c003d3b7824 */ /* 0x000fe200078e0206 */
[--C-:B------:R-:W-:Y:S02]  /*5130*/  @!P0 SHF.R.U64 R61, R64, 0x10, R65.reuse ;  /* 0x00000010403d8819 */ /* 0x100fe40000001241 */
[----:B------:R-:W-:Y:S01]  /*5140*/  @!P0 SHF.R.U32.HI R65, RZ, 0x10, R65 ;  /* 0x00000010ff418819 */ /* 0x000fe20000011641 */
[----:B------:R-:W-:Y:S01]  /*5150*/  IMAD.IADD R170, R59, 0x1, R170 ;  /* 0x000000013baa7824 */ /* 0x000fe200078e02aa */
[----:B------:R-:W-:Y:S01]  /*5160*/  @!P0 SHF.R.U64 R64, R66, 0x10, R67 ;  /* 0x0000001042408819 */ /* 0x000fe20000001243 */
[----:B------:R-:W-:Y:S01]  /*5170*/  @!P0 IMAD.U32 R49, R54, 0x10000, RZ ;  /* 0x0001000036318824 */ /* 0x000fe200078e00ff */
[----:B------:R-:W-:Y:S01]  /*5180*/  @!P0 PRMT R62, R62, 0x5410, R61 ;  /* 0x000054103e3e8816 */ /* 0x000fe2000000003d */
[----:B------:R-:W-:Y:S01]  /*5190*/  IMAD.SHL.U32 R168, R170, 0x2, RZ ;  /* 0x00000002aaa87824 */ /* 0x000fe200078e00ff */
[----:B------:R-:W-:Y:S01]  /*51a0*/  @!P0 PRMT R66, R60, 0x5410, R65 ;  /* 0x000054103c428816 */ /* 0x000fe20000000041 */
[----:B-1----:R-:W-:Y:S01]  /*51b0*/  @!P0 IMAD.U32 R60, R96, 0x10000, RZ ;  /* 0x00010000603c8824 */ /* 0x002fe200078e00ff */
[--C-:B------:R-:W-:Y:S01]  /*51c0*/  @!P0 SHF.R.U32.HI R58, RZ, 0x10, R51.reuse ;  /* 0x00000010ff3a8819 */ /* 0x100fe20000011633 */
[----:B------:R-:W-:Y:S01]  /*51d0*/  @!P0 IMAD.U32 R61, R62, 0x10000, RZ ;  /* 0x000100003e3d8824 */ /* 0x000fe200078e00ff */
[----:B------:R-:W1:Y:S01]  /*51e0*/  LDS.128 R32, [R168+0xa080] ;  /* 0x00a08000a8207984 */ /* 0x000e620000000c00 */
[----:B------:R-:W-:Y:S01]  /*51f0*/  @!P0 IMAD.U32 R63, R66, 0x10000, RZ ;  /* 0x00010000423f8824 */ /* 0x000fe200078e00ff */
[----:B------:R-:W-:Y:S01]  /*5200*/  @!P0 SHF.R.U64 R51, R50, 0x10, R51 ;  /* 0x0000001032338819 */ /* 0x000fe20000001233 */
[----:B------:R-:W-:Y:S01]  /*5210*/  @!P0 IMAD.U32 R72, R99, 0x10000, RZ ;  /* 0x0001000063488824 */ /* 0x000fe200078e00ff */
[----:B------:R-:W-:Y:S02]  /*5220*/  @!P0 PRMT R53, R53, 0x5410, R48 ;  /* 0x0000541035358816 */ /* 0x000fe40000000030 */
[----:B------:R-:W-:Y:S02]  /*5230*/  @!P0 PRMT R56, R56, 0x5410, R51 ;  /* 0x0000541038388816 */ /* 0x000fe40000000033 */
[----:B------:R-:W-:Y:S01]  /*5240*/  @!P0 SHF.L.U32 R65, R97, 0x10, RZ ;  /* 0x0000001061418819 */ /* 0x000fe200000006ff */
[----:B------:R-:W-:Y:S01]  /*5250*/  @!P0 IMAD.U32 R48, R53, 0x10000, RZ ;  /* 0x0001000035308824 */ /* 0x000fe200078e00ff */
[----:B------:R-:W-:Y:S02]  /*5260*/  @!P0 SHF.R.U32.HI R68, RZ, 0x10, R67 ;  /* 0x00000010ff448819 */ /* 0x000fe40000011643 */
[----:B------:R-:W-:Y:S02]  /*5270*/  @!P0 PRMT R55, R55, 0x5410, R58 ;  /* 0x0000541037378816 */ /* 0x000fe4000000003a */
[----:B------:R-:W-:Y:S02]  /*5280*/  @!P0 PRMT R71, R71, 0x5410, R68 ;  /* 0x0000541047478816 */ /* 0x000fe40000000044 */
[----:B------:R-:W-:Y:S02]  /*5290*/  @!P0 PRMT R67, R17, 0x5432, R64 ;  /* 0x0000543211438816 */ /* 0x000fe40000000040 */
[----:B------:R-:W-:Y:S01]  /*52a0*/  @!P0 LOP3.LUT R64, R97, 0xffff0000, RZ, 0xc0, !PT ;  /* 0xffff000061408812 */ /* 0x000fe200078ec0ff */
[C---:B------:R-:W-:Y:S01]  /*52b0*/  @!P0 IMAD.U32 R70, R71.reuse, 0x10000, RZ ;  /* 0x0001000047468824 */ /* 0x040fe200078e00ff */
[----:B------:R-:W-:Y:S02]  /*52c0*/  @!P0 LOP3.LUT R71, R71, 0xffff0000, RZ, 0xc0, !PT ;  /* 0xffff000047478812 */ /* 0x000fe400078ec0ff */
[----:B------:R-:W-:Y:S02]  /*52d0*/  @!P0 LOP3.LUT R73, R99, 0xffff0000, RZ, 0xc0, !PT ;  /* 0xffff000063498812 */ /* 0x000fe400078ec0ff */
[C---:B------:R-:W-:Y:S02]  /*52e0*/  @!P0 SHF.L.U32 R68, R98.reuse, 0x10, RZ ;  /* 0x0000001062448819 */ /* 0x040fe400000006ff */
[----:B------:R-:W-:Y:S01]  /*52f0*/  @!P0 LOP3.LUT R69, R98, 0xffff0000, RZ, 0xc0, !PT ;  /* 0xffff000062458812 */ /* 0x000fe200078ec0ff */
[----:B-1----:R-:W-:Y:S01]  /*5300*/  @!P0 IMAD.U32 R51, R33, 0x10000, RZ ;  /* 0x0001000021338824 */ /* 0x002fe200078e00ff */
[----:B------:R-:W-:Y:S03]  /*5310*/  @!P0 SHF.L.U32 R50, R32, 0x10, RZ ;  /* 0x0000001020328819 */ /* 0x000fe600000006ff */
[----:B------:R-:W-:Y:S02]  /*5320*/  @!P0 FMUL.FTZ R169, R51, R63 ;  /* 0x0000003f33a98220 */ /* 0x000fe40000410000 */
[C---:B------:R-:W-:Y:S02]  /*5330*/  @!P0 FMUL.FTZ R168, R50.reuse, R61 ;  /* 0x0000003d32a88220 */ /* 0x040fe40000410000 */
[-C--:B------:R-:W-:Y:S01]  /*5340*/  @!P0 FMUL.FTZ R2, R50, R49.reuse ;  /* 0x0000003132028220 */ /* 0x080fe20000410000 */
[----:B------:R-:W-:Y:S01]  /*5350*/  @!P0 LOP3.LUT R50, R33, 0xffff0000, RZ, 0xc0, !PT ;  /* 0xffff000021328812 */ /* 0x000fe200078ec0ff */
        /* <DEDUP_REMOVED lines=8> */
[----:B------:R-:W-:Y:S01]  /*53e0*/  @!P0 FMUL.FTZ R5, R50, R49 ;  /* 0x0000003132058220 */ /* 0x000fe20000410000 */
[----:B------:R-:W-:Y:S01]  /*53f0*/  @!P0 LOP3.LUT R51, R54, 0xffff0000, RZ, 0xc0, !PT ;  /* 0xffff000036338812 */ /* 0x000fe200078ec0ff */
[----:B------:R-:W-:Y:S01]  /*5400*/  @!P0 FMUL.FTZ R170, R50, R61 ;  /* 0x0000003d32aa8220 */ /* 0x000fe20000410000 */
[----:B------:R-:W-:Y:S01]  /*5410*/  @!P0 LOP3.LUT R62, R96, 0xffff0000, RZ, 0xc0, !PT ;  /* 0xffff0000603e8812 */ /* 0x000fe200078ec0ff */
[C---:B------:R-:W-:Y:S02]  /*5420*/  @!P0 FMUL.FTZ R171, R48.reuse, R60 ;  /* 0x0000003c30ab8220 */ /* 0x040fe40000410000 */
        /* <DEDUP_REMOVED lines=10> */
[C---:B------:R-:W-:Y:S02]  /*54d0*/  @!P0 FMUL.FTZ R175, R51.reuse, R71 ;  /* 0x0000004733af8220 */ /* 0x040fe40000410000 */
[----:B------:R-:W-:Y:S01]  /*54e0*/  @!P0 FMUL.FTZ R9, R50, R49 ;  /* 0x0000003132098220 */ /* 0x000fe20000410000 */
[----:B------:R-:W-:Y:S01]  /*54f0*/  @!P0 MOV R97, R169 ;  /* 0x000000a900618202 */ /* 0x000fe20000000f00 */
[----:B------:R-:W-:Y:S02]  /*5500*/  @!P0 FFMA.FTZ R172, R72, R49, -R172 ;  /* 0x0000003148ac8223 */ /* 0x000fe400000108ac */
[----:B------:R-:W-:Y:S02]  /*5510*/  @!P0 IMAD.U32 R50, R34, 0x10000, RZ ;  /* 0x0001000022328824 */ /* 0x000fe400078e00ff */
[----:B------:R-:W-:Y:S02]  /*5520*/  @!P0 IMAD.U32 R49, R56, 0x10000, RZ ;  /* 0x0001000038318824 */ /* 0x000fe400078e00ff */
[-C--:B------:R-:W-:Y:S01]  /*5530*/  @!P0 FMUL.FTZ R10, R51, R48.reuse ;  /* 0x00000030330a8220 */ /* 0x080fe20000410000 */
[----:B------:R-:W-:Y:S01]  /*5540*/  @!P0 LOP3.LUT R51, R34, 0xffff0000, RZ, 0xc0, !PT ;  /* 0xffff000022338812 */ /* 0x000fe200078ec0ff */
[----:B------:R-:W-:Y:S01]  /*5550*/  @!P0 FFMA.FTZ R175, R73, R48, -R175 ;  /* 0x0000003049af8223 */ /* 0x000fe200000108af */
[----:B------:R-:W-:Y:S01]  /*5560*/  @!P0 LOP3.LUT R48, R56, 0xffff0000, RZ, 0xc0, !PT ;  /* 0xffff000038308812 */ /* 0x000fe200078ec0ff */
[----:B------:R-:W-:Y:S02]  /*5570*/  @!P0 FFMA.FTZ R3, R60, R62, R3 ;  /* 0x0000003e3c038223 */ /* 0x000fe40000010003 */
[C---:B------:R-:W-:Y:S01]  /*5580*/  @!P0 IMAD.U32 R66, R67.reuse, 0x10000, RZ ;  /* 0x0001000043428824 */ /* 0x040fe200078e00ff */
[----:B------:R-:W-:Y:S01]  /*5590*/  @!P0 LOP3.LUT R67, R67, 0xffff0000, RZ, 0xc0, !PT ;  /* 0xffff000043438812 */ /* 0x000fe200078ec0ff */
        /* <DEDUP_REMOVED lines=31> */
.L_x_1644:
[----:B------:R-:W-:Y:S05]  /*5790*/  BSYNC B0 ;  /* 0x0000000000007941 */ /* 0x000fea0003800000 */
.L_x_1643:
        /* <DEDUP_REMOVED lines=17> */
[--C-:B------:R-:W-:Y:S01]  /*58b0*/  @!P0 SHF.R.U64 R54, R92, 0x10, R93.reuse ;  /* 0x000000105c368819 */ /* 0x100fe2000000125d */
[----:B------:R-:W-:Y:S01]  /*58c0*/  IMAD R50, R51, 0xc00, R6 ;  /* 0x00000c0033327824 */ /* 0x000fe200078e0206 */
[----:B------:R-:W-:Y:S02]  /*58d0*/  @!P0 SHF.R.U32.HI R93, RZ, 0x10, R93 ;  /* 0x00000010ff5d8819 */ /* 0x000fe4000001165d */
[----:B------:R-:W-:Y:S01]  /*58e0*/  @!P0 PRMT R46, R46, 0x5410, R49 ;  /* 0x000054102e2e8816 */ /* 0x000fe20000000031 */
[----:B------:R-:W-:Y:S01]  /*58f0*/  IMAD.IADD R73, R50, 0x1, R73 ;  /* 0x0000000132497824 */ /* 0x000fe200078e0249 */
[----:B------:R-:W-:Y:S02]  /*5900*/  @!P0 PRMT R104, R104, 0x5410, R93 ;  /* 0x0000541068688816 */ /* 0x000fe4000000005d */
[--C-:B------:R-:W-:Y:S01]  /*5910*/  @!P0 SHF.R.U32.HI R48, RZ, 0x10, R39.reuse ;  /* 0x00000010ff308819 */ /* 0x100fe20000011627 */
[----:B------:R-:W-:Y:S01]  /*5920*/  IMAD.SHL.U32 R67, R73, 0x2, RZ ;  /* 0x0000000249437824 */ /* 0x000fe200078e00ff */
[----:B------:R-:W-:Y:S01]  /*5930*/  @!P0 SHF.R.U64 R39, R38, 0x10, R39 ;  /* 0x0000001026278819 */ /* 0x000fe20000001227 */
[----:B------:R-:W-:Y:S01]  /*5940*/  @!P0 IMAD.U32 R37, R46, 0x10000, RZ ;  /* 0x000100002e258824 */ /* 0x000fe200078e00ff */
[----:B------:R-:W-:Y:S01]  /*5950*/  @!P0 PRMT R105, R105, 0x5410, R54 ;  /* 0x0000541069698816 */ /* 0x000fe20000000036 */
[----:B------:R-:W-:Y:S01]  /*5960*/  @!P0 IMAD.U32 R53, R104, 0x10000, RZ ;  /* 0x0001000068358824 */ /* 0x000fe200078e00ff */
[----:B-1----:R-:W1:Y:S01]  /*5970*/  LDS.128 R32, [R67+0xa080] ;  /* 0x00a0800043207984 */ /* 0x002e620000000c00 */
[----:B--2---:R-:W-:Y:S01]  /*5980*/  @!P0 IMAD.U32 R54, R68, 0x10000, RZ ;  /* 0x0001000044368824 */ /* 0x004fe200078e00ff */
[----:B------:R-:W-:Y:S01]  /*5990*/  @!P0 PRMT R45, R45, 0x5410, R36 ;  /* 0x000054102d2d8816 */ /* 0x000fe20000000024 */
[----:B------:R-:W-:Y:S01]  /*59a0*/  @!P0 IMAD.U32 R51, R105, 0x10000, RZ ;  /* 0x0001000069338824 */ /* 0x000fe200078e00ff */
[----:B------:R-:W-:Y:S01]  /*59b0*/  @!P0 PRMT R52, R52, 0x5410, R39 ;  /* 0x0000541034348816 */ /* 0x000fe20000000027 */
[----:B------:R-:W-:Y:S01]  /*59c0*/  @!P0 IMAD.U32 R64, R71, 0x10000, RZ ;  /* 0x0001000047408824 */ /* 0x000fe200078e00ff */
[----:B------:R-:W-:Y:S01]  /*59d0*/  @!P0 SHF.L.U32 R55, R69, 0x10, RZ ;  /* 0x0000001045378819 */ /* 0x000fe200000006ff */
[----:B------:R-:W-:Y:S01]  /*59e0*/  @!P0 IMAD.U32 R36, R45, 0x10000, RZ ;  /* 0x000100002d248824 */ /* 0x000fe200078e00ff */
[--C-:B------:R-:W-:Y:S02]  /*59f0*/  @!P0 SHF.R.U32.HI R56, RZ, 0x10, R95.reuse ;  /* 0x00000010ff388819 */ /* 0x100fe4000001165f */
[----:B------:R-:W-:Y:S02]  /*5a00*/  @!P0 PRMT R47, R47, 0x5410, R48 ;  /* 0x000054102f2f8816 */ /* 0x000fe40000000030 */
[----:B------:R-:W-:Y:S02]  /*5a10*/  @!P0 PRMT R103, R103, 0x5410, R56 ;  /* 0x0000541067678816 */ /* 0x000fe40000000038 */
[----:B------:R-:W-:Y:S02]  /*5a20*/  @!P0 LOP3.LUT R56, R104, 0xffff0000, RZ, 0xc0, !PT ;  /* 0xffff000068388812 */ /* 0x000fe400078ec0ff */
[----:B------:R-:W-:Y:S01]  /*5a30*/  @!P0 LOP3.LUT R58, R69, 0xffff0000, RZ, 0xc0, !PT ;  /* 0xffff0000453a8812 */ /* 0x000fe200078ec0ff */
[C---:B------:R-:W-:Y:S01]  /*5a40*/  @!P0 IMAD.U32 R62, R103.reuse, 0x10000, RZ ;  /* 0x00010000673e8824 */ /* 0x040fe200078e00ff */
        /* <DEDUP_REMOVED lines=8> */
[----:B-1----:R-:W-:Y:S01]  /*5ad0*/  @!P0 IMAD.U32 R39, R33, 0x10000, RZ ;  /* 0x0001000021278824 */ /* 0x002fe200078e00ff */
[----:B------:R-:W-:Y:S03]  /*5ae0*/  @!P0 SHF.L.U32 R38, R32, 0x10, RZ ;  /* 0x0000001020268819 */ /* 0x000fe600000006ff */
[----:B------:R-:W-:Y:S02]  /*5af0*/  @!P0 FMUL.FTZ R72, R39, R53 ;  /* 0x0000003527488220 */ /* 0x000fe40000410000 */
[C---:B------:R-:W-:Y:S02]  /*5b00*/  @!P0 FMUL.FTZ R2, R38.reuse, R37 ;  /* 0x0000002526028220 */ /* 0x040fe40000410000 */
[----:B------:R-:W-:Y:S01]  /*5b10*/  @!P0 FMUL.FTZ R67, R38, R51 ;  /* 0x0000003326438220 */ /* 0x000fe20000410000 */
[----:B------:R-:W-:Y:S01]  /*5b20*/  @!P0 LOP3.LUT R38, R33, 0xffff0000, RZ, 0xc0, !PT ;  /* 0xffff000021268812 */ /* 0x000fe200078ec0ff */
[----:B------:R-:W-:Y:S01]  /*5b30*/  @!P0 FFMA.FTZ R2, R51, R54, R2 ;  /* 0x0000003633028223 */ /* 0x000fe20000010002 */
[----:B------:R-:W-:Y:S01]  /*5b40*/  @!P0 LOP3.LUT R51, R105, 0xffff0000, RZ, 0xc0, !PT ;  /* 0xffff000069338812 */ /* 0x000fe200078ec0ff */
[-C--:B------:R-:W-:Y:S01]  /*5b50*/  @!P0 FMUL.FTZ R4, R39, R36.reuse ;  /* 0x0000002427048220 */ /* 0x080fe20000410000 */
[----:B------:R-:W-:Y:S01]  /*5b60*/  @!P0 LOP3.LUT R39, R46, 0xffff0000, RZ, 0xc0, !PT ;  /* 0xffff00002e278812 */ /* 0x000fe200078ec0ff */
[----:B------:R-:W-:Y:S01]  /*5b70*/  @!P0 FFMA.FTZ R72, R55, R36, -R72 ;  /* 0x0000002437488223 */ /* 0x000fe20000010848 */
[----:B------:R-:W-:Y:S01]  /*5b80*/  @!P0 LOP3.LUT R36, R32, 0xffff0000, RZ, 0xc0, !PT ;  /* 0xffff000020248812 */ /* 0x000fe200078ec0ff */
[----:B------:R-:W-:Y:S01]  /*5b90*/  @!P0 FFMA.FTZ R67, R54, R37, -R67 ;  /* 0x0000002536438223 */ /* 0x000fe20000010843 */
[----:B------:R-:W-:Y:S01]  /*5ba0*/  @!P0 LOP3.LUT R37, R45, 0xffff0000, RZ, 0xc0, !PT ;  /* 0xffff00002d258812 */ /* 0x000fe200078ec0ff */
[----:B------:R-:W-:Y:S01]  /*5bb0*/  @!P0 FMUL.FTZ R73, R38, R56 ;  /* 0x0000003826498220 */ /* 0x000fe20000410000 */
[----:B------:R-:W-:Y:S01]  /*5bc0*/  @!P0 LOP3.LUT R54, R68, 0xffff0000, RZ, 0xc0, !PT ;  /* 0xffff000044368812 */ /* 0x000fe200078ec0ff */
[----:B------:R-:W-:Y:S02]  /*5bd0*/  @!P0 FMUL.FTZ R96, R36, R51 ;  /* 0x0000003324608220 */ /* 0x000fe40000410000 */
        /* <DEDUP_REMOVED lines=11> */
[C---:B------:R-:W-:Y:S02]  /*5c90*/  @!P0 FMUL.FTZ R168, R39.reuse, R63 ;  /* 0x0000003f27a88220 */ /* 0x040fe40000410000 */
[-C--:B------:R-:W-:Y:S01]  /*5ca0*/  @!P0 FMUL.FTZ R9, R38, R37.reuse ;  /* 0x0000002526098220 */ /* 0x080fe20000410000 */
        /* <DEDUP_REMOVED lines=40> */
.L_x_1642:
[----:B-123--:R-:W-:Y:S05]  /*5f30*/  BSYNC B1 ;  /* 0x0000000000017941 */ /* 0x00efea0003800000 */
.L_x_1641:
        /* <DEDUP_REMOVED lines=26> */
[----:B------:R-:W-:Y:S01]  /*60e0*/  @!P0 SHF.R.U32.HI R36, RZ, 0x10, R31 ;  /* 0x00000010ff248819 */ /* 0x000fe2000001161f */
[----:B------:R-:W-:Y:S01]  /*60f0*/  @!P0 IMAD.U32 R29, R42, 0x10000, RZ ;  /* 0x000100002a1d8824 */ /* 0x000fe200078e00ff */
[----:B------:R-:W-:Y:S01]  /*6100*/  @!P0 PRMT R100, R100, 0x5410, R85 ;  /* 0x0000541064648816 */ /* 0x000fe20000000055 */
[----:B------:R-:W-:Y:S01]  /*6110*/  IMAD.SHL.U32 R65, R67, 0x2, RZ ;  /* 0x0000000243417824 */ /* 0x000fe200078e00ff */
[----:B------:R-:W-:Y:S01]  /*6120*/  @!P0 SHF.R.U64 R31, R30, 0x10, R31 ;  /* 0x000000101e1f8819 */ /* 0x000fe2000000121f */
[----:B----4-:R-:W-:Y:S01]  /*6130*/  @!P0 IMAD.U32 R56, R63, 0x10000, RZ ;  /* 0x000100003f388824 */ /* 0x010fe200078e00ff */
[----:B------:R-:W-:Y:S01]  /*6140*/  @!P0 PRMT R101, R101, 0x5410, R46 ;  /* 0x0000541065658816 */ /* 0x000fe2000000002e */
[----:B------:R-:W-:Y:S01]  /*6150*/  @!P0 IMAD.U32 R45, R100, 0x10000, RZ ;  /* 0x00010000642d8824 */ /* 0x000fe200078e00ff */
[----:B------:R-:W4:Y:S01]  /*6160*/  LDS.128 R32, [R65+0xa080] ;  /* 0x00a0800041207984 */ /* 0x000f220000000c00 */
[----:B------:R-:W-:Y:S01]  /*6170*/  @!P0 IMAD.U32 R46, R60, 0x10000, RZ ;  /* 0x000100003c2e8824 */ /* 0x000fe200078e00ff */
[----:B------:R-:W-:Y:S01]  /*6180*/  @!P0 PRMT R41, R41, 0x5410, R28 ;  /* 0x0000541029298816 */ /* 0x000fe2000000001c */
[----:B------:R-:W-:Y:S01]  /*6190*/  @!P0 IMAD.U32 R39, R101, 0x10000, RZ ;  /* 0x0001000065278824 */ /* 0x000fe200078e00ff */
[----:B------:R-:W-:Y:S02]  /*61a0*/  @!P0 PRMT R44, R44, 0x5410, R31 ;  /* 0x000054102c2c8816 */ /* 0x000fe4000000001f */
        /* <DEDUP_REMOVED lines=86> */
.L_x_1646:
[----:B------:R-:W-:Y:S05]  /*6710*/  BSYNC B0 ;  /* 0x0000000000007941 */ /* 0x000fea0003800000 */
.L_x_1645:
        /* <DEDUP_REMOVED lines=17> */
[----:B------:R-:W-:Y:S01]  /*6830*/  @!P0 SHF.R.U64 R35, R80, 0x10, R81 ;  /* 0x0000001050238819 */ /* 0x000fe20000001251 */
[----:B------:R-:W-:Y:S01]  /*6840*/  IMAD R34, R36, 0xc00, R11 ;  /* 0x00000c0024227824 */ /* 0x000fe200078e020b */
[--C-:B------:R-:W-:Y:S02]  /*6850*/  @!P0 SHF.R.U64 R33, R24, 0x10, R25.reuse ;  /* 0x0000001018218819 */ /* 0x100fe40000001219 */
[----:B------:R-:W-:Y:S01]  /*6860*/  @!P0 SHF.R.U32.HI R24, RZ, 0x10, R25 ;  /* 0x00000010ff188819 */ /* 0x000fe20000011619 */
[----:B------:R-:W-:Y:S01]  /*6870*/  IMAD.IADD R61, R34, 0x1, R61 ;  /* 0x00000001223d7824 */ /* 0x000fe200078e023d */
[----:B------:R-:W-:Y:S02]  /*6880*/  @!P0 PRMT R22, R22, 0x5410, R33 ;  /* 0x0000541016168816 */ /* 0x000fe40000000021 */
[----:B------:R-:W-:Y:S01]  /*6890*/  @!P0 PRMT R88, R88, 0x5410, R35 ;  /* 0x0000541058588816 */ /* 0x000fe20000000023 */
[----:B------:R-:W-:Y:S01]  /*68a0*/  IMAD.SHL.U32 R51, R61, 0x2, RZ ;  /* 0x000000023d337824 */ /* 0x000fe200078e00ff */
[----:B------:R-:W-:Y:S01]  /*68b0*/  @!P0 PRMT R17, R17, 0x5410, R24 ;  /* 0x0000541011118816 */ /* 0x000fe20000000018 */
[----:B------:R-:W-:Y:S01]  /*68c0*/  @!P0 IMAD.U32 R25, R22, 0x10000, RZ ;  /* 0x0001000016198824 */ /* 0x000fe200078e00ff */
[----:B------:R-:W-:Y:S01]  /*68d0*/  @!P0 SHF.R.U32.HI R37, RZ, 0x10, R83 ;  /* 0x00000010ff258819 */ /* 0x000fe20000011653 */
[----:B------:R-:W-:Y:S01]  /*68e0*/  @!P0 IMAD.U32 R35, R88, 0x10000, RZ ;  /* 0x0001000058238824 */ /* 0x000fe200078e00ff */
[----:B------:R-:W2:Y:S01]  /*68f0*/  LDS.128 R28, [R51+0xa080] ;  /* 0x00a08000331c7984 */ /* 0x000ea20000000c00 */
[----:B----4-:R-:W-:Y:S01]  /*6900*/  @!P0 IMAD.U32 R36, R52, 0x10000, RZ ;  /* 0x0001000034248824 */ /* 0x010fe200078e00ff */
[----:B------:R-:W-:Y:S01]  /*6910*/  @!P0 SHF.L.U32 R39, R53, 0x10, RZ ;  /* 0x0000001035278819 */ /* 0x000fe200000006ff */
[----:B------:R-:W-:Y:S01]  /*6920*/  @!P0 IMAD.U32 R24, R17, 0x10000, RZ ;  /* 0x0001000011188824 */ /* 0x000fe200078e00ff */
[----:B------:R-:W-:Y:S01]  /*6930*/  @!P0 LOP3.LUT R42, R53, 0xffff0000, RZ, 0xc0, !PT ;  /* 0xffff0000352a8812 */ /* 0x000fe200078ec0ff */
[C---:B------:R-:W-:Y:S01]  /*6940*/  @!P0 IMAD.U32 R45, R55.reuse, 0x10000, RZ ;  /* 0x00010000372d8824 */ /* 0x040fe200078e00ff */
[----:B------:R-:W-:Y:S02]  /*6950*/  @!P0 LOP3.LUT R50, R55, 0xffff0000, RZ, 0xc0, !PT ;  /* 0xffff000037328812 */ /* 0x000fe400078ec0ff */
[C---:B------:R-:W-:Y:S02]  /*6960*/  @!P0 SHF.L.U32 R41, R54.reuse, 0x10, RZ ;  /* 0x0000001036298819 */ /* 0x040fe400000006ff */
[----:B------:R-:W-:Y:S02]  /*6970*/  @!P0 LOP3.LUT R46, R54, 0xffff0000, RZ, 0xc0, !PT ;  /* 0xffff0000362e8812 */ /* 0x000fe400078ec0ff */
[----:B------:R-:W-:Y:S02]  /*6980*/  @!P0 LOP3.LUT R17, R17, 0xffff0000, RZ, 0xc0, !PT ;  /* 0xffff000011118812 */ /* 0x000fe400078ec0ff */
[--C-:B------:R-:W-:Y:S02]  /*6990*/  @!P0 SHF.R.U32.HI R32, RZ, 0x10, R27.reuse ;  /* 0x00000010ff208819 */ /* 0x100fe4000001161b */
[----:B------:R-:W-:Y:S02]  /*69a0*/  @!P0 SHF.R.U64 R27, R26, 0x10, R27 ;  /* 0x000000101a1b8819 */ /* 0x000fe4000000121b */
[----:B------:R-:W-:Y:S02]  /*69b0*/  @!P0 PRMT R23, R23, 0x5410, R32 ;  /* 0x0000541017178816 */ /* 0x000fe40000000020 */
[----:B------:R-:W-:Y:S02]  /*69c0*/  @!P0 PRMT R40, R40, 0x5410, R27 ;  /* 0x0000541028288816 */ /* 0x000fe4000000001b */
[----:B------:R-:W-:Y:S02]  /*69d0*/  @!P0 PRMT R78, R78, 0x5410, R37 ;  /* 0x000054104e4e8816 */ /* 0x000fe40000000025 */
[----:B------:R-:W-:Y:S02]  /*69e0*/  @!P0 SHF.R.U32.HI R80, RZ, 0x10, R81 ;  /* 0x00000010ff508819 */ /* 0x000fe40000011651 */
        /* <DEDUP_REMOVED lines=8> */
[----:B------:R-:W-:Y:S01]  /*6a70*/  @!P0 IMAD.U32 R44, R77, 0x10000, RZ ;  /* 0x000100004d2c8824 */ /* 0x000fe200078e00ff */
[----:B--2---:R-:W-:Y:S01]  /*6a80*/  @!P0 SHF.L.U32 R26, R28, 0x10, RZ ;  /* 0x000000101c1a8819 */ /* 0x004fe200000006ff */
[----:B------:R-:W-:Y:S04]  /*6a90*/  @!P0 IMAD.U32 R27, R29, 0x10000, RZ ;  /* 0x000100001d1b8824 */ /* 0x000fe800078e00ff */
[C---:B------:R-:W-:Y:S02]  /*6aa0*/  @!P0 FMUL.FTZ R2, R26.reuse, R25 ;  /* 0x000000191a028220 */ /* 0x040fe40000410000 */
[----:B------:R-:W-:Y:S02]  /*6ab0*/  @!P0 FMUL.FTZ R60, R27, R37 ;  /* 0x000000251b3c8220 */ /* 0x000fe40000410000 */
[----:B------:R-:W-:Y:S01]  /*6ac0*/  @!P0 FMUL.FTZ R51, R26, R35 ;  /* 0x000000231a338220 */ /* 0x000fe20000410000 */
[----:B------:R-:W-:Y:S01]  /*6ad0*/  @!P0 LOP3.LUT R26, R29, 0xffff0000, RZ, 0xc0, !PT ;  /* 0xffff00001d1a8812 */ /* 0x000fe200078ec0ff */
[----:B------:R-:W-:Y:S01]  /*6ae0*/  @!P0 FFMA.FTZ R2, R35, R36, R2 ;  /* 0x0000002423028223 */ /* 0x000fe20000010002 */
[----:B------:R-:W-:Y:S01]  /*6af0*/  @!P0 LOP3.LUT R35, R88, 0xffff0000, RZ, 0xc0, !PT ;  /* 0xffff000058238812 */ /* 0x000fe200078ec0ff */
[-C--:B------:R-:W-:Y:S02]  /*6b00*/  @!P0 FMUL.FTZ R4, R27, R24.reuse ;  /* 0x000000181b048220 */ /* 0x080fe40000410000 */
[----:B------:R-:W-:Y:S01]  /*6b10*/  @!P0 FFMA.FTZ R60, R39, R24, -R60 ;  /* 0x00000018273c8223 */ /* 0x000fe2000001083c */
[----:B------:R-:W-:Y:S01]  /*6b20*/  @!P0 LOP3.LUT R24, R28, 0xffff0000, RZ, 0xc0, !PT ;  /* 0xffff00001c188812 */ /* 0x000fe200078ec0ff */
[----:B------:R-:W-:Y:S01]  /*6b30*/  @!P0 FFMA.FTZ R51, R36, R25, -R51 ;  /* 0x0000001924338223 */ /* 0x000fe20000010833 */
[----:B------:R-:W-:Y:S01]  /*6b40*/  @!P0 LOP3.LUT R36, R52, 0xffff0000, RZ, 0xc0, !PT ;  /* 0xffff000034248812 */ /* 0x000fe200078ec0ff */
[----:B------:R-:W-:Y:S01]  /*6b50*/  @!P0 FMUL.FTZ R61, R26, R38 ;  /* 0x000000261a3d8220 */ /* 0x000fe20000410000 */
[----:B------:R-:W-:Y:S01]  /*6b60*/  @!P0 LOP3.LUT R25, R22, 0xffff0000, RZ, 0xc0, !PT ;  /* 0xffff000016198812 */ /* 0x000fe200078ec0ff */
[----:B------:R-:W-:Y:S02]  /*6b70*/  @!P0 FMUL.FTZ R62, R24, R35 ;  /* 0x00000023183e8220 */ /* 0x000fe40000410000 */
[-C--:B------:R-:W-:Y:S02]  /*6b80*/  @!P0 FMUL.FTZ R5, R26, R17.reuse ;  /* 0x000000111a058220 */ /* 0x080fe40000410000 */
[----:B------:R-:W-:Y:S01]  /*6b90*/  @!P0 FFMA.FTZ R61, R42, R17, -R61 ;  /* 0x000000112a3d8223 */ /* 0x000fe2000001083d */
[----:B------:R-:W-:Y:S01]  /*6ba0*/  @!P0 LOP3.LUT R17, R23, 0xffff0000, RZ, 0xc0, !PT ;  /* 0xffff000017118812 */ /* 0x000fe200078ec0ff */
[-C--:B------:R-:W-:Y:S01]  /*6bb0*/  @!P0 FMUL.FTZ R3, R24, R25.reuse ;  /* 0x0000001918038220 */ /* 0x080fe20000410000 */
[----:B------:R-:W-:Y:S01]  /*6bc0*/  @!P0 LOP3.LUT R24, R31, 0xffff0000, RZ, 0xc0, !PT ;  /* 0xffff00001f188812 */ /* 0x000fe200078ec0ff */
[----:B------:R-:W-:Y:S01]  /*6bd0*/  @!P0 FFMA.FTZ R62, R36, R25, -R62 ;  /* 0x00000019243e8223 */ /* 0x000fe2000001083e */
[----:B------:R-:W-:Y:S01]  /*6be0*/  @!P0 F2FP.BF16.PACK_AB R60, R61, R60 ;  /* 0x0000003c3d3c823e */ /* 0x000fe200000010ff */
[----:B------:R-:W-:Y:S02]  /*6bf0*/  @!P0 IMAD.U32 R25, R31, 0x10000, RZ ;  /* 0x000100001f198824 */ /* 0x000fe400078e00ff */
[C---:B------:R-:W-:Y:S01]  /*6c00*/  @!P0 FMUL.FTZ R66, R24.reuse, R47 ;  /* 0x0000002f18428220 */ /* 0x040fe20000410000 */
[----:B------:R-:W-:Y:S01]  /*6c10*/  @!P0 MOV R53, R60 ;  /* 0x0000003c00358202 */ /* 0x000fe20000000f00 */
[----:B------:R-:W-:Y:S01]  /*6c20*/  @!P0 FMUL.FTZ R10, R24, R17 ;  /* 0x00000011180a8220 */ /* 0x000fe20000410000 */
[----:B------:R-:W-:Y:S01]  /*6c30*/  @!P0 F2FP.BF16.PACK_AB R51, R62, R51 ;  /* 0x000000333e33823e */ /* 0x000fe200000010ff */
[----:B------:R-:W-:Y:S01]  /*6c40*/  @!P0 IMAD.U32 R22, R23, 0x10000, RZ ;  /* 0x0001000017168824 */ /* 0x000fe200078e00ff */
[C---:B------:R-:W-:Y:S01]  /*6c50*/  @!P0 LOP3.LUT R24, R30.reuse, 0xffff0000, RZ, 0xc0, !PT ;  /* 0xffff00001e188812 */ /* 0x040fe200078ec0ff */
[C---:B------:R-:W-:Y:S02]  /*6c60*/  @!P0 FMUL.FTZ R63, R25.reuse, R48 ;  /* 0x00000030193f8220 */ /* 0x040fe40000410000 */
[----:B------:R-:W-:Y:S02]  /*6c70*/  @!P0 IMAD.U32 R23, R30, 0x10000, RZ ;  /* 0x000100001e178824 */ /* 0x000fe400078e00ff */
[----:B------:R-:W-:Y:S01]  /*6c80*/  @!P0 FFMA.FTZ R66, R50, R17, -R66 ;  /* 0x0000001132428223 */ /* 0x000fe20000010842 */
[C---:B------:R-:W-:Y:S01]  /*6c90*/  @!P0 LOP3.LUT R17, R40.reuse, 0xffff0000, RZ, 0xc0, !PT ;  /* 0xffff000028118812 */ /* 0x040fe200078ec0ff */
[-C--:B------:R-:W-:Y:S02]  /*6ca0*/  @!P0 FMUL.FTZ R9, R25, R22.reuse ;  /* 0x0000001619098220 */ /* 0x080fe40000410000 */
[----:B------:R-:W-:Y:S02]  /*6cb0*/  @!P0 FFMA.FTZ R63, R45, R22, -R63 ;  /* 0x000000162d3f8223 */ /* 0x000fe4000001083f */
[----:B------:R-:W-:Y:S02]  /*6cc0*/  @!P0 IMAD.U32 R22, R40, 0x10000, RZ ;  /* 0x0001000028168824 */ /* 0x000fe400078e00ff */
[----:B------:R-:W-:Y:S01]  /*6cd0*/  @!P0 FMUL.FTZ R64, R23, R44 ;  /* 0x0000002c17408220 */ /* 0x000fe20000410000 */
[----:B------:R-:W-:Y:S01]  /*6ce0*/  @!P0 F2FP.BF16.PACK_AB R63, R66, R63 ;  /* 0x0000003f423f823e */ /* 0x000fe200000010ff */
[----:B------:R-:W-:Y:S02]  /*6cf0*/  @!P0 FMUL.FTZ R65, R24, R43 ;  /* 0x0000002b18418220 */ /* 0x000fe40000410000 */
[----:B------:R-:W-:Y:S02]  /*6d00*/  @!P0 FFMA.FTZ R3, R35, R36, R3 ;  /* 0x0000002423038223 */ /* 0x000fe40000010003 */
[-C--:B------:R-:W-:Y:S02]  /*6d10*/  @!P0 FMUL.FTZ R7, R23, R22.reuse ;  /* 0x0000001617078220 */ /* 0x080fe40000410000 */
[----:B------:R-:W-:Y:S01]  /*6d20*/  @!P0 FFMA.FTZ R64, R41, R22, -R64 ;  /* 0x0000001629408223 */ /* 0x000fe20000010840 */
[----:B------:R-:W-:Y:S01]  /*6d30*/  @!P0 F2FP.BF16.PACK_AB R61, R3, R2 ;  /* 0x00000002033d823e */ /* 0x000fe200000010ff */
[----:B------:R-:W-:Y:S02]  /*6d40*/  @!P0 FFMA.FTZ R65, R46, R17, -R65 ;  /* 0x000000112e418223 */ /* 0x000fe40000010841 */
        /* <DEDUP_REMOVED lines=26> */
.L_x_1616:
[----:B------:R1:W2:Y:S01]  /*6ef0*/  SHFL.IDX PT, R5, R147, RZ, 0x181f ;  /* 0x00181fff93057589 */ /* 0x0002a200000e0000 */
[----:B------:R-:W-:Y:S01]  /*6f00*/  UIMAD UR5, UR6, -0x30, UR4 ;  /* 0xffffffd0060578a4 */ /* 0x000fe2000f8e0204 */
[----:B------:R-:W-:Y:S02]  /*6f10*/  BSSY B0, `(.L_x_1647) ;  /* 0x000001d000007945 */ /* 0x000fe40003800000 */
[----:B------:R1:W3:Y:S01]  /*6f20*/  SHFL.IDX PT, R3, R164, RZ, 0x181f ;  /* 0x00181fffa4037589 */ /* 0x0002e200000e0000 */
[----:B------:R-:W-:Y:S04]  /*6f30*/  UISETP.LT.AND UP0, UPT, UR5, 0x30, UPT ;  /* 0x000000300500788c */ /* 0x000fe8000bf01270 */
[----:B------:R-:W-:Y:S06]  /*6f40*/  USEL UR31, UR5, 0x30, UP0 ;  /* 0x00000030051f7887 */ /* 0x000fec0008000000 */
[----:B------:R-:W-:Y:S04]  /*6f50*/  IADD3 R2, -R16, UR31, RZ ;  /* 0x0000001f10027c10 */ /* 0x000fe8000fffe1ff */
[----:B------:R-:W-:Y:S11]  /*6f60*/  ISETP.GE.AND P0, PT, R2, 0x1, PT ;  /* 0x000000010200780c */ /* 0x000ff60003f06270 */
[----:B------:R-:W-:Y:S02]  /*6f70*/  @!UPT UIADD3 URZ, URZ, URZ, URZ ;  /* 0x0000003f3f3ff290 */ /* 0x000fe4000fffe03f */
[----:B------:R-:W-:-:S05]  /*6f80*/  @!P0 BRA `(.L_x_1648) ;  /* 0x0000015000008947 */ /* 0x000fca0003800000 */
[----:B-123--:R-:W-:Y:S02]  /*6f90*/  ISETP.GE.AND P0, PT, R18, c[0x0][0x1d4], PT ;  /* 0x0000750012007a0c */ /* 0x00efe40003f06270 */
        /* <DEDUP_REMOVED lines=20> */
.L_x_1648:
[----:B-123--:R-:W-:Y:S05]  /*70e0*/  BSYNC B0 ;  /* 0x0000000000007941 */ /* 0x00efea0003800000 */
.L_x_1647:
[----:B------:R-:W1:Y:S01]  /*70f0*/  SHFL.IDX PT, R147, R147, 0x1, 0x181f ;  /* 0x00381f0093937f89 */ /* 0x000e6200000e0000 */
[----:B------:R-:W-:Y:S03]  /*7100*/  ISETP.GE.AND P0, PT, R2, 0x21, PT ;  /* 0x000000210200780c */ /* 0x000fe60003f06270 */
[----:B------:R2:W3:Y:S10]  /*7110*/  SHFL.IDX PT, R3, R164, 0x1, 0x181f ;  /* 0x00381f00a4037f89 */ /* 0x0004f400000e0000 */
[----:B------:R-:W-:-:S05]  /*7120*/  @!P0 BRA `(.L_x_1630) ;  /* 0x0000015000008947 */ /* 0x000fca0003800000 */
[----:B------:R-:W-:Y:S02]  /*7130*/  ISETP.GE.AND P0, PT, R18, c[0x0][0x1d4], PT ;  /* 0x0000750012007a0c */ /* 0x000fe40003f06270 */
[----:B------:R-:W-:Y:S11]  /*7140*/  ISETP.GE.AND P4, PT, R14, c[0x0][0x1d4], PT ;  /* 0x000075000e007a0c */ /* 0x000ff60003f86270 */
[----:B------:R-:W4:Y:S01]  /*7150*/  @!P0 LDS.128 R36, [R110+0xb080] ;  /* 0x00b080006e248984 */ /* 0x000f220000000c00 */
[C---:B---3--:R-:W-:Y:S04]  /*7160*/  @!P0 LEA R22, P3, R18.reuse, R3, 0x1 ;  /* 0x0000000312168211 */ /* 0x048fe800078608ff */
[----:B-1----:R-:W-:Y:S02]  /*7170*/  @!P0 LEA.HI.X R23, R18, R147, R19, 0x1, P3 ;  /* 0x0000009312178211 */ /* 0x002fe400018f0c13 */
[C---:B------:R-:W-:Y:S04]  /*7180*/  @!P4 LEA R8, P3, R126.reuse, R3, 0x1 ;  /* 0x000000037e08c211 */ /* 0x040fe800078608ff */
[----:B------:R-:W-:Y:S02]  /*7190*/  @!P4 LEA.HI.X R9, R126, R147, R133, 0x1, P3 ;  /* 0x000000937e09c211 */ /* 0x000fe400018f0c85 */
[----:B------:R-:W-:Y:S11]  /*71a0*/  ISETP.GE.AND P3, PT, R114, c[0x0][0x1d4], PT ;  /* 0x0000750072007a0c */ /* 0x000ff60003f66270 */
[----:B------:R-:W-:Y:S02]  /*71b0*/  @!UPT UIADD3 URZ, URZ, URZ, URZ ;  /* 0x0000003f3f3ff290 */ /* 0x000fe4000fffe03f */
[C---:B------:R-:W-:Y:S04]  /*71c0*/  @!P3 LEA R4, P5, R124.reuse, R3, 0x1 ;  /* 0x000000037c04b211 */ /* 0x040fe800078a08ff */
[----:B------:R-:W-:Y:S01]  /*71d0*/  @!P3 LEA.HI.X R5, R124, R147, R123, 0x1, P5 ;  /* 0x000000937c05b211 */ /* 0x000fe200028f0c7b */
        /* <DEDUP_REMOVED lines=10> */
.L_x_1630:
[----:B------:R-:W-:Y:S05]  /*7280*/  BSYNC B2 ;  /* 0x0000000000027941 */ /* 0x000fea0003800000 */
.L_x_1615:
[----:B-1-3--:R-:W-:Y:S01]  /*7290*/  IADD3 R2, -R16, UR31, RZ ;  /* 0x0000001f10027c10 */ /* 0x00afe2000fffe1ff */
[----:B------:R-:W-:Y:S01]  /*72a0*/  IMAD.U32 R3, RZ, RZ, UR6 ;  /* 0x00000006ff037e24 */ /* 0x000fe2000f8e00ff */
[----:B------:R-:W-:Y:S01]  /*72b0*/  P2R R4, PR, RZ, 0x2 ;  /* 0x00000002ff047803 */ /* 0x000fe20000000000 */
[----:B------:R-:W-:Y:S01]  /*72c0*/  BSSY B0, `(.L_x_1649) ;  /* 0x000004c000007945 */ /* 0x000fe20003800000 */
[----:B------:R-:W-:Y:S01]  /*72d0*/  ISETP.GE.AND P3, PT, R2, 0x21, PT ;  /* 0x000000210200780c */ /* 0x000fe20003f66270 */
[----:B------:R-:W-:Y:S01]  /*72e0*/  IMAD.WIDE R8, R3, 0x30, R148 ;  /* 0x0000003003087825 */ /* 0x000fe200078e0294 */
[----:B------:R-:W-:Y:S02]  /*72f0*/  ISETP.NE.AND P1, PT, R118, RZ, PT ;  /* 0x000000ff7600720c */ /* 0x000fe40003f25270 */
[----:B------:R-:W-:Y:S02]  /*7300*/  ISETP.NE.AND P6, PT, R116, RZ, PT ;  /* 0x000000ff7400720c */ /* 0x000fe40003fc5270 */
[----:B------:R-:W-:Y:S07]  /*7310*/  ISETP.NE.AND P5, PT, R115, RZ, PT ;  /* 0x000000ff7300720c */ /* 0x000fee0003fa5270 */
[----:B------:R-:W-:Y:S05]  /*7320*/  @P3 IADD3 R5, P0, R8, 0x20, RZ ;  /* 0x0000002008053810 */ /* 0x000fea0007f1e0ff */
[----:B------:R-:W-:Y:S01]  /*7330*/  @P3 IMAD.X R3, RZ, RZ, R9, P0 ;  /* 0x000000ffff033224 */ /* 0x000fe200000e0609 */
[----:B------:R-:W-:Y:S03]  /*7340*/  ISETP.GE.AND P0, PT, R2, 0x1, PT ;  /* 0x000000010200780c */ /* 0x000fe60003f06270 */
[----:B------:R-:W-:Y:S04]  /*7350*/  @P3 IMAD R10, R3, c[0x0][0x258], RZ ;  /* 0x00009600030a3a24 */ /* 0x000fe800078e02ff */
[----:B------:R-:W-:Y:S06]  /*7360*/  @P3 IMAD R10, R5, c[0x0][0x25c], R10 ;  /* 0x00009700050a3a24 */ /* 0x000fec00078e020a */
[----:B------:R-:W-:Y:S01]  /*7370*/  @P0 MOV R23, R129 ;  /* 0x0000008100170202 */ /* 0x000fe20000000f00 */
[----:B------:R-:W-:Y:S02]  /*7380*/  @P0 IMAD R2, R9, c[0x0][0x258], RZ ;  /* 0x0000960009020a24 */ /* 0x000fe400078e02ff */
[----:B------:R-:W-:Y:S02]  /*7390*/  @P0 IMAD.MOV.U32 R22, RZ, RZ, R150 ;  /* 0x000000ffff160224 */ /* 0x000fe400078e0096 */
[C---:B------:R-:W-:Y:S02]  /*73a0*/  @P0 IMAD R2, R8.reuse, c[0x0][0x25c], R2 ;  /* 0x0000970008020a24 */ /* 0x040fe400078e0202 */
[----:B------:R-:W-:Y:S04]  /*73b0*/  @P0 IMAD.WIDE.U32 R22, R8, c[0x0][0x258], R22 ;  /* 0x0000960008160a25 */ /* 0x000fe800078e0016 */
[----:B------:R-:W-:Y:S01]  /*73c0*/  @P0 IMAD.IADD R2, R23, 0x1, R2 ;  /* 0x0000000117020824 */ /* 0x000fe200078e0202 */
[C---:B------:R-:W-:Y:S04]  /*73d0*/  @P0 LEA R8, P4, R22.reuse, c[0x0][0x250], 0x1 ;  /* 0x0000940016080a11 */ /* 0x040fe800078808ff */
[----:B------:R-:W-:Y:S01]  /*73e0*/  @P0 LEA.HI.X R9, R22, c[0x0][0x254], R2, 0x1, P4 ;  /* 0x0000950016090a11 */ /* 0x000fe200020f0c02 */
[----:B------:R-:W-:Y:S02]  /*73f0*/  IMAD R2, R144, c[0x0][0x208], RZ ;  /* 0x0000820090027a24 */ /* 0x000fe400078e02ff */
[C---:B------:R-:W-:Y:S02]  /*7400*/  IMAD.WIDE.U32 R22, R145.reuse, c[0x0][0x208], RZ ;  /* 0x0000820091167a25 */ /* 0x040fe400078e00ff */
[----:B------:R-:W-:Y:S01]  /*7410*/  @!PT LDS RZ, [RZ] ;  /* 0x00000000fffff984 */ /* 0x000fe20000000800 */
[----:B------:R-:W-:Y:S01]  /*7420*/  @!PT LDS RZ, [RZ] ;  /* 0x00000000fffff984 */ /* 0x000fe20000000800 */
[----:B------:R-:W-:Y:S01]  /*7430*/  @!PT LDS RZ, [RZ] ;  /* 0x00000000fffff984 */ /* 0x000fe20000000800 */
[----:B------:R1:W-:Y:S02]  /*7440*/  @P0 LDGSTS.E.BYPASS.LTC128B.128 [R110+0x4080], [R8.64], !P1 ;  /* 0x04080000086e0fae */ /* 0x0003e4000c901d5a */
[----:B------:R-:W-:Y:S04]  /*7450*/  IMAD R2, R145, c[0x0][0x20c], R2 ;  /* 0x0000830091027a24 */ /* 0x000fe800078e0202 */
[----:B------:R-:W-:Y:S02]  /*7460*/  IMAD.IADD R23, R23, 0x1, R2 ;  /* 0x0000000117177824 */ /* 0x000fe400078e0202 */
[----:B------:R-:W-:Y:S02]  /*7470*/  IMAD R2, R143, c[0x0][0x218], RZ ;  /* 0x000086008f027a24 */ /* 0x000fe400078e02ff */
[C---:B------:R-:W-:Y:S04]  /*7480*/  IMAD.WIDE.U32 R22, R146.reuse, c[0x0][0x218], R22 ;  /* 0x0000860092167a25 */ /* 0x040fe800078e0016 */
[----:B------:R-:W-:Y:S01]  /*7490*/  IMAD R2, R146, c[0x0][0x21c], R2 ;  /* 0x0000870092027a24 */ /* 0x000fe200078e0202 */
[----:B------:R-:W-:Y:S02]  /*74a0*/  IADD3 R7, P4, R22, UR48, RZ ;  /* 0x0000003016077c10 */ /* 0x000fe4000ff9e0ff */
[----:B------:R-:W-:Y:S02]  /*74b0*/  @P3 MOV R22, R150 ;  /* 0x0000009600163202 */ /* 0x000fe40000000f00 */
[----:B------:R-:W-:Y:S01]  /*74c0*/  IADD3.X R2, R23, UR45, R2, P4, !PT ;  /* 0x0000002d17027c10 */ /* 0x000fe2000a7fe402 */
[----:B------:R-:W-:Y:S04]  /*74d0*/  @P3 IMAD.MOV.U32 R23, RZ, RZ, R129 ;  /* 0x000000ffff173224 */ /* 0x000fe800078e0081 */
[----:B------:R-:W-:Y:S05]  /*74e0*/  @P3 IMAD.WIDE.U32 R22, R5, c[0x0][0x258], R22 ;  /* 0x0000960005163a25 */ /* 0x000fea00078e0016 */
[C---:B------:R-:W-:Y:S02]  /*74f0*/  @P3 LEA R24, P4, R22.reuse, c[0x0][0x250], 0x1 ;  /* 0x0000940016183a11 */ /* 0x040fe400078808ff */
[----:B------:R-:W-:Y:S04]  /*7500*/  @P3 IADD3 R10, R23, R10, RZ ;  /* 0x0000000a170a3210 */ /* 0x000fe80007ffe0ff */
[----:B------:R-:W-:Y:S02]  /*7510*/  @P3 LEA.HI.X R25, R22, c[0x0][0x254], R10, 0x1, P4 ;  /* 0x0000950016193a11 */ /* 0x000fe400020f0c0a */
[C---:B------:R-:W-:Y:S04]  /*7520*/  LEA R3, P4, R7.reuse, c[0x0][0x1f8], 0x1 ;  /* 0x00007e0007037a11 */ /* 0x040fe800078808ff */
[----:B------:R-:W-:Y:S01]  /*7530*/  LEA.HI.X R2, R7, c[0x0][0x1fc], R2, 0x1, P4 ;  /* 0x00007f0007027a11 */ /* 0x000fe200020f0c02 */
[----:B------:R1:W3:Y:S01]  /*7540*/  SHFL.IDX PT, R5, R3, RZ, 0x181f ;  /* 0x00181fff03057589 */ /* 0x0002e200000e0000 */
[----:B------:R-:W-:Y:S03]  /*7550*/  ISETP.NE.AND P4, PT, R117, RZ, PT ;  /* 0x000000ff7500720c */ /* 0x000fe60003f85270 */
[----:B------:R1:W4:Y:S10]  /*7560*/  SHFL.IDX PT, R7, R2, RZ, 0x181f ;  /* 0x00181fff02077589 */ /* 0x00033400000e0000 */
        /* <DEDUP_REMOVED lines=8> */
[----:B------:R-:W0:Y:S01]  /*75f0*/  LDGDEPBAR ;  /* 0x00000000000079af */ /* 0x000e220000000000 */
[----:B------:R-:W-:Y:S04]  /*7600*/  DEPBAR.LE SB0, 0x0 ;  /* 0x000080000000791a */ /* 0x000fe80000000000 */
[----:B------:R-:W-:Y:S06]  /*7610*/  BAR.SYNC.DEFER_BLOCKING 0x0 ;  /* 0x0000000000007b1d */ /* 0x000fec0000010000 */
[----:B------:R-:W-:-:S05]  /*7620*/  @!P0 BRA `(.L_x_1650) ;  /* 0x0000015000008947 */ /* 0x000fca0003800000 */
[----:B-1-34-:R-:W-:Y:S02]  /*7630*/  ISETP.GE.AND P0, PT, R18, c[0x0][0x1d4], PT ;  /* 0x0000750012007a0c */ /* 0x01afe40003f06270 */
        /* <DEDUP_REMOVED lines=12> */
[----:B--2---:R-:W1:Y:S10]  /*7700*/  @!P5 LDS.128 R32, [R110+0x5880] ;  /* 0x005880006e20d984 */ /* 0x004e740000000c00 */
[C---:B------:R-:W-:Y:S04]  /*7710*/  @!P0 LEA R4, P6, R125.reuse, R5, 0x1 ;  /* 0x000000057d048211 */ /* 0x040fe800078c08ff */
[----:B------:R-:W-:Y:S01]  /*7720*/  @!P0 LEA.HI.X R5, R125, R7, R122, 0x1, P6 ;  /* 0x000000077d058211 */ /* 0x000fe200030f0c7a */
[----:B-1----:R-:W-:Y:S04]  /*7730*/  @!P5 ST.E.128 [R22.64], R32 ;  /* 0x000000201600d985 */ /* 0x002fe8000c101d1a */
[----:B------:R-:W1:Y:S04]  /*7740*/  @!P4 LDS.128 R28, [R110+0x7080] ;  /* 0x007080006e1cc984 */ /* 0x000e680000000c00 */
[----:B-1----:R-:W-:Y:S04]  /*7750*/  @!P4 ST.E.128 [R8.64], R28 ;  /* 0x0000001c0800c985 */ /* 0x002fe8000c101d1a */
[----:B------:R-:W1:Y:S04]  /*7760*/  @!P0 LDS.128 R24, [R110+0x8880] ;  /* 0x008880006e188984 */ /* 0x000e680000000c00 */
[----:B-1----:R1:W-:Y:S02]  /*7770*/  @!P0 ST.E.128 [R4.64], R24 ;  /* 0x0000001804008985 */ /* 0x0023e4000c101d1a */
.L_x_1650:
[----:B-1-34-:R-:W-:Y:S05]  /*7780*/  BSYNC B0 ;  /* 0x0000000000007941 */ /* 0x01afea0003800000 */
.L_x_1649:
[----:B------:R1:W3:Y:S01]  /*7790*/  SHFL.IDX PT, R5, R2, 0x1, 0x181f ;  /* 0x00381f0002057f89 */ /* 0x0002e200000e0000 */
[----:B------:R-:W-:Y:S03]  /*77a0*/  BSSY B0, `(.L_x_1651) ;  /* 0x0000018000007945 */ /* 0x000fe60003800000 */
[----:B------:R-:W4:Y:S01]  /*77b0*/  SHFL.IDX PT, R3, R3, 0x1, 0x181f ;  /* 0x00381f0003037f89 */ /* 0x000f2200000e0000 */
[----:B------:R-:W-:-:S05]  /*77c0*/  @!P3 BRA `(.L_x_1652) ;  /* 0x000001500000b947 */ /* 0x000fca0003800000 */
[----:B------:R-:W-:Y:S02]  /*77d0*/  ISETP.GE.AND P0, PT, R18, c[0x0][0x1d4], PT ;  /* 0x0000750012007a0c */ /* 0x000fe40003f06270 */
[----:B------:R-:W-:Y:S11]  /*77e0*/  ISETP.GE.AND P4, PT, R14, c[0x0][0x1d4], PT ;  /* 0x000075000e007a0c */ /* 0x000ff60003f86270 */
[----:B------:R-:W5:Y:S01]  /*77f0*/  @!P0 LDS.128 R36, [R110+0x5080] ;  /* 0x005080006e248984 */ /* 0x000f620000000c00 */
[C---:B----4-:R-:W-:Y:S04]  /*7800*/  @!P0 LEA R40, P3, R18.reuse, R3, 0x1 ;  /* 0x0000000312288211 */ /* 0x050fe800078608ff */
[----:B---3--:R-:W-:Y:S02]  /*7810*/  @!P0 LEA.HI.X R41, R18, R5, R19, 0x1, P3 ;  /* 0x0000000512298211 */ /* 0x008fe400018f0c13 */
[C---:B------:R-:W-:Y:S04]  /*7820*/  @!P4 LEA R22, P3, R126.reuse, R3, 0x1 ;  /* 0x000000037e16c211 */ /* 0x040fe800078608ff */
[----:B------:R-:W-:Y:S02]  /*7830*/  @!P4 LEA.HI.X R23, R126, R5, R133, 0x1, P3 ;  /* 0x000000057e17c211 */ /* 0x000fe400018f0c85 */
[----:B------:R-:W-:Y:S11]  /*7840*/  ISETP.GE.AND P3, PT, R114, c[0x0][0x1d4], PT ;  /* 0x0000750072007a0c */ /* 0x000ff60003f66270 */
[----:B------:R-:W-:Y:S02]  /*7850*/  @!UPT UIADD3 URZ, URZ, URZ, URZ ;  /* 0x0000003f3f3ff290 */ /* 0x000fe4000fffe03f */
[C---:B------:R-:W-:Y:S04]  /*7860*/  @!P3 LEA R8, P5, R124.reuse, R3, 0x1 ;  /* 0x000000037c08b211 */ /* 0x040fe800078a08ff */
[----:B------:R-:W-:Y:S01]  /*7870*/  @!P3 LEA.HI.X R9, R124, R5, R123, 0x1, P5 ;  /* 0x000000057c09b211 */ /* 0x000fe200028f0c7b */
[----:B-----5:R-:W-:Y:S01]  /*7880*/  @!P0 ST.E.128 [R40.64], R36 ;  /* 0x0000002428008985 */ /* 0x020fe2000c101d1a */
[----:B------:R-:W-:Y:S03]  /*7890*/  ISETP.GE.AND P0, PT, R112, c[0x0][0x1d4], PT ;  /* 0x0000750070007a0c */ /* 0x000fe60003f06270 */
[----:B--2---:R-:W2:Y:S10]  /*78a0*/  @!P4 LDS.128 R32, [R110+0x6880] ;  /* 0x006880006e20c984 */ /* 0x004eb40000000c00 */
[C---:B-1----:R-:W-:Y:S04]  /*78b0*/  @!P0 LEA R2, P5, R125.reuse, R3, 0x1 ;  /* 0x000000037d028211 */ /* 0x042fe800078a08ff */
[----:B------:R-:W-:Y:S01]  /*78c0*/  @!P0 LEA.HI.X R3, R125, R5, R122, 0x1, P5 ;  /* 0x000000057d038211 */ /* 0x000fe200028f0c7a */
[----:B--2---:R-:W-:Y:S04]  /*78d0*/  @!P4 ST.E.128 [R22.64], R32 ;  /* 0x000000201600c985 */ /* 0x004fe8000c101d1a */
[----:B------:R-:W1:Y:S04]  /*78e0*/  @!P3 LDS.128 R28, [R110+0x8080] ;  /* 0x008080006e1cb984 */ /* 0x000e680000000c00 */
[----:B-1----:R-:W-:Y:S04]  /*78f0*/  @!P3 ST.E.128 [R8.64], R28 ;  /* 0x0000001c0800b985 */ /* 0x002fe8000c101d1a */
[----:B------:R-:W1:Y:S04]  /*7900*/  @!P0 LDS.128 R24, [R110+0x9880] ;  /* 0x009880006e188984 */ /* 0x000e680000000c00 */
[----:B-1----:R1:W-:Y:S02]  /*7910*/  @!P0 ST.E.128 [R2.64], R24 ;  /* 0x0000001802008985 */ /* 0x0023e4000c101d1a */
.L_x_1652:
[----:B------:R-:W-:Y:S05]  /*7920*/  BSYNC B0 ;  /* 0x0000000000007941 */ /* 0x000fea0003800000 */
.L_x_1651:
[----:B------:R-:W-:Y:S06]  /*7930*/  UISETP.GT.AND UP0, UPT, UR6, UR7, UPT ;  /* 0x000000070600728c */ /* 0x000fec000bf04270 */
[----:B------:R-:W-:Y:S11]  /*7940*/  PLOP3.LUT P0, PT, PT, PT, UP0, 0x80, 0x0 ;  /* 0x000000000000781c */ /* 0x000ff60003f0f008 */
[----:B------:R-:W-:Y:S02]  /*7950*/  @!UPT UIADD3 URZ, URZ, URZ, URZ ;  /* 0x0000003f3f3ff290 */ /* 0x000fe4000fffe03f */
[----:B------:R-:W-:-:S05]  /*7960*/  @!P0 BRA `(.L_x_1653) ;  /* 0x0000024000008947 */ /* 0x000fca0003800000 */
[----:B------:R-:W-:Y:S01]  /*7970*/  UIADD3 UR11, UR6, -0x1, URZ ;  /* 0xffffffff060b7890 */ /* 0x000fe2000fffe03f */
[----:B------:R-:W-:Y:S01]  /*7980*/  ISETP.GE.AND P3, PT, R121, 0x1, PT ;  /* 0x000000017900780c */ /* 0x000fe20003f66270 */
[----:B------:R-:W-:Y:S01]  /*7990*/  IMAD.MOV.U32 R22, RZ, RZ, R152 ;  /* 0x000000ffff167224 */ /* 0x000fe200078e0098 */
[----:B------:R-:W-:Y:S01]  /*79a0*/  P2R R4, PR, RZ, 0x2 ;  /* 0x00000002ff047803 */ /* 0x000fe20000000000 */
[----:B------:R-:W-:Y:S01]  /*79b0*/  USHF.R.S32.HI UR10, URZ, 0x1f, UR11 ;  /* 0x0000001f3f0a7899 */ /* 0x000fe2000801140b */
[----:B------:R-:W-:Y:S01]  /*79c0*/  IMAD.MOV.U32 R23, RZ, RZ, R155 ;  /* 0x000000ffff177224 */ /* 0x000fe200078e009b */
[----:B------:R-:W-:Y:S01]  /*79d0*/  UIMAD UR5, UR23, UR11, URZ ;  /* 0x0000000b170572a4 */ /* 0x000fe2000f8e023f */
[----:B------:R-:W-:Y:S02]  /*79e0*/  ISETP.NE.AND P1, PT, R118, RZ, PT ;  /* 0x000000ff7600720c */ /* 0x000fe40003f25270 */
[----:B------:R-:W-:Y:S01]  /*79f0*/  IMAD.WIDE.U32 R22, R108, UR11, R22 ;  /* 0x0000000b6c167c25 */ /* 0x000fe2000f8e0016 */
[----:B------:R-:W-:Y:S01]  /*7a00*/  UIMAD UR5, UR10, UR24, UR5 ;  /* 0x000000180a0572a4 */ /* 0x000fe2000f8e0205 */
[----:B------:R-:W-:Y:S02]  /*7a10*/  ISETP.NE.AND P6, PT, R116, RZ, PT ;  /* 0x000000ff7400720c */ /* 0x000fe40003fc5270 */
[----:B------:R-:W-:Y:S02]  /*7a20*/  ISETP.NE.AND P5, PT, R115, RZ, PT ;  /* 0x000000ff7300720c */ /* 0x000fe40003fa5270 */
[C---:B------:R-:W-:Y:S02]  /*7a30*/  @P3 LEA R8, P0, R22.reuse, c[0x0][0x220], 0x1 ;  /* 0x0000880016083a11 */ /* 0x040fe400078008ff */
[----:B-1----:R-:W-:Y:S04]  /*7a40*/  IADD3 R2, R23, UR5, RZ ;  /* 0x0000000517027c10 */ /* 0x002fe8000fffe0ff */
[----:B------:R-:W-:Y:S02]  /*7a50*/  @P3 LEA.HI.X R9, R22, c[0x0][0x224], R2, 0x1, P0 ;  /* 0x0000890016093a11 */ /* 0x000fe400000f0c02 */
[----:B------:R-:W-:Y:S03]  /*7a60*/  ISETP.GE.AND P0, PT, R121, 0x21, PT ;  /* 0x000000217900780c */ /* 0x000fe60003f06270 */
[----:B------:R-:W-:Y:S01]  /*7a70*/  @!PT LDS RZ, [RZ] ;  /* 0x00000000fffff984 */ /* 0x000fe20000000800 */
[----:B------:R-:W-:Y:S01]  /*7a80*/  @!PT LDS RZ, [RZ] ;  /* 0x00000000fffff984 */ /* 0x000fe20000000800 */
[----:B------:R-:W-:Y:S01]  /*7a90*/  @!PT LDS RZ, [RZ] ;  /* 0x00000000fffff984 */ /* 0x000fe20000000800 */
[----:B------:R1:W-:Y:S01]  /*7aa0*/  @P3 LDGSTS.E.BYPASS.LTC128B.128 [R110+0xa080], [R8.64], !P1 ;  /* 0x0a080000086e3fae */ /* 0x0003e2000c901d5a */
[----:B------:R-:W-:Y:S09]  /*7ab0*/  ISETP.NE.AND P1, PT, R4, RZ, PT ;  /* 0x000000ff0400720c */ /* 0x000ff20003f25270 */
[----:B----4-:R-:W-:Y:S04]  /*7ac0*/  @P0 IADD3 R3, P4, R22, UR29, RZ ;  /* 0x0000001d16030c10 */ /* 0x010fe8000ff9e0ff */
[----:B------:R-:W-:Y:S02]  /*7ad0*/  @P0 IADD3.X R2, R2, UR28, RZ, P4, !PT ;  /* 0x0000001c02020c10 */ /* 0x000fe4000a7fe4ff */
[C---:B------:R-:W-:Y:S04]  /*7ae0*/  @P0 LEA R22, P4, R3.reuse, c[0x0][0x220], 0x1 ;  /* 0x0000880003160a11 */ /* 0x040fe800078808ff */
[----:B------:R-:W-:Y:S02]  /*7af0*/  @P0 LEA.HI.X R23, R3, c[0x0][0x224], R2, 0x1, P4 ;  /* 0x0000890003170a11 */ /* 0x000fe400020f0c02 */
[----:B------:R-:W-:Y:S11]  /*7b00*/  ISETP.NE.AND P4, PT, R117, RZ, PT ;  /* 0x000000ff7500720c */ /* 0x000ff60003f85270 */
[----:B------:R-:W-:Y:S02]  /*7b10*/  @!UPT UIADD3 URZ, URZ, URZ, URZ ;  /* 0x0000003f3f3ff290 */ /* 0x000fe4000fffe03f */
[----:B------:R1:W-:Y:S04]  /*7b20*/  @P3 LDGSTS.E.BYPASS.LTC128B.128 [R110+0xb880], [R8.64+0x80], !P4 ;  /* 0x0b880080086e3fae */ /* 0x0003e8000e101d5a */
[----:B------:R1:W-:Y:S04]  /*7b30*/  @P3 LDGSTS.E.BYPASS.LTC128B.128 [R110+0xd080], [R8.64+0x100], !P6 ;  /* 0x0d080100086e3fae */ /* 0x0003e8000f101d5a */
[----:B------:R1:W-:Y:S01]  /*7b40*/  @P3 LDGSTS.E.BYPASS.LTC128B.128 [R110+0xe880], [R8.64+0x180], !P5 ;  /* 0x0e880180086e3fae */ /* 0x0003e2000e901d5a */
[----:B------:R-:W-:Y:S11]  /*7b50*/  ISETP.NE.AND P3, PT, R118, RZ, PT ;  /* 0x000000ff7600720c */ /* 0x000ff60003f65270 */
[----:B------:R-:W-:Y:S02]  /*7b60*/  @!UPT UIADD3 URZ, URZ, URZ, URZ ;  /* 0x0000003f3f3ff290 */ /* 0x000fe4000fffe03f */
[----:B------:R1:W-:Y:S04]  /*7b70*/  @P0 LDGSTS.E.BYPASS.LTC128B.128 [R110+0xb080], [R22.64], !P3 ;  /* 0x0b080000166e0fae */ /* 0x0003e8000d901d5a */
[----:B------:R1:W-:Y:S04]  /*7b80*/  @P0 LDGSTS.E.BYPASS.LTC128B.128 [R110+0xc880], [R22.64+0x80], !P4 ;  /* 0x0c880080166e0fae */ /* 0x0003e8000e101d5a */
[----:B------:R1:W-:Y:S04]  /*7b90*/  @P0 LDGSTS.E.BYPASS.LTC128B.128 [R110+0xe080], [R22.64+0x100], !P6 ;  /* 0x0e080100166e0fae */ /* 0x0003e8000f101d5a */
[----:B------:R1:W-:Y:S02]  /*7ba0*/  @P0 LDGSTS.E.BYPASS.LTC128B.128 [R110+0xf880], [R22.64+0x180], !P5 ;  /* 0x0f880180166e0fae */ /* 0x0003e4000e901d5a */
.L_x_1653:
[----:B------:R-:W0:Y:S01]  /*7bb0*/  LDGDEPBAR ;  /* 0x00000000000079af */ /* 0x000e220000000000 */
[----:B------:R-:W-:Y:S01]  /*7bc0*/  UIADD3 UR6, UR6, -0x1, URZ ;  /* 0xffffffff06067890 */ /* 0x000fe2000fffe03f */
[----:B------:R-:W-:Y:S11]  /*7bd0*/  PLOP3.LUT P0, PT, PT, PT, UP0, 0x80, 0x0 ;  /* 0x000000000000781c */ /* 0x000ff60003f0f008 */
[----:B------:R-:W-:Y:S02]  /*7be0*/  @!UPT UIADD3 URZ, URZ, URZ, URZ ;  /* 0x0000003f3f3ff290 */ /* 0x000fe4000fffe03f */
[----:B------:R-:W-:-:S05]  /*7bf0*/  @P0 BRA `(.L_x_1654) ;  /* 0xffffa03000000947 */ /* 0x000fca000383ffff */
[----:B------:R-:W-:Y:S06]  /*7c00*/  BAR.SYNC.DEFER_BLOCKING 0x0 ;  /* 0x0000000000007b1d */ /* 0x000fec0000010000 */
.L_x_1614:
[----:B-1----:R-:W-:Y:S01]  /*7c10*/  UIADD3 UR6, UR18, 0x7f, URZ ;  /* 0x0000007f12067890 */ /* 0x002fe2000fffe03f */
[----:B------:R-:W-:Y:S01]  /*7c20*/  PLOP3.LUT P2, PT, PT, PT, PT, 0x80, 0x0 ;  /* 0x000000000000781c */ /* 0x000fe20003f4f070 */
[----:B------:R-:W-:Y:S01]  /*7c30*/  ULDC.64 UR4, c[0x0][0x2c8] ;  /* 0x0000b20000047ab9 */ /* 0x000fe20000000a00 */
[----:B----4-:R-:W-:Y:S01]  /*7c40*/  IMAD.MOV.U32 R3, RZ, RZ, RZ ;  /* 0x000000ffff037224 */ /* 0x010fe200078e00ff */
[----:B------:R-:W-:Y:S01]  /*7c50*/  UIMAD.WIDE.U32 UR8, UR6, UR4, URZ ;  /* 0x00000004060872a5 */ /* 0x000fe2000f8e003f */
[----:B------:R-:W-:Y:S01]  /*7c60*/  IMAD.MOV.U32 R130, RZ, RZ, RZ ;  /* 0x000000ffff827224 */ /* 0x000fe200078e00ff */
[----:B------:R-:W-:Y:S01]  /*7c70*/  CS2R R128, SRZ ;  /* 0x0000000000807805 */ /* 0x000fe2000001ff00 */
[----:B------:R-:W-:Y:S01]  /*7c80*/  CS2R R126, SRZ ;  /* 0x00000000007e7805 */ /* 0x000fe2000001ff00 */
[----:B------:R-:W-:Y:S01]  /*7c90*/  @UP2 USHF.R.U32.HI UR6, URZ, UR5, UR9 ;  /* 0x000000053f062299 */ /* 0x000fe20008011609 */
[----:B------:R-:W-:Y:S01]  /*7ca0*/  CS2R R124, SRZ ;  /* 0x00000000007c7805 */ /* 0x000fe2000001ff00 */
[----:B------:R-:W-:Y:S01]  /*7cb0*/  CS2R R122, SRZ ;  /* 0x00000000007a7805 */ /* 0x000fe2000001ff00 */
[----:B------:R-:W-:Y:S01]  /*7cc0*/  CS2R R120, SRZ ;  /* 0x0000000000787805 */ /* 0x000fe2000001ff00 */
[----:B------:R-:W-:Y:S01]  /*7cd0*/  UIADD3 UR6, UR12, UR6, URZ ;  /* 0x000000060c067290 */ /* 0x000fe2000fffe03f */
[----:B-----5:R-:W-:Y:S01]  /*7ce0*/  CS2R R118, SRZ ;  /* 0x0000000000767805 */ /* 0x020fe2000001ff00 */
[----:B------:R-:W-:Y:S01]  /*7cf0*/  CS2R R116, SRZ ;  /* 0x0000000000747805 */ /* 0x000fe2000001ff00 */
[----:B------:R-:W-:Y:S01]  /*7d00*/  CS2R R114, SRZ ;  /* 0x0000000000727805 */ /* 0x000fe2000001ff00 */
[----:B------:R-:W-:Y:S01]  /*7d10*/  UIMAD.WIDE UR4, UR6, 0x2aaaaaab, URZ ;  /* 0x2aaaaaab060478a5 */ /* 0x000fe2000f8e023f */
[----:B------:R-:W-:Y:S01]  /*7d20*/  CS2R R112, SRZ ;  /* 0x0000000000707805 */ /* 0x000fe2000001ff00 */
[----:B------:R-:W-:Y:S01]  /*7d30*/  CS2R R110, SRZ ;  /* 0x00000000006e7805 */ /* 0x000fe2000001ff00 */
[----:B------:R-:W-:Y:S01]  /*7d40*/  CS2R R108, SRZ ;  /* 0x00000000006c7805 */ /* 0x000fe2000001ff00 */
[----:B------:R-:W-:Y:S01]  /*7d50*/  USHF.R.U32.HI UR4, URZ, 0x1f, UR5 ;  /* 0x0000001f3f047899 */ /* 0x000fe20008011605 */
[----:B------:R-:W-:Y:S01]  /*7d60*/  MOV R107, RZ ;  /* 0x000000ff006b7202 */ /* 0x000fe20000000f00 */
[----:B------:R-:W-:Y:S01]  /*7d70*/  IMAD.MOV.U32 R4, RZ, RZ, RZ ;  /* 0x000000ffff047224 */ /* 0x000fe200078e00ff */
        /* <DEDUP_REMOVED lines=90> */
[----:B------:R-:W-:Y:S01]  /*8320*/  IMAD.SHL.U32 R196, R38, 0x8, RZ ;  /* 0x0000000826c47824 */ /* 0x000fe200078e00ff */
[----:B------:R-:W-:Y:S01]  /*8330*/  UIMAD UR6, UR15, UR4, URZ ;  /* 0x000000040f0672a4 */ /* 0x000fe2000f8e023f */
[----:B------:R-:W-:Y:S01]  /*8340*/  LEA.HI R144, R4, R223, RZ, 0x6 ;  /* 0x000000df04907211 */ /* 0x000fe200078f30ff */
[----:B------:R-:W-:Y:S01]  /*8350*/  USEL UR7, UR7, URZ, !UP0 ;  /* 0x0000003f07077287 */ /* 0x000fe2000c000000 */
[----:B------:R-:W-:Y:S01]  /*8360*/  LOP3.LUT R147, R147, 0x1c0, RZ, 0xc0, !PT ;  /* 0x000001c093937812 */ /* 0x000fe200078ec0ff */
[----:B------:R-:W-:Y:S01]  /*8370*/  UIMAD UR6, UR16, UR5, UR6 ;  /* 0x00000005100672a4 */ /* 0x000fe2000f8e0206 */
[----:B-1----:R-:W-:Y:S01]  /*8380*/  IADD3 R2, R225, UR18, RZ ;  /* 0x00000012e1027c10 */ /* 0x002fe2000fffe0ff */
[----:B------:R-:W-:Y:S01]  /*8390*/  UIMAD.WIDE.U32 UR10, UR16, UR4, UR8 ;  /* 0x00000004100a72a5 */ /* 0x000fe2000f8e0008 */
[C---:B------:R-:W-:Y:S01]  /*83a0*/  IADD3 R229, R196.reuse, 0x40, RZ ;  /* 0x00000040c4e57810 */ /* 0x040fe20007ffe0ff */
[----:B------:R-:W-:Y:S01]  /*83b0*/  USEL UR8, UR22, URZ, !UP0 ;  /* 0x0000003f16087287 */ /* 0x000fe2000c000000 */
[----:B------:R-:W-:Y:S01]  /*83c0*/  IADD3 R39, R196, 0xc0, RZ ;  /* 0x000000c0c4277810 */ /* 0x000fe20007ffe0ff */
[----:B------:R-:W-:Y:S01]  /*83d0*/  ULDC.64 UR4, c[0x0][0x1c0] ;  /* 0x0000700000047ab9 */ /* 0x000fe20000000a00 */
[----:B------:R-:W-:Y:S01]  /*83e0*/  @P1 IMAD.HI.U32 R3, R2, c[0x0][0x2c8], RZ ;  /* 0x0000b20002031a27 */ /* 0x000fe200078e00ff */
[----:B------:R-:W-:Y:S01]  /*83f0*/  UIMAD UR7, UR7, UR4, URZ ;  /* 0x00000004070772a4 */ /* 0x000fe2000f8e023f */
[----:B------:R-:W-:Y:S01]  /*8400*/  IADD3 R36, R196, 0x80, RZ ;  /* 0x00000080c4247810 */ /* 0x000fe20007ffe0ff */
[----:B------:R-:W-:Y:S01]  /*8410*/  UIADD3 UR11, UR11, UR6, URZ ;  /* 0x000000060b0b7290 */ /* 0x000fe2000fffe03f */
[----:B------:R-:W-:Y:S01]  /*8420*/  IMAD.MOV.U32 R6, RZ, RZ, R2 ;  /* 0x000000ffff067224 */ /* 0x000fe200078e0002 */
[----:B------:R-:W-:Y:S01]  /*8430*/  UIMAD UR5, UR8, UR5, UR7 ;  /* 0x00000005080572a4 */ /* 0x000fe2000f8e0207 */
[----:B------:R-:W-:Y:S01]  /*8440*/  @P0 SHF.R.U32.HI R6, RZ, c[0x0][0x2cc], R3 ;  /* 0x0000b300ff060a19 */ /* 0x000fe20000011603 */
[----:B------:R-:W-:Y:S01]  /*8450*/  UIMAD.WIDE.U32 UR8, UR8, UR4, UR10 ;  /* 0x00000004080872a5 */ /* 0x000fe2000f8e000a */
[----:B------:R-:W-:Y:S01]  /*8460*/  IMAD.SHL.U32 R144, R144, 0x8, RZ ;  /* 0x0000000890907824 */ /* 0x000fe200078e00ff */
[----:B------:R-:W-:Y:S01]  /*8470*/  ISETP.GE.AND P4, PT, R196, c[0x0][0x198], PT ;  /* 0x00006600c4007a0c */ /* 0x000fe20003f86270 */
[----:B------:R-:W-:Y:S01]  /*8480*/  ULDC UR10, c[0x0][0x2c4] ;  /* 0x0000b100000a7ab9 */ /* 0x000fe20000000800 */
[--C-:B------:R-:W-:Y:S01]  /*8490*/  SHF.R.S32.HI R9, RZ, 0x1f, R6.reuse ;  /* 0x0000001fff097819 */ /* 0x100fe20000011406 */
[----:B------:R-:W-:Y:S01]  /*84a0*/  UIADD3 UR5, UR9, UR5, URZ ;  /* 0x0000000509057290 */ /* 0x000fe2000fffe03f */
[----:B---3--:R-:W-:Y:S01]  /*84b0*/  IMAD.MOV R5, RZ, RZ, -R6 ;  /* 0x000000ffff057224 */ /* 0x008fe200078e0a06 */
[----:B------:R-:W-:Y:S01]  /*84c0*/  UIMAD UR10, UR21, UR10, URZ ;  /* 0x0000000a150a72a4 */ /* 0x000fe2000f8e023f */
[----:B------:R-:W-:Y:S01]  /*84d0*/  IMAD.U32 R10, RZ, RZ, UR8 ;  /* 0x00000008ff0a7e24 */ /* 0x000fe2000f8e00ff */
[----:B------:R-:W-:Y:S01]  /*84e0*/  SHF.R.U32.HI R145, RZ, 0x3, R147 ;  /* 0x00000003ff917819 */ /* 0x000fe20000011693 */
[----:B------:R-:W-:Y:S01]  /*84f0*/  IMAD R9, R9, c[0x0][0x1b0], RZ ;  /* 0x00006c0009097a24 */ /* 0x000fe200078e02ff */
[----:B------:R-:W-:Y:S01]  /*8500*/  ISETP.GE.AND P3, PT, R229, c[0x0][0x198], PT ;  /* 0x00006600e5007a0c */ /* 0x000fe20003f66270 */
[----:B------:R-:W-:Y:S01]  /*8510*/  IMAD R8, R5, c[0x0][0x2c4], R2 ;  /* 0x0000b10005087a24 */ /* 0x000fe200078e0202 */
[----:B------:R-:W-:Y:S01]  /*8520*/  ISETP.GE.AND P5, PT, R39, c[0x0][0x198], PT ;  /* 0x0000660027007a0c */ /* 0x000fe20003fa6270 */
[----:B------:R-:W-:Y:S01]  /*8530*/  IMAD.U32 R3, RZ, RZ, UR5 ;  /* 0x00000005ff037e24 */ /* 0x000fe2000f8e00ff */
[----:B------:R-:W-:Y:S01]  /*8540*/  LOP3.LUT R144, R144, 0xfffffe00, RZ, 0xc0, !PT ;  /* 0xfffffe0090907812 */ /* 0x000fe200078ec0ff */
[----:B------:R-:W-:Y:S01]  /*8550*/  IMAD.MOV.U32 R2, RZ, RZ, R10 ;  /* 0x000000ffff027224 */ /* 0x000fe200078e000a */
[----:B------:R-:W-:Y:S01]  /*8560*/  SHF.R.S32.HI R5, RZ, 0x1f, R8 ;  /* 0x0000001fff057819 */ /* 0x000fe20000011408 */
[----:B------:R-:W-:-:S02]  /*8570*/  IMAD R9, R6, c[0x0][0x1b4], R9 ;  /* 0x00006d0006097a24 */ /* 0x000fc400078e0209 */
[----:B------:R-:W-:Y:S01]  /*8580*/  IMAD.WIDE.U32 R6, R6, c[0x0][0x1b0], R2 ;  /* 0x00006c0006067a25 */ /* 0x000fe200078e0002 */
[----:B------:R-:W-:-:S03]  /*8590*/  LOP3.LUT R2, R63, 0xfffffff0, RZ, 0xc0, !PT ;  /* 0xfffffff03f027812 */ /* 0x000fc600078ec0ff */
[----:B------:R-:W-:Y:S02]  /*85a0*/  IMAD R5, R5, c[0x0][0x1a8], RZ ;  /* 0x00006a0005057a24 */ /* 0x000fe400078e02ff */
[----:B------:R-:W-:Y:S02]  /*85b0*/  IMAD.IADD R3, R223, 0x1, -R2 ;  /* 0x00000001df037824 */ /* 0x000fe400078e0a02 */
[----:B------:R-:W-:Y:S02]  /*85c0*/  IMAD.IADD R7, R7, 0x1, R9 ;  /* 0x0000000107077824 */ /* 0x000fe400078e0209 */
[C---:B------:R-:W-:Y:S01]  /*85d0*/  IMAD R5, R8.reuse, c[0x0][0x1ac], R5 ;  /* 0x00006b0008057a24 */ /* 0x040fe200078e0205 */
[----:B------:R-:W-:Y:S01]  /*85e0*/  SHF.R.S32.HI R2, RZ, 0x1f, R3 ;  /* 0x0000001fff027819 */ /* 0x000fe20000011403 */
[----:B------:R-:W-:-:S03]  /*85f0*/  IMAD.WIDE.U32 R8, R8, c[0x0][0x1a8], R6 ;  /* 0x00006a0008087a25 */ /* 0x000fc600078e0006 */
[----:B------:R-:W-:Y:S01]  /*8600*/  LEA.HI R2, R2, R3, RZ, 0x3 ;  /* 0x0000000302027211 */ /* 0x000fe200078f18ff */
[----:B------:R-:W-:Y:S01]  /*8610*/  IMAD.IADD R6, R9, 0x1, R5 ;  /* 0x0000000109067824 */ /* 0x000fe200078e0205 */
[----:B------:R-:W-:Y:S01]  /*8620*/  IADD3 R9, R197, UR18, RZ ;  /* 0x00000012c5097c10 */ /* 0x000fe2000fffe0ff */
[----:B------:R-:W-:Y:S01]  /*8630*/  IMAD.MOV.U32 R5, RZ, RZ, 0x10 ;  /* 0x00000010ff057424 */ /* 0x000fe200078e00ff */
[----:B------:R-:W-:Y:S01]  /*8640*/  LOP3.LUT R62, R2, 0xfffffff8, RZ, 0xc0, !PT ;  /* 0xfffffff8023e7812 */ /* 0x000fe200078ec0ff */
[----:B------:R-:W-:Y:S01]  /*8650*/  IMAD.U32 R11, RZ, RZ, UR9 ;  /* 0x00000009ff0b7e24 */ /* 0x000fe2000f8e00ff */
[----:B------:R-:W-:Y:S01]  /*8660*/  ISETP.GE.AND P6, PT, R9, UR10, PT ;  /* 0x0000000a09007c0c */ /* 0x000fe2000bfc6270 */
[----:B------:R-:W-:Y:S01]  /*8670*/  IMAD.MOV.U32 R226, RZ, RZ, -0x1 ;  /* 0xffffffffffe27424 */ /* 0x000fe200078e00ff */
[C---:B------:R-:W-:Y:S01]  /*8680*/  LEA R16, P0, R8.reuse, c[0x0][0x160], 0x1 ;  /* 0x0000580008107a11 */ /* 0x040fe200078008ff */
[----:B------:R-:W-:Y:S01]  /*8690*/  IMAD.IADD R62, R3, 0x1, -R62 ;  /* 0x00000001033e7824 */ /* 0x000fe200078e0a3e */
[----:B------:R-:W-:Y:S01]  /*86a0*/  P2R R10, PR, RZ, 0x40 ;  /* 0x00000040ff0a7803 */ /* 0x000fe20000000000 */
[----:B------:R-:W-:Y:S01]  /*86b0*/  IMAD.MOV.U32 R3, RZ, RZ, 0x20 ;  /* 0x00000020ff037424 */ /* 0x000fe200078e00ff */
[----:B------:R-:W-:Y:S01]  /*86c0*/  LEA.HI.X R6, R8, c[0x0][0x164], R6, 0x1, P0 ;  /* 0x0000590008067a11 */ /* 0x000fe200000f0c06 */
[----:B------:R1:W3:Y:S01]  /*86d0*/  SHFL.IDX PT, R14, R16, RZ, 0x181f ;  /* 0x00181fff100e7589 */ /* 0x0002e200000e0000 */
[----:B------:R-:W-:-:S03]  /*86e0*/  ISETP.GE.AND P0, PT, R36, c[0x0][0x198], PT ;  /* 0x0000660024007a0c */ /* 0x000fc60003f06270 */
[----:B------:R1:W4:Y:S01]  /*86f0*/  SHFL.IDX PT, R15, R6, RZ, 0x181f ;  /* 0x00181fff060f7589 */ /* 0x00032200000e0000 */
[----:B--2---:R2:W5:Y:S01]  /*8700*/  @P2 R2UR UR11, R0 ;  /* 0x00000000000b23c2 */ /* 0x00456200000e0000 */
[----:B------:R-:W-:Y:S01]  /*8710*/  R2P PR, R62, 0x6 ;  /* 0x000000063e007804 */ /* 0x000fe20000000000 */
[----:B-----5:R-:W-:-:S04]  /*8720*/  @!UP1 UMOV UR11, UR22 ;  /* 0x00000016000b9c82 */ /* 0x020fc80008000000 */
[----:B------:R-:W-:Y:S02]  /*8730*/  SEL R5, R5, 0xfffffff0, !P1 ;  /* 0xfffffff005057807 */ /* 0x000fe40004800000 */
[----:B------:R-:W-:Y:S02]  /*8740*/  SEL R3, R3, 0xffffffe0, !P2 ;  /* 0xffffffe003037807 */ /* 0x000fe40005000000 */
[----:B--2---:R-:W-:-:S04]  /*8750*/  LOP3.LUT R0, R147, 0x38, R196, 0xf8, !PT ;  /* 0x0000003893007812 */ /* 0x004fc800078ef8c4 */
[----:B------:R-:W-:-:S05]  /*8760*/  LOP3.LUT R7, R0, R145, RZ, 0x3c, !PT ;  /* 0x0000009100077212 */ /* 0x000fca00078e3cff */
[----:B------:R-:W-:Y:S01]  /*8770*/  IMAD.IADD R0, R7, 0x1, R144 ;  /* 0x0000000107007824 */ /* 0x000fe200078e0290 */
        /* <DEDUP_REMOVED lines=20> */
.L_x_1657:
[----:B-1-34-:R-:W-:Y:S05]  /*88c0*/  BSYNC B0 ;  /* 0x0000000000007941 */ /* 0x01afea0003800000 */
.L_x_1656:
        /* <DEDUP_REMOVED lines=26> */
.L_x_1659:
[----:B------:R-:W-:Y:S05]  /*8a70*/  BSYNC B0 ;  /* 0x0000000000007941 */ /* 0x000fea0003800000 */
.L_x_1658:
        /* <DEDUP_REMOVED lines=8> */
[----:B-1--4-:R-:W-:Y:S01]  /*8b00*/  IMAD.WIDE R20, R196, 0x2, R18 ;  /* 0x00000002c4147825 */ /* 0x012fe200078e0212 */
[----:B------:R-:W-:Y:S02]  /*8b10*/  SHF.R.S32.HI R11, RZ, 0x1f, R36 ;  /* 0x0000001fff0b7819 */ /* 0x000fe40000011424 */
[----:B---3--:R-:W-:Y:S02]  /*8b20*/  SHF.R.S32.HI R14, RZ, 0x1f, R39 ;  /* 0x0000001fff0e7819 */ /* 0x008fe40000011427 */
        /* <DEDUP_REMOVED lines=15> */
.L_x_1661:
[----:B------:R-:W-:Y:S05]  /*8c20*/  BSYNC B0 ;  /* 0x0000000000007941 */ /* 0x000fea0003800000 */
.L_x_1660:
[----:B------:R-:W-:Y:S01]  /*8c30*/  IADD3 R7, R9, 0x60, RZ ;  /* 0x0000006009077810 */ /* 0x000fe20007ffe0ff */
[----:B-1-3--:R-:W-:Y:S01]  /*8c40*/  SHFL.IDX PT, R14, R16, 0x3, 0x181f ;  /* 0x00781f00100e7f89 */ /* 0x00afe200000e0000 */
[----:B------:R-:W-:Y:S01]  /*8c50*/  UMOV UR6, 0x30 ;  /* 0x0000003000067882 */ /* 0x000fe20000000000 */
[----:B------:R-:W-:Y:S01]  /*8c60*/  IMAD.MOV.U32 R224, RZ, RZ, c[0x0][0x2b8] ;  /* 0x0000ae00ffe07624 */ /* 0x000fe200078e00ff */
[----:B------:R-:W-:Y:S01]  /*8c70*/  ISETP.GE.AND P2, PT, R7, UR10, PT ;  /* 0x0000000a07007c0c */ /* 0x000fe2000bf46270 */
[----:B------:R1:W3:Y:S01]  /*8c80*/  SHFL.IDX PT, R15, R6, 0x3, 0x181f ;  /* 0x00781f00060f7f89 */ /* 0x0002e200000e0000 */
[----:B------:R-:W-:Y:S01]  /*8c90*/  UIMAD UR6, UR13, UR6, -0x30 ;  /* 0xffffffd00d0674a4 */ /* 0x000fe2000f8e0206 */
        /* <DEDUP_REMOVED lines=10> */
[----:B------:R-:W-:Y:S01]  /*8d40*/  @!P2 SHF.R.S32.HI R17, RZ, 0x1f, R36 ;  /* 0x0000001fff11a819 */ /* 0x000fe20000011424 */
[----:B------:R-:W-:Y:S01]  /*8d50*/  UIMAD UR7, UR11, UR5, UR7 ;  /* 0x000000050b0772a4 */ /* 0x000fe2000f8e0207 */
[----:B----4-:R-:W-:Y:S02]  /*8d60*/  @!P2 LEA.HI R19, R12, R229, RZ, 0x3 ;  /* 0x000000e50c13a211 */ /* 0x010fe400078f18ff */
[----:B------:R-:W-:Y:S01]  /*8d70*/  @!P2 LEA.HI R17, R17, R36, RZ, 0x3 ;  /* 0x000000241111a211 */ /* 0x000fe200078f18ff */
[----:B------:R-:W-:Y:S01]  /*8d80*/  UIADD3 UR7, UR9, UR7, URZ ;  /* 0x0000000709077290 */ /* 0x000fe2000fffe03f */
[----:B------:R-:W-:Y:S01]  /*8d90*/  @!P2 LOP3.LUT R19, R19, 0xfffffff8, RZ, 0xc0, !PT ;  /* 0xfffffff81313a812 */ /* 0x000fe200078ec0ff */
[----:B------:R-:W-:Y:S01]  /*8da0*/  ULDC.64 UR4, c[0x0][0x1e8] ;  /* 0x00007a0000047ab9 */ /* 0x000fe20000000a00 */
[----:B------:R-:W-:-:S02]  /*8db0*/  @!P2 LOP3.LUT R17, R17, 0xfffffff8, RZ, 0xc0, !PT ;  /* 0xfffffff81111a812 */ /* 0x000fc400078ec0ff */
[----:B-12---:R-:W-:Y:S01]  /*8dc0*/  @!P2 SHF.R.S32.HI R6, RZ, 0x1f, R39 ;  /* 0x0000001fff06a819 */ /* 0x006fe20000011427 */
[--C-:B---3--:R-:W-:Y:S01]  /*8dd0*/  @!P2 IMAD.WIDE R20, R196, 0x2, R14.reuse ;  /* 0x00000002c414a825 */ /* 0x108fe200078e020e */
[----:B------:R-:W-:Y:S02]  /*8de0*/  @P1 LOP3.LUT R37, R37, 0x8, RZ, 0xfc, !PT ;  /* 0x0000000825251812 */ /* 0x000fe400078efcff */
[----:B------:R-:W-:Y:S01]  /*8df0*/  @!P2 LEA.HI R7, R6, R39, RZ, 0x3 ;  /* 0x000000270607a211 */ /* 0x000fe200078f18ff */
[--C-:B------:R-:W-:Y:S01]  /*8e00*/  @!P2 IMAD.WIDE R18, R19, 0x2, R14.reuse ;  /* 0x000000021312a825 */ /* 0x100fe200078e020e */
[----:B------:R-:W-:Y:S01]  /*8e10*/  @!PT LDS RZ, [RZ] ;  /* 0x00000000fffff984 */ /* 0x000fe20000000800 */
[----:B------:R1:W-:Y:S02]  /*8e20*/  @!P2 LDGSTS.E.BYPASS.LTC128B.128 [R11+0x13080], [R20.64], !P4 ;  /* 0x13080000140bafae */ /* 0x0003e4000e101d5a */
[----:B------:R-:W-:Y:S01]  /*8e30*/  @!P2 LOP3.LUT R7, R7, 0xfffffff8, RZ, 0xc0, !PT ;  /* 0xfffffff80707a812 */ /* 0x000fe200078ec0ff */
[--C-:B------:R-:W-:Y:S01]  /*8e40*/  @!P2 IMAD.WIDE R16, R17, 0x2, R14.reuse ;  /* 0x000000021110a825 */ /* 0x100fe200078e020e */
[----:B------:R2:W-:Y:S03]  /*8e50*/  @!P2 LDGSTS.E.BYPASS.LTC128B.128 [R11+0x17080], [R18.64], !P3 ;  /* 0x17080000120bafae */ /* 0x0005e6000d901d5a */
[----:B------:R-:W-:Y:S01]  /*8e60*/  @!P2 IMAD.WIDE R14, R7, 0x2, R14 ;  /* 0x00000002070ea825 */ /* 0x000fe200078e020e */
[----:B------:R3:W-:Y:S01]  /*8e70*/  @!P2 LDGSTS.E.BYPASS.LTC128B.128 [R11+0x1b080], [R16.64], !P0 ;  /* 0x1b080000100bafae */ /* 0x0007e2000c101d5a */
[----:B------:R-:W-:-:S02]  /*8e80*/  ISETP.GE.AND P0, PT, R228, UR14, PT ;  /* 0x0000000ee4007c0c */ /* 0x000fc4000bf06270 */
[----:B------:R-:W-:Y:S01]  /*8e90*/  IADD3 R228, R228, UR19, RZ ;  /* 0x00000013e4e47c10 */ /* 0x000fe2000fffe0ff */
[----:B------:R4:W-:Y:S01]  /*8ea0*/  @!P2 LDGSTS.E.BYPASS.LTC128B.128 [R11+0x1f080], [R14.64], !P5 ;  /* 0x1f0800000e0bafae */ /* 0x0009e2000e901d5a */
[----:B------:R-:W-:-:S03]  /*8eb0*/  ISETP.GT.OR P0, PT, R225, 0x2f, P0 ;  /* 0x0000002fe100780c */ /* 0x000fc60000704670 */
[----:B------:R-:W0:Y:S01]  /*8ec0*/  LDGDEPBAR ;  /* 0x00000000000079af */ /* 0x000e220000000000 */
[----:B------:R-:W-:-:S04]  /*8ed0*/  @P1 IMAD.HI.U32 R12, R228, c[0x0][0x2bc], RZ ;  /* 0x0000af00e40c1a27 */ /* 0x000fc800078e00ff */
[----:B------:R-:W-:Y:S01]  /*8ee0*/  IMAD.MOV.U32 R6, RZ, RZ, R228 ;  /* 0x000000ffff067224 */ /* 0x000fe200078e00e4 */
[----:B------:R-:W-:-:S04]  /*8ef0*/  @P1 SHF.R.U32.HI R6, RZ, c[0x0][0x2c0], R12 ;  /* 0x0000b000ff061a19 */ /* 0x000fc8000001160c */
[----:B------:R-:W-:-:S04]  /*8f00*/  @!P0 IADD3 R12, P1, R6, UR8, RZ ;  /* 0x00000008060c8c10 */ /* 0x000fc8000ff3e0ff */
[----:B------:R-:W-:Y:S02]  /*8f10*/  @!P0 LEA.HI.X.SX32 R7, R6, UR7, 0x1, P1 ;  /* 0x0000000706078c11 */ /* 0x000fe400088f0eff */
[----:B---3--:R-:W-:-:S04]  /*8f20*/  @!P0 LEA R16, P1, R12, c[0x0][0x2a0], 0x2 ;  /* 0x0000a8000c108a11 */ /* 0x008fc800078210ff */
[----:B------:R-:W-:Y:S01]  /*8f30*/  @!P0 LEA.HI.X R17, R12, c[0x0][0x2a4], R7, 0x2, P1 ;  /* 0x0000a9000c118a11 */ /* 0x000fe200008f1407 */
[----:B------:R-:W-:Y:S06]  /*8f40*/  BAR.SYNC.DEFER_BLOCKING 0x0 ;  /* 0x0000000000007b1d */ /* 0x000fec0000010000 */
[----:B------:R-:W3:Y:S01]  /*8f50*/  @!P0 LDG.E R227, [R16.64] ;  /* 0x0000001a10e38981 */ /* 0x000ee2000c1e1900 */
[----:B------:R-:W-:Y:S01]  /*8f60*/  IMAD.MOV R7, RZ, RZ, -R6 ;  /* 0x000000ffff077224 */ /* 0x000fe200078e0a06 */
[----:B------:R-:W-:Y:S01]  /*8f70*/  UIMAD UR11, UR15, UR4, URZ ;  /* 0x000000040f0b72a4 */ /* 0x000fe2000f8e023f */
[----:B------:R-:W-:Y:S01]  /*8f80*/  ISETP.GE.AND P6, PT, R196, c[0x0][0x1d4], PT ;  /* 0x00007500c4007a0c */ /* 0x000fe20003fc6270 */
[----:B------:R-:W-:Y:S01]  /*8f90*/  UIADD3 UR20, UR13, -0x1, URZ ;  /* 0xffffffff0d147890 */ /* 0x000fe2000fffe03f */
[----:B------:R-:W-:Y:S01]  /*8fa0*/  IMAD R228, R7, c[0x0][0x2b8], R228 ;  /* 0x0000ae0007e47a24 */ /* 0x000fe200078e02e4 */
[----:B------:R-:W-:Y:S01]  /*8fb0*/  UIMAD.WIDE.U32 UR24, UR16, UR4, URZ ;  /* 0x00000004101872a5 */ /* 0x000fe2000f8e003f */
[----:B------:R-:W-:Y:S01]  /*8fc0*/  ISETP.GE.AND P3, PT, R229, c[0x0][0x1d4], PT ;  /* 0x00007500e5007a0c */ /* 0x000fe20003f66270 */
[----:B------:R-:W-:Y:S01]  /*8fd0*/  UIMAD UR11, UR16, UR5, UR11 ;  /* 0x00000005100b72a4 */ /* 0x000fe2000f8e020b */
[----:B----4-:R-:W-:Y:S01]  /*8fe0*/  IMAD.WIDE.U32 R14, R228, c[0x0][0x1e0], RZ ;  /* 0x00007800e40e7a25 */ /* 0x010fe200078e00ff */
[----:B------:R-:W-:Y:S01]  /*8ff0*/  SHF.R.S32.HI R61, RZ, 0x1f, R228 ;  /* 0x0000001fff3d7819 */ /* 0x000fe200000114e4 */
[----:B------:R-:W-:Y:S01]  /*9000*/  UIMAD UR20, UR20, -0x30, UR14 ;  /* 0xffffffd0141478a4 */ /* 0x000fe2000f8e020e */
[----:B------:R-:W-:Y:S01]  /*9010*/  ISETP.GE.AND P5, PT, R36, c[0x0][0x1d4], PT ;  /* 0x0000750024007a0c */ /* 0x000fe20003fa6270 */
[----:B------:R-:W-:Y:S01]  /*9020*/  UIADD3 UR11, UR25, UR11, URZ ;  /* 0x0000000b190b7290 */ /* 0x000fe2000fffe03f */
[----:B------:R-:W-:Y:S01]  /*9030*/  ISETP.GE.AND P4, PT, R39, c[0x0][0x1d4], PT ;  /* 0x0000750027007a0c */ /* 0x000fe20003f86270 */
[----:B------:R-:W-:Y:S01]  /*9040*/  IMAD R7, R61, c[0x0][0x1e0], RZ ;  /* 0x000078003d077a24 */ /* 0x000fe200078e02ff */
[----:B------:R-:W-:Y:S01]  /*9050*/  UISETP.LT.AND UP0, UPT, UR20, 0x30, UPT ;  /* 0x000000301400788c */ /* 0x000fe2000bf01270 */
[----:B------:R-:W-:-:S02]  /*9060*/  LOP3.LUT R37, R37, 0xfffffffe, RZ, 0xc0, !PT ;  /* 0xfffffffe25257812 */ /* 0x000fc400078ec0ff */
[----:B------:R-:W-:Y:S01]  /*9070*/  IMAD R6, R228, c[0x0][0x1e4], R7 ;  /* 0x00007900e4067a24 */ /* 0x000fe200078e0207 */
[----:B------:R-:W-:Y:S01]  /*9080*/  USEL UR4, UR20, 0x30, UP0 ;  /* 0x0000003014047887 */ /* 0x000fe20008000000 */
[----:B------:R-:W-:Y:S02]  /*9090*/  @P3 LOP3.LUT R37, R37, 0x1, RZ, 0xfc, !PT ;  /* 0x0000000125253812 */ /* 0x000fe400078efcff */
[----:B------:R-:W-:Y:S01]  /*90a0*/  IMAD.IADD R15, R15, 0x1, R6 ;  /* 0x000000010f0f7824 */ /* 0x000fe200078e0206 */
[----:B---3--:R-:W-:-:S03]  /*90b0*/  SHF.R.S32.HI R60, RZ, 0x1f, R227 ;  /* 0x0000001fff3c7819 */ /* 0x008fc600000114e3 */
[----:B------:R-:W-:Y:S01]  /*90c0*/  IMAD.WIDE.U32 R6, R227, c[0x0][0x1f0], R14 ;  /* 0x00007c00e3067a25 */ /* 0x000fe200078e000e */
[----:B------:R-:W-:Y:S01]  /*90d0*/  IADD3 R14, -R197, UR4, RZ ;  /* 0x00000004c50e7c10 */ /* 0x000fe2000fffe1ff */
[----:B------:R-:W-:Y:S02]  /*90e0*/  ULDC.64 UR4, c[0x0][0x210] ;  /* 0x0000840000047ab9 */ /* 0x000fe40000000a00 */
[----:B------:R-:W-:Y:S01]  /*90f0*/  IMAD R12, R60, c[0x0][0x1f0], RZ ;  /* 0x00007c003c0c7a24 */ /* 0x000fe200078e02ff */
[----:B------:R-:W-:Y:S01]  /*9100*/  IADD3 R6, P0, R6, UR24, RZ ;  /* 0x0000001806067c10 */ /* 0x000fe2000ff1e0ff */
[----:B------:R-:W-:Y:S02]  /*9110*/  UIMAD UR12, UR15, UR4, URZ ;  /* 0x000000040f0c72a4 */ /* 0x000fe4000f8e023f */
[----:B------:R-:W-:Y:S01]  /*9120*/  IMAD R15, R227, c[0x0][0x1f4], R12 ;  /* 0x00007d00e30f7a24 */ /* 0x000fe200078e020c */
[----:B------:R-:W-:Y:S02]  /*9130*/  UIMAD.WIDE.U32 UR28, UR16, UR4, URZ ;  /* 0x00000004101c72a5 */ /* 0x000fe4000f8e003f */
[----:B------:R-:W-:-:S02]  /*9140*/  UIMAD UR12, UR16, UR5, UR12 ;  /* 0x00000005100c72a4 */ /* 0x000fc4000f8e020c */
[----:B------:R-:W-:Y:S02]  /*9150*/  IADD3.X R15, R7, UR11, R15, P0, !PT ;  /* 0x0000000b070f7c10 */ /* 0x000fe400087fe40f */
[----:B------:R-:W-:Y:S01]  /*9160*/  LEA R16, P0, R6, c[0x0][0x1c8], 0x1 ;  /* 0x0000720006107a11 */ /* 0x000fe200078008ff */
[----:B------:R-:W-:-:S03]  /*9170*/  UIADD3 UR12, UR29, UR12, URZ ;  /* 0x0000000c1d0c7290 */ /* 0x000fc6000fffe03f */
[----:B------:R-:W-:Y:S01]  /*9180*/  LEA.HI.X R15, R6, c[0x0][0x1cc], R15, 0x1, P0 ;  /* 0x00007300060f7a11 */ /* 0x000fe200000f0c0f */
[----:B--2---:R-:W-:Y:S01]  /*9190*/  SHFL.IDX PT, R18, R16, RZ, 0x181f ;  /* 0x00181fff10127589 */ /* 0x004fe200000e0000 */
[----:B------:R-:W-:-:S03]  /*91a0*/  ISETP.GE.AND P0, PT, R14, 0x1, PT ;  /* 0x000000010e00780c */ /* 0x000fc60003f06270 */
[----:B------:R-:W2:Y:S10]  /*91b0*/  SHFL.IDX PT, R19, R15, RZ, 0x181f ;  /* 0x00181fff0f137589 */ /* 0x000eb400000e0000 */
[----:B------:R-:W-:-:S02]  /*91c0*/  @P0 SHF.R.S32.HI R12, RZ, 0x1f, R229 ;  /* 0x0000001fff0c0819 */ /* 0x000fc400000114e5 */
[----:B------:R-:W-:Y:S02]  /*91d0*/  @P0 SHF.R.S32.HI R7, RZ, 0x1f, R36 ;  /* 0x0000001fff070819 */ /* 0x000fe40000011424 */
[----:B------:R-:W-:Y:S02]  /*91e0*/  @P0 SHF.R.S32.HI R6, RZ, 0x1f, R39 ;  /* 0x0000001fff060819 */ /* 0x000fe40000011427 */
[----:B-1----:R-:W-:Y:S01]  /*91f0*/  @P0 LEA.HI R11, R12, R229, RZ, 0x3 ;  /* 0x000000e50c0b0211 */ /* 0x002fe200078f18ff */
[----:B------:R-:W-:Y:S01]  /*9200*/  @P0 IMAD.SHL.U32 R12, R0, 0x2, RZ ;  /* 0x00000002000c0824 */ /* 0x000fe200078e00ff */
[----:B------:R-:W-:Y:S02]  /*9210*/  @P0 LEA.HI R7, R7, R36, RZ, 0x3 ;  /* 0x0000002407070211 */ /* 0x000fe400078f18ff */
[----:B------:R-:W-:Y:S02]  /*9220*/  @P0 LEA.HI R6, R6, R39, RZ, 0x3 ;  /* 0x0000002706060211 */ /* 0x000fe400078f18ff */
[----:B------:R-:W-:-:S02]  /*9230*/  @P0 LOP3.LUT R11, R11, 0xfffffff8, RZ, 0xc0, !PT ;  /* 0xfffffff80b0b0812 */ /* 0x000fc400078ec0ff */
[----:B------:R-:W-:Y:S01]  /*9240*/  @P0 LOP3.LUT R7, R7, 0xfffffff8, RZ, 0xc0, !PT ;  /* 0xfffffff807070812 */ /* 0x000fe200078ec0ff */
[----:B--2---:R-:W-:Y:S01]  /*9250*/  @P0 IMAD.WIDE R20, R196, 0x2, R18 ;  /* 0x00000002c4140825 */ /* 0x004fe200078e0212 */
        /* <DEDUP_REMOVED lines=11> */
[----:B------:R-:W5:Y:S06]  /*9310*/  SHFL.IDX PT, R19, R15, 0x1, 0x181f ;  /* 0x00381f000f137f89 */ /* 0x000f6c00000e0000 */
[----:B------:R-:W-:-:S02]  /*9320*/  @P0 SHF.R.S32.HI R14, RZ, 0x1f, R229 ;  /* 0x0000001fff0e0819 */ /* 0x000fc400000114e5 */
[----:B------:R-:W-:Y:S02]  /*9330*/  @P0 SHF.R.S32.HI R11, RZ, 0x1f, R36 ;  /* 0x0000001fff0b0819 */ /* 0x000fe40000011424 */
[----:B-1----:R-:W-:Y:S02]  /*9340*/  @P0 SHF.R.S32.HI R20, RZ, 0x1f, R39 ;  /* 0x0000001fff140819 */ /* 0x002fe40000011427 */
[----:B------:R-:W-:Y:S01]  /*9350*/  @P0 LEA.HI R17, R14, R229, RZ, 0x3 ;  /* 0x000000e50e110211 */ /* 0x000fe200078f18ff */
[----:B------:R-:W-:Y:S01]  /*9360*/  @P0 IMAD.SHL.U32 R14, R0, 0x2, RZ ;  /* 0x00000002000e0824 */ /* 0x000fe200078e00ff */
[----:B------:R-:W-:Y:S02]  /*9370*/  @P0 LEA.HI R11, R11, R36, RZ, 0x3 ;  /* 0x000000240b0b0211 */ /* 0x000fe400078f18ff */
[----:B------:R-:W-:Y:S02]  /*9380*/  @P0 LEA.HI R20, R20, R39, RZ, 0x3 ;  /* 0x0000002714140211 */ /* 0x000fe400078f18ff */
[----:B------:R-:W-:-:S02]  /*9390*/  @P0 LOP3.LUT R17, R17, 0xfffffff8, RZ, 0xc0, !PT ;  /* 0xfffffff811110812 */ /* 0x000fc400078ec0ff */
[----:B------:R-:W-:Y:S02]  /*93a0*/  @P0 LOP3.LUT R11, R11, 0xfffffff8, RZ, 0xc0, !PT ;  /* 0xfffffff80b0b0812 */ /* 0x000fe400078ec0ff */
[----:B----4-:R-:W-:Y:S01]  /*93b0*/  @P0 LOP3.LUT R7, R20, 0xfffffff8, RZ, 0xc0, !PT ;  /* 0xfffffff814070812 */ /* 0x010fe200078ec0ff */
[----:B-----5:R-:W-:-:S04]  /*93c0*/  @P0 IMAD.WIDE R20, R196, 0x2, R18 ;  /* 0x00000002c4140825 */ /* 0x020fc800078e0212 */
[--C-:B------:R-:W-:Y:S01]  /*93d0*/  @P0 IMAD.WIDE R16, R17, 0x2, R18.reuse ;  /* 0x0000000211100825 */ /* 0x100fe200078e0212 */
[----:B------:R3:W-:Y:S03]  /*93e0*/  @P0 LDGSTS.E.BYPASS.LTC128B.128 [R14+0xb080], [R20.64], !P6 ;  /* 0x0b080000140e0fae */ /* 0x0007e6000f101d5a */
[--C-:B--2---:R-:W-:Y:S01]  /*93f0*/  @P0 IMAD.WIDE R22, R11, 0x2, R18.reuse ;  /* 0x000000020b160825 */ /* 0x104fe200078e0212 */
[----:B------:R3:W-:Y:S01]  /*9400*/  @P0 LDGSTS.E.BYPASS.LTC128B.128 [R14+0xc880], [R16.64], !P3 ;  /* 0x0c880000100e0fae */ /* 0x0007e2000d901d5a */
[----:B------:R-:W-:Y:S02]  /*9410*/  ISETP.GT.AND P3, PT, R225, 0x2f, PT ;  /* 0x0000002fe100780c */ /* 0x000fe40003f64270 */
[----:B------:R-:W-:Y:S01]  /*9420*/  @P0 IMAD.WIDE R18, R7, 0x2, R18 ;  /* 0x0000000207120825 */ /* 0x000fe200078e0212 */
[----:B------:R3:W-:Y:S01]  /*9430*/  @P0 LDGSTS.E.BYPASS.LTC128B.128 [R14+0xe080], [R22.64], !P5 ;  /* 0x0e080000160e0fae */ /* 0x0007e2000e901d5a */
[----:B------:R-:W-:-:S03]  /*9440*/  LEA.HI R7, R4, R223, RZ, 0x5 ;  /* 0x000000df04077211 */ /* 0x000fc600078f28ff */
[----:B------:R3:W-:Y:S01]  /*9450*/  @P0 LDGSTS.E.BYPASS.LTC128B.128 [R14+0xf880], [R18.64], !P4 ;  /* 0x0f880000120e0fae */ /* 0x0007e2000e101d5a */
[----:B------:R-:W-:Y:S02]  /*9460*/  ISETP.LT.AND P0, PT, RZ, c[0x0][0x27c], PT ;  /* 0x00009f00ff007a0c */ /* 0x000fe40003f01270 */
[----:B------:R-:W-:Y:S01]  /*9470*/  SHF.R.S32.HI R6, RZ, 0x5, R7 ;  /* 0x00000005ff067819 */ /* 0x000fe20000011407 */
[----:B------:R-:W0:Y:S10]  /*9480*/  LDGDEPBAR ;  /* 0x00000000000079af */ /* 0x000e340000000000 */
[----:B------:R-:W-:Y:S05]  /*9490*/  @P0 BRA `(.L_x_1662) ;  /* 0x0000002000000947 */ /* 0x000fea0003800000 */
[----:B------:R-:W-:-:S04]  /*94a0*/  DEPBAR.LE SB0, 0x1 ;  /* 0x000080400000791a */ /* 0x000fc80000000000 */
[----:B------:R-:W-:Y:S05]  /*94b0*/  BRA `(.L_x_1663) ;  /* 0x00009a6000007947 */ /* 0x000fea0003800000 */
.L_x_1662:
[----:B------:R-:W-:Y:S01]  /*94c0*/  ULDC.U8 UR4, c[0x0][0x298] ;  /* 0x0000a60000047ab9 */ /* 0x000fe20000000000 */
[----:B---3--:R-:W-:Y:S01]  /*94d0*/  SHF.R.S32.HI R19, RZ, 0x1f, R106 ;  /* 0x0000001fff137819 */ /* 0x008fe2000001146a */
[----:B------:R-:W-:Y:S01]  /*94e0*/  IMAD.WIDE.U32 R14, R106, c[0x0][0x280], RZ ;  /* 0x0000a0006a0e7a25 */ /* 0x000fe200078e00ff */
        /* <DEDUP_REMOVED lines=14> */
[----:B------:R-:W-:Y:S01]  /*95d0*/  ISETP.NE.AND P1, PT, R10, RZ, PT ;  /* 0x000000ff0a00720c */ /* 0x000fe20003f25270 */
[----:B------:R-:W-:Y:S01]  /*95e0*/  BSSY B0, `(.L_x_1665) ;  /* 0x0000049000007945 */ /* 0x000fe20003800000 */
        /* <DEDUP_REMOVED lines=10> */
[----:B------:R-:W-:Y:S01]  /*9690*/  PLOP3.LUT P0, PT, PT, PT, UP2, 0x80, 0x0 ;  /* 0x000000000000781c */ /* 0x000fe20003f0f028 */
[----:B------:R-:W-:-:S12]  /*96a0*/  CS2R R136, SRZ ;  /* 0x0000000000887805 */ /* 0x000fd8000001ff00 */
[----:B------:R-:W-:Y:S01]  /*96b0*/  @P0 SHF.R.U32.HI R9, RZ, c[0x0][0x2cc], R10 ;  /* 0x0000b300ff090a19 */ /* 0x000fe2000001160a */
[----:B------:R-:W-:-:S03]  /*96c0*/  IMAD.MOV.U32 R10, RZ, RZ, R14 ;  /* 0x000000ffff0a7224 */ /* 0x000fc600078e000e */
[----:B------:R-:W-:Y:S01]  /*96d0*/  SHF.R.S32.HI R12, RZ, 0x1f, R9 ;  /* 0x0000001fff0c7819 */ /* 0x000fe20000011409 */
[----:B------:R-:W-:-:S04]  /*96e0*/  IMAD.WIDE.U32 R10, R9, c[0x0][0x280], R10 ;  /* 0x0000a000090a7a25 */ /* 0x000fc800078e000a */
[----:B------:R-:W-:Y:S01]  /*96f0*/  IMAD R16, R12, c[0x0][0x280], RZ ;  /* 0x0000a0000c107a24 */ /* 0x000fe200078e02ff */
[----:B------:R-:W-:Y:S01]  /*9700*/  LEA R14, P0, R10, c[0x0][0x270], 0x1 ;  /* 0x00009c000a0e7a11 */ /* 0x000fe200078008ff */
[----:B------:R-:W-:Y:S02]  /*9710*/  IMAD R12, R12, c[0x0][0x290], RZ ;  /* 0x0000a4000c0c7a24 */ /* 0x000fe400078e02ff */
[C---:B------:R-:W-:Y:S02]  /*9720*/  IMAD R16, R9.reuse, c[0x0][0x284], R16 ;  /* 0x0000a10009107a24 */ /* 0x040fe400078e0210 */
[----:B------:R-:W-:Y:S01]  /*9730*/  IMAD.WIDE.U32 R18, R9, c[0x0][0x290], R18 ;  /* 0x0000a40009127a25 */ /* 0x000fe200078e0012 */
[----:B------:R1:W2:Y:S02]  /*9740*/  SHFL.IDX PT, R22, R14, RZ, 0x181f ;  /* 0x00181fff0e167589 */ /* 0x0002a400000e0000 */
[----:B------:R-:W-:Y:S01]  /*9750*/  IADD3 R17, R11, R16, RZ ;  /* 0x000000100b117210 */ /* 0x000fe20007ffe0ff */
[----:B------:R-:W-:-:S03]  /*9760*/  IMAD R9, R9, c[0x0][0x294], R12 ;  /* 0x0000a50009097a24 */ /* 0x000fc600078e020c */
[----:B------:R-:W-:Y:S02]  /*9770*/  LEA.HI.X R17, R10, c[0x0][0x274], R17, 0x1, P0 ;  /* 0x00009d000a117a11 */ /* 0x000fe400000f0c11 */
[----:B------:R-:W-:Y:S02]  /*9780*/  IADD3 R9, R19, R9, RZ ;  /* 0x0000000913097210 */ /* 0x000fe40007ffe0ff */
[C---:B------:R-:W-:Y:S01]  /*9790*/  LEA R12, P0, R18.reuse, c[0x0][0x288], 0x1 ;  /* 0x0000a200120c7a11 */ /* 0x040fe200078008ff */
[----:B------:R1:W3:Y:S03]  /*97a0*/  SHFL.IDX PT, R23, R17, RZ, 0x181f ;  /* 0x00181fff11177589 */ /* 0x0002e600000e0000 */
        /* <DEDUP_REMOVED lines=44> */
.L_x_1666:
[----:B------:R-:W-:Y:S05]  /*9a70*/  BSYNC B0 ;  /* 0x0000000000007941 */ /* 0x000fea0003800000 */
.L_x_1665:
        /* <DEDUP_REMOVED lines=86> */
.L_x_1668:
[----:B------:R-:W-:Y:S05]  /*9fe0*/  BSYNC B0 ;  /* 0x0000000000007941 */ /* 0x000fea0003800000 */
.L_x_1667:
        /* <DEDUP_REMOVED lines=88> */
.L_x_1670:
[----:B----4-:R-:W-:Y:S05]  /*a570*/  BSYNC B0 ;  /* 0x0000000000007941 */ /* 0x010fea0003800000 */
.L_x_1669:
        /* <DEDUP_REMOVED lines=85> */
.L_x_1672:
[----:B----4-:R-:W-:Y:S05]  /*aad0*/  BSYNC B0 ;  /* 0x0000000000007941 */ /* 0x010fea0003800000 */
.L_x_1671:
        /* <DEDUP_REMOVED lines=44> */
[----:B------:R-:W-:Y:S02]  /*ada0*/  SHF.R.U32.HI R130, RZ, 0x10, R137 ;  /* 0x00000010ff827819 */ /* 0x000fe40000011689 */
[--C-:B------:R-:W-:Y:S02]  /*adb0*/  SHF.R.U64 R131, R134, 0x10, R135.reuse ;  /* 0x0000001086837819 */ /* 0x100fe40000001287 */
[----:B------:R-:W-:Y:S02]  /*adc0*/  SHF.R.U32.HI R134, RZ, 0x10, R135 ;  /* 0x00000010ff867819 */ /* 0x000fe40000011687 */
[----:B------:R-:W-:Y:S02]  /*add0*/  PRMT R121, R121, 0x5410, R130 ;  /* 0x0000541079797816 */ /* 0x000fe40000000082 */
[----:B------:R-:W-:Y:S02]  /*ade0*/  SHF.R.U64 R129, R136, 0x10, R137 ;  /* 0x0000001088817819 */ /* 0x000fe40000001289 */
        /* <DEDUP_REMOVED lines=40> */
.L_x_1676:
[----:B------:R-:W-:Y:S05]  /*b070*/  BSYNC B0 ;  /* 0x0000000000007941 */ /* 0x000fea0003800000 */
.L_x_1675:
        /* <DEDUP_REMOVED lines=50> */
.L_x_1678:
[----:B------:R-:W-:Y:S05]  /*b3a0*/  BSYNC B0 ;  /* 0x0000000000007941 */ /* 0x000fea0003800000 */
.L_x_1677:
        /* <DEDUP_REMOVED lines=50> */
.L_x_1680:
[----:B------:R-:W-:Y:S05]  /*b6d0*/  BSYNC B0 ;  /* 0x0000000000007941 */ /* 0x000fea0003800000 */
.L_x_1679:
        /* <DEDUP_REMOVED lines=49> */
.L_x_1674:
[----:B------:R-:W-:Y:S05]  /*b9f0*/  BSYNC B1 ;  /* 0x0000000000017941 */ /* 0x000fea0003800000 */
.L_x_1673:
        /* <DEDUP_REMOVED lines=53> */
.L_x_1684:
[----:B------:R-:W-:Y:S05]  /*bd50*/  BSYNC B0 ;  /* 0x0000000000007941 */ /* 0x000fea0003800000 */
.L_x_1683:
        /* <DEDUP_REMOVED lines=50> */
.L_x_1686:
[----:B------:R-:W-:Y:S05]  /*c080*/  BSYNC B0 ;  /* 0x0000000000007941 */ /* 0x000fea0003800000 */
.L_x_1685:
        /* <DEDUP_REMOVED lines=50> */
.L_x_1688:
[----:B------:R-:W-:Y:S05]  /*c3b0*/  BSYNC B0 ;  /* 0x0000000000007941 */ /* 0x000fea0003800000 */
.L_x_1687:
        /* <DEDUP_REMOVED lines=49> */
.L_x_1682:
[----:B------:R-:W-:Y:S05]  /*c6d0*/  BSYNC B1 ;  /* 0x0000000000017941 */ /* 0x000fea0003800000 */
.L_x_1681:
        /* <DEDUP_REMOVED lines=53> */
.L_x_1692:
[----:B------:R-:W-:Y:S05]  /*ca30*/  BSYNC B0 ;  /* 0x0000000000007941 */ /* 0x000fea0003800000 */
.L_x_1691:
        /* <DEDUP_REMOVED lines=50> */
.L_x_1694:
[----:B------:R-:W-:Y:S05]  /*cd60*/  BSYNC B0 ;  /* 0x0000000000007941 */ /* 0x000fea0003800000 */
.L_x_1693:
        /* <DEDUP_REMOVED lines=50> */
.L_x_1696:
[----:B------:R-:W-:Y:S05]  /*d090*/  BSYNC B0 ;  /* 0x0000000000007941 */ /* 0x000fea0003800000 */
.L_x_1695:
        /* <DEDUP_REMOVED lines=49> */
.L_x_1690:
[----:B------:R-:W-:Y:S05]  /*d3b0*/  BSYNC B1 ;  /* 0x0000000000017941 */ /* 0x000fea0003800000 */
.L_x_1689:
        /* <DEDUP_REMOVED lines=52> */
.L_x_1699:
[----:B------:R-:W-:Y:S05]  /*d700*/  BSYNC B0 ;  /* 0x0000000000007941 */ /* 0x000fea0003800000 */
.L_x_1698:
        /* <DEDUP_REMOVED lines=50> */
.L_x_1701:
[----:B------:R-:W-:Y:S05]  /*da30*/  BSYNC B0 ;  /* 0x0000000000007941 */ /* 0x000fea0003800000 */
.L_x_1700:
        /* <DEDUP_REMOVED lines=50> */
.L_x_1703:
[----:B------:R-:W-:Y:S05]  /*dd60*/  BSYNC B0 ;  /* 0x0000000000007941 */ /* 0x000fea0003800000 */
.L_x_1702:
        /* <DEDUP_REMOVED lines=50> */
.L_x_1664:
        /* <DEDUP_REMOVED lines=57> */
.L_x_1705:
[----:B--2---:R-:W-:Y:S05]  /*e420*/  BSYNC B0 ;  /* 0x0000000000007941 */ /* 0x004fea0003800000 */
.L_x_1704:
        /* <DEDUP_REMOVED lines=67> */
.L_x_1707:
[----:B--2---:R-:W-:Y:S05]  /*e860*/  BSYNC B0 ;  /* 0x0000000000007941 */ /* 0x004fea0003800000 */
.L_x_1706:
        /* <DEDUP_REMOVED lines=69> */
.L_x_1709:
[----:B--2---:R-:W-:Y:S05]  /*ecc0*/  BSYNC B0 ;  /* 0x0000000000007941 */ /* 0x004fea0003800000 */
.L_x_1708:
        /* <DEDUP_REMOVED lines=66> */
.L_x_1711:
[----:B------:R-:W-:Y:S05]  /*f0f0*/  BSYNC B0 ;  /* 0x0000000000007941 */ /* 0x000fea0003800000 */
.L_x_1710:
        /* <DEDUP_REMOVED lines=45> */
[--C-:B------:R-:W-:Y:S02]  /*f3d0*/  SHF.R.U64 R157, R100, 0x10, R101.reuse ;  /* 0x00000010649d7819 */ /* 0x100fe40000001265 */
[----:B------:R-:W-:Y:S02]  /*f3e0*/  SHF.R.U32.HI R100, RZ, 0x10, R101 ;  /* 0x00000010ff647819 */ /* 0x000fe40000011665 */
[----:B------:R-:W-:Y:S02]  /*f3f0*/  LEA.HI R9, R9, R38, RZ, 0x1d ;  /* 0x0000002609097211 */ /* 0x000fe400078fe8ff */
[----:B------:R-:W-:Y:S02]  /*f400*/  SHF.R.U64 R101, R102, 0x10, R103 ;  /* 0x0000001066657819 */ /* 0x000fe40000001267 */
[----:B------:R-:W-:Y:S01]  /*f410*/  SHF.R.S32.HI R8, RZ, 0x1f, R9 ;  /* 0x0000001fff087819 */ /* 0x000fe20000011409 */
[----:B------:R-:W-:Y:S01]  /*f420*/  IMAD.SHL.U32 R10, R9, 0x8, RZ ;  /* 0x00000008090a7824 */ /* 0x000fe200078e00ff */
[----:B------:R-:W-:-:S02]  /*f430*/  SHF.R.U32.HI R102, RZ, 0x10, R103 ;  /* 0x00000010ff667819 */ /* 0x000fc40000011667 */
[----:B------:R-:W-:Y:S02]  /*f440*/  LEA.HI R8, R8, R9, RZ, 0x3 ;  /* 0x0000000908087211 */ /* 0x000fe400078f18ff */
[----:B------:R-:W-:Y:S02]  /*f450*/  LOP3.LUT R10, R147, 0x38, R10, 0xf8, !PT ;  /* 0x00000038930a7812 */ /* 0x000fe400078ef80a */
[--C-:B------:R-:W-:Y:S01]  /*f460*/  SHF.R.U64 R103, R96, 0x10, R97.reuse ;  /* 0x0000001060677819 */ /* 0x100fe20000001261 */
[----:B------:R-:W-:Y:S01]  /*f470*/  IMAD.SHL.U32 R8, R8, 0x400, RZ ;  /* 0x0000040008087824 */ /* 0x000fe200078e00ff */
[----:B------:R-:W-:Y:S02]  /*f480*/  LOP3.LUT R9, R10, R145, RZ, 0x3c, !PT ;  /* 0x000000910a097212 */ /* 0x000fe400078e3cff */
[----:B------:R-:W-:Y:S02]  /*f490*/  SHF.R.U32.HI R96, RZ, 0x10, R97 ;  /* 0x00000010ff607819 */ /* 0x000fe40000011661 */
[----:B------:R-:W-:-:S02]  /*f4a0*/  LOP3.LUT R8, R8, 0x7fffe000, RZ, 0xc0, !PT ;  /* 0x7fffe00008087812 */ /* 0x000fc400078ec0ff */
[----:B------:R-:W-:Y:S02]  /*f4b0*/  PRMT R150, R150, 0x5410, R103 ;  /* 0x0000541096967816 */ /* 0x000fe40000000067 */
[----:B------:R-:W-:Y:S02]  /*f4c0*/  IADD3 R148, R9, R8, R144 ;  /* 0x0000000809947210 */ /* 0x000fe40007ffe090 */
[----:B------:R-:W-:Y:S01]  /*f4d0*/  PRMT R154, R154, 0x5410, R157 ;  /* 0x000054109a9a7816 */ /* 0x000fe2000000009d */
[----:B------:R-:W-:Y:S01]  /*f4e0*/  IMAD.U32 R160, R150, 0x10000, RZ ;  /* 0x0001000096a07824 */ /* 0x000fe200078e00ff */
[--C-:B------:R-:W-:Y:S01]  /*f4f0*/  SHF.R.U64 R97, R98, 0x10, R99.reuse ;  /* 0x0000001062617819 */ /* 0x100fe20000001263 */
[----:B------:R-:W-:Y:S01]  /*f500*/  IMAD.SHL.U32 R148, R148, 0x2, RZ ;  /* 0x0000000294947824 */ /* 0x000fe200078e00ff */
[----:B------:R-:W-:Y:S01]  /*f510*/  SHF.R.U32.HI R98, RZ, 0x10, R99 ;  /* 0x00000010ff627819 */ /* 0x000fe20000011663 */
[----:B------:R-:W-:Y:S01]  /*f520*/  IMAD.U32 R158, R154, 0x10000, RZ ;  /* 0x000100009a9e7824 */ /* 0x000fe200078e00ff */
[----:B------:R-:W-:-:S02]  /*f530*/  PRMT R149, R149, 0x5410, R96 ;  /* 0x0000541095957816 */ /* 0x000fc40000000060 */
[----:B------:R-:W2:Y:S01]  /*f540*/  LDS.128 R8, [R148+0x10080] ;  /* 0x0100800094087984 */ /* 0x000ea20000000c00 */
[----:B------:R-:W-:Y:S02]  /*f550*/  PRMT R153, R153, 0x5410, R100 ;  /* 0x0000541099997816 */ /* 0x000fe40000000064 */
[----:B-1----:R-:W-:Y:S01]  /*f560*/  SHF.L.U32 R96, R13, 0x10, RZ ;  /* 0x000000100d607819 */ /* 0x002fe200000006ff */
[----:B------:R-:W-:Y:S01]  /*f570*/  IMAD.U32 R159, R149, 0x10000, RZ ;  /* 0x00010000959f7824 */ /* 0x000fe200078e00ff */
[----:B------:R-:W-:Y:S01]  /*f580*/  LOP3.LUT R99, R13, 0xffff0000, RZ, 0xc0, !PT ;  /* 0xffff00000d637812 */ /* 0x000fe200078ec0ff */
[----:B------:R-:W-:Y:S01]  /*f590*/  IMAD.U32 R13, R15, 0x10000, RZ ;  /* 0x000100000f0d7824 */ /* 0x000fe200078e00ff */
[----:B------:R-:W-:Y:S02]  /*f5a0*/  PRMT R155, R155, 0x5410, R102 ;  /* 0x000054109b9b7816 */ /* 0x000fe40000000066 */
[----:B------:R-:W-:Y:S02]  /*f5b0*/  LOP3.LUT R100, R15, 0xffff0000, RZ, 0xc0, !PT ;  /* 0xffff00000f647812 */ /* 0x000fe400078ec0ff */
[----:B------:R-:W-:-:S02]  /*f5c0*/  PRMT R156, R156, 0x5410, R101 ;  /* 0x000054109c9c7816 */ /* 0x000fc40000000065 */
[----:B------:R-:W-:Y:S01]  /*f5d0*/  PRMT R152, R152, 0x5410, R97 ;  /* 0x0000541098987816 */ /* 0x000fe20000000061 */
[----:B------:R-:W-:Y:S01]  /*f5e0*/  IMAD.U32 R97, R12, 0x10000, RZ ;  /* 0x000100000c617824 */ /* 0x000fe200078e00ff */
[----:B------:R-:W-:Y:S01]  /*f5f0*/  PRMT R151, R151, 0x5410, R98 ;  /* 0x0000541097977816 */ /* 0x000fe20000000062 */
[----:B------:R-:W-:Y:S01]  /*f600*/  IMAD.U32 R98, R14, 0x10000, RZ ;  /* 0x000100000e627824 */ /* 0x000fe200078e00ff */
[----:B------:R-:W-:Y:S02]  /*f610*/  LOP3.LUT R12, R12, 0xffff0000, RZ, 0xc0, !PT ;  /* 0xffff00000c0c7812 */ /* 0x000fe400078ec0ff */
[----:B------:R-:W-:Y:S02]  /*f620*/  LOP3.LUT R149, R149, 0xffff0000, RZ, 0xc0, !PT ;  /* 0xffff000095957812 */ /* 0x000fe400078ec0ff */
[----:B------:R-:W-:Y:S01]  /*f630*/  LOP3.LUT R14, R14, 0xffff0000, RZ, 0xc0, !PT ;  /* 0xffff00000e0e7812 */ /* 0x000fe200078ec0ff */
[----:B--2---:R-:W-:Y:S01]  /*f640*/  IMAD.U32 R161, R8, 0x10000, RZ ;  /* 0x0001000008a17824 */ /* 0x004fe200078e00ff */
[----:B------:R-:W-:Y:S01]  /*f650*/  SHF.L.U32 R15, R9, 0x10, RZ ;  /* 0x00000010090f7819 */ /* 0x000fe200000006ff */
[----:B------:R-:W-:Y:S01]  /*f660*/  IMAD.U32 R103, R11, 0x10000, RZ ;  /* 0x000100000b677824 */ /* 0x000fe200078e00ff */
[----:B------:R-:W-:Y:S01]  /*f670*/  LOP3.LUT R102, R9, 0xffff0000, RZ, 0xc0, !PT ;  /* 0xffff000009667812 */ /* 0x000fe200078ec0ff */
[----:B------:R-:W-:Y:S01]  /*f680*/  FMUL.FTZ R162, R161, R158 ;  /* 0x0000009ea1a27220 */ /* 0x000fe20000410000 */
[----:B------:R-:W-:-:S02]  /*f690*/  SHF.L.U32 R101, R10, 0x10, RZ ;  /* 0x000000100a657819 */ /* 0x000fc400000006ff */
[----:B------:R-:W-:Y:S01]  /*f6a0*/  LOP3.LUT R9, R10, 0xffff0000, RZ, 0xc0, !PT ;  /* 0xffff00000a097812 */ /* 0x000fe200078ec0ff */
[----:B------:R-:W-:Y:S01]  /*f6b0*/  FMUL.FTZ R10, R161, R160 ;  /* 0x000000a0a10a7220 */ /* 0x000fe20000410000 */
[----:B------:R-:W-:Y:S01]  /*f6c0*/  LOP3.LUT R157, R11, 0xffff0000, RZ, 0xc0, !PT ;  /* 0xffff00000b9d7812 */ /* 0x000fe200078ec0ff */
[----:B------:R-:W-:Y:S01]  /*f6d0*/  FMUL.FTZ R161, R15, R159 ;  /* 0x0000009f0fa17220 */ /* 0x000fe20000410000 */
[----:B------:R-:W-:Y:S01]  /*f6e0*/  LOP3.LUT R8, R8, 0xffff0000, RZ, 0xc0, !PT ;  /* 0xffff000008087812 */ /* 0x000fe200078ec0ff */
[----:B------:R-:W-:Y:S02]  /*f6f0*/  FFMA.FTZ R11, R97, R158, -R10 ;  /* 0x0000009e610b7223 */ /* 0x000fe4000001080a */
[C---:B------:R-:W-:Y:S01]  /*f700*/  IMAD.U32 R10, R153.reuse, 0x10000, RZ ;  /* 0x00010000990a7824 */ /* 0x040fe200078e00ff */
[----:B------:R-:W-:Y:S01]  /*f710*/  LOP3.LUT R153, R153, 0xffff0000, RZ, 0xc0, !PT ;  /* 0xffff000099997812 */ /* 0x000fe200078ec0ff */
[----:B------:R-:W-:Y:S01]  /*f720*/  FFMA.FTZ R97, R97, R160, R162 ;  /* 0x000000a061617223 */ /* 0x000fe200000100a2 */
[----:B------:R-:W-:Y:S01]  /*f730*/  SHF.L.U32 R160, R155, 0x10, RZ ;  /* 0x000000109ba07819 */ /* 0x000fe200000006ff */
[C---:B------:R-:W-:Y:S01]  /*f740*/  IMAD.U32 R158, R151.reuse, 0x10000, RZ ;  /* 0x00010000979e7824 */ /* 0x040fe200078e00ff */
[----:B------:R-:W-:Y:S01]  /*f750*/  LOP3.LUT R151, R151, 0xffff0000, RZ, 0xc0, !PT ;  /* 0xffff000097977812 */ /* 0x000fe200078ec0ff */
[-C--:B------:R-:W-:Y:S01]  /*f760*/  FMUL.FTZ R162, R15, R10.reuse ;  /* 0x0000000a0fa27220 */ /* 0x080fe20000410000 */
[----:B------:R-:W-:Y:S01]  /*f770*/  LOP3.LUT R155, R155, 0xffff0000, RZ, 0xc0, !PT ;  /* 0xffff00009b9b7812 */ /* 0x000fe200078ec0ff */
[----:B------:R-:W-:Y:S01]  /*f780*/  FFMA.FTZ R10, R96, R10, -R161 ;  /* 0x0000000a600a7223 */ /* 0x000fe200000108a1 */
[----:B------:R-:W-:Y:S01]  /*f790*/  LOP3.LUT R161, R150, 0xffff0000, RZ, 0xc0, !PT ;  /* 0xffff000096a17812 */ /* 0x000fe200078ec0ff */
[----:B------:R-:W-:-:S02]  /*f7a0*/  FMUL.FTZ R15, R103, R158 ;  /* 0x0000009e670f7220 */ /* 0x000fc40000410000 */
[-C--:B------:R-:W-:Y:S02]  /*f7b0*/  FMUL.FTZ R103, R103, R160.reuse ;  /* 0x000000a067677220 */ /* 0x080fe40000410000 */
[----:B------:R-:W-:Y:S01]  /*f7c0*/  FFMA.FTZ R96, R96, R159, R162 ;  /* 0x0000009f60607223 */ /* 0x000fe200000100a2 */
[----:B------:R-:W-:Y:S01]  /*f7d0*/  LOP3.LUT R159, R154, 0xffff0000, RZ, 0xc0, !PT ;  /* 0xffff00009a9f7812 */ /* 0x000fe200078ec0ff */
[C---:B------:R-:W-:Y:S02]  /*f7e0*/  FFMA.FTZ R15, R13.reuse, R160, -R15 ;  /* 0x000000a00d0f7223 */ /* 0x040fe4000001080f */
[----:B------:R-:W-:Y:S02]  /*f7f0*/  FFMA.FTZ R103, R13, R158, R103 ;  /* 0x0000009e0d677223 */ /* 0x000fe40000010067 */
[----:B------:R-:W-:Y:S02]  /*f800*/  FMUL.FTZ R13, R8, R161 ;  /* 0x000000a1080d7220 */ /* 0x000fe40000410000 */
[C---:B------:R-:W-:Y:S01]  /*f810*/  IMAD.U32 R158, R156.reuse, 0x10000, RZ ;  /* 0x000100009c9e7824 */ /* 0x040fe200078e00ff */
[----:B------:R-:W-:Y:S01]  /*f820*/  LOP3.LUT R156, R156, 0xffff0000, RZ, 0xc0, !PT ;  /* 0xffff00009c9c7812 */ /* 0x000fe200078ec0ff */
[----:B------:R-:W-:-:S02]  /*f830*/  FFMA.FTZ R154, R12, R159, -R13 ;  /* 0x0000009f0c9a7223 */ /* 0x000fc4000001080d */
[C---:B------:R-:W-:Y:S01]  /*f840*/  IMAD.U32 R13, R152.reuse, 0x10000, RZ ;  /* 0x00010000980d7824 */ /* 0x040fe200078e00ff */
[----:B------:R-:W-:Y:S01]  /*f850*/  LOP3.LUT R152, R152, 0xffff0000, RZ, 0xc0, !PT ;  /* 0xffff000098987812 */ /* 0x000fe200078ec0ff */
[----:B------:R-:W-:Y:S02]  /*f860*/  FMUL.FTZ R8, R8, R159 ;  /* 0x0000009f08087220 */ /* 0x000fe40000410000 */
[CC--:B------:R-:W-:Y:S02]  /*f870*/  FMUL.FTZ R159, R101.reuse, R13.reuse ;  /* 0x0000000d659f7220 */ /* 0x0c0fe40000410000 */
[-C--:B------:R-:W-:Y:S02]  /*f880*/  FMUL.FTZ R101, R101, R158.reuse ;  /* 0x0000009e65657220 */ /* 0x080fe40000410000 */
[C---:B------:R-:W-:Y:S02]  /*f890*/  FFMA.FTZ R159, R98.reuse, R158, -R159 ;  /* 0x0000009e629f7223 */ /* 0x040fe4000001089f */
[----:B------:R-:W-:-:S02]  /*f8a0*/  FFMA.FTZ R101, R98, R13, R101 ;  /* 0x0000000d62657223 */ /* 0x000fc40000010065 */
[C---:B------:R-:W-:Y:S02]  /*f8b0*/  FMUL.FTZ R150, R102.reuse, R149 ;  /* 0x0000009566967220 */ /* 0x040fe40000410000 */
[----:B------:R-:W-:Y:S02]  /*f8c0*/  FMUL.FTZ R13, R9, R152 ;  /* 0x00000098090d7220 */ /* 0x000fe40000410000 */
[----:B------:R-:W-:Y:S02]  /*f8d0*/  FMUL.FTZ R98, R157, R151 ;  /* 0x000000979d627220 */ /* 0x000fe40000410000 */
[----:B------:R-:W-:Y:S02]  /*f8e0*/  FMUL.FTZ R102, R102, R153 ;  /* 0x0000009966667220 */ /* 0x000fe40000410000 */
[----:B------:R-:W-:Y:S02]  /*f8f0*/  FMUL.FTZ R9, R9, R156 ;  /* 0x0000009c09097220 */ /* 0x000fe40000410000 */
[----:B------:R-:W-:-:S02]  /*f900*/  FMUL.FTZ R157, R157, R155 ;  /* 0x0000009b9d9d7220 */ /* 0x000fc40000410000 */
[----:B------:R-:W-:Y:S02]  /*f910*/  FFMA.FTZ R153, R99, R153, -R150 ;  /* 0x0000009963997223 */ /* 0x000fe40000010896 */
[----:B------:R-:W-:Y:S02]  /*f920*/  FFMA.FTZ R156, R14, R156, -R13 ;  /* 0x0000009c0e9c7223 */ /* 0x000fe4000001080d */
[----:B------:R-:W-:Y:S01]  /*f930*/  FFMA.FTZ R98, R100, R155, -R98 ;  /* 0x0000009b64627223 */ /* 0x000fe20000010862 */
[----:B------:R-:W-:Y:S01]  /*f940*/  F2FP.BF16.PACK_AB R13, R153, R10 ;  /* 0x0000000a990d723e */ /* 0x000fe200000010ff */
[----:B------:R-:W-:Y:S01]  /*f950*/  FFMA.FTZ R8, R12, R161, R8 ;  /* 0x000000a10c087223 */ /* 0x000fe20000010008 */
[----:B------:R-:W-:Y:S01]  /*f960*/  F2FP.BF16.PACK_AB R12, R154, R11 ;  /* 0x0000000b9a0c723e */ /* 0x000fe200000010ff */
        /* <DEDUP_REMOVED lines=8> */
[----:B------:R-:W-:Y:S02]  /*f9f0*/  F2FP.BF16.PACK_AB R10, R152, R101 ;  /* 0x00000065980a723e */ /* 0x000fe400000010ff */
[----:B------:R-:W-:-:S05]  /*fa00*/  F2FP.BF16.PACK_AB R11, R100, R103 ;  /* 0x00000067640b723e */ /* 0x000fca00000010ff */
[----:B------:R1:W-:Y:S02]  /*fa10*/  STS.128 [R148+0x10080], R8 ;  /* 0x0100800894007388 */ /* 0x0003e40000000c00 */
.L_x_1715:
[----:B------:R-:W-:Y:S05]  /*fa20*/  BSYNC B0 ;  /* 0x0000000000007941 */ /* 0x000fea0003800000 */
.L_x_1714:
        /* <DEDUP_REMOVED lines=26> */
[----:B------:R-:W-:Y:S02]  /*fbd0*/  SHF.R.U64 R84, R84, 0x10, R85 ;  /* 0x0000001054547819 */ /* 0x000fe40000001255 */
[----:B------:R-:W-:Y:S01]  /*fbe0*/  SHF.R.U32.HI R83, RZ, 0x10, R83 ;  /* 0x00000010ff537819 */ /* 0x000fe20000011653 */
[----:B------:R-:W-:Y:S01]  /*fbf0*/  IMAD.SHL.U32 R97, R97, 0x2, RZ ;  /* 0x0000000261617824 */ /* 0x000fe200078e00ff */
[----:B------:R-:W-:-:S02]  /*fc00*/  SHF.R.U32.HI R85, RZ, 0x10, R85 ;  /* 0x00000010ff557819 */ /* 0x000fc40000011655 */
[----:B------:R-:W-:Y:S02]  /*fc10*/  PRMT R137, R137, 0x5410, R80 ;  /* 0x0000541089897816 */ /* 0x000fe40000000050 */
[----:B------:R-:W2:Y:S01]  /*fc20*/  LDS.128 R8, [R97+0x10080] ;  /* 0x0100800061087984 */ /* 0x000ea20000000c00 */
[----:B------:R-:W-:Y:S02]  /*fc30*/  PRMT R136, R136, 0x5410, R81 ;  /* 0x0000541088887816 */ /* 0x000fe40000000051 */
[----:B------:R-:W-:Y:S02]  /*fc40*/  SHF.R.U64 R86, R86, 0x10, R87 ;  /* 0x0000001056567819 */ /* 0x000fe40000001257 */
[----:B------:R-:W-:Y:S01]  /*fc50*/  PRMT R138, R138, 0x5410, R83 ;  /* 0x000054108a8a7816 */ /* 0x000fe20000000053 */
[----:B------:R-:W-:Y:S01]  /*fc60*/  IMAD.U32 R101, R136, 0x10000, RZ ;  /* 0x0001000088657824 */ /* 0x000fe200078e00ff */
[----:B------:R-:W-:Y:S02]  /*fc70*/  SHF.R.U32.HI R87, RZ, 0x10, R87 ;  /* 0x00000010ff577819 */ /* 0x000fe40000011657 */
        /* <DEDUP_REMOVED lines=32> */
[----:B------:R-:W-:Y:S02]  /*fe80*/  FMUL.FTZ R81, R8, R101 ;  /* 0x0000006508517220 */ /* 0x000fe40000410000 */
[----:B------:R-:W-:Y:S02]  /*fe90*/  FFMA.FTZ R87, R80, R102, -R87 ;  /* 0x0000006650577223 */ /* 0x000fe40000010857 */
[----:B------:R-:W-:Y:S02]  /*fea0*/  FMUL.FTZ R8, R8, R9 ;  /* 0x0000000908087220 */ /* 0x000fe40000410000 */
[C---:B------:R-:W-:Y:S01]  /*feb0*/  IMAD.U32 R86, R11.reuse, 0x10000, RZ ;  /* 0x000100000b567824 */ /* 0x040fe200078e00ff */
[----:B------:R-:W-:Y:S01]  /*fec0*/  LOP3.LUT R11, R11, 0xffff0000, RZ, 0xc0, !PT ;  /* 0xffff00000b0b7812 */ /* 0x000fe200078ec0ff */
[C---:B------:R-:W-:Y:S01]  /*fed0*/  IMAD.U32 R102, R138.reuse, 0x10000, RZ ;  /* 0x000100008a667824 */ /* 0x040fe200078e00ff */
[----:B------:R-:W-:Y:S01]  /*fee0*/  LOP3.LUT R138, R138, 0xffff0000, RZ, 0xc0, !PT ;  /* 0xffff00008a8a7812 */ /* 0x000fe200078ec0ff */
[----:B------:R-:W-:-:S02]  /*fef0*/  FFMA.FTZ R15, R80, R137, R15 ;  /* 0x00000089500f7223 */ /* 0x000fc4000001000f */
[C---:B------:R-:W-:Y:S01]  /*ff00*/  IMAD.U32 R80, R142.reuse, 0x10000, RZ ;  /* 0x000100008e507824 */ /* 0x040fe200078e00ff */
[----:B------:R-:W-:Y:S01]  /*ff10*/  LOP3.LUT R142, R142, 0xffff0000, RZ, 0xc0, !PT ;  /* 0xffff00008e8e7812 */ /* 0x000fe200078ec0ff */
[C---:B------:R-:W-:Y:S02]  /*ff20*/  FFMA.FTZ R81, R12.reuse, R9, -R81 ;  /* 0x000000090c517223 */ /* 0x040fe40000010851 */
[----:B------:R-:W-:Y:S02]  /*ff30*/  FFMA.FTZ R9, R12, R101, R8 ;  /* 0x000000650c097223 */ /* 0x000fe40000010008 */
[C---:B------:R-:W-:Y:S02]  /*ff40*/  FMUL.FTZ R8, R86.reuse, R102 ;  /* 0x0000006656087220 */ /* 0x040fe40000410000 */
[-C--:B------:R-:W-:Y:S02]  /*ff50*/  FMUL.FTZ R86, R86, R80.reuse ;  /* 0x0000005056567220 */ /* 0x080fe40000410000 */
[C---:B------:R-:W-:Y:S01]  /*ff60*/  IMAD.U32 R12, R139.reuse, 0x10000, RZ ;  /* 0x000100008b0c7824 */ /* 0x040fe200078e00ff */
[----:B------:R-:W-:Y:S01]  /*ff70*/  LOP3.LUT R139, R139, 0xffff0000, RZ, 0xc0, !PT ;  /* 0xffff00008b8b7812 */ /* 0x000fe200078ec0ff */
[C---:B------:R-:W-:Y:S01]  /*ff80*/  IMAD.U32 R101, R143.reuse, 0x10000, RZ ;  /* 0x000100008f657824 */ /* 0x040fe200078e00ff */
[----:B------:R-:W-:Y:S01]  /*ff90*/  LOP3.LUT R143, R143, 0xffff0000, RZ, 0xc0, !PT ;  /* 0xffff00008f8f7812 */ /* 0x000fe200078ec0ff */
[----:B------:R-:W-:-:S02]  /*ffa0*/  FFMA.FTZ R80, R13, R80, -R8 ;  /* 0x000000500d507223 */ /* 0x000fc40000010808 */
[----:B------:R-:W-:Y:S02]  /*ffb0*/  FFMA.FTZ R102, R13, R102, R86 ;  /* 0x000000660d667223 */ /* 0x000fe40000010056 */
[C---:B------:R-:W-:Y:S02]  /*ffc0*/  FMUL.FTZ R13, R99.reuse, R12 ;  /* 0x0000000c630d7220 */ /* 0x040fe40000410000 */
[-C--:B------:R-:W-:Y:S02]  /*ffd0*/  FMUL.FTZ R99, R99, R101.reuse ;  /* 0x0000006563637220 */ /* 0x080fe40000410000 */
[C---:B------:R-:W-:Y:S02]  /*ffe0*/  FMUL.FTZ R8, R100.reuse, R136 ;  /* 0x0000008864087220 */ /* 0x040fe40000410000 */
[----:B------:R-:W-:Y:S02]  /*fff0*/  FMUL.FTZ R100, R100, R140 ;  /* 0x0000008c64647220 */ /* 0x000fe40000410000 */
[----:B------:R-:W-:-:S02]  /*10000*/  FFMA.FTZ R101, R82, R101, -R13 ;  /* 0x0000006552657223 */ /* 0x000fc4000001080d */
[----:B------:R-:W-:Y:S02]  /*10010*/  FFMA.FTZ R99, R82, R12, R99 ;  /* 0x0000000c52637223 */ /* 0x000fe40000010063 */
[----:B------:R-:W-:Y:S02]  /*10020*/  FFMA.FTZ R140, R83, R140, -R8 ;  /* 0x0000008c538c7223 */ /* 0x000fe40000010808 */
[----:B------:R-:W-:Y:S02]  /*10030*/  FMUL.FTZ R82, R98, R139 ;  /* 0x0000008b62527220 */ /* 0x000fe40000410000 */
[C---:B------:R-:W-:Y:S01]  /*10040*/  FMUL.FTZ R12, R11.reuse, R138 ;  /* 0x0000008a0b0c7220 */ /* 0x040fe20000410000 */
[----:B------:R-:W-:Y:S01]  /*10050*/  F2FP.BF16.PACK_AB R13, R140, R81 ;  /* 0x000000518c0d723e */ /* 0x000fe200000010ff */
[----:B------:R-:W-:Y:S02]  /*10060*/  FMUL.FTZ R86, R98, R143 ;  /* 0x0000008f62567220 */ /* 0x000fe40000410000 */
[----:B------:R-:W-:-:S02]  /*10070*/  FMUL.FTZ R8, R11, R142 ;  /* 0x0000008e0b087220 */ /* 0x000fc40000410000 */
[C---:B------:R-:W-:Y:S02]  /*10080*/  FFMA.FTZ R82, R14.reuse, R143, -R82 ;  /* 0x0000008f0e527223 */ /* 0x040fe40000010852 */
[----:B------:R-:W-:Y:S01]  /*10090*/  FFMA.FTZ R11, R85, R142, -R12 ;  /* 0x0000008e550b7223 */ /* 0x000fe2000001080c */
[----:B------:R-:W-:Y:S01]  /*100a0*/  F2FP.BF16.PACK_AB R12, R87, R10 ;  /* 0x0000000a570c723e */ /* 0x000fe200000010ff */
[----:B------:R-:W-:Y:S02]  /*100b0*/  FFMA.FTZ R100, R83, R136, R100 ;  /* 0x0000008853647223 */ /* 0x000fe40000010064 */
[----:B------:R-:W-:Y:S01]  /*100c0*/  FFMA.FTZ R86, R14, R139, R86 ;  /* 0x0000008b0e567223 */ /* 0x000fe20000010056 */
[----:B------:R-:W-:Y:S01]  /*100d0*/  F2FP.BF16.PACK_AB R14, R82, R101 ;  /* 0x00000065520e723e */ /* 0x000fe200000010ff */
[----:B------:R-:W-:Y:S01]  /*100e0*/  FFMA.FTZ R85, R85, R138, R8 ;  /* 0x0000008a55557223 */ /* 0x000fe20000010008 */
[----:B------:R-:W-:Y:S02]  /*100f0*/  F2FP.BF16.PACK_AB R8, R15, R84 ;  /* 0x000000540f08723e */ /* 0x000fe400000010ff */
[----:B------:R-:W-:-:S02]  /*10100*/  F2FP.BF16.PACK_AB R15, R11, R80 ;  /* 0x000000500b0f723e */ /* 0x000fc400000010ff */
[----:B------:R-:W-:Y:S02]  /*10110*/  F2FP.BF16.PACK_AB R9, R100, R9 ;  /* 0x000000096409723e */ /* 0x000fe400000010ff */
[----:B------:R-:W-:Y:S01]  /*10120*/  F2FP.BF16.PACK_AB R10, R86, R99 ;  /* 0x00000063560a723e */ /* 0x000fe200000010ff */
[----:B------:R1:W-:Y:S01]  /*10130*/  STS.128 [R96+0x10080], R12 ;  /* 0x0100800c60007388 */ /* 0x0003e20000000c00 */
[----:B------:R-:W-:-:S05]  /*10140*/  F2FP.BF16.PACK_AB R11, R85, R102 ;  /* 0x00000066550b723e */ /* 0x000fca00000010ff */
[----:B------:R1:W-:Y:S02]  /*10150*/  STS.128 [R97+0x10080], R8 ;  /* 0x0100800861007388 */ /* 0x0003e40000000c00 */
.L_x_1713:
[----:B------:R-:W-:Y:S05]  /*10160*/  BSYNC B1 ;  /* 0x0000000000017941 */ /* 0x000fea0003800000 */
.L_x_1712:
        /* <DEDUP_REMOVED lines=29> */
[----:B------:R-:W-:Y:S01]  /*10340*/  SHF.R.U64 R66, R66, 0x10, R67 ;  /* 0x0000001042427819 */ /* 0x000fe20000001243 */
[----:B------:R-:W-:Y:S01]  /*10350*/  IMAD.SHL.U32 R81, R81, 0x2, RZ ;  /* 0x0000000251517824 */ /* 0x000fe200078e00ff */
[----:B------:R-:W-:Y:S02]  /*10360*/  SHF.R.U64 R68, R68, 0x10, R69 ;  /* 0x0000001044447819 */ /* 0x000fe40000001245 */
[----:B------:R-:W1:Y:S01]  /*10370*/  LDS.128 R12, [R82+0x10080] ;  /* 0x01008000520c7984 */ /* 0x000e620000000c00 */
[----:B------:R-:W-:-:S02]  /*10380*/  SHF.R.U32.HI R67, RZ, 0x10, R67 ;  /* 0x00000010ff437819 */ /* 0x000fc40000011643 */
[----:B------:R-:W-:Y:S01]  /*10390*/  SHF.R.U32.HI R69, RZ, 0x10, R69 ;  /* 0x00000010ff457819 */ /* 0x000fe20000011645 */
[----:B------:R-:W2:Y:S01]  /*103a0*/  LDS.128 R8, [R81+0x10080] ;  /* 0x0100800051087984 */ /* 0x000ea20000000c00 */
[----:B------:R-:W-:Y:S02]  /*103b0*/  PRMT R129, R129, 0x5410, R64 ;  /* 0x0000541081817816 */ /* 0x000fe40000000040 */
[----:B------:R-:W-:Y:S02]  /*103c0*/  PRMT R128, R128, 0x5410, R65 ;  /* 0x0000541080807816 */ /* 0x000fe40000000041 */
[----:B------:R-:W-:Y:S02]  /*103d0*/  SHF.R.U64 R70, R70, 0x10, R71 ;  /* 0x0000001046467819 */ /* 0x000fe40000001247 */
[----:B------:R-:W-:Y:S01]  /*103e0*/  PRMT R130, R130, 0x5410, R67 ;  /* 0x0000541082827816 */ /* 0x000fe20000000043 */
[----:B------:R-:W-:Y:S01]  /*103f0*/  IMAD.U32 R87, R128, 0x10000, RZ ;  /* 0x0001000080577824 */ /* 0x000fe200078e00ff */
[----:B------:R-:W-:-:S02]  /*10400*/  SHF.R.U32.HI R71, RZ, 0x10, R71 ;  /* 0x00000010ff477819 */ /* 0x000fc40000011647 */
[----:B------:R-:W-:Y:S02]  /*10410*/  PRMT R133, R133, 0x5410, R68 ;  /* 0x0000541085857816 */ /* 0x000fe40000000044 */
[----:B------:R-:W-:Y:S02]  /*10420*/  PRMT R132, R132, 0x5410, R69 ;  /* 0x0000541084847816 */ /* 0x000fe40000000045 */
[----:B------:R-:W-:Y:S01]  /*10430*/  PRMT R134, R134, 0x5410, R71 ;  /* 0x0000541086867816 */ /* 0x000fe20000000047 */
[C---:B------:R-:W-:Y:S01]  /*10440*/  IMAD.U32 R71, R133.reuse, 0x10000, RZ ;  /* 0x0001000085477824 */ /* 0x040fe200078e00ff */
[----:B------:R-:W-:Y:S02]  /*10450*/  LOP3.LUT R86, R133, 0xffff0000, RZ, 0xc0, !PT ;  /* 0xffff000085567812 */ /* 0x000fe400078ec0ff */
[----:B------:R-:W-:Y:S02]  /*10460*/  PRMT R131, R131, 0x5410, R66 ;  /* 0x0000541083837816 */ /* 0x000fe40000000042 */
[----:B------:R-:W-:-:S02]  /*10470*/  PRMT R135, R135, 0x5410, R70 ;  /* 0x0000541087877816 */ /* 0x000fc40000000046 */
[----:B------:R-:W-:-:S03]  /*10480*/  LOP3.LUT R128, R128, 0xffff0000, RZ, 0xc0, !PT ;  /* 0xffff000080807812 */ /* 0x000fc600078ec0ff */
[C---:B------:R-:W-:Y:S01]  /*10490*/  IMAD.U32 R97, R135.reuse, 0x10000, RZ ;  /* 0x0001000087617824 */ /* 0x040fe200078e00ff */
        /* <DEDUP_REMOVED lines=13> */
[C---:B------:R-:W-:Y:S01]  /*10570*/  IMAD.U32 R9, R129.reuse, 0x10000, RZ ;  /* 0x0001000081097824 */ /* 0x040fe200078e00ff */
        /* <DEDUP_REMOVED lines=9> */
[C---:B------:R-:W-:Y:S01]  /*10610*/  SHF.L.U32 R9, R132.reuse, 0x10, RZ ;  /* 0x0000001084097819 */ /* 0x040fe200000006ff */
[C---:B------:R-:W-:Y:S01]  /*10620*/  FMUL.FTZ R71, R15.reuse, R129 ;  /* 0x000000810f477220 */ /* 0x040fe20000410000 */
[----:B------:R-:W-:Y:S01]  /*10630*/  LOP3.LUT R132, R132, 0xffff0000, RZ, 0xc0, !PT ;  /* 0xffff000084847812 */ /* 0x000fe200078ec0ff */
[C---:B------:R-:W-:Y:S02]  /*10640*/  FMUL.FTZ R65, R8.reuse, R87 ;  /* 0x0000005708417220 */ /* 0x040fe40000410000 */
[-C--:B------:R-:W-:Y:S02]  /*10650*/  FMUL.FTZ R15, R15, R86.reuse ;  /* 0x000000560f0f7220 */ /* 0x080fe40000410000 */
[----:B------:R-:W-:Y:S02]  /*10660*/  FMUL.FTZ R8, R8, R9 ;  /* 0x0000000908087220 */ /* 0x000fe40000410000 */
[----:B------:R-:W-:-:S02]  /*10670*/  FFMA.FTZ R71, R64, R86, -R71 ;  /* 0x0000005640477223 */ /* 0x000fc40000010847 */
[C---:B------:R-:W-:Y:S01]  /*10680*/  IMAD.U32 R86, R130.reuse, 0x10000, RZ ;  /* 0x0001000082567824 */ /* 0x040fe200078e00ff */
[----:B------:R-:W-:Y:S01]  /*10690*/  LOP3.LUT R130, R130, 0xffff0000, RZ, 0xc0, !PT ;  /* 0xffff000082827812 */ /* 0x000fe200078ec0ff */
[----:B------:R-:W-:Y:S02]  /*106a0*/  FFMA.FTZ R65, R12, R9, -R65 ;  /* 0x000000090c417223 */ /* 0x000fe40000010841 */
[----:B------:R-:W-:Y:S02]  /*106b0*/  FFMA.FTZ R15, R64, R129, R15 ;  /* 0x00000081400f7223 */ /* 0x000fe4000001000f */
[----:B------:R-:W-:Y:S02]  /*106c0*/  FFMA.FTZ R9, R12, R87, R8 ;  /* 0x000000570c097223 */ /* 0x000fe40000010008 */
[C---:B------:R-:W-:Y:S01]  /*106d0*/  IMAD.U32 R64, R134.reuse, 0x10000, RZ ;  /* 0x0001000086407824 */ /* 0x040fe200078e00ff */
[----:B------:R-:W-:Y:S01]  /*106e0*/  LOP3.LUT R134, R134, 0xffff0000, RZ, 0xc0, !PT ;  /* 0xffff000086867812 */ /* 0x000fe200078ec0ff */
[C---:B------:R-:W-:Y:S01]  /*106f0*/  IMAD.U32 R87, R131.reuse, 0x10000, RZ ;  /* 0x0001000083577824 */ /* 0x040fe200078e00ff */
[----:B------:R-:W-:Y:S01]  /*10700*/  LOP3.LUT R131, R131, 0xffff0000, RZ, 0xc0, !PT ;  /* 0xffff000083837812 */ /* 0x000fe200078ec0ff */
[----:B------:R-:W-:-:S02]  /*10710*/  FMUL.FTZ R8, R70, R86 ;  /* 0x0000005646087220 */ /* 0x000fc40000410000 */
[-C--:B------:R-:W-:Y:S02]  /*10720*/  FMUL.FTZ R70, R70, R64.reuse ;  /* 0x0000004046467220 */ /* 0x080fe40000410000 */
[C---:B------:R-:W-:Y:S02]  /*10730*/  FMUL.FTZ R12, R84.reuse, R87 ;  /* 0x00000057540c7220 */ /* 0x040fe40000410000 */
[----:B------:R-:W-:Y:S02]  /*10740*/  FFMA.FTZ R64, R13, R64, -R8 ;  /* 0x000000400d407223 */ /* 0x000fe40000010808 */
[----:B------:R-:W-:Y:S02]  /*10750*/  FMUL.FTZ R84, R84, R97 ;  /* 0x0000006154547220 */ /* 0x000fe40000410000 */
[C---:B------:R-:W-:Y:S02]  /*10760*/  FMUL.FTZ R8, R85.reuse, R128 ;  /* 0x0000008055087220 */ /* 0x040fe40000410000 */
[----:B------:R-:W-:-:S02]  /*10770*/  FMUL.FTZ R85, R85, R132 ;  /* 0x0000008455557220 */ /* 0x000fc40000410000 */
[C---:B------:R-:W-:Y:S02]  /*10780*/  FFMA.FTZ R97, R66.reuse, R97, -R12 ;  /* 0x0000006142617223 */ /* 0x040fe4000001080c */
[----:B------:R-:W-:Y:S02]  /*10790*/  FFMA.FTZ R84, R66, R87, R84 ;  /* 0x0000005742547223 */ /* 0x000fe40000010054 */
[----:B------:R-:W-:Y:S02]  /*107a0*/  FFMA.FTZ R132, R67, R132, -R8 ;  /* 0x0000008443847223 */ /* 0x000fe40000010808 */
[----:B------:R-:W-:Y:S02]  /*107b0*/  FMUL.FTZ R66, R83, R131 ;  /* 0x0000008353427220 */ /* 0x000fe40000410000 */
[----:B------:R-:W-:Y:S02]  /*107c0*/  FMUL.FTZ R12, R11, R130 ;  /* 0x000000820b0c7220 */ /* 0x000fe40000410000 */
[----:B------:R-:W-:-:S02]  /*107d0*/  FMUL.FTZ R83, R83, R135 ;  /* 0x0000008753537220 */ /* 0x000fc40000410000 */
[-C--:B------:R-:W-:Y:S02]  /*107e0*/  FMUL.FTZ R8, R11, R134.reuse ;  /* 0x000000860b087220 */ /* 0x080fe40000410000 */
[----:B------:R-:W-:Y:S02]  /*107f0*/  FFMA.FTZ R66, R14, R135, -R66 ;  /* 0x000000870e427223 */ /* 0x000fe40000010842 */
[----:B------:R-:W-:Y:S01]  /*10800*/  FFMA.FTZ R11, R69, R134, -R12 ;  /* 0x00000086450b7223 */ /* 0x000fe2000001080c */
[----:B------:R-:W-:Y:S01]  /*10810*/  F2FP.BF16.PACK_AB R12, R71, R10 ;  /* 0x0000000a470c723e */ /* 0x000fe200000010ff */
[----:B------:R-:W-:Y:S01]  /*10820*/  FFMA.FTZ R86, R13, R86, R70 ;  /* 0x000000560d567223 */ /* 0x000fe20000010046 */
[----:B------:R-:W-:Y:S01]  /*10830*/  F2FP.BF16.PACK_AB R13, R132, R65 ;  /* 0x00000041840d723e */ /* 0x000fe200000010ff */
[----:B------:R-:W-:Y:S02]  /*10840*/  FFMA.FTZ R128, R67, R128, R85 ;  /* 0x0000008043807223 */ /* 0x000fe40000010055 */
[----:B------:R-:W-:Y:S01]  /*10850*/  FFMA.FTZ R131, R14, R131, R83 ;  /* 0x000000830e837223 */ /* 0x000fe20000010053 */
[----:B------:R-:W-:Y:S01]  /*10860*/  F2FP.BF16.PACK_AB R14, R66, R97 ;  /* 0x00000061420e723e */ /* 0x000fe200000010ff */
[----:B------:R-:W-:Y:S01]  /*10870*/  FFMA.FTZ R69, R69, R130, R8 ;  /* 0x0000008245457223 */ /* 0x000fe20000010008 */
[----:B------:R-:W-:-:S02]  /*10880*/  F2FP.BF16.PACK_AB R8, R15, R68 ;  /* 0x000000440f08723e */ /* 0x000fc400000010ff */
[----:B------:R-:W-:Y:S02]  /*10890*/  F2FP.BF16.PACK_AB R15, R11, R64 ;  /* 0x000000400b0f723e */ /* 0x000fe400000010ff */
[----:B------:R-:W-:Y:S02]  /*108a0*/  F2FP.BF16.PACK_AB R9, R128, R9 ;  /* 0x000000098009723e */ /* 0x000fe400000010ff */
[----:B------:R-:W-:Y:S01]  /*108b0*/  F2FP.BF16.PACK_AB R10, R131, R84 ;  /* 0x00000054830a723e */ /* 0x000fe200000010ff */
[----:B------:R1:W-:Y:S01]  /*108c0*/  STS.128 [R82+0x10080], R12 ;  /* 0x0100800c52007388 */ /* 0x0003e20000000c00 */
[----:B------:R-:W-:-:S05]  /*108d0*/  F2FP.BF16.PACK_AB R11, R69, R86 ;  /* 0x00000056450b723e */ /* 0x000fca00000010ff */
[----:B------:R1:W-:Y:S02]  /*108e0*/  STS.128 [R81+0x10080], R8 ;  /* 0x0100800851007388 */ /* 0x0003e40000000c00 */
.L_x_1719:
[----:B------:R-:W-:Y:S05]  /*108f0*/  BSYNC B0 ;  /* 0x0000000000007941 */ /* 0x000fea0003800000 */
.L_x_1718:
        /* <DEDUP_REMOVED lines=32> */
[----:B------:R-:W-:Y:S02]  /*10b00*/  SHF.R.U64 R54, R54, 0x10, R55 ;  /* 0x0000001036367819 */ /* 0x000fe40000001237 */
[----:B------:R-:W1:Y:S01]  /*10b10*/  LDS.128 R12, [R65+0x10080] ;  /* 0x01008000410c7984 */ /* 0x000e620000000c00 */
[----:B------:R-:W-:Y:S02]  /*10b20*/  SHF.R.U64 R56, R56, 0x10, R57 ;  /* 0x0000001038387819 */ /* 0x000fe40000001239 */
[----:B------:R-:W-:Y:S01]  /*10b30*/  SHF.R.U32.HI R55, RZ, 0x10, R55 ;  /* 0x00000010ff377819 */ /* 0x000fe20000011637 */
[----:B------:R-:W2:Y:S01]  /*10b40*/  LDS.128 R8, [R64+0x10080] ;  /* 0x0100800040087984 */ /* 0x000ea20000000c00 */
[----:B------:R-:W-:-:S02]  /*10b50*/  SHF.R.U32.HI R57, RZ, 0x10, R57 ;  /* 0x00000010ff397819 */ /* 0x000fc40000011639 */
[----:B------:R-:W-:Y:S02]  /*10b60*/  PRMT R121, R121, 0x5410, R52 ;  /* 0x0000541079797816 */ /* 0x000fe40000000034 */
        /* <DEDUP_REMOVED lines=56> */
[C---:B------:R-:W-:Y:S01]  /*10ef0*/  IMAD.U32 R54, R14.reuse, 0x10000, RZ ;  /* 0x000100000e367824 */ /* 0x040fe200078e00ff */
[----:B------:R-:W-:Y:S01]  /*10f00*/  LOP3.LUT R14, R14, 0xffff0000, RZ, 0xc0, !PT ;  /* 0xffff00000e0e7812 */ /* 0x000fe200078ec0ff */
[----:B------:R-:W-:Y:S02]  /*10f10*/  FMUL.FTZ R67, R67, R69 ;  /* 0x0000004543437220 */ /* 0x000fe40000410000 */
[C---:B------:R-:W-:Y:S02]  /*10f20*/  FMUL.FTZ R8, R68.reuse, R120 ;  /* 0x0000007844087220 */ /* 0x040fe40000410000 */
[----:B------:R-:W-:-:S02]  /*10f30*/  FMUL.FTZ R68, R68, R124 ;  /* 0x0000007c44447220 */ /* 0x000fc40000410000 */
[C---:B------:R-:W-:Y:S02]  /*10f40*/  FFMA.FTZ R69, R54.reuse, R69, -R13 ;  /* 0x0000004536457223 */ /* 0x040fe4000001080d */
[----:B------:R-:W-:Y:S02]  /*10f50*/  FFMA.FTZ R67, R54, R12, R67 ;  /* 0x0000000c36437223 */ /* 0x000fe40000010043 */
[----:B------:R-:W-:Y:S02]  /*10f60*/  FFMA.FTZ R124, R55, R124, -R8 ;  /* 0x0000007c377c7223 */ /* 0x000fe40000010808 */
[----:B------:R-:W-:Y:S02]  /*10f70*/  FMUL.FTZ R54, R66, R123 ;  /* 0x0000007b42367220 */ /* 0x000fe40000410000 */
[----:B------:R-:W-:Y:S01]  /*10f80*/  FMUL.FTZ R12, R11, R122 ;  /* 0x0000007a0b0c7220 */ /* 0x000fe20000410000 */
[----:B------:R-:W-:Y:S01]  /*10f90*/  F2FP.BF16.PACK_AB R13, R124, R53 ;  /* 0x000000357c0d723e */ /* 0x000fe200000010ff */
[----:B------:R-:W-:-:S02]  /*10fa0*/  FMUL.FTZ R58, R66, R127 ;  /* 0x0000007f423a7220 */ /* 0x000fc40000410000 */
[-C--:B------:R-:W-:Y:S02]  /*10fb0*/  FMUL.FTZ R8, R11, R126.reuse ;  /* 0x0000007e0b087220 */ /* 0x080fe40000410000 */
[C---:B------:R-:W-:Y:S02]  /*10fc0*/  FFMA.FTZ R54, R14.reuse, R127, -R54 ;  /* 0x0000007f0e367223 */ /* 0x040fe40000010836 */
[----:B------:R-:W-:Y:S01]  /*10fd0*/  FFMA.FTZ R11, R57, R126, -R12 ;  /* 0x0000007e390b7223 */ /* 0x000fe2000001080c */
        /* <DEDUP_REMOVED lines=12> */
.L_x_1717:
[----:B------:R-:W-:Y:S05]  /*110a0*/  BSYNC B1 ;  /* 0x0000000000017941 */ /* 0x000fea0003800000 */
.L_x_1716:
        /* <DEDUP_REMOVED lines=120> */
.L_x_1723:
[----:B------:R-:W-:Y:S05]  /*11830*/  BSYNC B0 ;  /* 0x0000000000007941 */ /* 0x000fea0003800000 */
.L_x_1722:
        /* <DEDUP_REMOVED lines=122> */
.L_x_1721:
[----:B------:R-:W-:Y:S05]  /*11fe0*/  BSYNC B1 ;  /* 0x0000000000017941 */ /* 0x000fea0003800000 */
.L_x_1720:
        /* <DEDUP_REMOVED lines=119> */
.L_x_1725:
[----:B------:R-:W-:Y:S05]  /*12760*/  BSYNC B0 ;  /* 0x0000000000007941 */ /* 0x000fea0003800000 */
.L_x_1724:
        /* <DEDUP_REMOVED lines=37> */
[----:B------:R-:W-:-:S02]  /*129c0*/  PRMT R77, R77, 0x5410, R18 ;  /* 0x000054104d4d7816 */ /* 0x000fc40000000012 */
[----:B------:R-:W-:Y:S02]  /*129d0*/  PRMT R73, R73, 0x5410, R20 ;  /* 0x0000541049497816 */ /* 0x000fe40000000014 */
[----:B------:R-:W-:Y:S01]  /*129e0*/  PRMT R72, R72, 0x5410, R21 ;  /* 0x0000541048487816 */ /* 0x000fe20000000015 */
[----:B------:R-:W-:Y:S01]  /*129f0*/  IMAD.U32 R25, R77, 0x10000, RZ ;  /* 0x000100004d197824 */ /* 0x000fe200078e00ff */
[----:B------:R-:W-:Y:S02]  /*12a00*/  PRMT R74, R74, 0x5410, R23 ;  /* 0x000054104a4a7816 */ /* 0x000fe40000000017 */
[----:B------:R-:W-:Y:S02]  /*12a10*/  PRMT R75, R75, 0x5410, R22 ;  /* 0x000054104b4b7816 */ /* 0x000fe40000000016 */
[----:B------:R-:W-:Y:S02]  /*12a20*/  SHF.R.U32.HI R29, RZ, 0x10, R29 ;  /* 0x00000010ff1d7819 */ /* 0x000fe4000001161d */
[----:B------:R-:W-:-:S02]  /*12a30*/  SHF.R.U64 R24, R30, 0x10, R31 ;  /* 0x000000101e187819 */ /* 0x000fc4000000121f */
[----:B------:R-:W-:Y:S01]  /*12a40*/  PRMT R76, R76, 0x5410, R29 ;  /* 0x000054104c4c7816 */ /* 0x000fe2000000001d */
[----:B------:R-:W-:Y:S01]  /*12a50*/  IMAD.U32 R29, R72, 0x10000, RZ ;  /* 0x00010000481d7824 */ /* 0x000fe200078e00ff */
[----:B------:R-:W-:Y:S02]  /*12a60*/  LOP3.LUT R30, R77, 0xffff0000, RZ, 0xc0, !PT ;  /* 0xffff00004d1e7812 */ /* 0x000fe400078ec0ff */
[----:B------:R-:W-:Y:S02]  /*12a70*/  SHF.R.U32.HI R31, RZ, 0x10, R31 ;  /* 0x00000010ff1f7819 */ /* 0x000fe4000001161f */
        /* <DEDUP_REMOVED lines=73> */
.L_x_1697:
[----:B------:R-:W-:Y:S05]  /*12f10*/  BSYNC B2 ;  /* 0x0000000000027941 */ /* 0x000fea0003800000 */
.L_x_1663:
[----:B-1----:R-:W-:Y:S01]  /*12f20*/  IMAD R9, R61, c[0x0][0x208], RZ ;  /* 0x000082003d097a24 */ /* 0x002fe200078e02ff */
[----:B------:R-:W-:Y:S01]  /*12f30*/  SHF.R.S32.HI R10, RZ, 0x4, R63 ;  /* 0x00000004ff0a7819 */ /* 0x000fe2000001143f */
[----:B---3--:R-:W-:Y:S01]  /*12f40*/  IMAD.WIDE.U32 R12, R228, c[0x0][0x208], RZ ;  /* 0x00008200e40c7a25 */ /* 0x008fe200078e00ff */
[----:B------:R-:W-:-:S04]  /*12f50*/  DEPBAR.LE SB0, 0x0 ;  /* 0x000080000000791a */ /* 0x000fc80000000000 */
[----:B------:R-:W-:Y:S01]  /*12f60*/  IMAD R9, R228, c[0x0][0x20c], R9 ;  /* 0x00008300e4097a24 */ /* 0x000fe200078e0209 */
[----:B------:R-:W-:Y:S01]  /*12f70*/  LEA.HI R11, R63, R10, RZ, 0x1 ;  /* 0x0000000a3f0b7211 */ /* 0x000fe200078f08ff */
[----:B------:R-:W-:Y:S01]  /*12f80*/  IMAD.SHL.U32 R14, R38, 0x40, RZ ;  /* 0x00000040260e7824 */ /* 0x000fe200078e00ff */
[----:B------:R-:W-:Y:S01]  /*12f90*/  ISETP.GE.AND P1, PT, R196, c[0x0][0x1d4], PT ;  /* 0x00007500c4007a0c */ /* 0x000fe20003f26270 */
[----:B------:R-:W-:Y:S01]  /*12fa0*/  IMAD.IADD R13, R13, 0x1, R9 ;  /* 0x000000010d0d7824 */ /* 0x000fe200078e0209 */
[----:B------:R-:W-:Y:S01]  /*12fb0*/  LOP3.LUT R11, R11, 0xfffffffe, RZ, 0xc0, !PT ;  /* 0xfffffffe0b0b7812 */ /* 0x000fe200078ec0ff */
[----:B------:R-:W-:Y:S01]  /*12fc0*/  IMAD.SHL.U32 R9, R197, 0x8, RZ ;  /* 0x00000008c5097824 */ /* 0x000fe200078e00ff */
[----:B------:R-:W-:Y:S01]  /*12fd0*/  LOP3.LUT R14, R14, 0x1c0, RZ, 0xc0, !PT ;  /* 0x000001c00e0e7812 */ /* 0x000fe200078ec0ff */
[----:B------:R-:W-:Y:S01]  /*12fe0*/  IMAD.WIDE.U32 R12, R227, c[0x0][0x218], R12 ;  /* 0x00008600e30c7a25 */ /* 0x000fe200078e000c */
[----:B------:R-:W-:Y:S01]  /*12ff0*/  ISETP.GE.AND P2, PT, R229, c[0x0][0x1d4], PT ;  /* 0x00007500e5007a0c */ /* 0x000fe20003f46270 */
[----:B------:R-:W-:Y:S01]  /*13000*/  BSSY B0, `(.L_x_1726) ;  /* 0x000006b000007945 */ /* 0x000fe20003800000 */
[----:B------:R-:W-:Y:S01]  /*13010*/  LOP3.LUT R37, R37, 0xfffffffb, RZ, 0xc0, !PT ;  /* 0xfffffffb25257812 */ /* 0x000fe200078ec0ff */
[----:B------:R-:W-:Y:S01]  /*13020*/  IMAD R8, R60, c[0x0][0x218], RZ ;  /* 0x000086003c087a24 */ /* 0x000fe200078e02ff */
[----:B------:R-:W-:Y:S01]  /*13030*/  IADD3 R15, P0, R12, UR28, RZ ;  /* 0x0000001c0c0f7c10 */ /* 0x000fe2000ff1e0ff */
[----:B------:R-:W-:Y:S01]  /*13040*/  IMAD.IADD R11, R10, 0x1, -R11 ;  /* 0x000000010a0b7824 */ /* 0x000fe200078e0a0b */
[----:B------:R-:W-:Y:S01]  /*13050*/  LOP3.LUT R12, R14, 0x8, R9, 0xf8, !PT ;  /* 0x000000080e0c7812 */ /* 0x000fe200078ef809 */
[----:B------:R-:W-:Y:S01]  /*13060*/  IMAD R8, R227, c[0x0][0x21c], R8 ;  /* 0x00008700e3087a24 */ /* 0x000fe200078e0208 */
[----:B------:R-:W-:Y:S01]  /*13070*/  SHF.R.U32.HI R9, RZ, 0x3, R14 ;  /* 0x00000003ff097819 */ /* 0x000fe2000001160e */
[----:B------:R-:W-:Y:S01]  /*13080*/  IMAD.SHL.U32 R10, R11, 0x8, RZ ;  /* 0x000000080b0a7824 */ /* 0x000fe200078e00ff */
[----:B------:R-:W-:Y:S01]  /*13090*/  SHF.R.S32.HI R232, RZ, 0x1f, R39 ;  /* 0x0000001fffe87819 */ /* 0x000fe20000011427 */
[----:B------:R-:W-:Y:S01]  /*130a0*/  IMAD.SHL.U32 R77, R2, 0x40, RZ ;  /* 0x00000040024d7824 */ /* 0x000fe200078e00ff */
[----:B------:R-:W-:Y:S01]  /*130b0*/  LOP3.LUT R12, R12, R9, RZ, 0x3c, !PT ;  /* 0x000000090c0c7212 */ /* 0x000fe200078e3cff */
[----:B------:R-:W-:Y:S01]  /*130c0*/  IMAD.SHL.U32 R9, R62, 0x40, RZ ;  /* 0x000000403e097824 */ /* 0x000fe200078e00ff */
[----:B------:R-:W-:Y:S01]  /*130d0*/  IADD3.X R14, R13, UR12, R8, P0, !PT ;  /* 0x0000000c0d0e7c10 */ /* 0x000fe200087fe408 */
[----:B------:R-:W-:Y:S01]  /*130e0*/  IMAD.SHL.U32 R230, R0, 0x2, RZ ;  /* 0x0000000200e67824 */ /* 0x000fe200078e00ff */
[----:B------:R-:W-:Y:S01]  /*130f0*/  BAR.SYNC.DEFER_BLOCKING 0x0 ;  /* 0x0000000000007b1d */ /* 0x000fe20000010000 */
[----:B------:R-:W-:Y:S01]  /*13100*/  LEA R8, P0, R15, c[0x0][0x1f8], 0x1 ;  /* 0x00007e000f087a11 */ /* 0x000fe200078008ff */
[----:B------:R-:W-:Y:S01]  /*13110*/  IMAD R221, R11, 0x200, R12 ;  /* 0x000002000bdd7824 */ /* 0x000fe200078e020c */
[----:B------:R-:W-:-:S02]  /*13120*/  LOP3.LUT R9, R9, 0x1c0, RZ, 0xc0, !PT ;  /* 0x000001c009097812 */ /* 0x000fc400078ec0ff */
[----:B------:R-:W-:Y:S01]  /*13130*/  LEA.HI.X R15, R15, c[0x0][0x1fc], R14, 0x1, P0 ;  /* 0x00007f000f0f7a11 */ /* 0x000fe200000f0c0e */
[----:B------:R-:W-:Y:S01]  /*13140*/  IMAD.SHL.U32 R221, R221, 0x2, RZ ;  /* 0x00000002dddd7824 */ /* 0x000fe200078e00ff */
[----:B------:R-:W-:Y:S02]  /*13150*/  LOP3.LUT P0, RZ, R38, 0x2, RZ, 0xc0, !PT ;  /* 0x0000000226ff7812 */ /* 0x000fe4000780c0ff */
[----:B------:R-:W-:Y:S01]  /*13160*/  LOP3.LUT R13, R9, 0x8, R10, 0xf8, !PT ;  /* 0x00000008090d7812 */ /* 0x000fe200078ef80a */
[----:B------:R-:W-:Y:S01]  /*13170*/  SHFL.IDX PT, R11, R15, RZ, 0x181f ;  /* 0x00181fff0f0b7589 */ /* 0x000fe200000e0000 */
[----:B------:R-:W-:Y:S02]  /*13180*/  SHF.R.U32.HI R2, RZ, 0x3, R9 ;  /* 0x00000003ff027819 */ /* 0x000fe40000011609 */
[----:B------:R-:W-:Y:S01]  /*13190*/  LOP3.LUT R77, R77, 0xfffffe00, RZ, 0xc0, !PT ;  /* 0xfffffe004d4d7812 */ /* 0x000fe200078ec0ff */
[----:B------:R-:W1:Y:S01]  /*131a0*/  SHFL.IDX PT, R10, R8, RZ, 0x181f ;  /* 0x00181fff080a7589 */ /* 0x000e6200000e0000 */
[----:B------:R-:W-:-:S02]  /*131b0*/  IADD3 R9, R221, 0xa080, RZ ;  /* 0x0000a080dd097810 */ /* 0x000fc40007ffe0ff */
[----:B------:R-:W-:Y:S01]  /*131c0*/  LOP3.LUT R2, R13, R2, RZ, 0x3c, !PT ;  /* 0x000000020d027212 */ /* 0x000fe200078e3cff */
[----:B------:R-:W-:Y:S01]  /*131d0*/  IMAD R13, R6, 0x400, R77 ;  /* 0x00000400060d7824 */ /* 0x000fe200078e024d */
[----:B------:R-:W-:Y:S02]  /*131e0*/  IADD3 R219, R221, 0xa0a0, RZ ;  /* 0x0000a0a0dddb7810 */ /* 0x000fe40007ffe0ff */
[----:B------:R-:W-:Y:S01]  /*131f0*/  @P0 IADD3 R219, R9, -0x20, RZ ;  /* 0xffffffe009db0810 */ /* 0x000fe20007ffe0ff */
[----:B------:R-:W-:Y:S01]  /*13200*/  IMAD.IADD R0, R2, 0x1, R13 ;  /* 0x0000000102007824 */ /* 0x000fe200078e020d */
[----:B------:R-:W-:Y:S01]  /*13210*/  IADD3 R9, -R197, UR20, RZ ;  /* 0x00000014c5097c10 */ /* 0x000fe2000fffe1ff */
[----:B------:R2:W3:Y:S01]  /*13220*/  LDSM.16.M88.4 R52, [R221+0xa080] ;  /* 0x00a08000dd34783b */ /* 0x0004e20000000200 */
[----:B------:R-:W-:Y:S01]  /*13230*/  @P2 LOP3.LUT R37, R37, 0x4, RZ, 0xfc, !PT ;  /* 0x0000000425252812 */ /* 0x000fe200078efcff */
[C---:B------:R-:W-:Y:S01]  /*13240*/  IMAD.SHL.U32 R28, R0.reuse, 0x2, RZ ;  /* 0x00000002001c7824 */ /* 0x040fe200078e00ff */
[----:B------:R-:W-:Y:S01]  /*13250*/  ISETP.LT.OR P0, PT, R9, 0x1, P1 ;  /* 0x000000010900780c */ /* 0x000fe20000f01670 */
[----:B------:R2:W4:Y:S01]  /*13260*/  LDSM.16.M88.4 R44, [R221+0xa880] ;  /* 0x00a88000dd2c783b */ /* 0x0005220000000200 */
[----:B------:R-:W-:-:S02]  /*13270*/  LEA R222, R0, 0x10080, 0x1 ;  /* 0x0001008000de7811 */ /* 0x000fc400078e08ff */
[----:B------:R-:W-:Y:S01]  /*13280*/  SHF.R.S32.HI R0, RZ, 0x1f, R229 ;  /* 0x0000001fff007819 */ /* 0x000fe200000114e5 */
[----:B------:R2:W2:Y:S01]  /*13290*/  LDSM.16.M88.4 R24, [R221+0xb080] ;  /* 0x00b08000dd18783b */ /* 0x0004a20000000200 */
[----:B------:R-:W-:Y:S01]  /*132a0*/  SHF.R.S32.HI R13, RZ, 0x1f, R36 ;  /* 0x0000001fff0d7819 */ /* 0x000fe20000011424 */
[----:B------:R-:W-:Y:S01]  /*132b0*/  IMAD R220, R5, 0x2, R222 ;  /* 0x0000000205dc7824 */ /* 0x000fe200078e02de */
[----:B------:R-:W-:Y:S01]  /*132c0*/  LEA.HI R235, R0, R229, RZ, 0x3 ;  /* 0x000000e500eb7211 */ /* 0x000fe200078f18ff */
[----:B------:R2:W2:Y:S01]  /*132d0*/  LDSM.16.M88.4 R64, [R219] ;  /* 0x00000000db40783b */ /* 0x0004a20000000200 */
[----:B------:R-:W-:Y:S01]  /*132e0*/  LEA.HI R234, R13, R36, RZ, 0x3 ;  /* 0x000000240dea7211 */ /* 0x000fe200078f18ff */
[----:B-1----:R-:W-:Y:S01]  /*132f0*/  IMAD.WIDE R18, R196, 0x2, R10 ;  /* 0x00000002c4127825 */ /* 0x002fe200078e020a */
[----:B------:R-:W-:Y:S01]  /*13300*/  LOP3.LUT R235, R235, 0xfffffff8, RZ, 0xc0, !PT ;  /* 0xfffffff8ebeb7812 */ /* 0x000fe200078ec0ff */
[----:B------:R1:W1:Y:S01]  /*13310*/  LDSM.16.M88.4 R20, [R219+0x800] ;  /* 0x00080000db14783b */ /* 0x0002620000000200 */
[----:B------:R-:W-:-:S02]  /*13320*/  LOP3.LUT R234, R234, 0xfffffff8, RZ, 0xc0, !PT ;  /* 0xfffffff8eaea7812 */ /* 0x000fc400078ec0ff */
[----:B------:R-:W-:Y:S01]  /*13330*/  LOP3.LUT R37, R37, 0xfffffffd, RZ, 0xc0, !PT ;  /* 0xfffffffd25257812 */ /* 0x000fe200078ec0ff */
[----:B------:R1:W1:Y:S01]  /*13340*/  LDSM.16.M88.4 R68, [R219+0x1000] ;  /* 0x00100000db44783b */ /* 0x0002620000000200 */
[--C-:B------:R-:W-:Y:S01]  /*13350*/  IMAD.WIDE R16, R235, 0x2, R10.reuse ;  /* 0x00000002eb107825 */ /* 0x100fe200078e020a */
[----:B------:R-:W-:Y:S02]  /*13360*/  LEA.HI R232, R232, R39, RZ, 0x3 ;  /* 0x00000027e8e87211 */ /* 0x000fe400078f18ff */
[----:B------:R-:W1:Y:S01]  /*13370*/  LDSM.16.M88.4 R28, [R28+0x10080] ;  /* 0x010080001c1c783b */ /* 0x000e620000000200 */
[----:B------:R-:W-:Y:S01]  /*13380*/  IMAD.WIDE R12, R234, 0x2, R10 ;  /* 0x00000002ea0c7825 */ /* 0x000fe200078e020a */
[----:B------:R-:W-:Y:S02]  /*13390*/  LOP3.LUT R232, R232, 0xfffffff8, RZ, 0xc0, !PT ;  /* 0xfffffff8e8e87812 */ /* 0x000fe400078ec0ff */
[----:B------:R1:W1:Y:S01]  /*133a0*/  LDSM.16.M88.4 R32, [R220] ;  /* 0x00000000dc20783b */ /* 0x0002620000000200 */
[----:B------:R-:W-:-:S02]  /*133b0*/  SHF.R.S32.HI R199, RZ, 0x1f, R196 ;  /* 0x0000001fffc77819 */ /* 0x000fc400000114c4 */
[----:B------:R-:W-:Y:S01]  /*133c0*/  IMAD.WIDE R10, R232, 0x2, R10 ;  /* 0x00000002e80a7825 */ /* 0x000fe200078e020a */
[----:B------:R-:W-:Y:S01]  /*133d0*/  @!PT LDS RZ, [RZ] ;  /* 0x00000000fffff984 */ /* 0x000fe20000000800 */
[----:B------:R-:W-:Y:S01]  /*133e0*/  @!PT LDS RZ, [RZ] ;  /* 0x00000000fffff984 */ /* 0x000fe20000000800 */
[----:B------:R-:W-:Y:S01]  /*133f0*/  @!PT LDS RZ, [RZ] ;  /* 0x00000000fffff984 */ /* 0x000fe20000000800 */
[----:B------:R1:W-:Y:S01]  /*13400*/  LDGSTS.E.BYPASS.LTC128B.128 [R230+0x4080], [R18.64], !P0 ;  /* 0x0408000012e67fae */ /* 0x0003e2000c101d5a */
[----:B------:R-:W-:Y:S02]  /*13410*/  ISETP.LT.OR P0, PT, R9, 0x1, P2 ;  /* 0x000000010900780c */ /* 0x000fe40001701670 */
[----:B------:R-:W-:Y:S02]  /*13420*/  ISETP.GE.AND P2, PT, R36, c[0x0][0x1d4], PT ;  /* 0x0000750024007a0c */ /* 0x000fe40003f46270 */
[----:B------:R-:W-:Y:S02]  /*13430*/  SHF.R.S32.HI R236, RZ, 0x1f, R235 ;  /* 0x0000001fffec7819 */ /* 0x000fe400000114eb */
[----:B------:R-:W-:Y:S02]  /*13440*/  SHF.R.S32.HI R233, RZ, 0x1f, R234 ;  /* 0x0000001fffe97819 */ /* 0x000fe400000114ea */
[----:B------:R-:W-:-:S02]  /*13450*/  SHF.R.S32.HI R231, RZ, 0x1f, R232 ;  /* 0x0000001fffe77819 */ /* 0x000fc400000114e8 */
[C---:B------:R-:W-:Y:S02]  /*13460*/  IADD3 R211, R219.reuse, 0x800, RZ ;  /* 0x00000800dbd37810 */ /* 0x040fe40007ffe0ff */
[----:B------:R-:W-:Y:S01]  /*13470*/  IADD3 R210, R219, 0x1000, RZ ;  /* 0x00001000dbd27810 */ /* 0x000fe20007ffe0ff */
[----:B------:R1:W-:Y:S01]  /*13480*/  LDGSTS.E.BYPASS.LTC128B.128 [R230+0x5880], [R16.64], !P0 ;  /* 0x0588000010e67fae */ /* 0x0003e2000c101d5a */
[----:B------:R-:W-:Y:S02]  /*13490*/  ISETP.LT.OR P0, PT, R9, 0x1, P2 ;  /* 0x000000010900780c */ /* 0x000fe40001701670 */
[----:B------:R-:W-:Y:S02]  /*134a0*/  @P2 LOP3.LUT R37, R37, 0x2, RZ, 0xfc, !PT ;  /* 0x0000000225252812 */ /* 0x000fe400078efcff */
[----:B------:R-:W-:Y:S02]  /*134b0*/  ISETP.GE.AND P2, PT, R39, c[0x0][0x1d4], PT ;  /* 0x0000750027007a0c */ /* 0x000fe40003f46270 */
[----:B------:R-:W-:-:S07]  /*134c0*/  LOP3.LUT R37, R37, 0xffffffef, RZ, 0xc0, !PT ;  /* 0xffffffef25257812 */ /* 0x000fce00078ec0ff */
[----:B------:R1:W-:Y:S01]  /*134d0*/  LDGSTS.E.BYPASS.LTC128B.128 [R230+0x7080], [R12.64], !P0 ;  /* 0x070800000ce67fae */ /* 0x0003e2000c101d5a */
[----:B------:R-:W-:-:S13]  /*134e0*/  ISETP.LT.OR P0, PT, R9, 0x1, P2 ;  /* 0x000000010900780c */ /* 0x000fda0001701670 */
[----:B------:R1:W-:Y:S01]  /*134f0*/  LDGSTS.E.BYPASS.LTC128B.128 [R230+0x8880], [R10.64], !P0 ;  /* 0x088800000ae67fae */ /* 0x0003e2000c101d5a */
[----:B------:R-:W-:-:S13]  /*13500*/  ISETP.GT.AND P0, PT, R223, 0x7f, PT ;  /* 0x0000007fdf00780c */ /* 0x000fda0003f04270 */
[----:B------:R-:W-:Y:S01]  /*13510*/  @P0 LOP3.LUT R37, R37, 0x10, RZ, 0xfc, !PT ;  /* 0x0000001025250812 */ /* 0x000fe200078efcff */
[----:B------:R-:W-:Y:S05]  /*13520*/  @P0 BRA `(.L_x_1727) ;  /* 0x0000018000000947 */ /* 0x000fea0003800000 */
[----:B--234-:R-:W-:Y:S05]  /*13530*/  BRA.DIV ~URZ, `(.L_x_1728) ;  /* 0x0000c0927f007947 */ /* 0x01cfea000b800000 */
[----:B------:R2:W3:Y:S04]  /*13540*/  SHFL.IDX PT, R0, R15, 0x1, 0x181f ;  /* 0x00381f000f007f89 */ /* 0x0004e800000e0000 */
[----:B-1----:R2:W1:Y:S02]  /*13550*/  SHFL.IDX PT, R13, R8, 0x1, 0x181f ;  /* 0x00381f00080d7f89 */ /* 0x00246400000e0000 */
.L_x_1762:
[----:B-1----:R-:W-:-:S04]  /*13560*/  LEA R14, P0, R235, R13, 0x1 ;  /* 0x0000000deb0e7211 */ /* 0x002fc800078008ff */
[----:B--23--:R-:W-:Y:S02]  /*13570*/  LEA.HI.X R15, R235, R0, R236, 0x1, P0 ;  /* 0x00000000eb0f7211 */ /* 0x00cfe400000f0cec */
[----:B------:R-:W-:-:S04]  /*13580*/  LEA R10, P0, R234, R13, 0x1 ;  /* 0x0000000dea0a7211 */ /* 0x000fc800078008ff */
        /* <DEDUP_REMOVED lines=18> */
.L_x_1727:
[----:B--234-:R-:W-:Y:S05]  /*136b0*/  BSYNC B0 ;  /* 0x0000000000007941 */ /* 0x01cfea0003800000 */
.L_x_1726:
[----:B------:R-:W-:Y:S01]  /*136c0*/  IMAD.MOV.U32 R0, RZ, RZ, 0x40 ;  /* 0x00000040ff007424 */ /* 0x000fe200078e00ff */
[----:B------:R-:W-:Y:S01]  /*136d0*/  LOP3.LUT P0, RZ, R38, 0x4, RZ, 0xc0, !PT ;  /* 0x0000000426ff7812 */ /* 0x000fe2000780c0ff */
[----:B------:R-:W0:Y:S01]  /*136e0*/  LDGDEPBAR ;  /* 0x00000000000079af */ /* 0x000e220000000000 */
[----:B------:R-:W-:Y:S01]  /*136f0*/  WARPSYNC 0xffffffff ;  /* 0xffffffff00007948 */ /* 0x000fe20003800000 */
[C---:B-1----:R-:W-:Y:S01]  /*13700*/  HMMA.16816.F32.BF16 R16, R28.reuse, R52, RZ ;  /* 0x000000341c10723c */ /* 0x042fe200000418ff */
[----:B------:R-:W-:Y:S01]  /*13710*/  SEL R0, R0, 0xffffffc0, !P0 ;  /* 0xffffffc000007807 */ /* 0x000fe20004000000 */
[C---:B------:R-:W-:Y:S01]  /*13720*/  IMAD R218, R3.reuse, 0x2, R222 ;  /* 0x0000000203da7824 */ /* 0x040fe200078e02de */
[----:B------:R-:W-:Y:S01]  /*13730*/  UISETP.GE.AND UP0, UPT, UR13, 0x2, UPT ;  /* 0x000000020d00788c */ /* 0x000fe2000bf06270 */
[----:B------:R-:W-:Y:S01]  /*13740*/  IMAD R217, R3, 0x2, R220 ;  /* 0x0000000203d97824 */ /* 0x000fe200078e02dc */
[----:B------:R-:W-:Y:S01]  /*13750*/  IADD3 R208, R219, 0x1800, RZ ;  /* 0x00001800dbd07810 */ /* 0x000fe20007ffe0ff */
[--C-:B------:R-:W-:Y:S01]  /*13760*/  IMAD.IADD R215, R221, 0x1, R0.reuse ;  /* 0x00000001ddd77824 */ /* 0x100fe200078e0200 */
[----:B------:R-:W-:Y:S01]  /*13770*/  LDSM.16.M88.4 R36, [R218] ;  /* 0x00000000da24783b */ /* 0x000fe20000000200 */
[----:B------:R-:W-:Y:S01]  /*13780*/  HMMA.16816.F32.BF16 R52, R28, R54, RZ ;  /* 0x000000361c34723c */ /* 0x000fe200000418ff */
[----:B------:R-:W-:Y:S01]  /*13790*/  IMAD.IADD R209, R219, 0x1, R0 ;  /* 0x00000001dbd17824 */ /* 0x000fe200078e0200 */
[----:B------:R-:W-:Y:S01]  /*137a0*/  PLOP3.LUT P0, PT, PT, PT, UP0, 0x40, 0x0 ;  /* 0x000000000000781c */ /* 0x000fe20003f0e808 */
[----:B------:R-:W1:Y:S01]  /*137b0*/  LDSM.16.M88.4 R60, [R215+0xa080] ;  /* 0x00a08000d73c783b */ /* 0x000e620000000200 */
[----:B------:R-:W-:Y:S01]  /*137c0*/  IMAD.IADD R2, R77, 0x1, R2 ;  /* 0x000000014d027824 */ /* 0x000fe200078e0202 */
[----:B------:R-:W-:-:S02]  /*137d0*/  IADD3 R207, R219, 0x2000, RZ ;  /* 0x00002000dbcf7810 */ /* 0x000fc40007ffe0ff */
[----:B------:R-:W-:Y:S01]  /*137e0*/  LDSM.16.M88.4 R12, [R217] ;  /* 0x00000000d90c783b */ /* 0x000fe20000000200 */
[----:B------:R-:W-:Y:S01]  /*137f0*/  HMMA.16816.F32.BF16 R48, R28, R44, RZ ;  /* 0x0000002c1c30723c */ /* 0x000fe200000418ff */
[C---:B------:R-:W-:Y:S02]  /*13800*/  IADD3 R206, R219.reuse, 0x2800, RZ ;  /* 0x00002800dbce7810 */ /* 0x040fe40007ffe0ff */
[----:B------:R-:W2:Y:S01]  /*13810*/  LDSM.16.M88.4 R56, [R209] ;  /* 0x00000000d138783b */ /* 0x000ea20000000200 */
[C---:B------:R-:W-:Y:S02]  /*13820*/  IADD3 R205, R219.reuse, 0x3000, RZ ;  /* 0x00003000dbcd7810 */ /* 0x040fe40007ffe0ff */
[C---:B------:R-:W-:Y:S01]  /*13830*/  IADD3 R204, R219.reuse, 0x3800, RZ ;  /* 0x00003800dbcc7810 */ /* 0x040fe20007ffe0ff */
[----:B------:R-:W3:Y:S01]  /*13840*/  LDSM.16.M88.4 R8, [R215+0xa880] ;  /* 0x00a88000d708783b */ /* 0x000ee20000000200 */
[----:B------:R-:W-:Y:S01]  /*13850*/  HMMA.16816.F32.BF16 R16, R32, R64, R16 ;  /* 0x000000402010723c */ /* 0x000fe20000041810 */
[----:B------:R-:W-:-:S02]  /*13860*/  IADD3 R203, R219, 0x4000, RZ ;  /* 0x00004000dbcb7810 */ /* 0x000fc40007ffe0ff */
[----:B------:R-:W4:Y:S01]  /*13870*/  LDSM.16.M88.4 R72, [R215+0xb080] ;  /* 0x00b08000d748783b */ /* 0x000f220000000200 */
[C---:B------:R-:W-:Y:S02]  /*13880*/  IADD3 R202, R219.reuse, 0x4800, RZ ;  /* 0x00004800dbca7810 */ /* 0x040fe40007ffe0ff */
[C---:B------:R-:W-:Y:S02]  /*13890*/  IADD3 R201, R219.reuse, 0x5000, RZ ;  /* 0x00005000dbc97810 */ /* 0x040fe40007ffe0ff */
[----:B------:R-:W-:Y:S01]  /*138a0*/  HMMA.16816.F32.BF16 R52, R32, R66, R52 ;  /* 0x000000422034723c */ /* 0x000fe20000041834 */
[----:B------:R-:W-:Y:S01]  /*138b0*/  LDSM.16.M88.4 R64, [R221+0xb880] ;  /* 0x00b88000dd40783b */ /* 0x000fe20000000200 */
[----:B------:R-:W-:-:S06]  /*138c0*/  IADD3 R200, R219, 0x5800, RZ ;  /* 0x00005800dbc87810 */ /* 0x000fcc0007ffe0ff */
[C---:B------:R-:W-:Y:S08]  /*138d0*/  HMMA.16816.F32.BF16 R44, R28.reuse, R46, RZ ;  /* 0x0000002e1c2c723c */ /* 0x040ff000000418ff */
[C---:B------:R-:W-:Y:S08]  /*138e0*/  HMMA.16816.F32.BF16 R40, R28.reuse, R24, RZ ;  /* 0x000000181c28723c */ /* 0x040ff000000418ff */
[----:B------:R-:W-:Y:S01]  /*138f0*/  HMMA.16816.F32.BF16 R28, R28, R26, RZ ;  /* 0x0000001a1c1c723c */ /* 0x000fe200000418ff */
[----:B------:R-:W5:Y:S07]  /*13900*/  LDSM.16.M88.4 R24, [R222+0x4000] ;  /* 0x00400000de18783b */ /* 0x000f6e0000000200 */
[C---:B-1----:R-:W-:Y:S08]  /*13910*/  HMMA.16816.F32.BF16 R16, R36.reuse, R60, R16 ;  /* 0x0000003c2410723c */ /* 0x042ff00000041810 */
[----:B------:R-:W-:Y:S01]  /*13920*/  HMMA.16816.F32.BF16 R52, R36, R62, R52 ;  /* 0x0000003e2434723c */ /* 0x000fe20000041834 */
[----:B------:R-:W-:Y:S07]  /*13930*/  LDSM.16.M88.4 R60, [R219+0x1800] ;  /* 0x00180000db3c783b */ /* 0x000fee0000000200 */
[C---:B------:R-:W-:Y:S08]  /*13940*/  HMMA.16816.F32.BF16 R48, R32.reuse, R20, R48 ;  /* 0x000000142030723c */ /* 0x040ff00000041830 */
[C---:B------:R-:W-:Y:S01]  /*13950*/  HMMA.16816.F32.BF16 R44, R32.reuse, R22, R44 ;  /* 0x00000016202c723c */ /* 0x040fe2000004182c */
[----:B------:R-:W1:Y:S07]  /*13960*/  LDSM.16.M88.4 R20, [R209+0x800] ;  /* 0x00080000d114783b */ /* 0x000e6e0000000200 */
[C---:B------:R-:W-:Y:S08]  /*13970*/  HMMA.16816.F32.BF16 R40, R32.reuse, R68, R40 ;  /* 0x000000442028723c */ /* 0x040ff00000041828 */
[----:B------:R-:W-:Y:S01]  /*13980*/  HMMA.16816.F32.BF16 R32, R32, R70, R28 ;  /* 0x000000462020723c */ /* 0x000fe2000004181c */
[----:B------:R-:W1:Y:S04]  /*13990*/  LDSM.16.M88.4 R68, [R209+0x1000] ;  /* 0x00100000d144783b */ /* 0x000e680000000200 */
[----:B------:R-:W1:Y:S03]  /*139a0*/  LDSM.16.M88.4 R28, [R220+0x4000] ;  /* 0x00400000dc1c783b */ /* 0x000e660000000200 */
[C---:B--2---:R-:W-:Y:S08]  /*139b0*/  HMMA.16816.F32.BF16 R16, R12.reuse, R56, R16 ;  /* 0x000000380c10723c */ /* 0x044ff00000041810 */
[----:B------:R-:W-:Y:S01]  /*139c0*/  HMMA.16816.F32.BF16 R52, R12, R58, R52 ;  /* 0x0000003a0c34723c */ /* 0x000fe20000041834 */
[----:B------:R-:W-:Y:S07]  /*139d0*/  LDSM.16.M88.4 R56, [R215+0xb880] ;  /* 0x00b88000d738783b */ /* 0x000fee0000000200 */
[C---:B---3--:R-:W-:Y:S08]  /*139e0*/  HMMA.16816.F32.BF16 R48, R36.reuse, R8, R48 ;  /* 0x000000082430723c */ /* 0x048ff00000041830 */
[C---:B------:R-:W-:Y:S01]  /*139f0*/  HMMA.16816.F32.BF16 R44, R36.reuse, R10, R44 ;  /* 0x0000000a242c723c */ /* 0x040fe2000004182c */
[----:B------:R-:W2:Y:S07]  /*13a00*/  LDSM.16.M88.4 R8, [R221+0xc080] ;  /* 0x00c08000dd08783b */ /* 0x000eae0000000200 */
[C---:B----4-:R-:W-:Y:S08]  /*13a10*/  HMMA.16816.F32.BF16 R40, R36.reuse, R72, R40 ;  /* 0x000000482428723c */ /* 0x050ff00000041828 */
[----:B------:R-:W-:Y:S01]  /*13a20*/  HMMA.16816.F32.BF16 R36, R36, R74, R32 ;  /* 0x0000004a2424723c */ /* 0x000fe20000041820 */
[----:B------:R-:W3:Y:S04]  /*13a30*/  LDSM.16.M88.4 R72, [R221+0xc880] ;  /* 0x00c88000dd48783b */ /* 0x000ee80000000200 */
[----:B------:R-:W4:Y:S03]  /*13a40*/  LDSM.16.M88.4 R32, [R218+0x4000] ;  /* 0x00400000da20783b */ /* 0x000f260000000200 */
[C---:B-----5:R-:W-:Y:S08]  /*13a50*/  HMMA.16816.F32.BF16 R16, R24.reuse, R64, R16 ;  /* 0x000000401810723c */ /* 0x060ff00000041810 */
[----:B------:R-:W-:Y:S01]  /*13a60*/  HMMA.16816.F32.BF16 R52, R24, R66, R52 ;  /* 0x000000421834723c */ /* 0x000fe20000041834 */
[----:B------:R-:W-:Y:S07]  /*13a70*/  LDSM.16.M88.4 R64, [R209+0x1800] ;  /* 0x00180000d140783b */ /* 0x000fee0000000200 */
[C---:B-1----:R-:W-:Y:S08]  /*13a80*/  HMMA.16816.F32.BF16 R48, R12.reuse, R20, R48 ;  /* 0x000000140c30723c */ /* 0x042ff00000041830 */
[C---:B------:R-:W-:Y:S01]  /*13a90*/  HMMA.16816.F32.BF16 R44, R12.reuse, R22, R44 ;  /* 0x000000160c2c723c */ /* 0x040fe2000004182c */
[----:B------:R-:W1:Y:S07]  /*13aa0*/  LDSM.16.M88.4 R20, [R219+0x2000] ;  /* 0x00200000db14783b */ /* 0x000e6e0000000200 */
[C---:B------:R-:W-:Y:S08]  /*13ab0*/  HMMA.16816.F32.BF16 R40, R12.reuse, R68, R40 ;  /* 0x000000440c28723c */ /* 0x040ff00000041828 */
[----:B------:R-:W-:Y:S01]  /*13ac0*/  HMMA.16816.F32.BF16 R36, R12, R70, R36 ;  /* 0x000000460c24723c */ /* 0x000fe20000041824 */
[----:B------:R-:W5:Y:S04]  /*13ad0*/  LDSM.16.M88.4 R68, [R219+0x2800] ;  /* 0x00280000db44783b */ /* 0x000f680000000200 */
[----:B------:R-:W1:Y:S03]  /*13ae0*/  LDSM.16.M88.4 R12, [R217+0x4000] ;  /* 0x00400000d90c783b */ /* 0x000e660000000200 */
[C---:B------:R-:W-:Y:S08]  /*13af0*/  HMMA.16816.F32.BF16 R16, R28.reuse, R60, R16 ;  /* 0x0000003c1c10723c */ /* 0x040ff00000041810 */
[----:B------:R-:W-:Y:S01]  /*13b00*/  HMMA.16816.F32.BF16 R52, R28, R62, R52 ;  /* 0x0000003e1c34723c */ /* 0x000fe20000041834 */
[----:B------:R-:W-:Y:S07]  /*13b10*/  LDSM.16.M88.4 R60, [R221+0xd080] ;  /* 0x00d08000dd3c783b */ /* 0x000fee0000000200 */
[C---:B--2---:R-:W-:Y:S08]  /*13b20*/  HMMA.16816.F32.BF16 R48, R24.reuse, R8, R48 ;  /* 0x000000081830723c */ /* 0x044ff00000041830 */
[C---:B------:R-:W-:Y:S01]  /*13b30*/  HMMA.16816.F32.BF16 R44, R24.reuse, R10, R44 ;  /* 0x0000000a182c723c */ /* 0x040fe2000004182c */
[----:B------:R-:W2:Y:S07]  /*13b40*/  LDSM.16.M88.4 R8, [R215+0xc080] ;  /* 0x00c08000d708783b */ /* 0x000eae0000000200 */
[C---:B---3--:R-:W-:Y:S08]  /*13b50*/  HMMA.16816.F32.BF16 R40, R24.reuse, R72, R40 ;  /* 0x000000481828723c */ /* 0x048ff00000041828 */
[----:B------:R-:W-:Y:S01]  /*13b60*/  HMMA.16816.F32.BF16 R36, R24, R74, R36 ;  /* 0x0000004a1824723c */ /* 0x000fe20000041824 */
[----:B------:R-:W3:Y:S04]  /*13b70*/  LDSM.16.M88.4 R72, [R215+0xc880] ;  /* 0x00c88000d748783b */ /* 0x000ee80000000200 */
[----:B------:R-:W2:Y:S03]  /*13b80*/  LDSM.16.M88.4 R24, [R222+0x8000] ;  /* 0x00800000de18783b */ /* 0x000ea60000000200 */
[C---:B----4-:R-:W-:Y:S08]  /*13b90*/  HMMA.16816.F32.BF16 R16, R32.reuse, R56, R16 ;  /* 0x000000382010723c */ /* 0x050ff00000041810 */
[----:B------:R-:W-:Y:S01]  /*13ba0*/  HMMA.16816.F32.BF16 R52, R32, R58, R52 ;  /* 0x0000003a2034723c */ /* 0x000fe20000041834 */
[----:B------:R-:W-:Y:S07]  /*13bb0*/  LDSM.16.M88.4 R56, [R220+0x8000] ;  /* 0x00800000dc38783b */ /* 0x000fee0000000200 */
[C---:B-1----:R-:W-:Y:S08]  /*13bc0*/  HMMA.16816.F32.BF16 R48, R28.reuse, R20, R48 ;  /* 0x000000141c30723c */ /* 0x042ff00000041830 */
[C---:B------:R-:W-:Y:S01]  /*13bd0*/  HMMA.16816.F32.BF16 R44, R28.reuse, R22, R44 ;  /* 0x000000161c2c723c */ /* 0x040fe2000004182c */
[----:B------:R-:W1:Y:S07]  /*13be0*/  LDSM.16.M88.4 R20, [R209+0x2000] ;  /* 0x00200000d114783b */ /* 0x000e6e0000000200 */
[C---:B-----5:R-:W-:Y:S08]  /*13bf0*/  HMMA.16816.F32.BF16 R40, R28.reuse, R68, R40 ;  /* 0x000000441c28723c */ /* 0x060ff00000041828 */
[----:B------:R-:W-:Y:S01]  /*13c00*/  HMMA.16816.F32.BF16 R36, R28, R70, R36 ;  /* 0x000000461c24723c */ /* 0x000fe20000041824 */
[----:B------:R-:W4:Y:S04]  /*13c10*/  LDSM.16.M88.4 R68, [R209+0x2800] ;  /* 0x00280000d144783b */ /* 0x000f280000000200 */
[----:B------:R-:W5:Y:S03]  /*13c20*/  LDSM.16.M88.4 R28, [R219+0x3000] ;  /* 0x00300000db1c783b */ /* 0x000f660000000200 */
        /* <DEDUP_REMOVED lines=10> */
[C---:B------:R-:W-:Y:S08]  /*13cd0*/  HMMA.16816.F32.BF16 R16, R24.reuse, R60, R16 ;  /* 0x0000003c1810723c */ /* 0x040ff00000041810 */
[----:B------:R-:W-:Y:S01]  /*13ce0*/  HMMA.16816.F32.BF16 R52, R24, R62, R52 ;  /* 0x0000003e1834723c */ /* 0x000fe20000041834 */
[----:B------:R-:W-:Y:S07]  /*13cf0*/  LDSM.16.M88.4 R60, [R209+0x3000] ;  /* 0x00300000d13c783b */ /* 0x000fee0000000200 */
[C---:B-1----:R-:W-:Y:S08]  /*13d00*/  HMMA.16816.F32.BF16 R48, R12.reuse, R20, R48 ;  /* 0x000000140c30723c */ /* 0x042ff00000041830 */
[C---:B------:R-:W-:Y:S01]  /*13d10*/  HMMA.16816.F32.BF16 R44, R12.reuse, R22, R44 ;  /* 0x000000160c2c723c */ /* 0x040fe2000004182c */
[----:B------:R-:W1:Y:S07]  /*13d20*/  LDSM.16.M88.4 R20, [R219+0x3800] ;  /* 0x00380000db14783b */ /* 0x000e6e0000000200 */
[C---:B----4-:R-:W-:Y:S08]  /*13d30*/  HMMA.16816.F32.BF16 R40, R12.reuse, R68, R40 ;  /* 0x000000440c28723c */ /* 0x050ff00000041828 */
[----:B------:R-:W-:Y:S01]  /*13d40*/  HMMA.16816.F32.BF16 R36, R12, R70, R36 ;  /* 0x000000460c24723c */ /* 0x000fe20000041824 */
[----:B------:R-:W4:Y:S04]  /*13d50*/  LDSM.16.M88.4 R68, [R219+0x4000] ;  /* 0x00400000db44783b */ /* 0x000f280000000200 */
[----:B------:R-:W1:Y:S03]  /*13d60*/  LDSM.16.M88.4 R12, [R217+0x8000] ;  /* 0x00800000d90c783b */ /* 0x000e660000000200 */
[C---:B-----5:R-:W-:Y:S08]  /*13d70*/  HMMA.16816.F32.BF16 R16, R56.reuse, R28, R16 ;  /* 0x0000001c3810723c */ /* 0x060ff00000041810 */
        /* <DEDUP_REMOVED lines=8> */
[----:B------:R-:W-:Y:S03]  /*13e00*/  LDSM.16.M88.4 R24, [R221+0xe880] ;  /* 0x00e88000dd18783b */ /* 0x000fe60000000200 */
        /* <DEDUP_REMOVED lines=21> */
[----:B------:R-:W-:Y:S01]  /*13f60*/  HMMA.16816.F32.BF16 R52, R20, R26, R52 ;  /* 0x0000001a1434723c */ /* 0x000fe20000041834 */
[----:B------:R-:W-:Y:S07]  /*13f70*/  LDSM.16.M88.4 R24, [R215+0xf080] ;  /* 0x00f08000d718783b */ /* 0x000fee0000000200 */
[C---:B------:R-:W-:Y:S08]  /*13f80*/  HMMA.16816.F32.BF16 R48, R12.reuse, R28, R48 ;  /* 0x0000001c0c30723c */ /* 0x040ff00000041830 */
[C---:B------:R-:W-:Y:S01]  /*13f90*/  HMMA.16816.F32.BF16 R44, R12.reuse, R30, R44 ;  /* 0x0000001e0c2c723c */ /* 0x040fe2000004182c */
[----:B------:R-:W1:Y:S07]  /*13fa0*/  LDSM.16.M88.4 R28, [R215+0xe880] ;  /* 0x00e88000d71c783b */ /* 0x000e6e0000000200 */
[C---:B----4-:R-:W-:Y:S08]  /*13fb0*/  HMMA.16816.F32.BF16 R40, R12.reuse, R56, R40 ;  /* 0x000000380c28723c */ /* 0x050ff00000041828 */
[----:B------:R-:W-:Y:S01]  /*13fc0*/  HMMA.16816.F32.BF16 R36, R12, R58, R36 ;  /* 0x0000003a0c24723c */ /* 0x000fe20000041824 */
[----:B------:R-:W4:Y:S04]  /*13fd0*/  LDSM.16.M88.4 R56, [R219+0x5800] ;  /* 0x00580000db38783b */ /* 0x000f280000000200 */
[----:B------:R-:W-:Y:S03]  /*13fe0*/  LDSM.16.M88.4 R12, [R209+0x4800] ;  /* 0x00480000d10c783b */ /* 0x000fe60000000200 */
[C---:B-----5:R-:W-:Y:S08]  /*13ff0*/  HMMA.16816.F32.BF16 R16, R64.reuse, R68, R16 ;  /* 0x000000444010723c */ /* 0x060ff00000041810 */
[----:B------:R-:W-:Y:S08]  /*14000*/  HMMA.16816.F32.BF16 R52, R64, R70, R52 ;  /* 0x000000464034723c */ /* 0x000ff00000041834 */
[C---:B--2---:R-:W-:Y:S08]  /*14010*/  HMMA.16816.F32.BF16 R48, R20.reuse, R8, R48 ;  /* 0x000000081430723c */ /* 0x044ff00000041830 */
[C---:B------:R-:W-:Y:S01]  /*14020*/  HMMA.16816.F32.BF16 R44, R20.reuse, R10, R44 ;  /* 0x0000000a142c723c */ /* 0x040fe2000004182c */
[----:B------:R-:W2:Y:S07]  /*14030*/  LDSM.16.M88.4 R8, [R217+0xc000] ;  /* 0x00c00000d908783b */ /* 0x000eae0000000200 */
[C---:B---3--:R-:W-:Y:S08]  /*14040*/  HMMA.16816.F32.BF16 R40, R20.reuse, R72, R40 ;  /* 0x000000481428723c */ /* 0x048ff00000041828 */
[----:B------:R-:W-:Y:S01]  /*14050*/  HMMA.16816.F32.BF16 R36, R20, R74, R36 ;  /* 0x0000004a1424723c */ /* 0x000fe20000041824 */
[----:B------:R-:W3:Y:S07]  /*14060*/  LDSM.16.M88.4 R20, [R215+0xf880] ;  /* 0x00f88000d714783b */ /* 0x000eee0000000200 */
[C---:B-1----:R-:W-:Y:S08]  /*14070*/  HMMA.16816.F32.BF16 R16, R32.reuse, R28, R16 ;  /* 0x0000001c2010723c */ /* 0x042ff00000041810 */
[----:B------:R-:W-:Y:S08]  /*14080*/  HMMA.16816.F32.BF16 R52, R32, R30, R52 ;  /* 0x0000001e2034723c */ /* 0x000ff00000041834 */
[C---:B------:R-:W-:Y:S08]  /*14090*/  HMMA.16816.F32.BF16 R48, R64.reuse, R60, R48 ;  /* 0x0000003c4030723c */ /* 0x040ff00000041830 */
[C---:B------:R-:W-:Y:S08]  /*140a0*/  HMMA.16816.F32.BF16 R44, R64.reuse, R62, R44 ;  /* 0x0000003e402c723c */ /* 0x040ff0000004182c */
[C---:B----4-:R-:W-:Y:S01]  /*140b0*/  HMMA.16816.F32.BF16 R60, R64.reuse, R56, R40 ;  /* 0x00000038403c723c */ /* 0x050fe20000041828 */
[----:B------:R-:W1:Y:S07]  /*140c0*/  LDSM.16.M88.4 R40, [R209+0x5000] ;  /* 0x00500000d128783b */ /* 0x000e6e0000000200 */
[----:B------:R-:W-:Y:S01]  /*140d0*/  HMMA.16816.F32.BF16 R56, R64, R58, R36 ;  /* 0x0000003a4038723c */ /* 0x000fe20000041824 */
[----:B------:R-:W4:Y:S01]  /*140e0*/  LDSM.16.M88.4 R36, [R209+0x5800] ;  /* 0x00580000d124783b */ /* 0x000f220000000200 */
[----:B------:R-:W-:-:S06]  /*140f0*/  DEPBAR.LE SB0, 0x0 ;  /* 0x000080000000791a */ /* 0x000fcc0000000000 */
[C---:B--2---:R-:W-:Y:S08]  /*14100*/  HMMA.16816.F32.BF16 R16, R8.reuse, R12, R16 ;  /* 0x0000000c0810723c */ /* 0x044ff00000041810 */
[----:B------:R-:W-:Y:S08]  /*14110*/  HMMA.16816.F32.BF16 R52, R8, R14, R52 ;  /* 0x0000000e0834723c */ /* 0x000ff00000041834 */
[C---:B------:R-:W-:Y:S08]  /*14120*/  HMMA.16816.F32.BF16 R48, R32.reuse, R24, R48 ;  /* 0x000000182030723c */ /* 0x040ff00000041830 */
[----:B------:R-:W-:Y:S01]  /*14130*/  HMMA.16816.F32.BF16 R44, R32, R26, R44 ;  /* 0x0000001a202c723c */ /* 0x000fe2000004182c */
[----:B------:R-:W-:-:S02]  /*14140*/  FMUL.FTZ R0, R16, c[0x0][0x320] ;  /* 0x0000c80010007a20 */ /* 0x000fc40000410000 */
[----:B------:R-:W-:Y:S02]  /*14150*/  FMUL.FTZ R16, R17, c[0x0][0x320] ;  /* 0x0000c80011107a20 */ /* 0x000fe40000410000 */
[----:B------:R-:W-:Y:S02]  /*14160*/  FMUL.FTZ R19, R19, c[0x0][0x320] ;  /* 0x0000c80013137a20 */ /* 0x000fe40000410000 */
[----:B------:R-:W-:Y:S01]  /*14170*/  FMUL.FTZ R18, R18, c[0x0][0x320] ;  /* 0x0000c80012127a20 */ /* 0x000fe20000410000 */
[----:B---3--:R-:W-:Y:S01]  /*14180*/  HMMA.16816.F32.BF16 R60, R32, R20, R60 ;  /* 0x00000014203c723c */ /* 0x008fe2000004183c */
[----:B------:R-:W-:Y:S01]  /*14190*/  FMUL.FTZ R14, R52, c[0x0][0x320] ;  /* 0x0000c800340e7a20 */ /* 0x000fe20000410000 */
[----:B------:R-:W2:Y:S01]  /*141a0*/  MUFU.TANH R0, R0 ;  /* 0x0000000000007308 */ /* 0x000ea20000002400 */
[----:B------:R-:W-:-:S05]  /*141b0*/  FMUL.FTZ R12, R53, c[0x0][0x320] ;  /* 0x0000c800350c7a20 */ /* 0x000fca0000410000 */
[----:B------:R-:W-:Y:S02]  /*141c0*/  HMMA.16816.F32.BF16 R56, R32, R22, R56 ;  /* 0x000000162038723c */ /* 0x000fe40000041838 */
[----:B------:R-:W3:Y:S06]  /*141d0*/  MUFU.TANH R16, R16 ;  /* 0x0000001000107308 */ /* 0x000eec0000002400 */
[C---:B-1----:R-:W-:Y:S02]  /*141e0*/  HMMA.16816.F32.BF16 R48, R8.reuse, R40, R48 ;  /* 0x000000280830723c */ /* 0x042fe40000041830 */
        /* <DEDUP_REMOVED lines=9> */
[----:B--23--:R-:W-:Y:S01]  /*14280*/  IMAD.U32 R8, RZ, RZ, UR6 ;  /* 0x00000006ff087e24 */ /* 0x00cfe2000f8e00ff */
[----:B------:R-:W-:Y:S01]  /*14290*/  ISETP.NE.AND P1, PT, R224, 0x1, PT ;  /* 0x00000001e000780c */ /* 0x000fe20003f25270 */
[----:B------:R-:W-:-:S03]  /*142a0*/  IMAD.MOV.U32 R227, RZ, RZ, RZ ;  /* 0x000000ffffe37224 */ /* 0x000fc600078e00ff */
[----:B------:R-:W-:-:S04]  /*142b0*/  IADD3 R8, R225, UR19, R8 ;  /* 0x00000013e1087c10 */ /* 0x000fc8000fffe008 */
[----:B------:R-:W-:-:S05]  /*142c0*/  IADD3 R228, R8, -0x30, RZ ;  /* 0xffffffd008e47810 */ /* 0x000fca0007ffe0ff */
[----:B------:R-:W-:-:S04]  /*142d0*/  @P1 IMAD.HI.U32 R9, R228, c[0x0][0x2bc], RZ ;  /* 0x0000af00e4091a27 */ /* 0x000fc800078e00ff */
[----:B------:R-:W-:Y:S01]  /*142e0*/  IMAD.MOV.U32 R8, RZ, RZ, R228 ;  /* 0x000000ffff087224 */ /* 0x000fe200078e00e4 */
[----:B------:R-:W-:-:S04]  /*142f0*/  @P1 SHF.R.U32.HI R8, RZ, c[0x0][0x2c0], R9 ;  /* 0x0000b000ff081a19 */ /* 0x000fc80000011609 */
[----:B-1----:R-:W-:-:S04]  /*14300*/  @!P3 IADD3 R18, P0, R8, UR8, RZ ;  /* 0x000000080812bc10 */ /* 0x002fc8000ff1e0ff */
[----:B------:R-:W-:Y:S02]  /*14310*/  @!P3 LEA.HI.X.SX32 R9, R8, UR7, 0x1, P0 ;  /* 0x000000070809bc11 */ /* 0x000fe400080f0eff */
[----:B------:R-:W-:-:S04]  /*14320*/  @!P3 LEA R10, P0, R18, c[0x0][0x2a0], 0x2 ;  /* 0x0000a800120aba11 */ /* 0x000fc800078010ff */
[----:B------:R-:W-:-:S05]  /*14330*/  @!P3 LEA.HI.X R11, R18, c[0x0][0x2a4], R9, 0x2, P0 ;  /* 0x0000a900120bba11 */ /* 0x000fca00000f1409 */
[----:B------:R-:W2:Y:S01]  /*14340*/  @!P3 LDG.E R227, [R10.64] ;  /* 0x0000001a0ae3b981 */ /* 0x000ea2000c1e1900 */
[----:B------:R-:W-:Y:S01]  /*14350*/  IMAD.MOV R9, RZ, RZ, -R8 ;  /* 0x000000ffff097224 */ /* 0x000fe200078e0a08 */
[----:B------:R-:W-:Y:S01]  /*14360*/  BSSY B0, `(.L_x_1730) ;  /* 0x0000022000007945 */ /* 0x000fe20003800000 */
[----:B------:R-:W-:Y:S02]  /*14370*/  ISETP.GE.AND P1, PT, R229, c[0x0][0x1d4], PT ;  /* 0x00007500e5007a0c */ /* 0x000fe40003f26270 */
        /* <DEDUP_REMOVED lines=13> */
[----:B------:R-:W-:Y:S01]  /*14450*/  LEA.HI.X R9, R9, c[0x0][0x1cc], R8, 0x1, P0 ;  /* 0x0000730009097a11 */ /* 0x000fe200000f0c08 */
[----:B------:R1:W2:Y:S01]  /*14460*/  SHFL.IDX PT, R11, R10, RZ, 0x181f ;  /* 0x00181fff0a0b7589 */ /* 0x0002a200000e0000 */
[----:B------:R-:W-:-:S03]  /*14470*/  IADD3 R8, -R197, 0x30, RZ ;  /* 0x00000030c5087810 */ /* 0x000fc60007ffe1ff */
[----:B------:R1:W3:Y:S01]  /*14480*/  SHFL.IDX PT, R13, R9, RZ, 0x181f ;  /* 0x00181fff090d7589 */ /* 0x0002e200000e0000 */
[----:B------:R-:W-:-:S13]  /*14490*/  ISETP.GE.AND P0, PT, R8, 0x1, PT ;  /* 0x000000010800780c */ /* 0x000fda0003f06270 */
[----:B------:R-:W-:Y:S05]  /*144a0*/  @!P0 BRA `(.L_x_1731) ;  /* 0x000000d000008947 */ /* 0x000fea0003800000 */
        /* <DEDUP_REMOVED lines=13> */
.L_x_1731:
[----:B------:R-:W-:Y:S05]  /*14580*/  BSYNC B0 ;  /* 0x0000000000007941 */ /* 0x000fea0003800000 */
.L_x_1730:
[----:B------:R-:W-:Y:S01]  /*14590*/  ISETP.GE.AND P0, PT, R8, 0x21, PT ;  /* 0x000000210800780c */ /* 0x000fe20003f06270 */
[----:B-1----:R-:W1:Y:S01]  /*145a0*/  SHFL.IDX PT, R9, R9, 0x1, 0x181f ;  /* 0x00381f0009097f89 */ /* 0x002e6200000e0000 */
[----:B------:R-:W-:Y:S03]  /*145b0*/  BSSY B0, `(.L_x_1729) ;  /* 0x0000010000007945 */ /* 0x000fe60003800000 */
[----:B--2---:R2:W4:Y:S08]  /*145c0*/  SHFL.IDX PT, R11, R10, 0x1, 0x181f ;  /* 0x00381f000a0b7f89 */ /* 0x00453000000e0000 */
[----:B------:R-:W-:Y:S05]  /*145d0*/  @!P0 BRA `(.L_x_1732) ;  /* 0x000000d000008947 */ /* 0x000fea0003800000 */
[----:B----4-:R-:W-:-:S04]  /*145e0*/  LEA R26, P0, R196, R11, 0x1 ;  /* 0x0000000bc41a7211 */ /* 0x010fc800078008ff */
[----:B-1----:R-:W-:Y:S02]  /*145f0*/  LEA.HI.X R27, R196, R9, R199, 0x1, P0 ;  /* 0x00000009c41b7211 */ /* 0x002fe400000f0cc7 */
        /* <DEDUP_REMOVED lines=11> */
.L_x_1732:
[----:B------:R-:W-:Y:S05]  /*146b0*/  BSYNC B0 ;  /* 0x0000000000007941 */ /* 0x000fea0003800000 */
.L_x_1729:
[----:B-123--:R-:W-:Y:S01]  /*146c0*/  LOP3.LUT R8, R7, 0xffffffe0, RZ, 0xc0, !PT ;  /* 0xffffffe007087812 */ /* 0x00efe200078ec0ff */
[----:B------:R-:W-:Y:S01]  /*146d0*/  FMUL.FTZ R48, R48, c[0x0][0x320] ;  /* 0x0000c80030307a20 */ /* 0x000fe20000410000 */
[----:B------:R-:W-:Y:S01]  /*146e0*/  LEA.HI R4, R4, R223, RZ, 0x2 ;  /* 0x000000df04047211 */ /* 0x000fe200078f10ff */
[----:B------:R-:W-:Y:S01]  /*146f0*/  FMUL.FTZ R49, R49, c[0x0][0x320] ;  /* 0x0000c80031317a20 */ /* 0x000fe20000410000 */
[----:B----4-:R-:W-:Y:S01]  /*14700*/  SHF.R.S32.HI R11, RZ, 0x1f, R6 ;  /* 0x0000001fff0b7819 */ /* 0x010fe20000011406 */
[----:B------:R-:W-:Y:S01]  /*14710*/  IMAD.IADD R8, R223, 0x1, -R8 ;  /* 0x00000001df087824 */ /* 0x000fe200078e0a08 */
[----:B------:R-:W-:Y:S01]  /*14720*/  LOP3.LUT R4, R4, 0xfffffffc, RZ, 0xc0, !PT ;  /* 0xfffffffc04047812 */ /* 0x000fe200078ec0ff */
[----:B------:R-:W1:Y:S01]  /*14730*/  MUFU.TANH R10, R48 ;  /* 0x00000030000a7308 */ /* 0x000e620000002400 */
[----:B------:R-:W-:Y:S01]  /*14740*/  LEA.HI R11, R11, R6, RZ, 0x3 ;  /* 0x000000060b0b7211 */ /* 0x000fe200078f18ff */
[----:B------:R-:W-:Y:S01]  /*14750*/  FMUL.FTZ R44, R44, c[0x0][0x320] ;  /* 0x0000c8002c2c7a20 */ /* 0x000fe20000410000 */
[----:B------:R-:W-:Y:S01]  /*14760*/  SHF.R.S32.HI R7, RZ, 0x1f, R8 ;  /* 0x0000001fff077819 */ /* 0x000fe20000011408 */
[----:B------:R-:W-:Y:S01]  /*14770*/  IMAD.IADD R9, R223, 0x1, -R4 ;  /* 0x00000001df097824 */ /* 0x000fe200078e0a04 */
[----:B------:R-:W-:Y:S01]  /*14780*/  LOP3.LUT R11, R11, 0xffffff8, RZ, 0xc0, !PT ;  /* 0x0ffffff80b0b7812 */ /* 0x000fe200078ec0ff */
[----:B------:R-:W-:Y:S01]  /*14790*/  FMUL.FTZ R45, R45, c[0x0][0x320] ;  /* 0x0000c8002d2d7a20 */ /* 0x000fe20000410000 */
[----:B------:R-:W-:Y:S01]  /*147a0*/  LEA.HI R7, R7, R8, RZ, 0x2 ;  /* 0x0000000807077211 */ /* 0x000fe200078f10ff */
[----:B------:R-:W-:Y:S01]  /*147b0*/  FMUL.FTZ R60, R60, c[0x0][0x320] ;  /* 0x0000c8003c3c7a20 */ /* 0x000fe20000410000 */
[----:B------:R-:W-:Y:S01]  /*147c0*/  LEA.HI R4, R9, R9, RZ, 0x1 ;  /* 0x0000000909047211 */ /* 0x000fe200078f08ff */
[----:B------:R-:W-:Y:S01]  /*147d0*/  IMAD.IADD R11, R6, 0x1, -R11 ;  /* 0x00000001060b7824 */ /* 0x000fe200078e0a0b */
[----:B------:R-:W-:Y:S01]  /*147e0*/  LEA.HI.SX32 R6, R7, UR18, 0x1e ;  /* 0x0000001207067c11 */ /* 0x000fe2000f8ff2ff */
[----:B------:R-:W-:Y:S01]  /*147f0*/  MUFU.TANH R188, R60 ;  /* 0x0000003c00bc7308 */ /* 0x000fe20000002400 */
[----:B------:R-:W-:Y:S01]  /*14800*/  LOP3.LUT R4, R4, 0x1ffffffe, RZ, 0xc0, !PT ;  /* 0x1ffffffe04047812 */ /* 0x000fe200078ec0ff */
[----:B------:R-:W-:Y:S01]  /*14810*/  FMUL.FTZ R61, R61, c[0x0][0x320] ;  /* 0x0000c8003d3d7a20 */ /* 0x000fe20000410000 */
[----:B------:R-:W-:Y:S01]  /*14820*/  PLOP3.LUT P0, PT, PT, PT, UP2, 0x80, 0x0 ;  /* 0x000000000000781c */ /* 0x000fe20003f0f028 */
[----:B------:R-:W-:Y:S01]  /*14830*/  IMAD R6, R11, 0x10, R6 ;  /* 0x000000100b067824 */ /* 0x000fe200078e0206 */
[----:B------:R-:W-:Y:S01]  /*14840*/  LOP3.LUT R239, R7, 0x7ffffffc, RZ, 0xc0, !PT ;  /* 0x7ffffffc07ef7812 */ /* 0x000fe200078ec0ff */
[----:B------:R-:W-:Y:S01]  /*14850*/  IMAD.IADD R9, R9, 0x1, -R4 ;  /* 0x0000000109097824 */ /* 0x000fe200078e0a04 */
[----:B------:R-:W-:Y:S01]  /*14860*/  @UP2 USHF.L.U32 UR17, UR17, 0x7, URZ ;  /* 0x0000000711112899 */ /* 0x000fe2000800063f */
[----:B------:R-:W-:Y:S01]  /*14870*/  MUFU.TANH R194, R61 ;  /* 0x0000003d00c27308 */ /* 0x000fe20000002400 */
[----:B------:R-:W-:Y:S01]  /*14880*/  FMUL.FTZ R56, R56, c[0x0][0x320] ;  /* 0x0000c80038387a20 */ /* 0x000fe20000410000 */
[----:B------:R-:W-:Y:S01]  /*14890*/  ULDC.64 UR4, c[0x0][0x2c8] ;  /* 0x0000b20000047ab9 */ /* 0x000fe20000000a00 */
[----:B------:R-:W-:Y:S01]  /*148a0*/  IMAD R198, R9, 0x8, R6 ;  /* 0x0000000809c67824 */ /* 0x000fe200078e0206 */
[----:B------:R-:W-:Y:S01]  /*148b0*/  UIMAD.WIDE.U32 UR30, UR17, UR4, URZ ;  /* 0x00000004111e72a5 */ /* 0x000fe2000f8e003f */
[----:B------:R-:W-:Y:S01]  /*148c0*/  IMAD.IADD R239, R8, 0x1, -R239 ;  /* 0x0000000108ef7824 */ /* 0x000fe200078e0aef */
[----:B------:R-:W-:Y:S01]  /*148d0*/  UIADD3 UR13, UR13, -0x2, URZ ;  /* 0xfffffffe0d0d7890 */ /* 0x000fe2000fffe03f */
[----:B------:R-:W-:Y:S01]  /*148e0*/  IMAD.MOV.U32 R11, RZ, RZ, R198 ;  /* 0x000000ffff0b7224 */ /* 0x000fe200078e00c6 */
[----:B------:R-:W-:Y:S01]  /*148f0*/  MUFU.TANH R8, R45 ;  /* 0x0000002d00087308 */ /* 0x000fe20000002400 */
[----:B------:R-:W-:Y:S01]  /*14900*/  @P0 IMAD.HI.U32 R4, R198, c[0x0][0x2c8], RZ ;  /* 0x0000b200c6040a27 */ /* 0x000fe200078e00ff */
[----:B------:R-:W-:Y:S01]  /*14910*/  PLOP3.LUT P0, PT, PT, PT, UP2, 0x80, 0x0 ;  /* 0x000000000000781c */ /* 0x000fe20003f0f028 */
[----:B------:R-:W-:Y:S01]  /*14920*/  @UP2 UMOV UR17, UR31 ;  /* 0x0000001f00112c82 */ /* 0x000fe20008000000 */
[----:B------:R-:W0:Y:S01]  /*14930*/  LDGDEPBAR ;  /* 0x00000000000079af */ /* 0x000e220000000000 */
[----:B------:R-:W-:Y:S01]  /*14940*/  IMAD.U32 R6, RZ, RZ, UR20 ;  /* 0x00000014ff067e24 */ /* 0x000fe2000f8e00ff */
[----:B------:R-:W-:Y:S01]  /*14950*/  @UP2 USHF.R.U32.HI UR18, URZ, UR5, UR17 ;  /* 0x000000053f122299 */ /* 0x000fe20008011611 */
[----:B------:R-:W-:Y:S01]  /*14960*/  IMAD.SHL.U32 R239, R239, 0x2, RZ ;  /* 0x00000002efef7824 */ /* 0x000fe200078e00ff */
[----:B------:R-:W-:Y:S01]  /*14970*/  MUFU.TANH R192, R56 ;  /* 0x0000003800c07308 */ /* 0x000fe20000002400 */
[----:B------:R-:W-:Y:S01]  /*14980*/  FMUL.FTZ R57, R57, c[0x0][0x320] ;  /* 0x0000c80039397a20 */ /* 0x000fe20000410000 */
[----:B------:R-:W-:Y:S01]  /*14990*/  UIADD3 UR18, UR18, UR14, -UR21 ;  /* 0x0000000e12127290 */ /* 0x000fe2000fffe815 */
[----:B------:R-:W-:Y:S01]  /*149a0*/  FMUL.FTZ R54, R54, c[0x0][0x320] ;  /* 0x0000c80036367a20 */ /* 0x000fe20000410000 */
[----:B------:R-:W-:Y:S01]  /*149b0*/  IADD3 R6, -R239, 0x1, R6 ;  /* 0x00000001ef067810 */ /* 0x000fe20007ffe106 */
[----:B------:R-:W-:Y:S01]  /*149c0*/  FMUL.FTZ R55, R55, c[0x0][0x320] ;  /* 0x0000c80037377a20 */ /* 0x000fe20000410000 */
[----:B------:R-:W-:Y:S01]  /*149d0*/  IADD3 R9, -R239, UR20, RZ ;  /* 0x00000014ef097c10 */ /* 0x000fe2000fffe1ff */
[----:B------:R-:W-:Y:S01]  /*149e0*/  FMUL.FTZ R50, R50, c[0x0][0x320] ;  /* 0x0000c80032327a20 */ /* 0x000fe20000410000 */
[----:B------:R-:W-:Y:S01]  /*149f0*/  @P0 SHF.R.U32.HI R11, RZ, c[0x0][0x2cc], R4 ;  /* 0x0000b300ff0b0a19 */ /* 0x000fe20000011604 */
[----:B------:R-:W-:Y:S01]  /*14a00*/  MUFU.TANH R190, R57 ;  /* 0x0000003900be7308 */ /* 0x000fe20000002400 */
[----:B------:R-:W-:Y:S01]  /*14a10*/  IADD3 R7, R6, -UR21, RZ ;  /* 0x8000001506077c10 */ /* 0x000fe2000fffe0ff */
[----:B------:R-:W-:Y:S01]  /*14a20*/  FMUL.FTZ R51, R51, c[0x0][0x320] ;  /* 0x0000c80033337a20 */ /* 0x000fe20000410000 */
[----:B------:R-:W-:Y:S01]  /*14a30*/  UIMAD.WIDE UR4, UR18, 0x2aaaaaab, URZ ;  /* 0x2aaaaaab120478a5 */ /* 0x000fe2000f8e023f */
[----:B------:R-:W2:Y:S01]  /*14a40*/  SHFL.IDX PT, R4, R11, RZ, 0x1c1f ;  /* 0x001c1fff0b047589 */ /* 0x000ea200000e0000 */
[----:B------:R-:W-:-:S02]  /*14a50*/  FMUL.FTZ R46, R46, c[0x0][0x320] ;  /* 0x0000c8002e2e7a20 */ /* 0x000fc40000410000 */
[----:B------:R-:W-:Y:S01]  /*14a60*/  FMUL.FTZ R47, R47, c[0x0][0x320] ;  /* 0x0000c8002f2f7a20 */ /* 0x000fe20000410000 */
[----:B------:R-:W3:Y:S01]  /*14a70*/  MUFU.TANH R6, R49 ;  /* 0x0000003100067308 */ /* 0x000ee20000002400 */
[----:B------:R-:W-:Y:S01]  /*14a80*/  FMUL.FTZ R62, R62, c[0x0][0x320] ;  /* 0x0000c8003e3e7a20 */ /* 0x000fe20000410000 */
[----:B------:R-:W-:Y:S01]  /*14a90*/  USHF.R.U32.HI UR4, URZ, 0x1f, UR5 ;  /* 0x0000001f3f047899 */ /* 0x000fe20008011605 */
[----:B------:R-:W-:Y:S02]  /*14aa0*/  FMUL.FTZ R63, R63, c[0x0][0x320] ;  /* 0x0000c8003f3f7a20 */ /* 0x000fe40000410000 */
[----:B------:R-:W-:Y:S01]  /*14ab0*/  FMUL.FTZ R58, R58, c[0x0][0x320] ;  /* 0x0000c8003a3a7a20 */ /* 0x000fe20000410000 */
[----:B------:R-:W-:Y:S01]  /*14ac0*/  ULEA.HI.SX32 UR4, UR5, UR4, 0x1d ;  /* 0x0000000405047291 */ /* 0x000fe2000f8fea3f */
[----:B------:R-:W-:Y:S01]  /*14ad0*/  FMUL.FTZ R59, R59, c[0x0][0x320] ;  /* 0x0000c8003b3b7a20 */ /* 0x000fe20000410000 */
[----:B------:R-:W-:Y:S01]  /*14ae0*/  MUFU.TANH R17, R54 ;  /* 0x0000003600117308 */ /* 0x000fe20000002400 */
[----:B------:R-:W-:-:S03]  /*14af0*/  IMAD.SHL.U32 R216, R2, 0x2, RZ ;  /* 0x0000000202d87824 */ /* 0x000fc600078e00ff */
[----:B------:R-:W-:Y:S01]  /*14b00*/  IMNMX R240, RZ, UR4, !PT ;  /* 0x00000004fff07c17 */ /* 0x000fe2000f800200 */
[--C-:B------:R-:W-:Y:S01]  /*14b10*/  IMAD R214, R5, 0x2, R216.reuse ;  /* 0x0000000205d67824 */ /* 0x100fe200078e02d8 */
[----:B------:R-:W-:Y:S01]  /*14b20*/  LDSM.16.MT88.4 R148, [R216+0x4080] ;  /* 0x00408000d894783b */ /* 0x000fe20000004200 */
[C---:B------:R-:W-:Y:S01]  /*14b30*/  IMAD R213, R3.reuse, 0x2, R216 ;  /* 0x0000000203d57824 */ /* 0x040fe200078e02d8 */
[----:B------:R-:W-:Y:S01]  /*14b40*/  MUFU.TANH R15, R46 ;  /* 0x0000002e000f7308 */ /* 0x000fe20000002400 */
[----:B------:R-:W-:Y:S01]  /*14b50*/  IMAD R212, R3, 0x2, R214 ;  /* 0x0000000203d47824 */ /* 0x000fe200078e02d6 */
[----:B------:R-:W-:Y:S01]  /*14b60*/  LDSM.16.MT88.4 R140, [R214+0x4080] ;  /* 0x00408000d68c783b */ /* 0x000fe20000004200 */
[----:B--2---:R-:W-:-:S03]  /*14b70*/  IMAD.IADD R4, R7, 0x1, R4 ;  /* 0x0000000107047824 */ /* 0x004fc600078e0204 */
[----:B------:R-:W-:Y:S02]  /*14b80*/  LDSM.16.MT88.4 R32, [R212+0x4080] ;  /* 0x00408000d420783b */ /* 0x000fe40000004200 */
[----:B------:R-:W-:Y:S01]  /*14b90*/  MUFU.TANH R195, R62 ;  /* 0x0000003e00c37308 */ /* 0x000fe20000002400 */
[----:B------:R-:W-:Y:S01]  /*14ba0*/  IMNMX R13, R9, R4, PT ;  /* 0x00000004090d7217 */ /* 0x000fe20003800200 */
[----:B------:R-:W-:Y:S03]  /*14bb0*/  LDSM.16.MT88.4 R132, [R213+0x4080] ;  /* 0x00408000d584783b */ /* 0x000fe60000004200 */
[C---:B------:R-:W-:Y:S01]  /*14bc0*/  ISETP.GT.AND P0, PT, R13.reuse, RZ, PT ;  /* 0x000000ff0d00720c */ /* 0x040fe20003f04270 */
[----:B------:R-:W-:Y:S02]  /*14bd0*/  LDSM.16.MT88.4 R40, [R216+0x5880] ;  /* 0x00588000d828783b */ /* 0x000fe40000004200 */
[----:B------:R-:W2:Y:S01]  /*14be0*/  MUFU.TANH R4, R44 ;  /* 0x0000002c00047308 */ /* 0x000ea20000002400 */
[----:B------:R-:W-:Y:S01]  /*14bf0*/  FSEL R18, R0, -INF , P0 ;  /* 0xff80000000127808 */ /* 0x000fe20000000000 */
[----:B------:R-:W-:Y:S01]  /*14c00*/  LDSM.16.MT88.4 R64, [R212+0x5880] ;  /* 0x00588000d440783b */ /* 0x000fe20000004200 */
[----:B------:R-:W-:-:S03]  /*14c10*/  ISETP.GT.AND P0, PT, R13, 0x1, PT ;  /* 0x000000010d00780c */ /* 0x000fc60003f04270 */
[----:B------:R-:W4:Y:S01]  /*14c20*/  SHFL.IDX PT, R0, R11, 0x1, 0x1c1f ;  /* 0x003c1f000b007f89 */ /* 0x000f2200000e0000 */
[----:B------:R-:W-:Y:S01]  /*14c30*/  FSEL R16, R16, -INF , P0 ;  /* 0xff80000010107808 */ /* 0x000fe20000000000 */
[----:B------:R-:W-:Y:S01]  /*14c40*/  MUFU.TANH R193, R63 ;  /* 0x0000003f00c17308 */ /* 0x000fe20000002400 */
[C---:B------:R-:W-:Y:S01]  /*14c50*/  ISETP.GT.AND P0, PT, R13.reuse, 0x8, PT ;  /* 0x000000080d00780c */ /* 0x040fe20003f04270 */
[----:B------:R-:W-:Y:S01]  /*14c60*/  LDSM.16.MT88.4 R72, [R216+0x7080] ;  /* 0x00708000d848783b */ /* 0x000fe20000004200 */
[----:B------:R-:W-:Y:S02]  /*14c70*/  FMNMX.FTZ R23, R18, R16, !PT ;  /* 0x0000001012177209 */ /* 0x000fe40007810000 */
[----:B------:R-:W-:Y:S01]  /*14c80*/  FSEL R14, R14, -INF , P0 ;  /* 0xff8000000e0e7808 */ /* 0x000fe20000000000 */
[----:B------:R-:W-:Y:S01]  /*14c90*/  LDSM.16.MT88.4 R80, [R214+0x7080] ;  /* 0x00708000d650783b */ /* 0x000fe20000004200 */
[----:B------:R-:W-:Y:S01]  /*14ca0*/  ISETP.GT.AND P0, PT, R13, 0x9, PT ;  /* 0x000000090d00780c */ /* 0x000fe20003f04270 */
[----:B------:R-:W-:Y:S01]  /*14cb0*/  MUFU.TANH R191, R58 ;  /* 0x0000003a00bf7308 */ /* 0x000fe20000002400 */
[----:B------:R-:W-:Y:S01]  /*14cc0*/  FMNMX.FTZ R23, R14, R23, !PT ;  /* 0x000000170e177209 */ /* 0x000fe20007810000 */
[----:B------:R-:W-:Y:S01]  /*14cd0*/  LDSM.16.MT88.4 R88, [R213+0x7080] ;  /* 0x00708000d558783b */ /* 0x000fe20000004200 */
[----:B------:R-:W-:-:S02]  /*14ce0*/  FSEL R12, R12, -INF , P0 ;  /* 0xff8000000c0c7808 */ /* 0x000fc40000000000 */
[C---:B------:R-:W-:Y:S01]  /*14cf0*/  ISETP.GT.AND P0, PT, R13.reuse, 0x10, PT ;  /* 0x000000100d00780c */ /* 0x040fe20003f04270 */
[----:B------:R-:W-:Y:S01]  /*14d00*/  LDSM.16.MT88.4 R96, [R212+0x7080] ;  /* 0x00708000d460783b */ /* 0x000fe20000004200 */
[----:B------:R-:W-:Y:S01]  /*14d10*/  FMNMX.FTZ R23, R12, R23, !PT ;  /* 0x000000170c177209 */ /* 0x000fe20007810000 */
[----:B------:R5:W-:Y:S01]  /*14d20*/  MUFU.TANH R189, R59 ;  /* 0x0000003b00bd7308 */ /* 0x000be20000002400 */
[----:B-1----:R-:W-:Y:S01]  /*14d30*/  FSEL R10, R10, -INF , P0 ;  /* 0xff8000000a0a7808 */ /* 0x002fe20000000000 */
[----:B------:R-:W-:Y:S01]  /*14d40*/  LDSM.16.MT88.4 R104, [R216+0x8880] ;  /* 0x00888000d868783b */ /* 0x000fe20000004200 */
[----:B------:R-:W-:Y:S02]  /*14d50*/  ISETP.GT.AND P0, PT, R13, 0x11, PT ;  /* 0x000000110d00780c */ /* 0x000fe40003f04270 */
[----:B------:R-:W-:Y:S01]  /*14d60*/  FMNMX.FTZ R23, R10, R23, !PT ;  /* 0x000000170a177209 */ /* 0x000fe20007810000 */
[----:B----4-:R-:W-:Y:S01]  /*14d70*/  IMAD.IADD R0, R7, 0x1, R0 ;  /* 0x0000000107007824 */ /* 0x010fe200078e0200 */
[----:B---3--:R-:W-:Y:S01]  /*14d80*/  FSEL R6, R6, -INF , P0 ;  /* 0xff80000006067808 */ /* 0x008fe20000000000 */
[----:B------:R-:W1:Y:S01]  /*14d90*/  MUFU.TANH R7, R55 ;  /* 0x0000003700077308 */ /* 0x000e620000002400 */
[----:B------:R-:W-:Y:S01]  /*14da0*/  ISETP.GT.AND P0, PT, R13, 0x18, PT ;  /* 0x000000180d00780c */ /* 0x000fe20003f04270 */
[----:B------:R-:W-:Y:S01]  /*14db0*/  LDSM.16.MT88.4 R112, [R214+0x8880] ;  /* 0x00888000d670783b */ /* 0x000fe20000004200 */
[----:B------:R-:W-:-:S02]  /*14dc0*/  IMNMX R0, R9, R0, PT ;  /* 0x0000000009007217 */ /* 0x000fc40003800200 */
[----:B--2---:R-:W-:Y:S01]  /*14dd0*/  FSEL R4, R4, -INF , P0 ;  /* 0xff80000004047808 */ /* 0x004fe20000000000 */
[----:B------:R-:W-:Y:S01]  /*14de0*/  LDSM.16.MT88.4 R120, [R213+0x8880] ;  /* 0x00888000d578783b */ /* 0x000fe20000004200 */
[C---:B------:R-:W-:Y:S01]  /*14df0*/  ISETP.GT.AND P0, PT, R13.reuse, 0x19, PT ;  /* 0x000000190d00780c */ /* 0x040fe20003f04270 */
[----:B------:R-:W2:Y:S01]  /*14e00*/  MUFU.TANH R11, R50 ;  /* 0x00000032000b7308 */ /* 0x000ea20000002400 */
[----:B------:R-:W-:Y:S01]  /*14e10*/  FMNMX.FTZ R23, R6, R23, !PT ;  /* 0x0000001706177209 */ /* 0x000fe20007810000 */
[----:B-----5:R-:W-:Y:S01]  /*14e20*/  LDSM.16.MT88.4 R56, [R213+0x5880] ;  /* 0x00588000d538783b */ /* 0x020fe20000004200 */
[----:B------:R-:W-:Y:S02]  /*14e30*/  FSEL R8, R8, -INF , P0 ;  /* 0xff80000008087808 */ /* 0x000fe40000000000 */
[C---:B------:R-:W-:Y:S01]  /*14e40*/  ISETP.GT.AND P0, PT, R13.reuse, 0x20, PT ;  /* 0x000000200d00780c */ /* 0x040fe20003f04270 */
[----:B------:R-:W-:Y:S01]  /*14e50*/  LDSM.16.MT88.4 R164, [R213+0x6080] ;  /* 0x00608000d5a4783b */ /* 0x000fe20000004200 */
[----:B------:R-:W-:Y:S01]  /*14e60*/  FMNMX.FTZ R23, R4, R23, !PT ;  /* 0x0000001704177209 */ /* 0x000fe20007810000 */
[----:B------:R3:W4:Y:S01]  /*14e70*/  MUFU.TANH R9, R51 ;  /* 0x0000003300097308 */ /* 0x0007220000002400 */
[----:B------:R-:W-:Y:S01]  /*14e80*/  FSEL R188, R188, -INF , P0 ;  /* 0xff800000bcbc7808 */ /* 0x000fe20000000000 */
[----:B------:R-:W-:Y:S01]  /*14e90*/  LDSM.16.MT88.4 R168, [R214+0x6080] ;  /* 0x00608000d6a8783b */ /* 0x000fe20000004200 */
[----:B------:R-:W-:-:S02]  /*14ea0*/  ISETP.GT.AND P0, PT, R13, 0x21, PT ;  /* 0x000000210d00780c */ /* 0x000fc40003f04270 */
[----:B------:R-:W-:Y:S01]  /*14eb0*/  FMNMX.FTZ R23, R8, R23, !PT ;  /* 0x0000001708177209 */ /* 0x000fe20007810000 */
[----:B------:R-:W-:Y:S01]  /*14ec0*/  LDSM.16.MT88.4 R172, [R216+0x6080] ;  /* 0x00608000d8ac783b */ /* 0x000fe20000004200 */
[----:B------:R-:W-:Y:S02]  /*14ed0*/  FSEL R194, R194, -INF , P0 ;  /* 0xff800000c2c27808 */ /* 0x000fe40000000000 */
[C---:B------:R-:W-:Y:S01]  /*14ee0*/  ISETP.GT.AND P0, PT, R13.reuse, 0x28, PT ;  /* 0x000000280d00780c */ /* 0x040fe20003f04270 */
[----:B------:R-:W-:Y:S01]  /*14ef0*/  LDSM.16.MT88.4 R160, [R212+0x6080] ;  /* 0x00608000d4a0783b */ /* 0x000fe20000004200 */
[----:B------:R-:W-:Y:S02]  /*14f00*/  FMNMX.FTZ R23, R188, R23, !PT ;  /* 0x00000017bc177209 */ /* 0x000fe40007810000 */
[----:B------:R-:W-:Y:S01]  /*14f10*/  FSEL R192, R192, -INF , P0 ;  /* 0xff800000c0c07808 */ /* 0x000fe20000000000 */
[----:B------:R-:W-:Y:S01]  /*14f20*/  LDSM.16.MT88.4 R24, [R214+0x7880] ;  /* 0x00788000d618783b */ /* 0x000fe20000004200 */
[----:B------:R-:W-:-:S02]  /*14f30*/  ISETP.GT.AND P0, PT, R13, 0x29, PT ;  /* 0x000000290d00780c */ /* 0x000fc40003f04270 */
[----:B------:R-:W5:Y:S01]  /*14f40*/  MUFU.TANH R13, R47 ;  /* 0x0000002f000d7308 */ /* 0x000f620000002400 */
[----:B------:R-:W-:Y:S01]  /*14f50*/  FMNMX.FTZ R23, R194, R23, !PT ;  /* 0x00000017c2177209 */ /* 0x000fe20007810000 */
[----:B---3--:R-:W-:Y:S01]  /*14f60*/  LDSM.16.MT88.4 R48, [R214+0x5880] ;  /* 0x00588000d630783b */ /* 0x008fe20000004200 */
[----:B------:R-:W-:Y:S02]  /*14f70*/  FSEL R190, R190, -INF , P0 ;  /* 0xff800000bebe7808 */ /* 0x000fe40000000000 */
[----:B------:R-:W-:Y:S02]  /*14f80*/  ISETP.GT.AND P0, PT, R0, RZ, PT ;  /* 0x000000ff0000720c */ /* 0x000fe40003f04270 */
[----:B------:R-:W-:Y:S02]  /*14f90*/  FMNMX.FTZ R23, R192, R23, !PT ;  /* 0x00000017c0177209 */ /* 0x000fe40007810000 */
[----:B------:R-:W-:Y:S02]  /*14fa0*/  FSEL R20, R20, -INF , P0 ;  /* 0xff80000014147808 */ /* 0x000fe40000000000 */
[----:B------:R-:W-:-:S02]  /*14fb0*/  ISETP.GT.AND P0, PT, R0, 0x1, PT ;  /* 0x000000010000780c */ /* 0x000fc40003f04270 */
[----:B------:R-:W-:Y:S02]  /*14fc0*/  FMNMX.FTZ R23, R190, R23, !PT ;  /* 0x00000017be177209 */ /* 0x000fe40007810000 */
[----:B------:R-:W-:Y:S02]  /*14fd0*/  FSEL R19, R19, -INF , P0 ;  /* 0xff80000013137808 */ /* 0x000fe40000000000 */
[----:B------:R-:W-:Y:S02]  /*14fe0*/  ISETP.GT.AND P0, PT, R0, 0x8, PT ;  /* 0x000000080000780c */ /* 0x000fe40003f04270 */
[----:B------:R-:W-:Y:S02]  /*14ff0*/  FMNMX.FTZ R22, R20, R19, !PT ;  /* 0x0000001314167209 */ /* 0x000fe40007810000 */
[----:B------:R-:W-:Y:S02]  /*15000*/  FSEL R17, R17, -INF , P0 ;  /* 0xff80000011117808 */ /* 0x000fe40000000000 */
[----:B------:R-:W-:-:S02]  /*15010*/  ISETP.GT.AND P0, PT, R0, 0x9, PT ;  /* 0x000000090000780c */ /* 0x000fc40003f04270 */
[----:B------:R-:W-:Y:S02]  /*15020*/  FMNMX.FTZ R22, R17, R22, !PT ;  /* 0x0000001611167209 */ /* 0x000fe40007810000 */
[----:B-1----:R-:W-:Y:S02]  /*15030*/  FSEL R7, R7, -INF , P0 ;  /* 0xff80000007077808 */ /* 0x002fe40000000000 */
[C---:B------:R-:W-:Y:S02]  /*15040*/  ISETP.GT.AND P0, PT, R0.reuse, 0x10, PT ;  /* 0x000000100000780c */ /* 0x040fe40003f04270 */
[----:B------:R-:W-:Y:S02]  /*15050*/  FMNMX.FTZ R22, R7, R22, !PT ;  /* 0x0000001607167209 */ /* 0x000fe40007810000 */
[----:B--2---:R-:W-:Y:S02]  /*15060*/  FSEL R11, R11, -INF , P0 ;  /* 0xff8000000b0b7808 */ /* 0x004fe40000000000 */
[----:B------:R-:W-:-:S02]  /*15070*/  ISETP.GT.AND P0, PT, R0, 0x11, PT ;  /* 0x000000110000780c */ /* 0x000fc40003f04270 */
[----:B------:R-:W-:Y:S02]  /*15080*/  FMNMX.FTZ R22, R11, R22, !PT ;  /* 0x000000160b167209 */ /* 0x000fe40007810000 */
[----:B----4-:R-:W-:Y:S02]  /*15090*/  FSEL R9, R9, -INF , P0 ;  /* 0xff80000009097808 */ /* 0x010fe40000000000 */
[C---:B------:R-:W-:Y:S02]  /*150a0*/  ISETP.GT.AND P0, PT, R0.reuse, 0x18, PT ;  /* 0x000000180000780c */ /* 0x040fe40003f04270 */
[----:B------:R-:W-:Y:S02]  /*150b0*/  FMNMX.FTZ R22, R9, R22, !PT ;  /* 0x0000001609167209 */ /* 0x000fe40007810000 */
[----:B------:R-:W-:Y:S02]  /*150c0*/  FSEL R15, R15, -INF , P0 ;  /* 0xff8000000f0f7808 */ /* 0x000fe40000000000 */
[----:B------:R-:W-:-:S02]  /*150d0*/  ISETP.GT.AND P0, PT, R0, 0x19, PT ;  /* 0x000000190000780c */ /* 0x000fc40003f04270 */
[----:B------:R-:W-:Y:S02]  /*150e0*/  FMNMX.FTZ R22, R15, R22, !PT ;  /* 0x000000160f167209 */ /* 0x000fe40007810000 */
[----:B-----5:R-:W-:Y:S02]  /*150f0*/  FSEL R13, R13, -INF , P0 ;  /* 0xff8000000d0d7808 */ /* 0x020fe40000000000 */
[C---:B------:R-:W-:Y:S02]  /*15100*/  ISETP.GT.AND P0, PT, R0.reuse, 0x20, PT ;  /* 0x000000200000780c */ /* 0x040fe40003f04270 */
[----:B------:R-:W-:Y:S02]  /*15110*/  FMNMX.FTZ R22, R13, R22, !PT ;  /* 0x000000160d167209 */ /* 0x000fe40007810000 */
[----:B------:R-:W-:Y:S02]  /*15120*/  FSEL R195, R195, -INF , P0 ;  /* 0xff800000c3c37808 */ /* 0x000fe40000000000 */
[----:B------:R-:W-:-:S02]  /*15130*/  ISETP.GT.AND P0, PT, R0, 0x21, PT ;  /* 0x000000210000780c */ /* 0x000fc40003f04270 */
[----:B------:R-:W-:Y:S02]  /*15140*/  FMNMX.FTZ R22, R195, R22, !PT ;  /* 0x00000016c3167209 */ /* 0x000fe40007810000 */
[----:B------:R-:W-:Y:S02]  /*15150*/  FSEL R193, R193, -INF , P0 ;  /* 0xff800000c1c17808 */ /* 0x000fe40000000000 */
[C---:B------:R-:W-:Y:S02]  /*15160*/  ISETP.GT.AND P0, PT, R0.reuse, 0x28, PT ;  /* 0x000000280000780c */ /* 0x040fe40003f04270 */
[----:B------:R-:W-:Y:S02]  /*15170*/  FMNMX.FTZ R22, R193, R22, !PT ;  /* 0x00000016c1167209 */ /* 0x000fe40007810000 */
[----:B------:R-:W-:Y:S02]  /*15180*/  FSEL R191, R191, -INF , P0 ;  /* 0xff800000bfbf7808 */ /* 0x000fe40000000000 */
[----:B------:R-:W-:-:S02]  /*15190*/  ISETP.GT.AND P0, PT, R0, 0x29, PT ;  /* 0x000000290000780c */ /* 0x000fc40003f04270 */
[----:B------:R-:W1:Y:S01]  /*151a0*/  SHFL.BFLY PT, R0, R23, 0x2, 0x1f ;  /* 0x0c401f0017007f89 */ /* 0x000e6200000e0000 */
[----:B------:R-:W-:Y:S02]  /*151b0*/  FMNMX.FTZ R22, R191, R22, !PT ;  /* 0x00000016bf167209 */ /* 0x000fe40007810000 */
[----:B------:R-:W-:Y:S02]  /*151c0*/  FSEL R189, R189, -INF , P0 ;  /* 0xff800000bdbd7808 */ /* 0x000fe40000000000 */
[----:B-1----:R-:W-:-:S05]  /*151d0*/  FMNMX.FTZ R21, R0, R23, !PT ;  /* 0x0000001700157209 */ /* 0x002fca0007810000 */
[----:B------:R-:W1:Y:S02]  /*151e0*/  SHFL.BFLY PT, R0, R21, 0x1, 0x1f ;  /* 0x0c201f0015007f89 */ /* 0x000e6400000e0000 */
[----:B-1----:R-:W-:Y:S02]  /*151f0*/  FMNMX.FTZ R0, R21, R0, !PT ;  /* 0x0000000015007209 */ /* 0x002fe40007810000 */
[----:B------:R-:W-:Y:S02]  /*15200*/  FMNMX.FTZ R21, R189, R22, !PT ;  /* 0x00000016bd157209 */ /* 0x000fe40007810000 */
[C---:B------:R-:W-:Y:S01]  /*15210*/  FSETP.NEU.FTZ.AND P0, PT, R0.reuse, -INF , PT ;  /* 0xff8000000000780b */ /* 0x040fe20003f1d000 */
[----:B------:R-:W-:Y:S02]  /*15220*/  FMUL.FTZ R241, R0, c[0x0][0x2d0] ;  /* 0x0000b40000f17a20 */ /* 0x000fe40000410000 */
        /* <DEDUP_REMOVED lines=11> */
[----:B------:R-:W2:Y:S01]  /*152e0*/  MUFU.EX2 R180, R180 ;  /* 0x000000b400b47308 */ /* 0x000ea20000000800 */
[----:B-1----:R-:W-:Y:S01]  /*152f0*/  FMNMX.FTZ R22, R21, R22, !PT ;  /* 0x0000001615167209 */ /* 0x002fe20007810000 */
[--C-:B------:R-:W-:Y:S02]  /*15300*/  FFMA.FTZ R188, R188, c[0x0][0x2d0], -R241.reuse ;  /* 0x0000b400bcbc7a23 */ /* 0x100fe400000108f1 */
[--C-:B------:R-:W-:Y:S02]  /*15310*/  FFMA.FTZ R237, R194, c[0x0][0x2d0], -R241.reuse ;  /* 0x0000b400c2ed7a23 */ /* 0x100fe400000108f1 */
[----:B------:R-:W1:Y:S01]  /*15320*/  SHFL.BFLY PT, R159, R22, 0x1, 0x1f ;  /* 0x0c201f00169f7f89 */ /* 0x000e6200000e0000 */
[--C-:B------:R-:W-:Y:S01]  /*15330*/  FFMA.FTZ R192, R192, c[0x0][0x2d0], -R241.reuse ;  /* 0x0000b400c0c07a23 */ /* 0x100fe200000108f1 */
[----:B------:R-:W-:Y:S01]  /*15340*/  MUFU.EX2 R179, R179 ;  /* 0x000000b300b37308 */ /* 0x000fe20000000800 */
[----:B------:R-:W-:-:S07]  /*15350*/  FFMA.FTZ R241, R190, c[0x0][0x2d0], -R241 ;  /* 0x0000b400bef17a23 */ /* 0x000fce00000108f1 */
[----:B------:R-:W3:Y:S01]  /*15360*/  MUFU.EX2 R156, R156 ;  /* 0x0000009c009c7308 */ /* 0x000ee20000000800 */
[----:B--2---:R-:W-:Y:S01]  /*15370*/  F2FP.BF16.PACK_AB R128, R180, R181 ;  /* 0x000000b5b480723e */ /* 0x004fe200000010ff */
[----:B------:R-:W-:-:S06]  /*15380*/  FADD.FTZ R180, R181, R180 ;  /* 0x000000b4b5b47221 */ /* 0x000fcc0000010000 */
[----:B------:R-:W-:Y:S01]  /*15390*/  MUFU.EX2 R3, R3 ;  /* 0x0000000300037308 */ /* 0x000fe20000000800 */
[----:B-1----:R-:W-:Y:S02]  /*153a0*/  FMNMX.FTZ R159, R159, R22, !PT ;  /* 0x000000169f9f7209 */ /* 0x002fe40007810000 */
[----:B---3--:R-:W-:-:S05]  /*153b0*/  F2FP.BF16.PACK_AB R130, R156, R179 ;  /* 0x000000b39c82723e */ /* 0x008fca00000010ff */
[----:B------:R-:W-:Y:S01]  /*153c0*/  MUFU.EX2 R176, R176 ;  /* 0x000000b000b07308 */ /* 0x000fe20000000800 */
[C---:B------:R-:W-:Y:S01]  /*153d0*/  FSETP.NEU.FTZ.AND P0, PT, R159.reuse, -INF , PT ;  /* 0xff8000009f00780b */ /* 0x040fe20003f1d000 */
[----:B------:R-:W-:Y:S02]  /*153e0*/  FMUL.FTZ R186, R159, c[0x0][0x2d0] ;  /* 0x0000b4009fba7a20 */ /* 0x000fe40000410000 */
[----:B------:R-:W-:-:S03]  /*153f0*/  FADD.FTZ R179, R179, R180 ;  /* 0x000000b4b3b37221 */ /* 0x000fc60000010000 */
[----:B------:R-:W-:Y:S01]  /*15400*/  FSEL R186, R186, RZ, P0 ;  /* 0x000000ffbaba7208 */ /* 0x000fe20000000000 */
[----:B------:R-:W-:Y:S01]  /*15410*/  MUFU.EX2 R2, R2 ;  /* 0x0000000200027308 */ /* 0x000fe20000000800 */
[----:B------:R-:W-:Y:S01]  /*15420*/  FADD.FTZ R156, R156, R179 ;  /* 0x000000b39c9c7221 */ /* 0x000fe20000010000 */
[----:B------:R-:W-:Y:S02]  /*15430*/  ISETP.LE.AND P0, PT, R240, UR13, PT ;  /* 0x0000000df0007c0c */ /* 0x000fe4000bf03270 */
[--C-:B------:R-:W-:Y:S02]  /*15440*/  FFMA.FTZ R178, R20, c[0x0][0x2d0], -R186.reuse ;  /* 0x0000b40014b27a23 */ /* 0x100fe400000108ba */
[--C-:B------:R-:W-:Y:S01]  /*15450*/  FFMA.FTZ R183, R19, c[0x0][0x2d0], -R186.reuse ;  /* 0x0000b40013b77a23 */ /* 0x100fe200000108ba */
[----:B------:R-:W-:Y:S01]  /*15460*/  LDSM.16.MT88.4 R20, [R216+0x4880] ;  /* 0x00488000d814783b */ /* 0x000fe20000004200 */
[--C-:B------:R-:W-:Y:S01]  /*15470*/  FFMA.FTZ R158, R17, c[0x0][0x2d0], -R186.reuse ;  /* 0x0000b400119e7a23 */ /* 0x100fe200000108ba */
[----:B------:R-:W-:Y:S01]  /*15480*/  MUFU.EX2 R177, R177 ;  /* 0x000000b100b17308 */ /* 0x000fe20000000800 */
[--C-:B------:R-:W-:Y:S01]  /*15490*/  FFMA.FTZ R157, R7, c[0x0][0x2d0], -R186.reuse ;  /* 0x0000b400079d7a23 */ /* 0x100fe200000108ba */
[----:B------:R-:W-:Y:S01]  /*154a0*/  LDSM.16.MT88.4 R16, [R213+0x4880] ;  /* 0x00488000d510783b */ /* 0x000fe20000004200 */
[----:B------:R-:W-:-:S02]  /*154b0*/  FFMA.FTZ R187, R11, c[0x0][0x2d0], -R186 ;  /* 0x0000b4000bbb7a23 */ /* 0x000fc400000108ba */
[--C-:B------:R-:W-:Y:S01]  /*154c0*/  FFMA.FTZ R184, R9, c[0x0][0x2d0], -R186.reuse ;  /* 0x0000b40009b87a23 */ /* 0x100fe200000108ba */
[----:B------:R-:W1:Y:S01]  /*154d0*/  LDSM.16.MT88.4 R4, [R212+0x8880] ;  /* 0x00888000d404783b */ /* 0x000e620000004200 */
[--C-:B------:R-:W-:Y:S01]  /*154e0*/  FFMA.FTZ R185, R15, c[0x0][0x2d0], -R186.reuse ;  /* 0x0000b4000fb97a23 */ /* 0x100fe200000108ba */
[----:B------:R-:W-:Y:S01]  /*154f0*/  MUFU.EX2 R178, R178 ;  /* 0x000000b200b27308 */ /* 0x000fe20000000800 */
[--C-:B------:R-:W-:Y:S01]  /*15500*/  FFMA.FTZ R182, R13, c[0x0][0x2d0], -R186.reuse ;  /* 0x0000b4000db67a23 */ /* 0x100fe200000108ba */
[----:B------:R-:W2:Y:S01]  /*15510*/  LDSM.16.MT88.4 R8, [R214+0x4880] ;  /* 0x00488000d608783b */ /* 0x000ea20000004200 */
[--C-:B------:R-:W-:Y:S02]  /*15520*/  FFMA.FTZ R190, R195, c[0x0][0x2d0], -R186.reuse ;  /* 0x0000b400c3be7a23 */ /* 0x100fe400000108ba */
[--C-:B------:R-:W-:Y:S01]  /*15530*/  FFMA.FTZ R193, R193, c[0x0][0x2d0], -R186.reuse ;  /* 0x0000b400c1c17a23 */ /* 0x100fe200000108ba */
[----:B------:R-:W3:Y:S01]  /*15540*/  LDSM.16.MT88.4 R12, [R212+0x4880] ;  /* 0x00488000d40c783b */ /* 0x000ee20000004200 */
[--C-:B------:R-:W-:Y:S01]  /*15550*/  FFMA.FTZ R191, R191, c[0x0][0x2d0], -R186.reuse ;  /* 0x0000b400bfbf7a23 */ /* 0x100fe200000108ba */
[----:B------:R-:W4:Y:S01]  /*15560*/  MUFU.EX2 R183, R183 ;  /* 0x000000b700b77308 */ /* 0x000f220000000800 */
[----:B------:R-:W-:-:S07]  /*15570*/  FFMA.FTZ R186, R189, c[0x0][0x2d0], -R186 ;  /* 0x0000b400bdba7a23 */ /* 0x000fce00000108ba */
[----:B------:R-:W-:Y:S08]  /*15580*/  MUFU.EX2 R158, R158 ;  /* 0x0000009e009e7308 */ /* 0x000ff00000000800 */
[----:B------:R-:W5:Y:S01]  /*15590*/  MUFU.EX2 R157, R157 ;  /* 0x0000009d009d7308 */ /* 0x000f620000000800 */
[----:B----4-:R-:W-:Y:S01]  /*155a0*/  F2FP.BF16.PACK_AB R129, R183, R178 ;  /* 0x000000b2b781723e */ /* 0x010fe200000010ff */
[----:B------:R-:W-:-:S06]  /*155b0*/  FADD.FTZ R183, R178, R183 ;  /* 0x000000b7b2b77221 */ /* 0x000fcc0000010000 */
[----:B------:R-:W-:Y:S01]  /*155c0*/  MUFU.EX2 R187, R187 ;  /* 0x000000bb00bb7308 */ /* 0x000fe20000000800 */
[----:B-----5:R-:W-:-:S07]  /*155d0*/  F2FP.BF16.PACK_AB R131, R157, R158 ;  /* 0x0000009e9d83723e */ /* 0x020fce00000010ff */
[----:B------:R-:W4:Y:S01]  /*155e0*/  MUFU.EX2 R184, R184 ;  /* 0x000000b800b87308 */ /* 0x000f220000000800 */
[C---:B------:R-:W-:Y:S07]  /*155f0*/  HMMA.16816.F32.BF16 R144, R128.reuse, R140, RZ ;  /* 0x0000008c8090723c */ /* 0x040fee00000418ff */
[----:B------:R-:W-:Y:S01]  /*15600*/  MUFU.EX2 R185, R185 ;  /* 0x000000b900b97308 */ /* 0x000fe20000000800 */
[C---:B------:R-:W-:Y:S07]  /*15610*/  HMMA.16816.F32.BF16 R140, R128.reuse, R142, RZ ;  /* 0x0000008e808c723c */ /* 0x040fee00000418ff */
[----:B------:R-:W5:Y:S01]  /*15620*/  MUFU.EX2 R182, R182 ;  /* 0x000000b600b67308 */ /* 0x000f620000000800 */
[C---:B------:R-:W-:Y:S07]  /*15630*/  HMMA.16816.F32.BF16 R28, R128.reuse, R32, RZ ;  /* 0x00000020801c723c */ /* 0x040fee00000418ff */
[----:B------:R-:W-:Y:S01]  /*15640*/  MUFU.EX2 R188, R188 ;  /* 0x000000bc00bc7308 */ /* 0x000fe20000000800 */
[C---:B------:R-:W-:Y:S07]  /*15650*/  HMMA.16816.F32.BF16 R32, R128.reuse, R34, RZ ;  /* 0x000000228020723c */ /* 0x040fee00000418ff */
[----:B------:R-:W1:Y:S01]  /*15660*/  MUFU.EX2 R237, R237 ;  /* 0x000000ed00ed7308 */ /* 0x000e620000000800 */
[C---:B------:R-:W-:Y:S07]  /*15670*/  HMMA.16816.F32.BF16 R152, R128.reuse, R148, RZ ;  /* 0x000000948098723c */ /* 0x040fee00000418ff */
[----:B------:R-:W-:Y:S01]  /*15680*/  MUFU.EX2 R192, R192 ;  /* 0x000000c000c07308 */ /* 0x000fe20000000800 */
[C---:B------:R-:W-:Y:S07]  /*15690*/  HMMA.16816.F32.BF16 R136, R128.reuse, R132, RZ ;  /* 0x000000848088723c */ /* 0x040fee00000418ff */
[----:B------:R-:W-:Y:S01]  /*156a0*/  MUFU.EX2 R241, R241 ;  /* 0x000000f100f17308 */ /* 0x000fe20000000800 */
[C---:B------:R-:W-:Y:S07]  /*156b0*/  HMMA.16816.F32.BF16 R36, R128.reuse, R40, RZ ;  /* 0x000000288024723c */ /* 0x040fee00000418ff */
[----:B------:R-:W-:Y:S01]  /*156c0*/  MUFU.EX2 R190, R190 ;  /* 0x000000be00be7308 */ /* 0x000fe20000000800 */
[C---:B------:R-:W-:Y:S07]  /*156d0*/  HMMA.16816.F32.BF16 R44, R128.reuse, R48, RZ ;  /* 0x00000030802c723c */ /* 0x040fee00000418ff */
[----:B------:R-:W1:Y:S01]  /*156e0*/  MUFU.EX2 R193, R193 ;  /* 0x000000c100c17308 */ /* 0x000e620000000800 */
[C---:B------:R-:W-:Y:S07]  /*156f0*/  HMMA.16816.F32.BF16 R52, R128.reuse, R56, RZ ;  /* 0x000000388034723c */ /* 0x040fee00000418ff */
[----:B------:R-:W-:Y:S01]  /*15700*/  MUFU.EX2 R191, R191 ;  /* 0x000000bf00bf7308 */ /* 0x000fe20000000800 */
[C---:B------:R-:W-:Y:S07]  /*15710*/  HMMA.16816.F32.BF16 R60, R128.reuse, R64, RZ ;  /* 0x00000040803c723c */ /* 0x040fee00000418ff */
[----:B------:R-:W1:Y:S01]  /*15720*/  MUFU.EX2 R186, R186 ;  /* 0x000000ba00ba7308 */ /* 0x000e620000000800 */
        /* <DEDUP_REMOVED lines=20> */
[C---:B-1----:R-:W-:Y:S07]  /*15870*/  HMMA.16816.F32.BF16 R124, R128.reuse, R4, RZ ;  /* 0x00000004807c723c */ /* 0x042fee00000418ff */
[----:B------:R-:W-:Y:S01]  /*15880*/  F2FP.BF16.PACK_AB R4, R176, R3 ;  /* 0x00000003b004723e */ /* 0x000fe200000010ff */
[----:B------:R-:W-:Y:S01]  /*15890*/  HMMA.16816.F32.BF16 R128, R128, R6, RZ ;  /* 0x000000068080723c */ /* 0x000fe200000418ff */
[----:B----4-:R-:W-:Y:S01]  /*158a0*/  F2FP.BF16.PACK_AB R5, R184, R187 ;  /* 0x000000bbb805723e */ /* 0x010fe200000010ff */
[----:B------:R-:W-:-:S04]  /*158b0*/  FADD.FTZ R3, R3, R156 ;  /* 0x0000009c03037221 */ /* 0x000fc80000010000 */
[----:B------:R-:W-:Y:S01]  /*158c0*/  FADD.FTZ R3, R176, R3 ;  /* 0x00000003b0037221 */ /* 0x000fe20000010000 */
[----:B------:R-:W-:Y:S02]  /*158d0*/  F2FP.BF16.PACK_AB R6, R177, R2 ;  /* 0x00000002b106723e */ /* 0x000fe400000010ff */
[----:B-----5:R-:W-:Y:S01]  /*158e0*/  F2FP.BF16.PACK_AB R7, R182, R185 ;  /* 0x000000b9b607723e */ /* 0x020fe200000010ff */
[----:B------:R-:W-:-:S04]  /*158f0*/  FADD.FTZ R2, R2, R3 ;  /* 0x0000000302027221 */ /* 0x000fc80000010000 */
[----:B------:R-:W-:Y:S02]  /*15900*/  FADD.FTZ R177, R177, R2 ;  /* 0x00000002b1b17221 */ /* 0x000fe40000010000 */
[C---:B--2---:R-:W-:Y:S08]  /*15910*/  HMMA.16816.F32.BF16 R144, R4.reuse, R8, R144 ;  /* 0x000000080490723c */ /* 0x044ff00000041890 */
[C---:B------:R-:W-:Y:S01]  /*15920*/  HMMA.16816.F32.BF16 R140, R4.reuse, R10, R140 ;  /* 0x0000000a048c723c */ /* 0x040fe2000004188c */
[----:B------:R-:W1:Y:S07]  /*15930*/  LDSM.16.MT88.4 R8, [R216+0x7880] ;  /* 0x00788000d808783b */ /* 0x000e6e0000004200 */
[C---:B---3--:R-:W-:Y:S08]  /*15940*/  HMMA.16816.F32.BF16 R28, R4.reuse, R12, R28 ;  /* 0x0000000c041c723c */ /* 0x048ff0000004181c */
[C---:B------:R-:W-:Y:S01]  /*15950*/  HMMA.16816.F32.BF16 R32, R4.reuse, R14, R32 ;  /* 0x0000000e0420723c */ /* 0x040fe20000041820 */
[----:B------:R-:W2:Y:S07]  /*15960*/  LDSM.16.MT88.4 R12, [R212+0x7880] ;  /* 0x00788000d40c783b */ /* 0x000eae0000004200 */
[C---:B------:R-:W-:Y:S08]  /*15970*/  HMMA.16816.F32.BF16 R152, R4.reuse, R20, R152 ;  /* 0x000000140498723c */ /* 0x040ff00000041898 */
[C---:B------:R-:W-:Y:S01]  /*15980*/  HMMA.16816.F32.BF16 R148, R4.reuse, R22, R148 ;  /* 0x000000160494723c */ /* 0x040fe20000041894 */
[----:B------:R-:W-:Y:S07]  /*15990*/  LDSM.16.MT88.4 R20, [R213+0x7880] ;  /* 0x00788000d514783b */ /* 0x000fee0000004200 */
[C---:B------:R-:W-:Y:S08]  /*159a0*/  HMMA.16816.F32.BF16 R136, R4.reuse, R16, R136 ;  /* 0x000000100488723c */ /* 0x040ff00000041888 */
        /* <DEDUP_REMOVED lines=43> */
[----:B------:R-:W-:-:S03]  /*15c60*/  F2FP.BF16.PACK_AB R7, R186, R191 ;  /* 0x000000bfba07723e */ /* 0x000fc600000010ff */
[----:B------:R-:W-:-:S04]  /*15c70*/  FADD.FTZ R192, R192, R237 ;  /* 0x000000edc0c07221 */ /* 0x000fc80000010000 */
[----:B-1----:R-:W-:Y:S01]  /*15c80*/  HMMA.16816.F32.BF16 R136, R4, R8, R136 ;  /* 0x000000080488723c */ /* 0x002fe20000041888 */
[----:B------:R-:W-:-:S07]  /*15c90*/  FADD.FTZ R238, R241, R192 ;  /* 0x000000c0f1ee7221 */ /* 0x000fce0000010000 */
[C---:B------:R-:W-:Y:S01]  /*15ca0*/  HMMA.16816.F32.BF16 R132, R4.reuse, R10, R132 ;  /* 0x0000000a0484723c */ /* 0x040fe20000041884 */
[----:B------:R-:W1:Y:S07]  /*15cb0*/  LDSM.16.MT88.4 R8, [R213+0x6880] ;  /* 0x00688000d508783b */ /* 0x000e6e0000004200 */
[C---:B--2---:R-:W-:Y:S08]  /*15cc0*/  HMMA.16816.F32.BF16 R44, R4.reuse, R12, R44 ;  /* 0x0000000c042c723c */ /* 0x044ff0000004182c */
[C---:B------:R-:W-:Y:S01]  /*15cd0*/  HMMA.16816.F32.BF16 R48, R4.reuse, R14, R48 ;  /* 0x0000000e0430723c */ /* 0x040fe20000041830 */
[----:B------:R-:W2:Y:S07]  /*15ce0*/  LDSM.16.MT88.4 R12, [R213+0x9880] ;  /* 0x00988000d50c783b */ /* 0x000eae0000004200 */
[C---:B-----5:R-:W-:Y:S08]  /*15cf0*/  HMMA.16816.F32.BF16 R152, R4.reuse, R160, R152 ;  /* 0x000000a00498723c */ /* 0x060ff00000041898 */
[C---:B------:R-:W-:Y:S01]  /*15d00*/  HMMA.16816.F32.BF16 R148, R4.reuse, R162, R148 ;  /* 0x000000a20494723c */ /* 0x040fe20000041894 */
[----:B------:R-:W4:Y:S07]  /*15d10*/  LDSM.16.MT88.4 R160, [R213+0x8080] ;  /* 0x00808000d5a0783b */ /* 0x000f2e0000004200 */
[C---:B------:R-:W-:Y:S08]  /*15d20*/  HMMA.16816.F32.BF16 R144, R4.reuse, R24, R144 ;  /* 0x000000180490723c */ /* 0x040ff00000041890 */
[C---:B------:R-:W-:Y:S01]  /*15d30*/  HMMA.16816.F32.BF16 R140, R4.reuse, R26, R140 ;  /* 0x0000001a048c723c */ /* 0x040fe2000004188c */
[----:B------:R-:W5:Y:S07]  /*15d40*/  LDSM.16.MT88.4 R24, [R212+0x8080] ;  /* 0x00808000d418783b */ /* 0x000f6e0000004200 */
[C---:B------:R-:W-:Y:S08]  /*15d50*/  HMMA.16816.F32.BF16 R28, R4.reuse, R20, R28 ;  /* 0x00000014041c723c */ /* 0x040ff0000004181c */
        /* <DEDUP_REMOVED lines=8> */
[C---:B--2---:R-:W-:Y:S07]  /*15de0*/  HMMA.16816.F32.BF16 R116, R4.reuse, R12, R116 ;  /* 0x0000000c0474723c */ /* 0x044fee0000041874 */
[----:B------:R-:W-:Y:S01]  /*15df0*/  FADD.FTZ R12, R158, R183 ;  /* 0x000000b79e0c7221 */ /* 0x000fe20000010000 */
[----:B------:R-:W-:Y:S03]  /*15e00*/  HMMA.16816.F32.BF16 R60, R4, R172, R60 ;  /* 0x000000ac043c723c */ /* 0x000fe6000004183c */
[----:B------:R-:W-:-:S04]  /*15e10*/  FADD.FTZ R12, R157, R12 ;  /* 0x0000000c9d0c7221 */ /* 0x000fc80000010000 */
        /* <DEDUP_REMOVED lines=11> */
[----:B------:R-:W-:-:S05]  /*15ed0*/  FADD.FTZ R237, R186, R191 ;  /* 0x000000bfbaed7221 */ /* 0x000fca0000010000 */
[C---:B------:R-:W-:Y:S08]  /*15ee0*/  HMMA.16816.F32.BF16 R80, R4.reuse, R166, R80 ;  /* 0x000000a60450723c */ /* 0x040ff00000041850 */
[C---:B----4-:R-:W-:Y:S08]  /*15ef0*/  HMMA.16816.F32.BF16 R84, R4.reuse, R160, R84 ;  /* 0x000000a00454723c */ /* 0x050ff00000041854 */
[C---:B------:R-:W-:Y:S08]  /*15f00*/  HMMA.16816.F32.BF16 R88, R4.reuse, R162, R88 ;  /* 0x000000a20458723c */ /* 0x040ff00000041858 */
[C---:B-----5:R-:W-:Y:S08]  /*15f10*/  HMMA.16816.F32.BF16 R92, R4.reuse, R24, R92 ;  /* 0x00000018045c723c */ /* 0x060ff0000004185c */
[C---:B------:R-:W-:Y:S08]  /*15f20*/  HMMA.16816.F32.BF16 R96, R4.reuse, R26, R96 ;  /* 0x0000001a0460723c */ /* 0x040ff00000041860 */
[C---:B------:R-:W-:Y:S08]  /*15f30*/  HMMA.16816.F32.BF16 R100, R4.reuse, R20, R100 ;  /* 0x000000140464723c */ /* 0x040ff00000041864 */
[C---:B------:R-:W-:Y:S08]  /*15f40*/  HMMA.16816.F32.BF16 R104, R4.reuse, R22, R104 ;  /* 0x000000160468723c */ /* 0x040ff00000041868 */
[C---:B---3--:R-:W-:Y:S08]  /*15f50*/  HMMA.16816.F32.BF16 R108, R4.reuse, R16, R108 ;  /* 0x00000010046c723c */ /* 0x048ff0000004186c */
[C---:B------:R-:W-:Y:S08]  /*15f60*/  HMMA.16816.F32.BF16 R112, R4.reuse, R18, R112 ;  /* 0x000000120470723c */ /* 0x040ff00000041870 */
[C---:B------:R-:W-:Y:S08]  /*15f70*/  HMMA.16816.F32.BF16 R120, R4.reuse, R14, R120 ;  /* 0x0000000e0478723c */ /* 0x040ff00000041878 */
[C---:B-1----:R-:W-:Y:S08]  /*15f80*/  HMMA.16816.F32.BF16 R124, R4.reuse, R8, R124 ;  /* 0x00000008047c723c */ /* 0x042ff0000004187c */
[----:B------:R-:W-:Y:S01]  /*15f90*/  HMMA.16816.F32.BF16 R128, R4, R10, R128 ;  /* 0x0000000a0480723c */ /* 0x000fe20000041880 */
[----:B------:R-:W-:Y:S07]  /*15fa0*/  @!P0 BRA `(.L_x_1733) ;  /* 0x0000331000008947 */ /* 0x000fee0003800000 */
[----:B------:R-:W-:Y:S01]  /*15fb0*/  IMAD.MOV.U32 R2, RZ, RZ, R159 ;  /* 0x000000ffff027224 */ /* 0x000fe200078e009f */
[C---:B------:R-:W-:Y:S01]  /*15fc0*/  SHF.L.U64.HI R241, R196.reuse, 0x1, R199 ;  /* 0x00000001c4f17819 */ /* 0x040fe200000102c7 */
[----:B------:R-:W-:Y:S01]  /*15fd0*/  IMAD.MOV.U32 R3, RZ, RZ, R0 ;  /* 0x000000ffff037224 */ /* 0x000fe200078e0000 */
[----:B------:R-:W-:Y:S01]  /*15fe0*/  SHF.L.U32 R242, R196, 0x1, RZ ;  /* 0x00000001c4f27819 */ /* 0x000fe200000006ff */
[C---:B------:R-:W-:Y:S01]  /*15ff0*/  IMAD.SHL.U32 R244, R235.reuse, 0x2, RZ ;  /* 0x00000002ebf47824 */ /* 0x040fe200078e00ff */
[----:B------:R-:W-:Y:S01]  /*16000*/  SHF.L.U64.HI R243, R235, 0x1, R236 ;  /* 0x00000001ebf37819 */ /* 0x000fe200000102ec */
[----:B------:R-:W-:Y:S01]  /*16010*/  UMOV UR4, UR13 ;  /* 0x0000000d00047c82 */ /* 0x000fe20008000000 */
[----:B------:R-:W-:-:S02]  /*16020*/  SHF.L.U64.HI R245, R234, 0x1, R233 ;  /* 0x00000001eaf57819 */ /* 0x000fc400000102e9 */
[----:B------:R-:W-:-:S07]  /*16030*/  SHF.L.U32 R246, R234, 0x1, RZ ;  /* 0x00000001eaf67819 */ /* 0x000fce00000006ff */
.L_x_1738:
[----:B------:R-:W-:Y:S04]  /*16040*/  DEPBAR.LE SB0, 0x0 ;  /* 0x000080000000791a */ /* 0x000fe80000000000 */
[----:B------:R-:W-:Y:S01]  /*16050*/  BAR.SYNC.DEFER_BLOCKING 0x0 ;  /* 0x0000000000007b1d */ /* 0x000fe20000010000 */
[----:B------:R-:W-:Y:S05]  /*16060*/  ISETP.LE.AND P0, PT, RZ, UR4, PT ;  /* 0x00000004ff007c0c */ /* 0x000fea000bf03270 */
[----:B------:R1:W2:Y:S04]  /*16070*/  LDSM.16.M88.4 R156, [R222] ;  /* 0x00000000de9c783b */ /* 0x0002a80000000200 */
[----:B------:R1:W3:Y:S04]  /*16080*/  LDSM.16.M88.4 R160, [R221+0xa080] ;  /* 0x00a08000dda0783b */ /* 0x0002e80000000200 */
[----:B------:R1:W4:Y:S04]  /*16090*/  LDSM.16.M88.4 R164, [R221+0xa880] ;  /* 0x00a88000dda4783b */ /* 0x0003280000000200 */
[----:B------:R1:W1:Y:S04]  /*160a0*/  LDSM.16.M88.4 R24, [R221+0xb080] ;  /* 0x00b08000dd18783b */ /* 0x0002680000000200 */
[----:B------:R1:W1:Y:S04]  /*160b0*/  LDSM.16.M88.4 R168, [R220] ;  /* 0x00000000dca8783b */ /* 0x0002680000000200 */
[----:B------:R1:W1:Y:S04]  /*160c0*/  LDSM.16.M88.4 R172, [R219] ;  /* 0x00000000dbac783b */ /* 0x0002680000000200 */
[----:B------:R1:W1:Y:S04]  /*160d0*/  LDSM.16.M88.4 R176, [R211] ;  /* 0x00000000d3b0783b */ /* 0x0002680000000200 */
[----:B------:R1:W1:Y:S01]  /*160e0*/  LDSM.16.M88.4 R180, [R210] ;  /* 0x00000000d2b4783b */ /* 0x0002620000000200 */
[----:B------:R-:W-:-:S05]  /*160f0*/  @!P0 BRA `(.L_x_1734) ;  /* 0x0000036000008947 */ /* 0x000fca0003800000 */
[C---:B------:R-:W-:Y:S01]  /*16100*/  IMAD.WIDE.U32 R6, R228.reuse, c[0x0][0x208], RZ ;  /* 0x00008200e4067a25 */ /* 0x040fe200078e00ff */
[----:B------:R-:W-:Y:S01]  /*16110*/  SHF.R.S32.HI R9, RZ, 0x1f, R228 ;  /* 0x0000001fff097819 */ /* 0x000fe200000114e4 */
[----:B------:R-:W-:Y:S01]  /*16120*/  BSSY B0, `(.L_x_1734) ;  /* 0x0000033000007945 */ /* 0x000fe20003800000 */
[----:B------:R-:W-:Y:S02]  /*16130*/  SHF.R.S32.HI R5, RZ, 0x1f, R227 ;  /* 0x0000001fff057819 */ /* 0x000fe400000114e3 */
[----:B------:R-:W-:Y:S01]  /*16140*/  ISETP.GE.AND P1, PT, R229, c[0x0][0x1d4], PT ;  /* 0x00007500e5007a0c */ /* 0x000fe20003f26270 */
[----:B------:R-:W-:Y:S02]  /*16150*/  IMAD R9, R9, c[0x0][0x208], RZ ;  /* 0x0000820009097a24 */ /* 0x000fe400078e02ff */
[----:B------:R-:W-:Y:S02]  /*16160*/  IMAD R5, R5, c[0x0][0x218], RZ ;  /* 0x0000860005057a24 */ /* 0x000fe400078e02ff */
[----:B------:R-:W-:Y:S02]  /*16170*/  IMAD R9, R228, c[0x0][0x20c], R9 ;  /* 0x00008300e4097a24 */ /* 0x000fe400078e0209 */
[----:B------:R-:W-:Y:S02]  /*16180*/  IMAD R5, R227, c[0x0][0x21c], R5 ;  /* 0x00008700e3057a24 */ /* 0x000fe400078e0205 */
[----:B------:R-:W-:Y:S04]  /*16190*/  IMAD.IADD R7, R7, 0x1, R9 ;  /* 0x0000000107077824 */ /* 0x000fe800078e0209 */
[----:B------:R-:W-:Y:S05]  /*161a0*/  IMAD.WIDE.U32 R6, R227, c[0x0][0x218], R6 ;  /* 0x00008600e3067a25 */ /* 0x000fea00078e0006 */
[----:B------:R-:W-:Y:S01]  /*161b0*/  IADD3 R4, P0, R6, UR28, RZ ;  /* 0x0000001c06047c10 */ /* 0x000fe2000ff1e0ff */
[----:B------:R-:W-:Y:S03]  /*161c0*/  IMAD.SHL.U32 R6, R232, 0x2, RZ ;  /* 0x00000002e8067824 */ /* 0x000fe600078e00ff */
[----:B------:R-:W-:Y:S02]  /*161d0*/  IADD3.X R5, R7, UR12, R5, P0, !PT ;  /* 0x0000000c07057c10 */ /* 0x000fe400087fe405 */
[C---:B------:R-:W-:Y:S04]  /*161e0*/  LEA R0, P0, R4.reuse, c[0x0][0x1f8], 0x1 ;  /* 0x00007e0004007a11 */ /* 0x040fe800078008ff */
[----:B------:R-:W-:Y:S02]  /*161f0*/  LEA.HI.X R15, R4, c[0x0][0x1fc], R5, 0x1, P0 ;  /* 0x00007f00040f7a11 */ /* 0x000fe400000f0c05 */
[----:B------:R-:W5:Y:S01]  /*16200*/  SHFL.IDX PT, R5, R0, RZ, 0x181f ;  /* 0x00181fff00057589 */ /* 0x000f6200000e0000 */
[----:B------:R-:W-:Y:S03]  /*16210*/  SHF.L.U64.HI R4, R232, 0x1, R231 ;  /* 0x00000001e8047819 */ /* 0x000fe600000102e7 */
[----:B------:R-:W4:Y:S01]  /*16220*/  SHFL.IDX PT, R8, R15, RZ, 0x181f ;  /* 0x00181fff0f087589 */ /* 0x000f2200000e0000 */
[C---:B-----5:R-:W-:Y:S05]  /*16230*/  IADD3 R16, P0, R5.reuse, R242, RZ ;  /* 0x000000f205107210 */ /* 0x060fea0007f1e0ff */
[C---:B----4-:R-:W-:Y:S01]  /*16240*/  IMAD.X R17, R8.reuse, 0x1, R241, P0 ;  /* 0x0000000108117824 */ /* 0x050fe200000e06f1 */
[C---:B------:R-:W-:Y:S04]  /*16250*/  IADD3 R12, P0, R5.reuse, R244, RZ ;  /* 0x000000f4050c7210 */ /* 0x040fe80007f1e0ff */
[----:B------:R-:W-:Y:S01]  /*16260*/  @!PT LDS RZ, [RZ] ;  /* 0x00000000fffff984 */ /* 0x000fe20000000800 */
[----:B------:R4:W-:Y:S01]  /*16270*/  LDGSTS.E.BYPASS.LTC128B.128 [R230+0x4080], [R16.64], !P6 ;  /* 0x0408000010e67fae */ /* 0x0009e2000f101d5a */
[C---:B------:R-:W-:Y:S01]  /*16280*/  IMAD.X R13, R8.reuse, 0x1, R243, P0 ;  /* 0x00000001080d7824 */ /* 0x040fe200000e06f3 */
[C---:B------:R-:W-:Y:S04]  /*16290*/  IADD3 R10, P0, R5.reuse, R246, RZ ;  /* 0x000000f6050a7210 */ /* 0x040fe80007f1e0ff */
[----:B------:R4:W-:Y:S01]  /*162a0*/  LDGSTS.E.BYPASS.LTC128B.128 [R230+0x5880], [R12.64], !P1 ;  /* 0x058800000ce67fae */ /* 0x0009e2000c901d5a */
[C---:B------:R-:W-:Y:S01]  /*162b0*/  IMAD.X R11, R8.reuse, 0x1, R245, P0 ;  /* 0x00000001080b7824 */ /* 0x040fe200000e06f5 */
[----:B------:R-:W-:Y:S02]  /*162c0*/  IADD3 R18, P0, R5, R6, RZ ;  /* 0x0000000605127210 */ /* 0x000fe40007f1e0ff */
[----:B------:R-:W-:Y:S02]  /*162d0*/  ISETP.GT.AND P1, PT, R223, 0x7f, PT ;  /* 0x0000007fdf00780c */ /* 0x000fe40003f24270 */
[----:B------:R4:W-:Y:S01]  /*162e0*/  LDGSTS.E.BYPASS.LTC128B.128 [R230+0x7080], [R10.64], !P5 ;  /* 0x070800000ae67fae */ /* 0x0009e2000e901d5a */
[----:B------:R-:W-:Y:S05]  /*162f0*/  IMAD.X R19, R8, 0x1, R4, P0 ;  /* 0x0000000108137824 */ /* 0x000fea00000e0604 */
[----:B------:R4:W-:Y:S05]  /*16300*/  LDGSTS.E.BYPASS.LTC128B.128 [R230+0x8880], [R18.64], !P4 ;  /* 0x0888000012e67fae */ /* 0x0009ea000e101d5a */
[----:B------:R-:W-:-:S05]  /*16310*/  @P1 BRA `(.L_x_1735) ;  /* 0x0000013000001947 */ /* 0x000fca0003800000 */
[----:B------:R-:W-:-:S05]  /*16320*/  BRA.DIV ~URZ, `(.L_x_1736) ;  /* 0x000093527f007947 */ /* 0x000fca000b800000 */
[----:B------:R4:W3:Y:S04]  /*16330*/  SHFL.IDX PT, R8, R15, 0x1, 0x181f ;  /* 0x00381f000f087f89 */ /* 0x0008e800000e0000 */
[----:B----4-:R4:W2:Y:S02]  /*16340*/  SHFL.IDX PT, R13, R0, 0x1, 0x181f ;  /* 0x00381f00000d7f89 */ /* 0x0108a400000e0000 */
.L_x_1763:
[----:B--2---:R-:W-:Y:S02]  /*16350*/  IADD3 R16, P0, R13, R242, RZ ;  /* 0x000000f20d107210 */ /* 0x004fe40007f1e0ff */
[----:B------:R-:W-:Y:S03]  /*16360*/  ISETP.GE.AND P1, PT, R229, c[0x0][0x1d4], PT ;  /* 0x00007500e5007a0c */ /* 0x000fe60003f26270 */
[C---:B---3--:R-:W-:Y:S01]  /*16370*/  IMAD.X R17, R8.reuse, 0x1, R241, P0 ;  /* 0x0000000108117824 */ /* 0x048fe200000e06f1 */
[C---:B------:R-:W-:Y:S04]  /*16380*/  IADD3 R14, P0, R13.reuse, R244, RZ ;  /* 0x000000f40d0e7210 */ /* 0x040fe80007f1e0ff */
[----:B------:R-:W-:Y:S01]  /*16390*/  @!PT LDS RZ, [RZ] ;  /* 0x00000000fffff984 */ /* 0x000fe20000000800 */
[----:B------:R-:W-:Y:S01]  /*163a0*/  @!PT LDS RZ, [RZ] ;  /* 0x00000000fffff984 */ /* 0x000fe20000000800 */
        /* <DEDUP_REMOVED lines=10> */
.L_x_1735:
[----:B------:R-:W-:Y:S05]  /*16450*/  BSYNC B0 ;  /* 0x0000000000007941 */ /* 0x000fea0003800000 */
.L_x_1734:
[----:B------:R-:W0:Y:S01]  /*16460*/  LDGDEPBAR ;  /* 0x00000000000079af */ /* 0x000e220000000000 */
[----:B------:R-:W-:Y:S01]  /*16470*/  WARPSYNC 0xffffffff ;  /* 0xffffffff00007948 */ /* 0x000fe20003800000 */
[C---:B--23--:R-:W-:Y:S01]  /*16480*/  HMMA.16816.F32.BF16 R4, R156.reuse, R160, RZ ;  /* 0x000000a09c04723c */ /* 0x04cfe200000418ff */
[----:B------:R-:W-:Y:S04]  /*16490*/  UISETP.GE.AND UP0, UPT, UR4, 0x1, UPT ;  /* 0x000000010400788c */ /* 0x000fe8000bf06270 */
[----:B------:R-:W-:Y:S02]  /*164a0*/  LDSM.16.M88.4 R184, [R218] ;  /* 0x00000000dab8783b */ /* 0x000fe40000000200 */
[----:B------:R-:W-:Y:S01]  /*164b0*/  PLOP3.LUT P0, PT, PT, PT, UP0, 0x40, 0x0 ;  /* 0x000000000000781c */ /* 0x000fe20003f0e808 */
[C---:B----4-:R-:W-:Y:S04]  /*164c0*/  HMMA.16816.F32.BF16 R8, R156.reuse, R162, RZ ;  /* 0x000000a29c08723c */ /* 0x050fe800000418ff */
[----:B------:R-:W2:Y:S04]  /*164d0*/  LDSM.16.M88.4 R188, [R215+0xa080] ;  /* 0x00a08000d7bc783b */ /* 0x000ea80000000200 */
[C---:B------:R-:W-:Y:S03]  /*164e0*/  HMMA.16816.F32.BF16 R12, R156.reuse, R164, RZ ;  /* 0x000000a49c0c723c */ /* 0x040fe600000418ff */
[----:B------:R-:W-:Y:S05]  /*164f0*/  LDSM.16.M88.4 R160, [R215+0xb080] ;  /* 0x00b08000d7a0783b */ /* 0x000fea0000000200 */
[C---:B------:R-:W-:Y:S02]  /*16500*/  HMMA.16816.F32.BF16 R16, R156.reuse, R166, RZ ;  /* 0x000000a69c10723c */ /* 0x040fe400000418ff */
[----:B------:R-:W-:Y:S06]  /*16510*/  LDSM.16.M88.4 R164, [R217] ;  /* 0x00000000d9a4783b */ /* 0x000fec0000000200 */
[C---:B-1----:R-:W-:Y:S01]  /*16520*/  HMMA.16816.F32.BF16 R20, R156.reuse, R24, RZ ;  /* 0x000000189c14723c */ /* 0x042fe200000418ff */
[----:B------:R-:W-:Y:S07]  /*16530*/  LDSM.16.M88.4 R192, [R209] ;  /* 0x00000000d1c0783b */ /* 0x000fee0000000200 */
[----:B------:R-:W-:Y:S01]  /*16540*/  HMMA.16816.F32.BF16 R24, R156, R26, RZ ;  /* 0x0000001a9c18723c */ /* 0x000fe200000418ff */
        /* <DEDUP_REMOVED lines=10> */
[C---:B--2---:R-:W-:Y:S01]  /*165f0*/  HMMA.16816.F32.BF16 R4, R184.reuse, R188, R4 ;  /* 0x000000bcb804723c */ /* 0x044fe20000041804 */
[----:B------:R-:W2:Y:S07]  /*16600*/  LDSM.16.M88.4 R180, [R221+0xb880] ;  /* 0x00b88000ddb4783b */ /* 0x000eae0000000200 */
[C---:B------:R-:W-:Y:S01]  /*16610*/  HMMA.16816.F32.BF16 R8, R184.reuse, R190, R8 ;  /* 0x000000beb808723c */ /* 0x040fe20000041808 */
[----:B------:R-:W-:Y:S07]  /*16620*/  LDSM.16.M88.4 R188, [R208] ;  /* 0x00000000d0bc783b */ /* 0x000fee0000000200 */
[C---:B-1----:R-:W-:Y:S08]  /*16630*/  HMMA.16816.F32.BF16 R12, R184.reuse, R156, R12 ;  /* 0x0000009cb80c723c */ /* 0x042ff0000004180c */
[C---:B------:R-:W-:Y:S01]  /*16640*/  HMMA.16816.F32.BF16 R16, R184.reuse, R158, R16 ;  /* 0x0000009eb810723c */ /* 0x040fe20000041810 */
[----:B------:R-:W1:Y:S07]  /*16650*/  LDSM.16.M88.4 R156, [R221+0xc080] ;  /* 0x00c08000dd9c783b */ /* 0x000e6e0000000200 */
        /* <DEDUP_REMOVED lines=13> */
[C---:B--2---:R-:W-:Y:S01]  /*16730*/  HMMA.16816.F32.BF16 R4, R176.reuse, R180, R4 ;  /* 0x000000b4b004723c */ /* 0x044fe20000041804 */
[----:B------:R-:W2:Y:S07]  /*16740*/  LDSM.16.M88.4 R172, [R218+0x4000] ;  /* 0x00400000daac783b */ /* 0x000eae0000000200 */
        /* <DEDUP_REMOVED lines=79> */
[C---:B--2---:R-:W-:Y:S08]  /*16c40*/  HMMA.16816.F32.BF16 R4, R172.reuse, R192, R4 ;  /* 0x000000c0ac04723c */ /* 0x044ff00000041804 */
[C---:B------:R-:W-:Y:S01]  /*16c50*/  HMMA.16816.F32.BF16 R8, R172.reuse, R194, R8 ;  /* 0x000000c2ac08723c */ /* 0x040fe20000041808 */
[----:B------:R-:W-:Y:S07]  /*16c60*/  LDSM.16.M88.4 R192, [R209+0x4800] ;  /* 0x00480000d1c0783b */ /* 0x000fee0000000200 */
[C---:B-1----:R-:W-:Y:S08]  /*16c70*/  HMMA.16816.F32.BF16 R12, R172.reuse, R156, R12 ;  /* 0x0000009cac0c723c */ /* 0x042ff0000004180c */
        /* <DEDUP_REMOVED lines=28> */
[C---:B--2---:R-:W-:Y:S02]  /*16e40*/  HMMA.16816.F32.BF16 R20, R172.reuse, R160, R20 ;  /* 0x000000a0ac14723c */ /* 0x044fe40000041814 */
[----:B------:R-:W1:Y:S02]  /*16e50*/  MUFU.TANH R169, R169 ;  /* 0x000000a900a97308 */ /* 0x000e640000002400 */
[----:B------:R-:W-:Y:S02]  /*16e60*/  FMUL.FTZ R0, R6, c[0x0][0x320] ;  /* 0x0000c80006007a20 */ /* 0x000fe40000410000 */
[----:B------:R-:W-:Y:S02]  /*16e70*/  FMUL.FTZ R168, R7, c[0x0][0x320] ;  /* 0x0000c80007a87a20 */ /* 0x000fe40000410000 */
[----:B------:R-:W-:Y:S04]  /*16e80*/  HMMA.16816.F32.BF16 R24, R172, R162, R24 ;  /* 0x000000a2ac18723c */ /* 0x000fe80000041818 */
[----:B------:R-:W2:Y:S01]  /*16e90*/  MUFU.TANH R170, R170 ;  /* 0x000000aa00aa7308 */ /* 0x000ea20000002400 */
[----:B------:R-:W-:Y:S02]  /*16ea0*/  FMUL.FTZ R171, R8, c[0x0][0x320] ;  /* 0x0000c80008ab7a20 */ /* 0x000fe40000410000 */
[----:B------:R-:W-:Y:S02]  /*16eb0*/  FMUL.FTZ R178, R9, c[0x0][0x320] ;  /* 0x0000c80009b27a20 */ /* 0x000fe40000410000 */
[----:B------:R-:W-:Y:S03]  /*16ec0*/  FMUL.FTZ R176, R10, c[0x0][0x320] ;  /* 0x0000c8000ab07a20 */ /* 0x000fe60000410000 */
[----:B------:R-:W-:Y:S02]  /*16ed0*/  FMUL.FTZ R177, R11, c[0x0][0x320] ;  /* 0x0000c8000bb17a20 */ /* 0x000fe40000410000 */
        /* <DEDUP_REMOVED lines=39> */
[----:B--234-:R-:W-:Y:S01]  /*17150*/  ISETP.NE.AND P1, PT, R224, 0x1, PT ;  /* 0x00000001e000780c */ /* 0x01cfe20003f25270 */
[----:B------:R-:W-:Y:S01]  /*17160*/  UIMAD UR5, UR4, 0x30, UR19 ;  /* 0x00000030040578a4 */ /* 0x000fe2000f8e0213 */
[----:B------:R-:W-:Y:S05]  /*17170*/  IMAD.MOV.U32 R227, RZ, RZ, RZ ;  /* 0x000000ffffe37224 */ /* 0x000fea00078e00ff */
        /* <DEDUP_REMOVED lines=25> */
[----:B------:R-:W2:Y:S01]  /*17310*/  SHFL.IDX PT, R7, R5, RZ, 0x181f ;  /* 0x00181fff05077589 */ /* 0x000ea200000e0000 */
[----:B------:R-:W-:Y:S03]  /*17320*/  IADD3 R6, -R197, 0x30, RZ ;  /* 0x00000030c5067810 */ /* 0x000fe60007ffe1ff */
[----:B------:R-:W3:Y:S01]  /*17330*/  SHFL.IDX PT, R8, R4, RZ, 0x181f ;  /* 0x00181fff04087589 */ /* 0x000ee200000e0000 */
[----:B------:R-:W-:Y:S03]  /*17340*/  ISETP.GE.AND P1, PT, R6, 0x1, PT ;  /* 0x000000010600780c */ /* 0x000fe60003f26270 */
[----:B------:R-:W4:Y:S04]  /*17350*/  SHFL.IDX PT, R5, R5, 0x1, 0x181f ;  /* 0x00381f0005057f89 */ /* 0x000f2800000e0000 */
[----:B------:R-:W5:Y:S06]  /*17360*/  SHFL.IDX PT, R4, R4, 0x1, 0x181f ;  /* 0x00381f0004047f89 */ /* 0x000f6c00000e0000 */
        /* <DEDUP_REMOVED lines=8> */
[----:B------:R-:W-:Y:S02]  /*173f0*/  @P1 LEA.HI.X R17, R232, R8, R231, 0x1, P0 ;  /* 0x00000008e8111211 */ /* 0x000fe400000f0ce7 */
[----:B------:R-:W-:Y:S11]  /*17400*/  ISETP.GE.AND P0, PT, R6, 0x21, PT ;  /* 0x000000210600780c */ /* 0x000ff60003f06270 */
[----:B------:R-:W-:Y:S02]  /*17410*/  @!UPT UIADD3 URZ, URZ, URZ, URZ ;  /* 0x0000003f3f3ff290 */ /* 0x000fe4000fffe03f */
[C---:B----4-:R-:W-:Y:S05]  /*17420*/  @P0 IADD3 R8, P2, R5.reuse, R242, RZ ;  /* 0x000000f205080210 */ /* 0x050fea0007f5e0ff */
[C---:B-----5:R-:W-:Y:S01]  /*17430*/  @P0 IMAD.X R9, R4.reuse, 0x1, R241, P2 ;  /* 0x0000000104090824 */ /* 0x060fe200010e06f1 */
[----:B------:R-:W-:Y:S05]  /*17440*/  @P0 IADD3 R6, P2, R5, R244, RZ ;  /* 0x000000f405060210 */ /* 0x000fea0007f5e0ff */
[C---:B------:R-:W-:Y:S01]  /*17450*/  @P0 IMAD.X R7, R4.reuse, 0x1, R243, P2 ;  /* 0x0000000104070824 */ /* 0x040fe200010e06f3 */
[----:B------:R-:W-:Y:S11]  /*17460*/  ISETP.GE.AND P2, PT, R229, c[0x0][0x1d4], PT ;  /* 0x00007500e5007a0c */ /* 0x000ff60003f46270 */
[----:B------:R-:W-:Y:S02]  /*17470*/  @!UPT UIADD3 URZ, URZ, URZ, URZ ;  /* 0x0000003f3f3ff290 */ /* 0x000fe4000fffe03f */
[----:B------:R2:W-:Y:S04]  /*17480*/  @P1 LDGSTS.E.BYPASS.LTC128B.128 [R230+0xb880], [R12.64], !P2 ;  /* 0x0b8800000ce61fae */ /* 0x0005e8000d101d5a */
[----:B------:R2:W-:Y:S04]  /*17490*/  @P1 LDGSTS.E.BYPASS.LTC128B.128 [R230+0xd080], [R10.64], !P5 ;  /* 0x0d0800000ae61fae */ /* 0x0005e8000e901d5a */
[----:B------:R2:W-:Y:S01]  /*174a0*/  @P1 LDGSTS.E.BYPASS.LTC128B.128 [R230+0xe880], [R16.64], !P4 ;  /* 0x0e88000010e61fae */ /* 0x0005e2000e101d5a */
[----:B------:R-:W-:Y:S03]  /*174b0*/  @P0 IADD3 R18, P1, R5, R246, RZ ;  /* 0x000000f605120210 */ /* 0x000fe60007f3e0ff */
[----:B------:R2:W-:Y:S02]  /*174c0*/  @P0 LDGSTS.E.BYPASS.LTC128B.128 [R230+0xb080], [R8.64], !P6 ;  /* 0x0b08000008e60fae */ /* 0x0005e4000f101d5a */
[----:B------:R-:W-:Y:S01]  /*174d0*/  @P0 IMAD.X R19, R4, 0x1, R245, P1 ;  /* 0x0000000104130824 */ /* 0x000fe200008e06f5 */
[C---:B------:R-:W-:Y:S01]  /*174e0*/  @P0 LEA R26, P1, R232.reuse, R5, 0x1 ;  /* 0x00000005e81a0211 */ /* 0x040fe200078208ff */
[----:B------:R2:W-:Y:S03]  /*174f0*/  @P0 LDGSTS.E.BYPASS.LTC128B.128 [R230+0xc880], [R6.64], !P2 ;  /* 0x0c88000006e60fae */ /* 0x0005e6000d101d5a */
[----:B------:R-:W-:Y:S01]  /*17500*/  @P0 LEA.HI.X R27, R232, R4, R231, 0x1, P1 ;  /* 0x00000004e81b0211 */ /* 0x000fe200008f0ce7 */
[----:B------:R2:W-:Y:S04]  /*17510*/  @P0 LDGSTS.E.BYPASS.LTC128B.128 [R230+0xe080], [R18.64], !P5 ;  /* 0x0e08000012e60fae */ /* 0x0005e8000e901d5a */
[----:B------:R2:W-:Y:S04]  /*17520*/  @P0 LDGSTS.E.BYPASS.LTC128B.128 [R230+0xf880], [R26.64], !P4 ;  /* 0x0f8800001ae60fae */ /* 0x0005e8000e101d5a */
.L_x_1737:
[----:B--234-:R-:W-:Y:S01]  /*17530*/  PLOP3.LUT P0, PT, PT, PT, UP2, 0x80, 0x0 ;  /* 0x000000000000781c */ /* 0x01cfe20003f0f028 */
[----:B------:R-:W-:Y:S01]  /*17540*/  UIMAD UR5, UR4, -0x30, URZ ;  /* 0xffffffd0040578a4 */ /* 0x000fe2000f8e023f */
[----:B------:R-:W-:Y:S01]  /*17550*/  MOV R5, R198 ;  /* 0x000000c600057202 */ /* 0x000fe20000000f00 */
[----:B------:R-:W0:Y:S01]  /*17560*/  LDGDEPBAR ;  /* 0x00000000000079af */ /* 0x000e220000000000 */
[----:B------:R-:W-:Y:S03]  /*17570*/  UIADD3 UR13, UR4, -0x1, URZ ;  /* 0xffffffff040d7890 */ /* 0x000fe6000fffe03f */
[----:B------:R-:W-:Y:S04]  /*17580*/  MOV R6, UR5 ;  /* 0x0000000500067c02 */ /* 0x000fe80008000f00 */
[----:B------:R-:W-:Y:S02]  /*17590*/  IADD3 R9, -R239, 0x1, R6 ;  /* 0x00000001ef097810 */ /* 0x000fe40007ffe106 */
[----:B------:R-:W-:Y:S01]  /*175a0*/  @P0 IMAD.HI.U32 R4, R198, c[0x0][0x2c8], RZ ;  /* 0x0000b200c6040a27 */ /* 0x000fe200078e00ff */
[----:B------:R-:W-:Y:S11]  /*175b0*/  PLOP3.LUT P0, PT, PT, PT, UP2, 0x80, 0x0 ;  /* 0x000000000000781c */ /* 0x000ff60003f0f028 */
[----:B------:R-:W-:Y:S02]  /*175c0*/  @!UPT UIADD3 URZ, URZ, URZ, URZ ;  /* 0x0000003f3f3ff290 */ /* 0x000fe4000fffe03f */
[----:B------:R-:W-:Y:S02]  /*175d0*/  @P0 SHF.R.U32.HI R5, RZ, c[0x0][0x2cc], R4 ;  /* 0x0000b300ff050a19 */ /* 0x000fe40000011604 */
[----:B------:R-:W-:Y:S03]  /*175e0*/  MOV R4, UR21 ;  /* 0x0000001500047c02 */ /* 0x000fe60008000f00 */
[----:B------:R-:W2:Y:S01]  /*175f0*/  SHFL.IDX PT, R7, R5, RZ, 0x1c1f ;  /* 0x001c1fff05077589 */ /* 0x000ea200000e0000 */
[----:B------:R-:W-:Y:S07]  /*17600*/  IADD3 R4, -R4, UR14, R9 ;  /* 0x0000000e04047c10 */ /* 0x000fee000fffe109 */
[----:B------:R-:W3:Y:S01]  /*17610*/  SHFL.IDX PT, R5, R5, 0x1, 0x1c1f ;  /* 0x003c1f0005057f89 */ /* 0x000ee200000e0000 */
[----:B--2---:R-:W-:Y:S04]  /*17620*/  IADD3 R6, R4, R7, RZ ;  /* 0x0000000704067210 */ /* 0x004fe80007ffe0ff */
[C---:B------:R-:W-:Y:S04]  /*17630*/  ISETP.GT.AND P0, PT, R6.reuse, RZ, PT ;  /* 0x000000ff0600720c */ /* 0x040fe80003f04270 */
[----:B-1----:R-:W-:Y:S02]  /*17640*/  FSEL R10, R169, -INF , P0 ;  /* 0xff800000a90a7808 */ /* 0x002fe40000000000 */
[----:B------:R-:W-:Y:S02]  /*17650*/  ISETP.GT.AND P0, PT, R6, 0x1, PT ;  /* 0x000000010600780c */ /* 0x000fe40003f04270 */
[----:B---3--:R-:W-:Y:S02]  /*17660*/  IADD3 R4, R4, R5, RZ ;  /* 0x0000000504047210 */ /* 0x008fe40007ffe0ff */
[----:B------:R-:W-:Y:S02]  /*17670*/  FSEL R13, R170, -INF , P0 ;  /* 0xff800000aa0d7808 */ /* 0x000fe40000000000 */
[C---:B------:R-:W-:Y:S04]  /*17680*/  ISETP.GT.AND P0, PT, R6.reuse, 0x8, PT ;  /* 0x000000080600780c */ /* 0x040fe80003f04270 */
[----:B------:R-:W-:Y:S02]  /*17690*/  FSEL R11, R171, -INF , P0 ;  /* 0xff800000ab0b7808 */ /* 0x000fe40000000000 */
[----:B------:R-:W-:Y:S04]  /*176a0*/  ISETP.GT.AND P0, PT, R6, 0x9, PT ;  /* 0x000000090600780c */ /* 0x000fe80003f04270 */
[----:B------:R-:W-:Y:S02]  /*176b0*/  FSEL R9, R178, -INF , P0 ;  /* 0xff800000b2097808 */ /* 0x000fe40000000000 */
[C---:B------:R-:W-:Y:S04]  /*176c0*/  ISETP.GT.AND P0, PT, R6.reuse, 0x10, PT ;  /* 0x000000100600780c */ /* 0x040fe80003f04270 */
[----:B------:R-:W-:Y:S02]  /*176d0*/  FSEL R249, R249, -INF , P0 ;  /* 0xff800000f9f97808 */ /* 0x000fe40000000000 */
[C---:B------:R-:W-:Y:S04]  /*176e0*/  ISETP.GT.AND P0, PT, R6.reuse, 0x11, PT ;  /* 0x000000110600780c */ /* 0x040fe80003f04270 */
        /* <DEDUP_REMOVED lines=9> */
[----:B------:R-:W-:Y:S04]  /*17780*/  ISETP.GT.AND P0, PT, R6, 0x28, PT ;  /* 0x000000280600780c */ /* 0x000fe80003f04270 */
[----:B------:R-:W-:Y:S02]  /*17790*/  FSEL R187, R172, -INF , P0 ;  /* 0xff800000acbb7808 */ /* 0x000fe40000000000 */
[----:B------:R-:W-:Y:S04]  /*177a0*/  ISETP.GT.AND P0, PT, R6, 0x29, PT ;  /* 0x000000290600780c */ /* 0x000fe80003f04270 */
[----:B------:R-:W-:Y:S02]  /*177b0*/  FSEL R185, R21, -INF , P0 ;  /* 0xff80000015b97808 */ /* 0x000fe40000000000 */
[----:B------:R-:W-:Y:S04]  /*177c0*/  ISETP.GT.AND P0, PT, R4, RZ, PT ;  /* 0x000000ff0400720c */ /* 0x000fe80003f04270 */
[----:B------:R-:W-:Y:S02]  /*177d0*/  FSEL R21, R0, -INF , P0 ;  /* 0xff80000000157808 */ /* 0x000fe40000000000 */
[----:B------:R-:W-:Y:S02]  /*177e0*/  FMNMX.FTZ R0, R10, R3, !PT ;  /* 0x000000030a007209 */ /* 0x000fe40007810000 */
[----:B------:R-:W-:Y:S02]  /*177f0*/  ISETP.GT.AND P0, PT, R4, 0x1, PT ;  /* 0x000000010400780c */ /* 0x000fe40003f04270 */
[----:B------:R-:W-:Y:S02]  /*17800*/  FMNMX.FTZ R0, R13, R0, !PT ;  /* 0x000000000d007209 */ /* 0x000fe40007810000 */
[----:B------:R-:W-:Y:S02]  /*17810*/  FSEL R19, R168, -INF , P0 ;  /* 0xff800000a8137808 */ /* 0x000fe40000000000 */
[----:B------:R-:W-:Y:S02]  /*17820*/  FMNMX.FTZ R0, R11, R0, !PT ;  /* 0x000000000b007209 */ /* 0x000fe40007810000 */
[----:B------:R-:W-:Y:S02]  /*17830*/  FMNMX.FTZ R8, R21, R2, !PT ;  /* 0x0000000215087209 */ /* 0x000fe40007810000 */
[----:B------:R-:W-:Y:S02]  /*17840*/  FMNMX.FTZ R0, R9, R0, !PT ;  /* 0x0000000009007209 */ /* 0x000fe40007810000 */
[----:B------:R-:W-:Y:S02]  /*17850*/  ISETP.GT.AND P0, PT, R4, 0x8, PT ;  /* 0x000000080400780c */ /* 0x000fe40003f04270 */
[----:B------:R-:W-:Y:S02]  /*17860*/  FMNMX.FTZ R0, R249, R0, !PT ;  /* 0x00000000f9007209 */ /* 0x000fe40007810000 */
[----:B------:R-:W-:Y:S02]  /*17870*/  FSEL R17, R176, -INF , P0 ;  /* 0xff800000b0117808 */ /* 0x000fe40000000000 */
[----:B------:R-:W-:Y:S02]  /*17880*/  FMNMX.FTZ R0, R247, R0, !PT ;  /* 0x00000000f7007209 */ /* 0x000fe40007810000 */
[C---:B------:R-:W-:Y:S02]  /*17890*/  ISETP.GT.AND P0, PT, R4.reuse, 0x9, PT ;  /* 0x000000090400780c */ /* 0x040fe40003f04270 */
[----:B------:R-:W-:Y:S02]  /*178a0*/  FMNMX.FTZ R0, R171, R0, !PT ;  /* 0x00000000ab007209 */ /* 0x000fe40007810000 */
[----:B------:R-:W-:Y:S02]  /*178b0*/  FMNMX.FTZ R8, R19, R8, !PT ;  /* 0x0000000813087209 */ /* 0x000fe40007810000 */
[----:B------:R-:W-:Y:S02]  /*178c0*/  FMNMX.FTZ R0, R169, R0, !PT ;  /* 0x00000000a9007209 */ /* 0x000fe40007810000 */
        /* <DEDUP_REMOVED lines=9> */
[C---:B------:R-:W-:Y:S01]  /*17960*/  ISETP.GT.AND P0, PT, R4.reuse, 0x11, PT ;  /* 0x000000110400780c */ /* 0x040fe20003f04270 */
[----:B------:R-:W1:Y:S01]  /*17970*/  SHFL.BFLY PT, R7, R6, 0x2, 0x1f ;  /* 0x0c401f0006077f89 */ /* 0x000e6200000e0000 */
        /* <DEDUP_REMOVED lines=12> */
[----:B-1----:R-:W-:Y:S02]  /*17a40*/  FMNMX.FTZ R5, R7, R6, !PT ;  /* 0x0000000607057209 */ /* 0x002fe40007810000 */
[----:B------:R-:W-:Y:S02]  /*17a50*/  FSEL R189, R20, -INF , P0 ;  /* 0xff80000014bd7808 */ /* 0x000fe40000000000 */
[----:B------:R-:W-:Y:S01]  /*17a60*/  ISETP.GT.AND P0, PT, R4, 0x28, PT ;  /* 0x000000280400780c */ /* 0x000fe20003f04270 */
[----:B------:R-:W1:Y:S01]  /*17a70*/  SHFL.BFLY PT, R0, R5, 0x1, 0x1f ;  /* 0x0c201f0005007f89 */ /* 0x000e6200000e0000 */
[----:B------:R-:W-:Y:S02]  /*17a80*/  FMNMX.FTZ R8, R191, R8, !PT ;  /* 0x00000008bf087209 */ /* 0x000fe40007810000 */
[----:B------:R-:W-:Y:S02]  /*17a90*/  FSEL R183, R24, -INF , P0 ;  /* 0xff80000018b77808 */ /* 0x000fe40000000000 */
[----:B------:R-:W-:Y:S02]  /*17aa0*/  ISETP.GT.AND P0, PT, R4, 0x29, PT ;  /* 0x000000290400780c */ /* 0x000fe40003f04270 */
[----:B------:R-:W-:Y:S02]  /*17ab0*/  FMNMX.FTZ R8, R189, R8, !PT ;  /* 0x00000008bd087209 */ /* 0x000fe40007810000 */
[----:B------:R-:W-:Y:S02]  /*17ac0*/  FSEL R157, R23, -INF , P0 ;  /* 0xff800000179d7808 */ /* 0x000fe40000000000 */
[----:B------:R-:W-:Y:S04]  /*17ad0*/  FMNMX.FTZ R8, R183, R8, !PT ;  /* 0x00000008b7087209 */ /* 0x000fe80007810000 */
[----:B------:R-:W-:Y:S02]  /*17ae0*/  FMNMX.FTZ R6, R157, R8, !PT ;  /* 0x000000089d067209 */ /* 0x000fe40007810000 */
[----:B-1----:R-:W-:Y:S03]  /*17af0*/  FMNMX.FTZ R0, R5, R0, !PT ;  /* 0x0000000005007209 */ /* 0x002fe60007810000 */
[----:B------:R-:W1:Y:S01]  /*17b00*/  SHFL.BFLY PT, R5, R6, 0x2, 0x1f ;  /* 0x0c401f0006057f89 */ /* 0x000e6200000e0000 */
[C---:B------:R-:W-:Y:S01]  /*17b10*/  FSETP.NEU.FTZ.AND P0, PT, R0.reuse, -INF , PT ;  /* 0xff8000000000780b */ /* 0x040fe20003f1d000 */
[C---:B------:R-:W-:Y:S03]  /*17b20*/  FMUL.FTZ R184, R0.reuse, c[0x0][0x2d0] ;  /* 0x0000b40000b87a20 */ /* 0x040fe60000410000 */
[----:B------:R-:W-:Y:S02]  /*17b30*/  FSEL R4, R0, RZ, P0 ;  /* 0x000000ff00047208 */ /* 0x000fe40000000000 */
[----:B------:R-:W-:Y:S03]  /*17b40*/  FSEL R184, R184, RZ, P0 ;  /* 0x000000ffb8b87208 */ /* 0x000fe60000000000 */
[----:B------:R-:W-:Y:S02]  /*17b50*/  FADD.FTZ R4, -R4, R3 ;  /* 0x0000000304047221 */ /* 0x000fe40000010100 */
[--C-:B------:R-:W-:Y:S02]  /*17b60*/  FFMA.FTZ R180, R13, c[0x0][0x2d0], -R184.reuse ;  /* 0x0000b4000db47a23 */ /* 0x100fe400000108b8 */
[--C-:B------:R-:W-:Y:S02]  /*17b70*/  FFMA.FTZ R181, R10, c[0x0][0x2d0], -R184.reuse ;  /* 0x0000b4000ab57a23 */ /* 0x100fe400000108b8 */
[--C-:B------:R-:W-:Y:S02]  /*17b80*/  FFMA.FTZ R179, R11, c[0x0][0x2d0], -R184.reuse ;  /* 0x0000b4000bb37a23 */ /* 0x100fe400000108b8 */
[--C-:B------:R-:W-:Y:S01]  /*17b90*/  FFMA.FTZ R178, R9, c[0x0][0x2d0], -R184.reuse ;  /* 0x0000b40009b27a23 */ /* 0x100fe200000108b8 */
[----:B------:R-:W-:Y:S01]  /*17ba0*/  MUFU.EX2 R180, R180 ;  /* 0x000000b400b47308 */ /* 0x000fe20000000800 */
[----:B------:R-:W-:Y:S02]  /*17bb0*/  FMUL.FTZ R3, R4, c[0x0][0x2d0] ;  /* 0x0000b40004037a20 */ /* 0x000fe40000410000 */
[--C-:B------:R-:W-:Y:S01]  /*17bc0*/  FFMA.FTZ R251, R171, c[0x0][0x2d0], -R184.reuse ;  /* 0x0000b400abfb7a23 */ /* 0x100fe200000108b8 */
[----:B-1----:R-:W-:Y:S01]  /*17bd0*/  FMNMX.FTZ R7, R6, R5, !PT ;  /* 0x0000000506077209 */ /* 0x002fe20007810000 */
[--C-:B------:R-:W-:Y:S02]  /*17be0*/  FFMA.FTZ R190, R169, c[0x0][0x2d0], -R184.reuse ;  /* 0x0000b400a9be7a23 */ /* 0x100fe400000108b8 */
[----:B------:R-:W-:Y:S01]  /*17bf0*/  LDSM.16.MT88.4 R168, [R212+0x6080] ;  /* 0x00608000d4a8783b */ /* 0x000fe20000004200 */
[--C-:B------:R-:W-:Y:S02]  /*17c00*/  FFMA.FTZ R186, R249, c[0x0][0x2d0], -R184.reuse ;  /* 0x0000b400f9ba7a23 */ /* 0x100fe400000108b8 */
[----:B------:R-:W1:Y:S01]  /*17c10*/  MUFU.EX2 R181, R181 ;  /* 0x000000b500b57308 */ /* 0x000e620000000800 */
[--C-:B------:R-:W-:Y:S02]  /*17c20*/  FFMA.FTZ R247, R247, c[0x0][0x2d0], -R184.reuse ;  /* 0x0000b400f7f77a23 */ /* 0x100fe400000108b8 */
[--C-:B------:R-:W-:Y:S02]  /*17c30*/  FFMA.FTZ R195, R195, c[0x0][0x2d0], -R184.reuse ;  /* 0x0000b400c3c37a23 */ /* 0x100fe400000108b8 */
[----:B------:R-:W2:Y:S01]  /*17c40*/  SHFL.BFLY PT, R156, R7, 0x1, 0x1f ;  /* 0x0c201f00079c7f89 */ /* 0x000ea200000e0000 */
[--C-:B------:R-:W-:Y:S02]  /*17c50*/  FFMA.FTZ R248, R193, c[0x0][0x2d0], -R184.reuse ;  /* 0x0000b400c1f87a23 */ /* 0x100fe400000108b8 */
[--C-:B------:R-:W-:Y:S02]  /*17c60*/  FFMA.FTZ R187, R187, c[0x0][0x2d0], -R184.reuse ;  /* 0x0000b400bbbb7a23 */ /* 0x100fe400000108b8 */
[----:B------:R-:W-:Y:S01]  /*17c70*/  MUFU.EX2 R179, R179 ;  /* 0x000000b300b37308 */ /* 0x000fe20000000800 */
[----:B------:R-:W-:Y:S09]  /*17c80*/  FFMA.FTZ R184, R185, c[0x0][0x2d0], -R184 ;  /* 0x0000b400b9b87a23 */ /* 0x000ff200000108b8 */
[----:B------:R-:W3:Y:S01]  /*17c90*/  MUFU.EX2 R178, R178 ;  /* 0x000000b200b27308 */ /* 0x000ee20000000800 */
[----:B-1----:R-:W-:Y:S02]  /*17ca0*/  F2FP.BF16.PACK_AB R160, R180, R181 ;  /* 0x000000b5b4a0723e */ /* 0x002fe400000010ff */
[----:B--2---:R-:W-:Y:S07]  /*17cb0*/  FMNMX.FTZ R156, R156, R7, !PT ;  /* 0x000000079c9c7209 */ /* 0x004fee0007810000 */
[----:B------:R-:W1:Y:S01]  /*17cc0*/  MUFU.EX2 R3, R3 ;  /* 0x0000000300037308 */ /* 0x000e620000000800 */
[C---:B------:R-:W-:Y:S01]  /*17cd0*/  FSETP.NEU.FTZ.AND P0, PT, R156.reuse, -INF , PT ;  /* 0xff8000009c00780b */ /* 0x040fe20003f1d000 */
[C---:B------:R-:W-:Y:S03]  /*17ce0*/  FMUL.FTZ R182, R156.reuse, c[0x0][0x2d0] ;  /* 0x0000b4009cb67a20 */ /* 0x040fe60000410000 */
[----:B------:R-:W-:Y:S02]  /*17cf0*/  FSEL R5, R156, RZ, P0 ;  /* 0x000000ff9c057208 */ /* 0x000fe40000000000 */
[----:B------:R-:W-:Y:S03]  /*17d00*/  FSEL R182, R182, RZ, P0 ;  /* 0x000000ffb6b67208 */ /* 0x000fe60000000000 */
[----:B------:R-:W-:Y:S01]  /*17d10*/  MUFU.EX2 R186, R186 ;  /* 0x000000ba00ba7308 */ /* 0x000fe20000000800 */
[----:B------:R-:W-:Y:S01]  /*17d20*/  ISETP.LT.AND P0, PT, R240, UR4, PT ;  /* 0x00000004f0007c0c */ /* 0x000fe2000bf01270 */
[----:B------:R-:W-:Y:S01]  /*17d30*/  FADD.FTZ R5, -R5, R2 ;  /* 0x0000000205057221 */ /* 0x000fe20000010100 */
[----:B------:R-:W-:Y:S01]  /*17d40*/  UMOV UR4, UR13 ;  /* 0x0000000d00047c82 */ /* 0x000fe20008000000 */
[--C-:B------:R-:W-:Y:S01]  /*17d50*/  FFMA.FTZ R158, R15, c[0x0][0x2d0], -R182.reuse ;  /* 0x0000b4000f9e7a23 */ /* 0x100fe200000108b6 */
[----:B---3--:R-:W-:Y:S01]  /*17d60*/  F2FP.BF16.PACK_AB R162, R178, R179 ;  /* 0x000000b3b2a2723e */ /* 0x008fe200000010ff */
[----:B------:R-:W2:Y:S01]  /*17d70*/  LDSM.16.MT88.4 R12, [R216+0x4080] ;  /* 0x00408000d80c783b */ /* 0x000ea20000004200 */
[--C-:B------:R-:W-:Y:S02]  /*17d80*/  FFMA.FTZ R177, R21, c[0x0][0x2d0], -R182.reuse ;  /* 0x0000b40015b17a23 */ /* 0x100fe400000108b6 */
[--C-:B------:R-:W-:Y:S01]  /*17d90*/  FFMA.FTZ R176, R19, c[0x0][0x2d0], -R182.reuse ;  /* 0x0000b40013b07a23 */ /* 0x100fe200000108b6 */
[----:B------:R-:W-:Y:S01]  /*17da0*/  MUFU.EX2 R158, R158 ;  /* 0x0000009e009e7308 */ /* 0x000fe20000000800 */
[--C-:B------:R-:W-:Y:S02]  /*17db0*/  FFMA.FTZ R159, R17, c[0x0][0x2d0], -R182.reuse ;  /* 0x0000b400119f7a23 */ /* 0x100fe400000108b6 */
[----:B------:R-:W-:Y:S01]  /*17dc0*/  FMUL.FTZ R2, R5, c[0x0][0x2d0] ;  /* 0x0000b40005027a20 */ /* 0x000fe20000410000 */
[----:B------:R-:W3:Y:S01]  /*17dd0*/  LDSM.16.MT88.4 R20, [R214+0x4080] ;  /* 0x00408000d614783b */ /* 0x000ee20000004200 */
        /* <DEDUP_REMOVED lines=9> */
[----:B------:R-:W1:Y:S01]  /*17e70*/  MUFU.EX2 R176, R176 ;  /* 0x000000b000b07308 */ /* 0x000e620000000800 */
[--C-:B------:R-:W-:Y:S02]  /*17e80*/  FFMA.FTZ R188, R175, c[0x0][0x2d0], -R182.reuse ;  /* 0x0000b400afbc7a23 */ /* 0x100fe400000108b6 */
[--C-:B------:R-:W-:Y:S02]  /*17e90*/  FFMA.FTZ R249, R173, c[0x0][0x2d0], -R182.reuse ;  /* 0x0000b400adf97a23 */ /* 0x100fe400000108b6 */
[----:B------:R-:W-:Y:S01]  /*17ea0*/  LDSM.16.MT88.4 R172, [R216+0x7880] ;  /* 0x00788000d8ac783b */ /* 0x000fe20000004200 */
[--C-:B------:R-:W-:Y:S02]  /*17eb0*/  FFMA.FTZ R192, R167, c[0x0][0x2d0], -R182.reuse ;  /* 0x0000b400a7c07a23 */ /* 0x100fe400000108b6 */
[--C-:B------:R-:W-:Y:S02]  /*17ec0*/  FFMA.FTZ R194, R165, c[0x0][0x2d0], -R182.reuse ;  /* 0x0000b400a5c27a23 */ /* 0x100fe400000108b6 */
[----:B------:R-:W4:Y:S01]  /*17ed0*/  MUFU.EX2 R159, R159 ;  /* 0x0000009f009f7308 */ /* 0x000f220000000800 */
[C---:B------:R-:W-:Y:S02]  /*17ee0*/  FMUL.FTZ R28, R3.reuse, R28 ;  /* 0x0000001c031c7220 */ /* 0x040fe40000410000 */
[----:B------:R-:W-:Y:S01]  /*17ef0*/  LDSM.16.MT88.4 R164, [R213+0x6080] ;  /* 0x00608000d5a4783b */ /* 0x000fe20000004200 */
[C---:B------:R-:W-:Y:S02]  /*17f00*/  FMUL.FTZ R29, R3.reuse, R29 ;  /* 0x0000001d031d7220 */ /* 0x040fe40000410000 */
[C---:B------:R-:W-:Y:S02]  /*17f10*/  FMUL.FTZ R32, R3.reuse, R32 ;  /* 0x0000002003207220 */ /* 0x040fe40000410000 */
[C---:B------:R-:W-:Y:S02]  /*17f20*/  FMUL.FTZ R33, R3.reuse, R33 ;  /* 0x0000002103217220 */ /* 0x040fe40000410000 */
[----:B------:R-:W5:Y:S01]  /*17f30*/  MUFU.EX2 R2, R2 ;  /* 0x0000000200027308 */ /* 0x000f620000000800 */
        /* <DEDUP_REMOVED lines=8> */
[C---:B------:R-:W-:Y:S01]  /*17fc0*/  FMUL.FTZ R48, R3.reuse, R48 ;  /* 0x0000003003307220 */ /* 0x040fe20000410000 */
[----:B----4-:R-:W-:Y:S01]  /*17fd0*/  F2FP.BF16.PACK_AB R163, R158, R159 ;  /* 0x0000009f9ea3723e */ /* 0x010fe200000010ff */
[C---:B------:R-:W-:Y:S02]  /*17fe0*/  FMUL.FTZ R49, R3.reuse, R49 ;  /* 0x0000003103317220 */ /* 0x040fe40000410000 */
[C---:B------:R-:W-:Y:S02]  /*17ff0*/  FMUL.FTZ R52, R3.reuse, R52 ;  /* 0x0000003403347220 */ /* 0x040fe40000410000 */
[C---:B------:R-:W-:Y:S01]  /*18000*/  FMUL.FTZ R53, R3.reuse, R53 ;  /* 0x0000003503357220 */ /* 0x040fe20000410000 */
[----:B------:R-:W-:Y:S01]  /*18010*/  MUFU.EX2 R188, R188 ;  /* 0x000000bc00bc7308 */ /* 0x000fe20000000800 */
[C---:B------:R-:W-:Y:S02]  /*18020*/  FMUL.FTZ R56, R3.reuse, R56 ;  /* 0x0000003803387220 */ /* 0x040fe40000410000 */
[C---:B------:R-:W-:Y:S02]  /*18030*/  FMUL.FTZ R57, R3.reuse, R57 ;  /* 0x0000003903397220 */ /* 0x040fe40000410000 */
[C---:B-----5:R-:W-:Y:S02]  /*18040*/  FMUL.FTZ R6, R2.reuse, R154 ;  /* 0x0000009a02067220 */ /* 0x060fe40000410000 */
[C---:B------:R-:W-:Y:S02]  /*18050*/  FMUL.FTZ R7, R2.reuse, R155 ;  /* 0x0000009b02077220 */ /* 0x040fe40000410000 */
[----:B------:R-:W4:Y:S01]  /*18060*/  LDSM.16.MT88.4 R152, [R213+0x4080] ;  /* 0x00408000d598783b */ /* 0x000f220000004200 */
[C---:B------:R-:W-:Y:S01]  /*18070*/  FMUL.FTZ R10, R2.reuse, R150 ;  /* 0x00000096020a7220 */ /* 0x040fe20000410000 */
[----:B------:R-:W5:Y:S01]  /*18080*/  MUFU.EX2 R249, R249 ;  /* 0x000000f900f97308 */ /* 0x000f620000000800 */
[C---:B------:R-:W-:Y:S02]  /*18090*/  FMUL.FTZ R11, R2.reuse, R151 ;  /* 0x00000097020b7220 */ /* 0x040fe40000410000 */
[C---:B--2---:R-:W-:Y:S03]  /*180a0*/  HMMA.16816.F32.BF16 R4, R160.reuse, R12, R4 ;  /* 0x0000000ca004723c */ /* 0x044fe60000041804 */
[----:B------:R-:W-:Y:S02]  /*180b0*/  LDSM.16.MT88.4 R148, [R213+0x4880] ;  /* 0x00488000d594783b */ /* 0x000fe40000004200 */
[C---:B------:R-:W-:Y:S02]  /*180c0*/  FMUL.FTZ R18, R2.reuse, R142 ;  /* 0x0000008e02127220 */ /* 0x040fe40000410000 */
[C---:B------:R-:W-:Y:S01]  /*180d0*/  FMUL.FTZ R12, R3.reuse, R144 ;  /* 0x00000090030c7220 */ /* 0x040fe20000410000 */
[C---:B------:R-:W-:Y:S01]  /*180e0*/  HMMA.16816.F32.BF16 R8, R160.reuse, R14, R8 ;  /* 0x0000000ea008723c */ /* 0x040fe20000041808 */
[----:B------:R-:W-:Y:S03]  /*180f0*/  MUFU.EX2 R251, R251 ;  /* 0x000000fb00fb7308 */ /* 0x000fe60000000800 */
[C---:B------:R-:W-:Y:S02]  /*18100*/  FMUL.FTZ R13, R3.reuse, R145 ;  /* 0x00000091030d7220 */ /* 0x040fe40000410000 */
[C---:B------:R-:W-:Y:S02]  /*18110*/  FMUL.FTZ R19, R2.reuse, R143 ;  /* 0x0000008f02137220 */ /* 0x040fe40000410000 */
[C---:B------:R-:W-:Y:S01]  /*18120*/  FMUL.FTZ R14, R2.reuse, R146 ;  /* 0x00000092020e7220 */ /* 0x040fe20000410000 */
[----:B------:R-:W-:Y:S02]  /*18130*/  LDSM.16.MT88.4 R140, [R213+0x5880] ;  /* 0x00588000d58c783b */ /* 0x000fe40000004200 */
[----:B------:R-:W2:Y:S01]  /*18140*/  MUFU.EX2 R190, R190 ;  /* 0x000000be00be7308 */ /* 0x000ea20000000800 */
[C---:B------:R-:W-:Y:S02]  /*18150*/  FMUL.FTZ R15, R2.reuse, R147 ;  /* 0x00000093020f7220 */ /* 0x040fe40000410000 */
[C---:B------:R-:W-:Y:S02]  /*18160*/  FMUL.FTZ R26, R2.reuse, R134 ;  /* 0x00000086021a7220 */ /* 0x040fe40000410000 */
[C---:B------:R-:W-:Y:S01]  /*18170*/  FMUL.FTZ R27, R2.reuse, R135 ;  /* 0x00000087021b7220 */ /* 0x040fe20000410000 */
[----:B------:R-:W1:Y:S01]  /*18180*/  LDSM.16.MT88.4 R144, [R212+0x4080] ;  /* 0x00408000d490783b */ /* 0x000e620000004200 */
[C---:B------:R-:W-:Y:S01]  /*18190*/  FMUL.FTZ R30, R2.reuse, R30 ;  /* 0x0000001e021e7220 */ /* 0x040fe20000410000 */
[C---:B---3--:R-:W-:Y:S02]  /*181a0*/  HMMA.16816.F32.BF16 R12, R160.reuse, R20, R12 ;  /* 0x00000014a00c723c */ /* 0x048fe4000004180c */
[----:B------:R-:W-:Y:S01]  /*181b0*/  MUFU.EX2 R192, R192 ;  /* 0x000000c000c07308 */ /* 0x000fe20000000800 */
[C---:B------:R-:W-:Y:S02]  /*181c0*/  FMUL.FTZ R31, R2.reuse, R31 ;  /* 0x0000001f021f7220 */ /* 0x040fe40000410000 */
[C---:B------:R-:W-:Y:S01]  /*181d0*/  FMUL.FTZ R34, R2.reuse, R34 ;  /* 0x0000002202227220 */ /* 0x040fe20000410000 */
[----:B------:R-:W-:Y:S01]  /*181e0*/  LDSM.16.MT88.4 R132, [R214+0x5880] ;  /* 0x00588000d684783b */ /* 0x000fe20000004200 */
[C---:B------:R-:W-:Y:S01]  /*181f0*/  FMUL.FTZ R20, R3.reuse, R136 ;  /* 0x0000008803147220 */ /* 0x040fe20000410000 */
[C---:B------:R-:W-:Y:S04]  /*18200*/  HMMA.16816.F32.BF16 R16, R160.reuse, R22, R16 ;  /* 0x00000016a010723c */ /* 0x040fe80000041810 */
[C---:B------:R-:W-:Y:S01]  /*18210*/  FMUL.FTZ R21, R3.reuse, R137 ;  /* 0x0000008903157220 */ /* 0x040fe20000410000 */
[----:B------:R-:W3:Y:S01]  /*18220*/  MUFU.EX2 R194, R194 ;  /* 0x000000c200c27308 */ /* 0x000ee20000000800 */
[C---:B------:R-:W-:Y:S02]  /*18230*/  FMUL.FTZ R35, R2.reuse, R35 ;  /* 0x0000002302237220 */ /* 0x040fe40000410000 */
[C---:B------:R-:W-:Y:S04]  /*18240*/  FMUL.FTZ R22, R2.reuse, R138 ;  /* 0x0000008a02167220 */ /* 0x040fe80000410000 */
[C---:B------:R-:W-:Y:S02]  /*18250*/  FMUL.FTZ R23, R2.reuse, R139 ;  /* 0x0000008b02177220 */ /* 0x040fe40000410000 */
[----:B------:R-:W2:Y:S01]  /*18260*/  LDSM.16.MT88.4 R136, [R216+0x5880] ;  /* 0x00588000d888783b */ /* 0x000ea20000004200 */
[C---:B------:R-:W-:Y:S01]  /*18270*/  FMUL.FTZ R38, R2.reuse, R38 ;  /* 0x0000002602267220 */ /* 0x040fe20000410000 */
[----:B------:R-:W-:Y:S01]  /*18280*/  MUFU.EX2 R195, R195 ;  /* 0x000000c300c37308 */ /* 0x000fe20000000800 */
[C---:B------:R-:W-:Y:S02]  /*18290*/  FMUL.FTZ R39, R2.reuse, R39 ;  /* 0x0000002702277220 */ /* 0x040fe40000410000 */
[C---:B----4-:R-:W-:Y:S03]  /*182a0*/  HMMA.16816.F32.BF16 R20, R160.reuse, R152, R20 ;  /* 0x00000098a014723c */ /* 0x050fe60000041814 */
[C---:B------:R-:W-:Y:S02]  /*182b0*/  FMUL.FTZ R42, R2.reuse, R42 ;  /* 0x0000002a022a7220 */ /* 0x040fe40000410000 */
[C---:B------:R-:W-:Y:S02]  /*182c0*/  FMUL.FTZ R43, R2.reuse, R43 ;  /* 0x0000002b022b7220 */ /* 0x040fe40000410000 */
[C---:B------:R-:W-:Y:S01]  /*182d0*/  FMUL.FTZ R46, R2.reuse, R46 ;  /* 0x0000002e022e7220 */ /* 0x040fe20000410000 */
[C---:B------:R-:W-:Y:S01]  /*182e0*/  HMMA.16816.F32.BF16 R24, R160.reuse, R154, R24 ;  /* 0x0000009aa018723c */ /* 0x040fe20000041818 */
[----:B------:R-:W-:Y:S01]  /*182f0*/  LDSM.16.MT88.4 R152, [R212+0x4880] ;  /* 0x00488000d498783b */ /* 0x000fe20000004200 */
[----:B------:R-:W4:Y:S02]  /*18300*/  MUFU.EX2 R248, R248 ;  /* 0x000000f800f87308 */ /* 0x000f240000000800 */
[C---:B------:R-:W-:Y:S02]  /*18310*/  FMUL.FTZ R47, R2.reuse, R47 ;  /* 0x0000002f022f7220 */ /* 0x040fe40000410000 */
[C---:B------:R-:W-:Y:S02]  /*18320*/  FMUL.FTZ R50, R2.reuse, R50 ;  /* 0x0000003202327220 */ /* 0x040fe40000410000 */
[C---:B-1----:R-:W-:Y:S04]  /*18330*/  HMMA.16816.F32.BF16 R28, R160.reuse, R144, R28 ;  /* 0x00000090a01c723c */ /* 0x042fe8000004181c */
[C---:B------:R-:W-:Y:S01]  /*18340*/  FMUL.FTZ R51, R2.reuse, R51 ;  /* 0x0000003302337220 */ /* 0x040fe20000410000 */
[----:B------:R-:W-:Y:S01]  /*18350*/  MUFU.EX2 R187, R187 ;  /* 0x000000bb00bb7308 */ /* 0x000fe20000000800 */
[C---:B------:R-:W-:Y:S02]  /*18360*/  FMUL.FTZ R54, R2.reuse, R54 ;  /* 0x0000003602367220 */ /* 0x040fe40000410000 */
[C---:B------:R-:W-:Y:S01]  /*18370*/  HMMA.16816.F32.BF16 R32, R160.reuse, R146, R32 ;  /* 0x00000092a020723c */ /* 0x040fe20000041820 */
[----:B------:R-:W-:Y:S03]  /*18380*/  LDSM.16.MT88.4 R144, [R214+0x4880] ;  /* 0x00488000d690783b */ /* 0x000fe60000004200 */
[C---:B------:R-:W-:Y:S02]  /*18390*/  FMUL.FTZ R55, R2.reuse, R55 ;  /* 0x0000003702377220 */ /* 0x040fe40000410000 */
[C---:B------:R-:W-:Y:S01]  /*183a0*/  FMUL.FTZ R58, R2.reuse, R58 ;  /* 0x0000003a023a7220 */ /* 0x040fe20000410000 */
[----:B------:R-:W-:Y:S01]  /*183b0*/  MUFU.EX2 R184, R184 ;  /* 0x000000b800b87308 */ /* 0x000fe20000000800 */
[C---:B------:R-:W-:Y:S01]  /*183c0*/  FMUL.FTZ R59, R2.reuse, R59 ;  /* 0x0000003b023b7220 */ /* 0x040fe20000410000 */
[C---:B--2---:R-:W-:Y:S03]  /*183d0*/  HMMA.16816.F32.BF16 R36, R160.reuse, R136, R36 ;  /* 0x00000088a024723c */ /* 0x044fe60000041824 */
        /* <DEDUP_REMOVED lines=94> */
[----:B------:R-:W-:Y:S01]  /*189c0*/  FMUL.FTZ R124, R3, R124 ;  /* 0x0000007c037c7220 */ /* 0x000fe20000410000 */
[----:B------:R-:W-:Y:S01]  /*189d0*/  F2FP.BF16.PACK_AB R132, R247, R186 ;  /* 0x000000baf784723e */ /* 0x000fe200000010ff */
[----:B------:R-:W-:Y:S03]  /*189e0*/  FMUL.FTZ R125, R3, R125 ;  /* 0x0000007d037d7220 */ /* 0x000fe60000410000 */
[C---:B------:R-:W-:Y:S03]  /*189f0*/  HMMA.16816.F32.BF16 R120, R160.reuse, R134, R120 ;  /* 0x00000086a078723c */ /* 0x040fe60000041878 */
[C---:B------:R-:W-:Y:S01]  /*18a00*/  FMUL.FTZ R126, R2.reuse, R126 ;  /* 0x0000007e027e7220 */ /* 0x040fe20000410000 */
[----:B-----5:R-:W-:Y:S01]  /*18a10*/  F2FP.BF16.PACK_AB R133, R249, R188 ;  /* 0x000000bcf985723e */ /* 0x020fe200000010ff */
[----:B------:R-:W-:Y:S02]  /*18a20*/  FMUL.FTZ R127, R2, R127 ;  /* 0x0000007f027f7220 */ /* 0x000fe40000410000 */
[C---:B------:R-:W-:Y:S01]  /*18a30*/  FMUL.FTZ R128, R3.reuse, R128 ;  /* 0x0000008003807220 */ /* 0x040fe20000410000 */
[----:B------:R-:W-:Y:S01]  /*18a40*/  F2FP.BF16.PACK_AB R134, R190, R251 ;  /* 0x000000fbbe86723e */ /* 0x000fe200000010ff */
[----:B------:R-:W-:Y:S03]  /*18a50*/  FMUL.FTZ R129, R3, R129 ;  /* 0x0000008103817220 */ /* 0x000fe60000410000 */
[C---:B---3--:R-:W-:Y:S03]  /*18a60*/  HMMA.16816.F32.BF16 R124, R160.reuse, R140, R124 ;  /* 0x0000008ca07c723c */ /* 0x048fe6000004187c */
[----:B------:R-:W-:Y:S01]  /*18a70*/  FMUL.FTZ R130, R2, R130 ;  /* 0x0000008202827220 */ /* 0x000fe20000410000 */
[----:B------:R-:W-:Y:S01]  /*18a80*/  F2FP.BF16.PACK_AB R135, R194, R192 ;  /* 0x000000c0c287723e */ /* 0x000fe200000010ff */
[C---:B------:R-:W-:Y:S02]  /*18a90*/  FMUL.FTZ R131, R2.reuse, R131 ;  /* 0x0000008302837220 */ /* 0x040fe40000410000 */
[--C-:B------:R-:W-:Y:S02]  /*18aa0*/  FFMA.FTZ R191, R191, c[0x0][0x2d0], -R182.reuse ;  /* 0x0000b400bfbf7a23 */ /* 0x100fe400000108b6 */
[--C-:B------:R-:W-:Y:S03]  /*18ab0*/  FFMA.FTZ R250, R189, c[0x0][0x2d0], -R182.reuse ;  /* 0x0000b400bdfa7a23 */ /* 0x100fe600000108b6 */
[----:B------:R-:W-:Y:S01]  /*18ac0*/  HMMA.16816.F32.BF16 R128, R160, R142, R128 ;  /* 0x0000008ea080723c */ /* 0x000fe20000041880 */
[----:B------:R-:W2:Y:S01]  /*18ad0*/  LDSM.16.MT88.4 R140, [R216+0x6080] ;  /* 0x00608000d88c783b */ /* 0x000ea20000004200 */
[----:B------:R-:W-:Y:S01]  /*18ae0*/  MUFU.EX2 R191, R191 ;  /* 0x000000bf00bf7308 */ /* 0x000fe20000000800 */
[--C-:B------:R-:W-:Y:S02]  /*18af0*/  FFMA.FTZ R183, R183, c[0x0][0x2d0], -R182.reuse ;  /* 0x0000b400b7b77a23 */ /* 0x100fe400000108b6 */
[----:B------:R-:W-:Y:S02]  /*18b00*/  FFMA.FTZ R182, R157, c[0x0][0x2d0], -R182 ;  /* 0x0000b4009db67a23 */ /* 0x000fe400000108b6 */
[----:B------:R-:W-:Y:S01]  /*18b10*/  FFMA.FTZ R181, R3, R238, R181 ;  /* 0x000000ee03b57223 */ /* 0x000fe200000100b5 */
[C---:B-1----:R-:W-:Y:S01]  /*18b20*/  HMMA.16816.F32.BF16 R4, R132.reuse, R136, R4 ;  /* 0x000000888404723c */ /* 0x042fe20000041804 */
[----:B------:R-:W1:Y:S03]  /*18b30*/  LDSM.16.MT88.4 R160, [R214+0x6080] ;  /* 0x00608000d6a0783b */ /* 0x000e660000004200 */
[----:B------:R-:W3:Y:S01]  /*18b40*/  MUFU.EX2 R250, R250 ;  /* 0x000000fa00fa7308 */ /* 0x000ee20000000800 */
[----:B------:R-:W-:Y:S02]  /*18b50*/  FFMA.FTZ R177, R2, R237, R177 ;  /* 0x000000ed02b17223 */ /* 0x000fe400000100b1 */
[----:B------:R-:W-:Y:S01]  /*18b60*/  FADD.FTZ R180, R180, R181 ;  /* 0x000000b5b4b47221 */ /* 0x000fe20000010000 */
[C---:B------:R-:W-:Y:S01]  /*18b70*/  HMMA.16816.F32.BF16 R8, R132.reuse, R138, R8 ;  /* 0x0000008a8408723c */ /* 0x040fe20000041808 */
[----:B------:R-:W5:Y:S03]  /*18b80*/  LDSM.16.MT88.4 R136, [R214+0x7880] ;  /* 0x00788000d688783b */ /* 0x000f660000004200 */
[----:B------:R-:W-:Y:S02]  /*18b90*/  FADD.FTZ R176, R176, R177 ;  /* 0x000000b1b0b07221 */ /* 0x000fe40000010000 */
[----:B------:R-:W-:Y:S01]  /*18ba0*/  MUFU.EX2 R183, R183 ;  /* 0x000000b700b77308 */ /* 0x000fe20000000800 */
[----:B------:R-:W-:Y:S01]  /*18bb0*/  FADD.FTZ R3, R179, R180 ;  /* 0x000000b4b3037221 */ /* 0x000fe20000010000 */
[C---:B------:R-:W-:Y:S04]  /*18bc0*/  HMMA.16816.F32.BF16 R12, R132.reuse, R144, R12 ;  /* 0x00000090840c723c */ /* 0x040fe8000004180c */
[----:B------:R-:W-:Y:S04]  /*18bd0*/  FADD.FTZ R3, R178, R3 ;  /* 0x00000003b2037221 */ /* 0x000fe80000010000 */
[C---:B------:R-:W-:Y:S01]  /*18be0*/  HMMA.16816.F32.BF16 R16, R132.reuse, R146, R16 ;  /* 0x000000928410723c */ /* 0x040fe20000041810 */
[----:B------:R-:W1:Y:S01]  /*18bf0*/  LDSM.16.MT88.4 R144, [R213+0x7880] ;  /* 0x00788000d590783b */ /* 0x000e620000004200 */
[----:B------:R-:W1:Y:S02]  /*18c00*/  MUFU.EX2 R182, R182 ;  /* 0x000000b600b67308 */ /* 0x000e640000000800 */
[----:B------:R-:W-:Y:S01]  /*18c10*/  FADD.FTZ R2, R186, R3 ;  /* 0x00000003ba027221 */ /* 0x000fe20000010000 */
[----:B------:R-:W-:Y:S03]  /*18c20*/  MOV R3, R0 ;  /* 0x0000000000037202 */ /* 0x000fe60000000f00 */
[C---:B------:R-:W-:Y:S04]  /*18c30*/  HMMA.16816.F32.BF16 R20, R132.reuse, R148, R20 ;  /* 0x000000948414723c */ /* 0x040fe80000041814 */
[----:B------:R-:W-:Y:S04]  /*18c40*/  FADD.FTZ R2, R247, R2 ;  /* 0x00000002f7027221 */ /* 0x000fe80000010000 */
[C---:B------:R-:W-:Y:S01]  /*18c50*/  HMMA.16816.F32.BF16 R24, R132.reuse, R150, R24 ;  /* 0x000000968418723c */ /* 0x040fe20000041818 */
[----:B------:R-:W-:Y:S03]  /*18c60*/  LDSM.16.MT88.4 R148, [R216+0x9080] ;  /* 0x00908000d894783b */ /* 0x000fe60000004200 */
[----:B------:R-:W-:Y:S01]  /*18c70*/  FADD.FTZ R251, R251, R2 ;  /* 0x00000002fbfb7221 */ /* 0x000fe20000010000 */
[-C--:B------:R-:W-:Y:S03]  /*18c80*/  MOV R2, R156.reuse ;  /* 0x0000009c00027202 */ /* 0x080fe60000000f00 */
[C---:B------:R-:W-:Y:S04]  /*18c90*/  HMMA.16816.F32.BF16 R28, R132.reuse, R152, R28 ;  /* 0x00000098841c723c */ /* 0x040fe8000004181c */
[----:B------:R-:W-:Y:S04]  /*18ca0*/  FADD.FTZ R190, R190, R251 ;  /* 0x000000fbbebe7221 */ /* 0x000fe80000010000 */
[C---:B------:R-:W-:Y:S08]  /*18cb0*/  HMMA.16816.F32.BF16 R32, R132.reuse, R154, R32 ;  /* 0x0000009a8420723c */ /* 0x040ff00000041820 */
[C---:B--2---:R-:W-:Y:S08]  /*18cc0*/  HMMA.16816.F32.BF16 R36, R132.reuse, R140, R36 ;  /* 0x0000008c8424723c */ /* 0x044ff00000041824 */
[C---:B------:R-:W-:Y:S01]  /*18cd0*/  HMMA.16816.F32.BF16 R40, R132.reuse, R142, R40 ;  /* 0x0000008e8428723c */ /* 0x040fe20000041828 */
[----:B------:R-:W2:Y:S07]  /*18ce0*/  LDSM.16.MT88.4 R140, [R212+0x7880] ;  /* 0x00788000d48c783b */ /* 0x000eae0000004200 */
[C---:B-1----:R-:W-:Y:S07]  /*18cf0*/  HMMA.16816.F32.BF16 R44, R132.reuse, R160, R44 ;  /* 0x000000a0842c723c */ /* 0x042fee000004182c */
[----:B----4-:R-:W-:Y:S01]  /*18d00*/  F2FP.BF16.PACK_AB R160, R248, R195 ;  /* 0x000000c3f8a0723e */ /* 0x010fe200000010ff */
[C---:B------:R-:W-:Y:S04]  /*18d10*/  HMMA.16816.F32.BF16 R48, R132.reuse, R162, R48 ;  /* 0x000000a28430723c */ /* 0x040fe80000041830 */
[----:B---3--:R-:W-:Y:S01]  /*18d20*/  F2FP.BF16.PACK_AB R161, R250, R191 ;  /* 0x000000bffaa1723e */ /* 0x008fe200000010ff */
[----:B------:R-:W-:Y:S02]  /*18d30*/  FADD.FTZ R195, R195, R190 ;  /* 0x000000bec3c37221 */ /* 0x000fe40000010000 */
[----:B------:R-:W-:Y:S01]  /*18d40*/  F2FP.BF16.PACK_AB R162, R184, R187 ;  /* 0x000000bbb8a2723e */ /* 0x000fe200000010ff */
[C---:B------:R-:W-:Y:S04]  /*18d50*/  HMMA.16816.F32.BF16 R52, R132.reuse, R164, R52 ;  /* 0x000000a48434723c */ /* 0x040fe80000041834 */
[----:B------:R-:W-:Y:S01]  /*18d60*/  F2FP.BF16.PACK_AB R163, R182, R183 ;  /* 0x000000b7b6a3723e */ /* 0x000fe200000010ff */
[----:B------:R-:W-:Y:S03]  /*18d70*/  FADD.FTZ R248, R248, R195 ;  /* 0x000000c3f8f87221 */ /* 0x000fe60000010000 */
[C---:B------:R-:W-:Y:S01]  /*18d80*/  HMMA.16816.F32.BF16 R56, R132.reuse, R166, R56 ;  /* 0x000000a68438723c */ /* 0x040fe20000041838 */
[----:B------:R-:W-:Y:S03]  /*18d90*/  LDSM.16.MT88.4 R164, [R213+0x5080] ;  /* 0x00508000d5a4783b */ /* 0x000fe60000004200 */
[----:B------:R-:W-:Y:S04]  /*18da0*/  FADD.FTZ R187, R187, R248 ;  /* 0x000000f8bbbb7221 */ /* 0x000fe80000010000 */
[C---:B------:R-:W-:Y:S04]  /*18db0*/  HMMA.16816.F32.BF16 R60, R132.reuse, R168, R60 ;  /* 0x000000a8843c723c */ /* 0x040fe8000004183c */
[----:B------:R-:W-:Y:S04]  /*18dc0*/  FADD.FTZ R238, R184, R187 ;  /* 0x000000bbb8ee7221 */ /* 0x000fe80000010000 */
[C---:B------:R-:W-:Y:S01]  /*18dd0*/  HMMA.16816.F32.BF16 R64, R132.reuse, R170, R64 ;  /* 0x000000aa8440723c */ /* 0x040fe20000041840 */
[----:B------:R-:W-:Y:S07]  /*18de0*/  LDSM.16.MT88.4 R168, [R212+0x5080] ;  /* 0x00508000d4a8783b */ /* 0x000fee0000004200 */
[C---:B------:R-:W-:Y:S08]  /*18df0*/  HMMA.16816.F32.BF16 R68, R132.reuse, R172, R68 ;  /* 0x000000ac8444723c */ /* 0x040ff00000041844 */
[C---:B------:R-:W-:Y:S01]  /*18e00*/  HMMA.16816.F32.BF16 R72, R132.reuse, R174, R72 ;  /* 0x000000ae8448723c */ /* 0x040fe20000041848 */
[----:B------:R-:W-:Y:S07]  /*18e10*/  LDSM.16.MT88.4 R172, [R212+0x8080] ;  /* 0x00808000d4ac783b */ /* 0x000fee0000004200 */
[C---:B-----5:R-:W-:Y:S08]  /*18e20*/  HMMA.16816.F32.BF16 R76, R132.reuse, R136, R76 ;  /* 0x00000088844c723c */ /* 0x060ff0000004184c */
        /* <DEDUP_REMOVED lines=55> */
[C---:B--2---:R-:W-:Y:S07]  /*191a0*/  HMMA.16816.F32.BF16 R108, R160.reuse, R4, R108 ;  /* 0x00000004a06c723c */ /* 0x044fee000004186c */
[----:B------:R-:W-:Y:S01]  /*191b0*/  FADD.FTZ R5, R159, R176 ;  /* 0x000000b09f057221 */ /* 0x000fe20000010000 */
[C---:B------:R-:W-:Y:S04]  /*191c0*/  HMMA.16816.F32.BF16 R112, R160.reuse, R6, R112 ;  /* 0x00000006a070723c */ /* 0x040fe80000041870 */
[----:B------:R-:W-:Y:S01]  /*191d0*/  MOV R159, R156 ;  /* 0x0000009c009f7202 */ /* 0x000fe20000000f00 */
[----:B------:R-:W-:Y:S03]  /*191e0*/  FADD.FTZ R5, R158, R5 ;  /* 0x000000059e057221 */ /* 0x000fe60000010000 */
[C---:B---3--:R-:W-:Y:S04]  /*191f0*/  HMMA.16816.F32.BF16 R116, R160.reuse, R8, R116 ;  /* 0x00000008a074723c */ /* 0x048fe80000041874 */
[----:B------:R-:W-:Y:S04]  /*19200*/  FADD.FTZ R188, R188, R5 ;  /* 0x00000005bcbc7221 */ /* 0x000fe80000010000 */
[C---:B------:R-:W-:Y:S04]  /*19210*/  HMMA.16816.F32.BF16 R120, R160.reuse, R10, R120 ;  /* 0x0000000aa078723c */ /* 0x040fe80000041878 */
[----:B------:R-:W-:Y:S04]  /*19220*/  FADD.FTZ R249, R249, R188 ;  /* 0x000000bcf9f97221 */ /* 0x000fe80000010000 */
[C---:B-1----:R-:W-:Y:S04]  /*19230*/  HMMA.16816.F32.BF16 R124, R160.reuse, R12, R124 ;  /* 0x0000000ca07c723c */ /* 0x042fe8000004187c */
[----:B------:R-:W-:Y:S04]  /*19240*/  FADD.FTZ R249, R192, R249 ;  /* 0x000000f9c0f97221 */ /* 0x000fe80000010000 */
[----:B------:R-:W-:Y:S01]  /*19250*/  FADD.FTZ R194, R194, R249 ;  /* 0x000000f9c2c27221 */ /* 0x000fe20000010000 */
[----:B------:R-:W-:Y:S03]  /*19260*/  HMMA.16816.F32.BF16 R128, R160, R14, R128 ;  /* 0x0000000ea080723c */ /* 0x000fe60000041880 */
[----:B------:R-:W-:Y:S04]  /*19270*/  FADD.FTZ R191, R191, R194 ;  /* 0x000000c2bfbf7221 */ /* 0x000fe80000010000 */
[----:B------:R-:W-:Y:S05]  /*19280*/  FADD.FTZ R250, R250, R191 ;  /* 0x000000bffafa7221 */ /* 0x000fea0000010000 */
[----:B------:R-:W-:Y:S04]  /*19290*/  FADD.FTZ R183, R183, R250 ;  /* 0x000000fab7b77221 */ /* 0x000fe80000010000 */
[----:B------:R-:W-:Y:S01]  /*192a0*/  FADD.FTZ R237, R182, R183 ;  /* 0x000000b7b6ed7221 */ /* 0x000fe20000010000 */
[----:B------:R-:W-:-:S05]  /*192b0*/  @P0 BRA `(.L_x_1738) ;  /* 0xffffcd8000000947 */ /* 0x000fca000383ffff */
.L_x_1733:
[----:B------:R-:W-:-:S13]  /*192c0*/  ISETP.LE.AND P0, PT, RZ, UR13, PT ;  /* 0x0000000dff007c0c */ /* 0x000fda000bf03270 */
[----:B------:R-:W-:Y:S05]  /*192d0*/  @!P0 BRA `(.L_x_1739) ;  /* 0x00002e8000008947 */ /* 0x000fea0003800000 */
[----:B------:R-:W-:Y:S01]  /*192e0*/  IADD3 R239, -R197, 0x30, RZ ;  /* 0x00000030c5ef7810 */ /* 0x000fe20007ffe1ff */
[C---:B------:R-:W-:Y:S01]  /*192f0*/  IMAD.SHL.U32 R241, R196.reuse, 0x2, RZ ;  /* 0x00000002c4f17824 */ /* 0x040fe200078e00ff */
[----:B------:R-:W-:Y:S02]  /*19300*/  SHF.L.U64.HI R240, R196, 0x1, R199 ;  /* 0x00000001c4f07819 */ /* 0x000fe400000102c7 */
.L_x_1744:
[----:B------:R-:W-:Y:S01]  /*19310*/  SHF.R.S32.HI R5, RZ, 0x1f, R228 ;  /* 0x0000001fff057819 */ /* 0x000fe200000114e4 */
[C---:B------:R-:W-:Y:S01]  /*19320*/  IMAD.WIDE.U32 R6, R228.reuse, c[0x0][0x208], RZ ;  /* 0x00008200e4067a25 */ /* 0x040fe200078e00ff */
[----:B------:R-:W-:Y:S01]  /*19330*/  SHF.R.S32.HI R3, RZ, 0x1f, R227 ;  /* 0x0000001fff037819 */ /* 0x000fe200000114e3 */
[----:B------:R-:W-:Y:S04]  /*19340*/  DEPBAR.LE SB0, 0x0 ;  /* 0x000080000000791a */ /* 0x000fe80000000000 */
[----:B------:R-:W-:Y:S01]  /*19350*/  BAR.SYNC.DEFER_BLOCKING 0x0 ;  /* 0x0000000000007b1d */ /* 0x000fe20000010000 */
[----:B------:R-:W-:Y:S01]  /*19360*/  IMAD R5, R5, c[0x0][0x208], RZ ;  /* 0x0000820005057a24 */ /* 0x000fe200078e02ff */
[----:B------:R-:W-:Y:S01]  /*19370*/  ISETP.GE.AND P1, PT, R229, c[0x0][0x1d4], PT ;  /* 0x00007500e5007a0c */ /* 0x000fe20003f26270 */
[----:B------:R-:W-:Y:S01]  /*19380*/  IMAD R3, R3, c[0x0][0x218], RZ ;  /* 0x0000860003037a24 */ /* 0x000fe200078e02ff */
[----:B------:R-:W-:Y:S01]  /*19390*/  SHF.L.U64.HI R245, R235, 0x1, R236 ;  /* 0x00000001ebf57819 */ /* 0x000fe200000102ec */
[----:B------:R-:W-:Y:S01]  /*193a0*/  IMAD R5, R228, c[0x0][0x20c], R5 ;  /* 0x00008300e4057a24 */ /* 0x000fe200078e0205 */
[----:B------:R-:W-:Y:S01]  /*193b0*/  SHF.L.U64.HI R243, R234, 0x1, R233 ;  /* 0x00000001eaf37819 */ /* 0x000fe200000102e9 */
[----:B------:R-:W-:Y:S01]  /*193c0*/  IMAD R3, R227, c[0x0][0x21c], R3 ;  /* 0x00008700e3037a24 */ /* 0x000fe200078e0203 */
[----:B------:R-:W-:Y:S01]  /*193d0*/  SHF.L.U64.HI R156, R232, 0x1, R231 ;  /* 0x00000001e89c7819 */ /* 0x000fe200000102e7 */
[----:B------:R-:W-:Y:S02]  /*193e0*/  IMAD.IADD R7, R7, 0x1, R5 ;  /* 0x0000000107077824 */ /* 0x000fe400078e0205 */
[----:B------:R-:W-:Y:S02]  /*193f0*/  IMAD.SHL.U32 R244, R235, 0x2, RZ ;  /* 0x00000002ebf47824 */ /* 0x000fe400078e00ff */
[----:B------:R-:W-:Y:S04]  /*19400*/  IMAD.WIDE.U32 R6, R227, c[0x0][0x218], R6 ;  /* 0x00008600e3067a25 */ /* 0x000fe800078e0006 */
[----:B------:R-:W-:Y:S01]  /*19410*/  IMAD.SHL.U32 R242, R234, 0x2, RZ ;  /* 0x00000002eaf27824 */ /* 0x000fe200078e00ff */
[----:B------:R-:W-:Y:S04]  /*19420*/  IADD3 R2, P0, R6, UR28, RZ ;  /* 0x0000001c06027c10 */ /* 0x000fe8000ff1e0ff */
[----:B------:R-:W-:Y:S01]  /*19430*/  IADD3.X R3, R7, UR12, R3, P0, !PT ;  /* 0x0000000c07037c10 */ /* 0x000fe200087fe403 */
[----:B------:R-:W-:Y:S01]  /*19440*/  LDSM.16.M88.4 R24, [R222] ;  /* 0x00000000de18783b */ /* 0x000fe20000000200 */
[C---:B------:R-:W-:Y:S01]  /*19450*/  LEA R4, P0, R2.reuse, c[0x0][0x1f8], 0x1 ;  /* 0x00007e0002047a11 */ /* 0x040fe200078008ff */
[----:B------:R-:W-:Y:S02]  /*19460*/  BSSY B0, `(.L_x_1740) ;  /* 0x0000031000007945 */ /* 0x000fe40003800000 */
[----:B------:R-:W-:Y:S01]  /*19470*/  LDSM.16.M88.4 R8, [R221+0xa080] ;  /* 0x00a08000dd08783b */ /* 0x000fe20000000200 */
[----:B------:R-:W-:Y:S01]  /*19480*/  LEA.HI.X R15, R2, c[0x0][0x1fc], R3, 0x1, P0 ;  /* 0x00007f00020f7a11 */ /* 0x000fe200000f0c03 */
[----:B------:R-:W-:Y:S02]  /*19490*/  IMAD.SHL.U32 R2, R232, 0x2, RZ ;  /* 0x00000002e8027824 */ /* 0x000fe400078e00ff */
[----:B------:R-:W1:Y:S04]  /*194a0*/  SHFL.IDX PT, R7, R4, RZ, 0x181f ;  /* 0x00181fff04077589 */ /* 0x000e6800000e0000 */
[----:B------:R-:W-:Y:S04]  /*194b0*/  LDSM.16.M88.4 R16, [R221+0xa880] ;  /* 0x00a88000dd10783b */ /* 0x000fe80000000200 */
[----:B------:R-:W2:Y:S04]  /*194c0*/  SHFL.IDX PT, R3, R15, RZ, 0x181f ;  /* 0x00181fff0f037589 */ /* 0x000ea800000e0000 */
[----:B------:R3:W4:Y:S04]  /*194d0*/  LDSM.16.M88.4 R160, [R221+0xb080] ;  /* 0x00b08000dda0783b */ /* 0x0007280000000200 */
[----:B------:R3:W3:Y:S04]  /*194e0*/  LDSM.16.M88.4 R164, [R220] ;  /* 0x00000000dca4783b */ /* 0x0006e80000000200 */
[----:B------:R3:W3:Y:S04]  /*194f0*/  LDSM.16.M88.4 R168, [R219] ;  /* 0x00000000dba8783b */ /* 0x0006e80000000200 */
[----:B------:R3:W3:Y:S04]  /*19500*/  LDSM.16.M88.4 R172, [R211] ;  /* 0x00000000d3ac783b */ /* 0x0006e80000000200 */
[----:B------:R3:W3:Y:S01]  /*19510*/  LDSM.16.M88.4 R176, [R210] ;  /* 0x00000000d2b0783b */ /* 0x0006e20000000200 */
[----:B-1----:R-:W-:Y:S05]  /*19520*/  IADD3 R22, P0, R7, R241, RZ ;  /* 0x000000f107167210 */ /* 0x002fea0007f1e0ff */
[----:B--2---:R-:W-:Y:S01]  /*19530*/  IMAD.X R23, R3, 0x1, R240, P0 ;  /* 0x0000000103177824 */ /* 0x004fe200000e06f0 */
        /* <DEDUP_REMOVED lines=9> */
[----:B------:R-:W-:Y:S02]  /*195d0*/  IADD3 R6, P0, R7, R2, RZ ;  /* 0x0000000207067210 */ /* 0x000fe40007f1e0ff */
[----:B------:R-:W-:Y:S02]  /*195e0*/  ISETP.GT.AND P1, PT, R223, 0x7f, PT ;  /* 0x0000007fdf00780c */ /* 0x000fe40003f24270 */
[----:B------:R1:W-:Y:S01]  /*195f0*/  LDGSTS.E.BYPASS.LTC128B.128 [R230+0x7080], [R12.64], !P5 ;  /* 0x070800000ce67fae */ /* 0x0003e2000e901d5a */
[----:B------:R-:W-:Y:S02]  /*19600*/  IMAD.X R7, R3, 0x1, R156, P0 ;  /* 0x0000000103077824 */ /* 0x000fe400000e069c */
[----:B------:R-:W-:Y:S03]  /*19610*/  IMAD.MOV.U32 R3, RZ, RZ, R0 ;  /* 0x000000ffff037224 */ /* 0x000fe600078e0000 */
[----:B------:R1:W-:Y:S05]  /*19620*/  LDGSTS.E.BYPASS.LTC128B.128 [R230+0x8880], [R6.64], !P4 ;  /* 0x0888000006e67fae */ /* 0x0003ea000e101d5a */
[----:B------:R-:W-:-:S05]  /*19630*/  @P1 BRA `(.L_x_1741) ;  /* 0x0000013000001947 */ /* 0x000fca0003800000 */
[----:B----4-:R-:W-:-:S05]  /*19640*/  BRA.DIV ~URZ, `(.L_x_1742) ;  /* 0x000060e27f007947 */ /* 0x010fca000b800000 */
[----:B------:R2:W4:Y:S04]  /*19650*/  SHFL.IDX PT, R5, R15, 0x1, 0x181f ;  /* 0x00381f000f057f89 */ /* 0x00052800000e0000 */
[----:B-1----:R2:W1:Y:S02]  /*19660*/  SHFL.IDX PT, R13, R4, 0x1, 0x181f ;  /* 0x00381f00040d7f89 */ /* 0x00246400000e0000 */
.L_x_1764:
[----:B-1----:R-:W-:Y:S02]  /*19670*/  IADD3 R20, P0, R13, R241, RZ ;  /* 0x000000f10d147210 */ /* 0x002fe40007f1e0ff */
[----:B------:R-:W-:Y:S03]  /*19680*/  ISETP.GE.AND P1, PT, R229, c[0x0][0x1d4], PT ;  /* 0x00007500e5007a0c */ /* 0x000fe60003f26270 */
[----:B----4-:R-:W-:Y:S01]  /*19690*/  IMAD.X R21, R5, 0x1, R240, P0 ;  /* 0x0000000105157824 */ /* 0x010fe200000e06f0 */
[----:B------:R-:W-:Y:S04]  /*196a0*/  IADD3 R14, P0, R13, R244, RZ ;  /* 0x000000f40d0e7210 */ /* 0x000fe80007f1e0ff */
[----:B------:R-:W-:Y:S01]  /*196b0*/  @!PT LDS RZ, [RZ] ;  /* 0x00000000fffff984 */ /* 0x000fe20000000800 */
[----:B------:R-:W-:Y:S01]  /*196c0*/  @!PT LDS RZ, [RZ] ;  /* 0x00000000fffff984 */ /* 0x000fe20000000800 */
[----:B------:R-:W-:Y:S01]  /*196d0*/  @!PT LDS RZ, [RZ] ;  /* 0x00000000fffff984 */ /* 0x000fe20000000800 */
[----:B------:R1:W-:Y:S01]  /*196e0*/  LDGSTS.E.BYPASS.LTC128B.128 [R230+0x5080], [R20.64], !P6 ;  /* 0x0508000014e67fae */ /* 0x0003e2000f101d5a */
[----:B--2---:R-:W-:Y:S01]  /*196f0*/  IMAD.X R15, R5, 0x1, R245, P0 ;  /* 0x00000001050f7824 */ /* 0x004fe200000e06f5 */
[----:B------:R-:W-:Y:S04]  /*19700*/  IADD3 R6, P0, R13, R242, RZ ;  /* 0x000000f20d067210 */ /* 0x000fe80007f1e0ff */
[----:B------:R1:W-:Y:S01]  /*19710*/  LDGSTS.E.BYPASS.LTC128B.128 [R230+0x6880], [R14.64], !P1 ;  /* 0x068800000ee67fae */ /* 0x0003e2000c901d5a */
[----:B------:R-:W-:Y:S01]  /*19720*/  IMAD.X R7, R5, 0x1, R243, P0 ;  /* 0x0000000105077824 */ /* 0x000fe200000e06f3 */
[----:B------:R-:W-:Y:S04]  /*19730*/  IADD3 R4, P0, R13, R2, RZ ;  /* 0x000000020d047210 */ /* 0x000fe80007f1e0ff */
[----:B------:R1:W-:Y:S01]  /*19740*/  LDGSTS.E.BYPASS.LTC128B.128 [R230+0x8080], [R6.64], !P5 ;  /* 0x0808000006e67fae */ /* 0x0003e2000e901d5a */
[----:B------:R-:W-:Y:S05]  /*19750*/  IMAD.X R5, R5, 0x1, R156, P0 ;  /* 0x0000000105057824 */ /* 0x000fea00000e069c */
[----:B------:R1:W-:Y:S03]  /*19760*/  LDGSTS.E.BYPASS.LTC128B.128 [R230+0x9880], [R4.64], !P4 ;  /* 0x0988000004e67fae */ /* 0x0003e6000e101d5a */
.L_x_1741:
[----:B----4-:R-:W-:Y:S05]  /*19770*/  BSYNC B0 ;  /* 0x0000000000007941 */ /* 0x010fea0003800000 */
.L_x_1740:
[----:B------:R-:W0:Y:S01]  /*19780*/  LDGDEPBAR ;  /* 0x00000000000079af */ /* 0x000e220000000000 */
[----:B------:R-:W-:Y:S01]  /*19790*/  WARPSYNC 0xffffffff ;  /* 0xffffffff00007948 */ /* 0x000fe20003800000 */
[C---:B-1----:R-:W-:Y:S01]  /*197a0*/  HMMA.16816.F32.BF16 R4, R24.reuse, R8, RZ ;  /* 0x000000081804723c */ /* 0x042fe200000418ff */
[----:B------:R-:W-:Y:S04]  /*197b0*/  UISETP.GE.AND UP0, UPT, UR13, 0x1, UPT ;  /* 0x000000010d00788c */ /* 0x000fe8000bf06270 */
[----:B------:R-:W-:Y:S02]  /*197c0*/  LDSM.16.M88.4 R180, [R218] ;  /* 0x00000000dab4783b */ /* 0x000fe40000000200 */
[----:B------:R-:W-:Y:S01]  /*197d0*/  PLOP3.LUT P0, PT, PT, PT, UP0, 0x40, 0x0 ;  /* 0x000000000000781c */ /* 0x000fe20003f0e808 */
[C---:B------:R-:W-:Y:S04]  /*197e0*/  HMMA.16816.F32.BF16 R8, R24.reuse, R10, RZ ;  /* 0x0000000a1808723c */ /* 0x040fe800000418ff */
[----:B------:R-:W1:Y:S04]  /*197f0*/  LDSM.16.M88.4 R184, [R215+0xa080] ;  /* 0x00a08000d7b8783b */ /* 0x000e680000000200 */
[C---:B------:R-:W-:Y:S03]  /*19800*/  HMMA.16816.F32.BF16 R12, R24.reuse, R16, RZ ;  /* 0x00000010180c723c */ /* 0x040fe600000418ff */
[----:B------:R-:W-:Y:S05]  /*19810*/  LDSM.16.M88.4 R188, [R215+0xb080] ;  /* 0x00b08000d7bc783b */ /* 0x000fea0000000200 */
[C---:B------:R-:W-:Y:S02]  /*19820*/  HMMA.16816.F32.BF16 R16, R24.reuse, R18, RZ ;  /* 0x000000121810723c */ /* 0x040fe400000418ff */
[----:B------:R-:W-:Y:S06]  /*19830*/  LDSM.16.M88.4 R192, [R217] ;  /* 0x00000000d9c0783b */ /* 0x000fec0000000200 */
[C---:B------:R-:W-:Y:S01]  /*19840*/  HMMA.16816.F32.BF16 R20, R24.reuse, R160, RZ ;  /* 0x000000a01814723c */ /* 0x040fe200000418ff */
[----:B------:R-:W-:Y:S07]  /*19850*/  LDSM.16.M88.4 R196, [R209] ;  /* 0x00000000d1c4783b */ /* 0x000fee0000000200 */
[----:B------:R-:W-:Y:S01]  /*19860*/  HMMA.16816.F32.BF16 R24, R24, R162, RZ ;  /* 0x000000a21818723c */ /* 0x000fe200000418ff */
        /* <DEDUP_REMOVED lines=13> */
[----:B------:R-:W-:Y:S07]  /*19940*/  LDSM.16.M88.4 R184, [R220+0x4000] ;  /* 0x00400000dcb8783b */ /* 0x000fee0000000200 */
[C---:B--2---:R-:W-:Y:S08]  /*19950*/  HMMA.16816.F32.BF16 R12, R180.reuse, R160, R12 ;  /* 0x000000a0b40c723c */ /* 0x044ff0000004180c */
[C---:B------:R-:W-:Y:S01]  /*19960*/  HMMA.16816.F32.BF16 R16, R180.reuse, R162, R16 ;  /* 0x000000a2b410723c */ /* 0x040fe20000041810 */
[----:B------:R-:W2:Y:S07]  /*19970*/  LDSM.16.M88.4 R160, [R221+0xc080] ;  /* 0x00c08000dda0783b */ /* 0x000eae0000000200 */
[C---:B------:R-:W-:Y:S08]  /*19980*/  HMMA.16816.F32.BF16 R20, R180.reuse, R188, R20 ;  /* 0x000000bcb414723c */ /* 0x040ff00000041814 */
[----:B------:R-:W-:Y:S01]  /*19990*/  HMMA.16816.F32.BF16 R24, R180, R190, R24 ;  /* 0x000000beb418723c */ /* 0x000fe20000041818 */
[----:B------:R-:W4:Y:S07]  /*199a0*/  LDSM.16.M88.4 R180, [R221+0xc880] ;  /* 0x00c88000ddb4783b */ /* 0x000f2e0000000200 */
[C---:B------:R-:W-:Y:S01]  /*199b0*/  HMMA.16816.F32.BF16 R4, R192.reuse, R196, R4 ;  /* 0x000000c4c004723c */ /* 0x040fe20000041804 */
[----:B------:R-:W5:Y:S07]  /*199c0*/  LDSM.16.M88.4 R188, [R208] ;  /* 0x00000000d0bc783b */ /* 0x000f6e0000000200 */
        /* <DEDUP_REMOVED lines=98> */
[----:B------:R-:W1:Y:S01]  /*19ff0*/  LDSM.16.M88.4 R192, [R217+0xc000] ;  /* 0x00c00000d9c0783b */ /* 0x000e620000000200 */
[C---:B-----5:R-:W-:Y:S08]  /*1a000*/  HMMA.16816.F32.BF16 R4, R176.reuse, R180, R4 ;  /* 0x000000b4b004723c */ /* 0x060ff00000041804 */
[C---:B------:R-:W-:Y:S08]  /*1a010*/  HMMA.16816.F32.BF16 R8, R176.reuse, R182, R8 ;  /* 0x000000b6b008723c */ /* 0x040ff00000041808 */
[C---:B---3--:R-:W-:Y:S08]  /*1a020*/  HMMA.16816.F32.BF16 R12, R176.reuse, R164, R12 ;  /* 0x000000a4b00c723c */ /* 0x048ff0000004180c */
[C---:B------:R-:W-:Y:S08]  /*1a030*/  HMMA.16816.F32.BF16 R16, R176.reuse, R166, R16 ;  /* 0x000000a6b010723c */ /* 0x040ff00000041810 */
[C---:B------:R-:W-:Y:S08]  /*1a040*/  HMMA.16816.F32.BF16 R20, R176.reuse, R168, R20 ;  /* 0x000000a8b014723c */ /* 0x040ff00000041814 */
[----:B------:R-:W-:Y:S08]  /*1a050*/  HMMA.16816.F32.BF16 R24, R176, R170, R24 ;  /* 0x000000aab018723c */ /* 0x000ff00000041818 */
[C---:B-1----:R-:W-:Y:S08]  /*1a060*/  HMMA.16816.F32.BF16 R4, R184.reuse, R188, R4 ;  /* 0x000000bcb804723c */ /* 0x042ff00000041804 */
[C---:B------:R-:W-:Y:S08]  /*1a070*/  HMMA.16816.F32.BF16 R8, R184.reuse, R190, R8 ;  /* 0x000000beb808723c */ /* 0x040ff00000041808 */
[C---:B--2---:R-:W-:Y:S08]  /*1a080*/  HMMA.16816.F32.BF16 R12, R184.reuse, R160, R12 ;  /* 0x000000a0b80c723c */ /* 0x044ff0000004180c */
[C---:B------:R-:W-:Y:S01]  /*1a090*/  HMMA.16816.F32.BF16 R16, R184.reuse, R162, R16 ;  /* 0x000000a2b810723c */ /* 0x040fe20000041810 */
[----:B------:R-:W1:Y:S07]  /*1a0a0*/  LDSM.16.M88.4 R160, [R209+0x5000] ;  /* 0x00500000d1a0783b */ /* 0x000e6e0000000200 */
[C---:B----4-:R-:W-:Y:S08]  /*1a0b0*/  HMMA.16816.F32.BF16 R20, R184.reuse, R172, R20 ;  /* 0x000000acb814723c */ /* 0x050ff00000041814 */
[----:B------:R-:W-:Y:S08]  /*1a0c0*/  HMMA.16816.F32.BF16 R24, R184, R174, R24 ;  /* 0x000000aeb818723c */ /* 0x000ff00000041818 */
[C---:B------:R-:W-:Y:S08]  /*1a0d0*/  HMMA.16816.F32.BF16 R4, R192.reuse, R196, R4 ;  /* 0x000000c4c004723c */ /* 0x040ff00000041804 */
[C---:B------:R-:W-:Y:S08]  /*1a0e0*/  HMMA.16816.F32.BF16 R8, R192.reuse, R198, R8 ;  /* 0x000000c6c008723c */ /* 0x040ff00000041808 */
[C---:B-1----:R-:W-:Y:S08]  /*1a0f0*/  HMMA.16816.F32.BF16 R12, R192.reuse, R160, R12 ;  /* 0x000000a0c00c723c */ /* 0x042ff0000004180c */
[----:B------:R-:W-:Y:S01]  /*1a100*/  FMUL.FTZ R175, R4, c[0x0][0x320] ;  /* 0x0000c80004af7a20 */ /* 0x000fe20000410000 */
[C---:B------:R-:W-:Y:S03]  /*1a110*/  HMMA.16816.F32.BF16 R16, R192.reuse, R162, R16 ;  /* 0x000000a2c010723c */ /* 0x040fe60000041810 */
[----:B------:R-:W-:Y:S02]  /*1a120*/  FMUL.FTZ R173, R5, c[0x0][0x320] ;  /* 0x0000c80005ad7a20 */ /* 0x000fe40000410000 */
[----:B------:R-:W1:Y:S01]  /*1a130*/  MUFU.TANH R175, R175 ;  /* 0x000000af00af7308 */ /* 0x000e620000002400 */
[----:B------:R-:W-:Y:S02]  /*1a140*/  FMUL.FTZ R174, R6, c[0x0][0x320] ;  /* 0x0000c80006ae7a20 */ /* 0x000fe40000410000 */
[----:B------:R-:W-:Y:S02]  /*1a150*/  FMUL.FTZ R172, R7, c[0x0][0x320] ;  /* 0x0000c80007ac7a20 */ /* 0x000fe40000410000 */
[----:B------:R-:W2:Y:S01]  /*1a160*/  LDSM.16.M88.4 R4, [R209+0x5800] ;  /* 0x00580000d104783b */ /* 0x000ea20000000200 */
[----:B------:R-:W-:Y:S04]  /*1a170*/  DEPBAR.LE SB0, 0x0 ;  /* 0x000080000000791a */ /* 0x000fe80000000000 */
[----:B------:R-:W3:Y:S01]  /*1a180*/  MUFU.TANH R173, R173 ;  /* 0x000000ad00ad7308 */ /* 0x000ee20000002400 */
[----:B------:R-:W-:Y:S01]  /*1a190*/  FMUL.FTZ R177, R8, c[0x0][0x320] ;  /* 0x0000c80008b17a20 */ /* 0x000fe20000410000 */
[----:B------:R-:W-:Y:S01]  /*1a1a0*/  BAR.SYNC.DEFER_BLOCKING 0x0 ;  /* 0x0000000000007b1d */ /* 0x000fe20000010000 */
        /* <DEDUP_REMOVED lines=13> */
[----:B------:R-:W1:Y:S01]  /*1a280*/  MUFU.TANH R177, R177 ;  /* 0x000000b100b17308 */ /* 0x000e620000002400 */
[C---:B--2---:R-:W-:Y:S09]  /*1a290*/  HMMA.16816.F32.BF16 R20, R192.reuse, R4, R20 ;  /* 0x00000004c014723c */ /* 0x044ff20000041814 */
[----:B------:R-:W2:Y:S01]  /*1a2a0*/  MUFU.TANH R9, R9 ;  /* 0x0000000900097308 */ /* 0x000ea20000002400 */
        /* <DEDUP_REMOVED lines=28> */
[----:B--234-:R-:W-:Y:S01]  /*1a470*/  UIMAD UR4, UR13, 0x30, UR19 ;  /* 0x000000300d0478a4 */ /* 0x01cfe2000f8e0213 */
[----:B------:R-:W-:Y:S01]  /*1a480*/  ISETP.NE.AND P1, PT, R224, 0x1, PT ;  /* 0x00000001e000780c */ /* 0x000fe20003f25270 */
[----:B------:R-:W-:Y:S04]  /*1a490*/  IMAD.MOV.U32 R227, RZ, RZ, RZ ;  /* 0x000000ffffe37224 */ /* 0x000fe800078e00ff */
[----:B------:R-:W-:Y:S05]  /*1a4a0*/  IMAD.U32 R228, RZ, RZ, UR4 ;  /* 0x00000004ffe47e24 */ /* 0x000fea000f8e00ff */
[----:B------:R-:W-:Y:S05]  /*1a4b0*/  IADD3 R228, R228, -0x30, R225 ;  /* 0xffffffd0e4e47810 */ /* 0x000fea0007ffe0e1 */
[----:B------:R-:W-:Y:S04]  /*1a4c0*/  @P1 IMAD.HI.U32 R5, R228, c[0x0][0x2bc], RZ ;  /* 0x0000af00e4051a27 */ /* 0x000fe800078e00ff */
[----:B------:R-:W-:Y:S01]  /*1a4d0*/  IMAD.MOV.U32 R4, RZ, RZ, R228 ;  /* 0x000000ffff047224 */ /* 0x000fe200078e00e4 */
[----:B------:R-:W-:Y:S02]  /*1a4e0*/  @P1 SHF.R.U32.HI R4, RZ, c[0x0][0x2c0], R5 ;  /* 0x0000b000ff041a19 */ /* 0x000fe40000011605 */
[----:B------:R-:W-:Y:S02]  /*1a4f0*/  ISETP.GE.AND P1, PT, R239, 0x1, PT ;  /* 0x00000001ef00780c */ /* 0x000fe40003f26270 */
[C---:B------:R-:W-:Y:S04]  /*1a500*/  @!P3 IADD3 R12, P0, R4.reuse, UR8, RZ ;  /* 0x00000008040cbc10 */ /* 0x040fe8000ff1e0ff */
[----:B------:R-:W-:Y:S02]  /*1a510*/  @!P3 LEA.HI.X.SX32 R5, R4, UR7, 0x1, P0 ;  /* 0x000000070405bc11 */ /* 0x000fe400080f0eff */
[C---:B------:R-:W-:Y:S04]  /*1a520*/  @!P3 LEA R6, P0, R12.reuse, c[0x0][0x2a0], 0x2 ;  /* 0x0000a8000c06ba11 */ /* 0x040fe800078010ff */
[----:B------:R-:W-:Y:S01]  /*1a530*/  @!P3 LEA.HI.X R7, R12, c[0x0][0x2a4], R5, 0x2, P0 ;  /* 0x0000a9000c07ba11 */ /* 0x000fe200000f1405 */
[----:B------:R-:W-:Y:S04]  /*1a540*/  IMAD.MOV R5, RZ, RZ, -R4 ;  /* 0x000000ffff057224 */ /* 0x000fe800078e0a04 */
[----:B------:R-:W2:Y:S01]  /*1a550*/  @!P3 LDG.E R227, [R6.64] ;  /* 0x0000001a06e3b981 */ /* 0x000ea2000c1e1900 */
[----:B------:R-:W-:Y:S04]  /*1a560*/  IMAD R228, R5, c[0x0][0x2b8], R228 ;  /* 0x0000ae0005e47a24 */ /* 0x000fe800078e02e4 */
[C---:B-1----:R-:W-:Y:S01]  /*1a570*/  IMAD.WIDE.U32 R12, R228.reuse, c[0x0][0x1e0], RZ ;  /* 0x00007800e40c7a25 */ /* 0x042fe200078e00ff */
        /* <DEDUP_REMOVED lines=13> */
[----:B------:R-:W2:Y:S04]  /*1a650*/  SHFL.IDX PT, R6, R4, RZ, 0x181f ;  /* 0x00181fff04067589 */ /* 0x000ea800000e0000 */
[----:B------:R-:W3:Y:S04]  /*1a660*/  SHFL.IDX PT, R5, R5, 0x1, 0x181f ;  /* 0x00381f0005057f89 */ /* 0x000ee800000e0000 */
[----:B------:R-:W4:Y:S01]  /*1a670*/  SHFL.IDX PT, R4, R4, 0x1, 0x181f ;  /* 0x00381f0004047f89 */ /* 0x000f2200000e0000 */
[CC--:B-1----:R-:W-:Y:S05]  /*1a680*/  @P1 IADD3 R16, P0, R7.reuse, R241.reuse, RZ ;  /* 0x000000f107101210 */ /* 0x0c2fea0007f1e0ff */
[C---:B--2---:R-:W-:Y:S01]  /*1a690*/  @P1 IMAD.X R17, R6.reuse, 0x1, R240, P0 ;  /* 0x0000000106111824 */ /* 0x044fe200000e06f0 */
[C---:B------:R-:W-:Y:S04]  /*1a6a0*/  @P1 IADD3 R14, P0, R7.reuse, R244, RZ ;  /* 0x000000f4070e1210 */ /* 0x040fe80007f1e0ff */
[----:B------:R1:W-:Y:S01]  /*1a6b0*/  @P1 LDGSTS.E.BYPASS.LTC128B.128 [R230+0xa080], [R16.64], !P6 ;  /* 0x0a08000010e61fae */ /* 0x0003e2000f101d5a */
[C---:B------:R-:W-:Y:S01]  /*1a6c0*/  @P1 IMAD.X R15, R6.reuse, 0x1, R245, P0 ;  /* 0x00000001060f1824 */ /* 0x040fe200000e06f5 */
[C---:B------:R-:W-:Y:S05]  /*1a6d0*/  @P1 IADD3 R12, P0, R7.reuse, R242, RZ ;  /* 0x000000f2070c1210 */ /* 0x040fea0007f1e0ff */
[C---:B------:R-:W-:Y:S01]  /*1a6e0*/  @P1 IMAD.X R13, R6.reuse, 0x1, R243, P0 ;  /* 0x00000001060d1824 */ /* 0x040fe200000e06f3 */
[----:B------:R-:W-:Y:S05]  /*1a6f0*/  @P1 IADD3 R18, P0, R7, R2, RZ ;  /* 0x0000000207121210 */ /* 0x000fea0007f1e0ff */
[--C-:B------:R-:W-:Y:S01]  /*1a700*/  @P1 IMAD.X R19, R6, 0x1, R156.reuse, P0 ;  /* 0x0000000106131824 */ /* 0x100fe200000e069c */
[----:B------:R-:W-:Y:S11]  /*1a710*/  ISETP.GE.AND P0, PT, R239, 0x21, PT ;  /* 0x00000021ef00780c */ /* 0x000ff60003f06270 */
[----:B------:R-:W-:Y:S02]  /*1a720*/  @!UPT UIADD3 URZ, URZ, URZ, URZ ;  /* 0x0000003f3f3ff290 */ /* 0x000fe4000fffe03f */
[C---:B---3--:R-:W-:Y:S05]  /*1a730*/  @P0 IADD3 R244, P2, R5.reuse, R244, RZ ;  /* 0x000000f405f40210 */ /* 0x048fea0007f5e0ff */
[C---:B----4-:R-:W-:Y:S01]  /*1a740*/  @P0 IMAD.X R245, R4.reuse, 0x1, R245, P2 ;  /* 0x0000000104f50824 */ /* 0x050fe200010e06f5 */
        /* <DEDUP_REMOVED lines=15> */
.L_x_1743:
[----:B-1234-:R-:W-:Y:S01]  /*1a840*/  FMNMX.FTZ R2, R175, R0, !PT ;  /* 0x00000000af027209 */ /* 0x01efe20007810000 */
[----:B------:R-:W-:Y:S01]  /*1a850*/  LDSM.16.MT88.4 R20, [R214+0x4080] ;  /* 0x00408000d614783b */ /* 0x000fe20000004200 */
[----:B------:R-:W-:Y:S01]  /*1a860*/  FMNMX.FTZ R7, R174, R159, !PT ;  /* 0x0000009fae077209 */ /* 0x000fe20007810000 */
[----:B------:R-:W-:Y:S01]  /*1a870*/  UIADD3 UR4, UR13, -0x1, URZ ;  /* 0xffffffff0d047890 */ /* 0x000fe2000fffe03f */
        /* <DEDUP_REMOVED lines=24> */
[----:B------:R-:W-:Y:S01]  /*1aa00*/  ISETP.LT.AND P0, PT, RZ, UR13, PT ;  /* 0x0000000dff007c0c */ /* 0x000fe2000bf01270 */
[----:B------:R-:W-:Y:S01]  /*1aa10*/  SHFL.BFLY PT, R11, R12, 0x2, 0x1f ;  /* 0x0c401f000c0b7f89 */ /* 0x000fe200000e0000 */
[----:B------:R-:W-:Y:S07]  /*1aa20*/  UMOV UR13, UR4 ;  /* 0x00000004000d7c82 */ /* 0x000fee0008000000 */
[----:B------:R-:W1:Y:S02]  /*1aa30*/  SHFL.BFLY PT, R7, R4, 0x2, 0x1f ;  /* 0x0c401f0004077f89 */ /* 0x000e6400000e0000 */
[----:B-1----:R-:W-:Y:S02]  /*1aa40*/  FMNMX.FTZ R5, R4, R7, !PT ;  /* 0x0000000704057209 */ /* 0x002fe40007810000 */
[----:B------:R-:W-:Y:S04]  /*1aa50*/  FMNMX.FTZ R6, R12, R11, !PT ;  /* 0x0000000b0c067209 */ /* 0x000fe80007810000 */
[----:B------:R-:W-:Y:S08]  /*1aa60*/  LDSM.16.MT88.4 R12, [R216+0x4080] ;  /* 0x00408000d80c783b */ /* 0x000ff00000004200 */
[----:B------:R-:W1:Y:S08]  /*1aa70*/  SHFL.BFLY PT, R11, R6, 0x1, 0x1f ;  /* 0x0c201f00060b7f89 */ /* 0x000e7000000e0000 */
[----:B------:R-:W2:Y:S01]  /*1aa80*/  SHFL.BFLY PT, R156, R5, 0x1, 0x1f ;  /* 0x0c201f00059c7f89 */ /* 0x000ea200000e0000 */
[----:B-1----:R-:W-:Y:S05]  /*1aa90*/  FMNMX.FTZ R0, R6, R11, !PT ;  /* 0x0000000b06007209 */ /* 0x002fea0007810000 */
[C---:B------:R-:W-:Y:S02]  /*1aaa0*/  FADD.FTZ R2, -R0.reuse, R3 ;  /* 0x0000000300027221 */ /* 0x040fe40000010100 */
[----:B------:R-:W-:Y:S01]  /*1aab0*/  FMUL.FTZ R190, R0, c[0x0][0x2d0] ;  /* 0x0000b40000be7a20 */ /* 0x000fe20000410000 */
[----:B--2---:R-:W-:Y:S01]  /*1aac0*/  FMNMX.FTZ R156, R156, R5, !PT ;  /* 0x000000059c9c7209 */ /* 0x004fe20007810000 */
[----:B------:R-:W-:Y:S02]  /*1aad0*/  FMUL.FTZ R3, R2, c[0x0][0x2d0] ;  /* 0x0000b40002037a20 */ /* 0x000fe40000410000 */
[--C-:B------:R-:W-:Y:S02]  /*1aae0*/  FFMA.FTZ R182, R175, c[0x0][0x2d0], -R190.reuse ;  /* 0x0000b400afb67a23 */ /* 0x100fe400000108be */
[C---:B------:R-:W-:Y:S02]  /*1aaf0*/  FMUL.FTZ R185, R156.reuse, c[0x0][0x2d0] ;  /* 0x0000b4009cb97a20 */ /* 0x040fe40000410000 */
[----:B------:R-:W-:Y:S01]  /*1ab00*/  FADD.FTZ R2, -R156, R159 ;  /* 0x0000009f9c027221 */ /* 0x000fe20000010100 */
[----:B------:R-:W1:Y:S01]  /*1ab10*/  MUFU.EX2 R3, R3 ;  /* 0x0000000300037308 */ /* 0x000e620000000800 */
        /* <DEDUP_REMOVED lines=8> */
[--C-:B------:R-:W-:Y:S02]  /*1aba0*/  FFMA.FTZ R159, R8, c[0x0][0x2d0], -R185.reuse ;  /* 0x0000b400089f7a23 */ /* 0x100fe400000108b9 */
[----:B------:R-:W-:Y:S02]  /*1abb0*/  FMUL.FTZ R4, R2, c[0x0][0x2d0] ;  /* 0x0000b40002047a20 */ /* 0x000fe40000410000 */
[--C-:B------:R-:W-:Y:S02]  /*1abc0*/  FFMA.FTZ R191, R171, c[0x0][0x2d0], -R190.reuse ;  /* 0x0000b400abbf7a23 */ /* 0x100fe400000108be */
[--C-:B------:R-:W-:Y:S01]  /*1abd0*/  FFMA.FTZ R192, R169, c[0x0][0x2d0], -R190.reuse ;  /* 0x0000b400a9c07a23 */ /* 0x100fe200000108be */
[----:B------:R2:W3:Y:S01]  /*1abe0*/  MUFU.EX2 R2, R4 ;  /* 0x0000000400027308 */ /* 0x0004e20000000800 */
        /* <DEDUP_REMOVED lines=9> */
[C---:B------:R-:W-:Y:S02]  /*1ac80*/  FMUL.FTZ R24, R3.reuse, R132 ;  /* 0x0000008403187220 */ /* 0x040fe40000410000 */
[----:B------:R-:W-:Y:S02]  /*1ac90*/  FMUL.FTZ R25, R3, R133 ;  /* 0x0000008503197220 */ /* 0x000fe40000410000 */
[--C-:B------:R-:W-:Y:S01]  /*1aca0*/  FFMA.FTZ R196, R167, c[0x0][0x2d0], -R190.reuse ;  /* 0x0000b400a7c47a23 */ /* 0x100fe200000108be */
[----:B------:R-:W-:Y:S01]  /*1acb0*/  MUFU.EX2 R180, R180 ;  /* 0x000000b400b47308 */ /* 0x000fe20000000800 */
[--C-:B------:R-:W-:Y:S02]  /*1acc0*/  FFMA.FTZ R195, R165, c[0x0][0x2d0], -R190.reuse ;  /* 0x0000b400a5c37a23 */ /* 0x100fe400000108be */
[--C-:B------:R-:W-:Y:S02]  /*1acd0*/  FFMA.FTZ R197, R166, c[0x0][0x2d0], -R185.reuse ;  /* 0x0000b400a6c57a23 */ /* 0x100fe400000108b9 */
[----:B--2---:R-:W-:Y:S02]  /*1ace0*/  FMUL.FTZ R4, R3, R152 ;  /* 0x0000009803047220 */ /* 0x004fe40000410000 */
[C---:B---3--:R-:W-:Y:S02]  /*1acf0*/  FMUL.FTZ R6, R2.reuse, R154 ;  /* 0x0000009a02067220 */ /* 0x048fe40000410000 */
[C---:B------:R-:W-:Y:S01]  /*1ad00*/  FMUL.FTZ R7, R2.reuse, R155 ;  /* 0x0000009b02077220 */ /* 0x040fe20000410000 */
[----:B------:R-:W2:Y:S01]  /*1ad10*/  MUFU.EX2 R179, R179 ;  /* 0x000000b300b37308 */ /* 0x000ea20000000800 */
[C---:B------:R-:W-:Y:S02]  /*1ad20*/  FMUL.FTZ R10, R2.reuse, R150 ;  /* 0x00000096020a7220 */ /* 0x040fe40000410000 */
[C---:B------:R-:W-:Y:S01]  /*1ad30*/  FMUL.FTZ R11, R2.reuse, R151 ;  /* 0x00000097020b7220 */ /* 0x040fe20000410000 */
[----:B-1----:R-:W-:Y:S01]  /*1ad40*/  F2FP.BF16.PACK_AB R152, R181, R182 ;  /* 0x000000b6b598723e */ /* 0x002fe200000010ff */
[C---:B------:R-:W-:Y:S01]  /*1ad50*/  FMUL.FTZ R18, R2.reuse, R142 ;  /* 0x0000008e02127220 */ /* 0x040fe20000410000 */
[----:B------:R-:W-:Y:S01]  /*1ad60*/  LDSM.16.MT88.4 R148, [R213+0x4880] ;  /* 0x00488000d594783b */ /* 0x000fe20000004200 */
[C---:B------:R-:W-:Y:S02]  /*1ad70*/  FMUL.FTZ R19, R2.reuse, R143 ;  /* 0x0000008f02137220 */ /* 0x040fe40000410000 */
[C---:B------:R-:W-:Y:S01]  /*1ad80*/  FMUL.FTZ R26, R2.reuse, R134 ;  /* 0x00000086021a7220 */ /* 0x040fe20000410000 */
[----:B------:R-:W-:Y:S01]  /*1ad90*/  MUFU.EX2 R178, R178 ;  /* 0x000000b200b27308 */ /* 0x000fe20000000800 */
[----:B------:R-:W-:Y:S02]  /*1ada0*/  FMUL.FTZ R27, R2, R135 ;  /* 0x00000087021b7220 */ /* 0x000fe40000410000 */
[--C-:B------:R-:W-:Y:S01]  /*1adb0*/  FFMA.FTZ R198, R164, c[0x0][0x2d0], -R185.reuse ;  /* 0x0000b400a4c67a23 */ /* 0x100fe200000108b9 */
[----:B------:R-:W-:Y:S01]  /*1adc0*/  LDSM.16.MT88.4 R132, [R214+0x5880] ;  /* 0x00588000d684783b */ /* 0x000fe20000004200 */
[C---:B------:R-:W-:Y:S02]  /*1add0*/  FMUL.FTZ R28, R3.reuse, R28 ;  /* 0x0000001c031c7220 */ /* 0x040fe40000410000 */
[C---:B------:R-:W-:Y:S02]  /*1ade0*/  FMUL.FTZ R29, R3.reuse, R29 ;  /* 0x0000001d031d7220 */ /* 0x040fe40000410000 */
[C---:B------:R-:W-:Y:S01]  /*1adf0*/  FMUL.FTZ R30, R2.reuse, R30 ;  /* 0x0000001e021e7220 */ /* 0x040fe20000410000 */
[----:B------:R-:W1:Y:S01]  /*1ae00*/  MUFU.EX2 R177, R177 ;  /* 0x000000b100b17308 */ /* 0x000e620000000800 */
[C---:B------:R-:W-:Y:S01]  /*1ae10*/  FMUL.FTZ R31, R2.reuse, R31 ;  /* 0x0000001f021f7220 */ /* 0x040fe20000410000 */
[----:B------:R-:W-:Y:S01]  /*1ae20*/  LDSM.16.MT88.4 R140, [R213+0x5880] ;  /* 0x00588000d58c783b */ /* 0x000fe20000004200 */
[----:B------:R-:W-:Y:S01]  /*1ae30*/  FMUL.FTZ R32, R3, R32 ;  /* 0x0000002003207220 */ /* 0x000fe20000410000 */
[----:B--2---:R-:W-:Y:S01]  /*1ae40*/  F2FP.BF16.PACK_AB R154, R179, R180 ;  /* 0x000000b4b39a723e */ /* 0x004fe200000010ff */
[C---:B------:R-:W-:Y:S02]  /*1ae50*/  FMUL.FTZ R33, R3.reuse, R33 ;  /* 0x0000002103217220 */ /* 0x040fe40000410000 */
[C---:B------:R-:W-:Y:S02]  /*1ae60*/  FMUL.FTZ R34, R2.reuse, R34 ;  /* 0x0000002202227220 */ /* 0x040fe40000410000 */
[C---:B------:R-:W-:Y:S01]  /*1ae70*/  FMUL.FTZ R35, R2.reuse, R35 ;  /* 0x0000002302237220 */ /* 0x040fe20000410000 */
[----:B------:R-:W-:Y:S01]  /*1ae80*/  MUFU.EX2 R176, R176 ;  /* 0x000000b000b07308 */ /* 0x000fe20000000800 */
[----:B------:R-:W-:Y:S01]  /*1ae90*/  LDSM.16.MT88.4 R164, [R213+0x6080] ;  /* 0x00608000d5a4783b */ /* 0x000fe20000004200 */
[C---:B------:R-:W-:Y:S02]  /*1aea0*/  FMUL.FTZ R36, R3.reuse, R36 ;  /* 0x0000002403247220 */ /* 0x040fe40000410000 */
[C---:B------:R-:W-:Y:S02]  /*1aeb0*/  FMUL.FTZ R37, R3.reuse, R37 ;  /* 0x0000002503257220 */ /* 0x040fe40000410000 */
[C---:B------:R-:W-:Y:S02]  /*1aec0*/  FMUL.FTZ R38, R2.reuse, R38 ;  /* 0x0000002602267220 */ /* 0x040fe40000410000 */
[C---:B------:R-:W-:Y:S02]  /*1aed0*/  FMUL.FTZ R39, R2.reuse, R39 ;  /* 0x0000002702277220 */ /* 0x040fe40000410000 */
[----:B------:R-:W2:Y:S01]  /*1aee0*/  MUFU.EX2 R159, R159 ;  /* 0x0000009f009f7308 */ /* 0x000ea20000000800 */
        /* <DEDUP_REMOVED lines=13> */
[C---:B------:R-:W-:Y:S02]  /*1afc0*/  FMUL.FTZ R50, R2.reuse, R50 ;  /* 0x0000003202327220 */ /* 0x040fe40000410000 */
[C---:B------:R-:W-:Y:S01]  /*1afd0*/  FMUL.FTZ R51, R2.reuse, R51 ;  /* 0x0000003302337220 */ /* 0x040fe20000410000 */
        /* <DEDUP_REMOVED lines=126> */
[C---:B------:R-:W-:Y:S03]  /*1b7c0*/  FMUL.FTZ R121, R3.reuse, R121 ;  /* 0x0000007903797220 */ /* 0x040fe60000410000 */
[C---:B-----5:R-:W-:Y:S03]  /*1b7d0*/  HMMA.16816.F32.BF16 R116, R152.reuse, R132, R116 ;  /* 0x000000849874723c */ /* 0x060fe60000041874 */
[C---:B------:R-:W-:Y:S02]  /*1b7e0*/  FMUL.FTZ R122, R2.reuse, R122 ;  /* 0x0000007a027a7220 */ /* 0x040fe40000410000 */
[----:B------:R-:W-:Y:S02]  /*1b7f0*/  FMUL.FTZ R123, R2, R123 ;  /* 0x0000007b027b7220 */ /* 0x000fe40000410000 */
[C---:B------:R-:W-:Y:S01]  /*1b800*/  FMUL.FTZ R124, R3.reuse, R124 ;  /* 0x0000007c037c7220 */ /* 0x040fe20000410000 */
[----:B------:R-:W-:Y:S01]  /*1b810*/  F2FP.BF16.PACK_AB R132, R192, R191 ;  /* 0x000000bfc084723e */ /* 0x000fe200000010ff */
[C---:B------:R-:W-:Y:S03]  /*1b820*/  FMUL.FTZ R125, R3.reuse, R125 ;  /* 0x0000007d037d7220 */ /* 0x040fe60000410000 */
[C---:B------:R-:W-:Y:S03]  /*1b830*/  HMMA.16816.F32.BF16 R120, R152.reuse, R134, R120 ;  /* 0x000000869878723c */ /* 0x040fe60000041878 */
[----:B------:R-:W-:Y:S01]  /*1b840*/  FMUL.FTZ R126, R2, R126 ;  /* 0x0000007e027e7220 */ /* 0x000fe20000410000 */
[----:B--2---:R-:W-:Y:S01]  /*1b850*/  F2FP.BF16.PACK_AB R133, R194, R193 ;  /* 0x000000c1c285723e */ /* 0x004fe200000010ff */
[C---:B------:R-:W-:Y:S02]  /*1b860*/  FMUL.FTZ R127, R2.reuse, R127 ;  /* 0x0000007f027f7220 */ /* 0x040fe40000410000 */
[----:B------:R-:W-:Y:S01]  /*1b870*/  FMUL.FTZ R128, R3, R128 ;  /* 0x0000008003807220 */ /* 0x000fe20000410000 */
[----:B----4-:R-:W-:Y:S01]  /*1b880*/  F2FP.BF16.PACK_AB R134, R195, R196 ;  /* 0x000000c4c386723e */ /* 0x010fe200000010ff */
[----:B------:R-:W-:Y:S03]  /*1b890*/  FMUL.FTZ R129, R3, R129 ;  /* 0x0000008103817220 */ /* 0x000fe60000410000 */
[C---:B-1----:R-:W-:Y:S03]  /*1b8a0*/  HMMA.16816.F32.BF16 R124, R152.reuse, R140, R124 ;  /* 0x0000008c987c723c */ /* 0x042fe6000004187c */
[----:B------:R-:W-:Y:S01]  /*1b8b0*/  FMUL.FTZ R130, R2, R130 ;  /* 0x0000008202827220 */ /* 0x000fe20000410000 */
[----:B------:R-:W-:Y:S01]  /*1b8c0*/  F2FP.BF16.PACK_AB R135, R198, R197 ;  /* 0x000000c5c687723e */ /* 0x000fe200000010ff */
[----:B------:R-:W-:Y:S02]  /*1b8d0*/  FMUL.FTZ R131, R2, R131 ;  /* 0x0000008302837220 */ /* 0x000fe40000410000 */
[--C-:B------:R-:W-:Y:S02]  /*1b8e0*/  FFMA.FTZ R189, R189, c[0x0][0x2d0], -R190.reuse ;  /* 0x0000b400bdbd7a23 */ /* 0x100fe400000108be */
[--C-:B------:R-:W-:Y:S03]  /*1b8f0*/  FFMA.FTZ R242, R187, c[0x0][0x2d0], -R190.reuse ;  /* 0x0000b400bbf27a23 */ /* 0x100fe600000108be */
[----:B------:R-:W-:Y:S01]  /*1b900*/  HMMA.16816.F32.BF16 R128, R152, R142, R128 ;  /* 0x0000008e9880723c */ /* 0x000fe20000041880 */
[----:B------:R-:W1:Y:S01]  /*1b910*/  LDSM.16.MT88.4 R140, [R216+0x6080] ;  /* 0x00608000d88c783b */ /* 0x000e620000004200 */
[----:B------:R-:W-:Y:S01]  /*1b920*/  MUFU.EX2 R189, R189 ;  /* 0x000000bd00bd7308 */ /* 0x000fe20000000800 */
[--C-:B------:R-:W-:Y:S02]  /*1b930*/  FFMA.FTZ R187, R188, c[0x0][0x2d0], -R185.reuse ;  /* 0x0000b400bcbb7a23 */ /* 0x100fe400000108b9 */
[--C-:B------:R-:W-:Y:S02]  /*1b940*/  FFMA.FTZ R186, R186, c[0x0][0x2d0], -R185.reuse ;  /* 0x0000b400baba7a23 */ /* 0x100fe400000108b9 */
[--C-:B------:R-:W-:Y:S01]  /*1b950*/  FFMA.FTZ R184, R184, c[0x0][0x2d0], -R190.reuse ;  /* 0x0000b400b8b87a23 */ /* 0x100fe200000108be */
[C---:B---3--:R-:W-:Y:S01]  /*1b960*/  HMMA.16816.F32.BF16 R4, R132.reuse, R136, R4 ;  /* 0x000000888404723c */ /* 0x048fe20000041804 */
[----:B------:R-:W2:Y:S03]  /*1b970*/  LDSM.16.MT88.4 R152, [R214+0x6080] ;  /* 0x00608000d698783b */ /* 0x000ea60000004200 */
[----:B------:R-:W3:Y:S01]  /*1b980*/  MUFU.EX2 R242, R242 ;  /* 0x000000f200f27308 */ /* 0x000ee20000000800 */
[--C-:B------:R-:W-:Y:S02]  /*1b990*/  FFMA.FTZ R158, R158, c[0x0][0x2d0], -R185.reuse ;  /* 0x0000b4009e9e7a23 */ /* 0x100fe400000108b9 */
[----:B------:R-:W-:Y:S01]  /*1b9a0*/  FFMA.FTZ R185, R157, c[0x0][0x2d0], -R185 ;  /* 0x0000b4009db97a23 */ /* 0x000fe200000108b9 */
        /* <DEDUP_REMOVED lines=15> */
[----:B------:R-:W-:Y:S03]  /*1baa0*/  FADD.FTZ R2, R179, R2 ;  /* 0x00000002b3027221 */ /* 0x000fe60000010000 */
[C---:B------:R-:W-:Y:S01]  /*1bab0*/  HMMA.16816.F32.BF16 R24, R132.reuse, R150, R24 ;  /* 0x000000968418723c */ /* 0x040fe20000041818 */
[----:B------:R-:W-:Y:S03]  /*1bac0*/  LDSM.16.MT88.4 R148, [R216+0x9080] ;  /* 0x00908000d894783b */ /* 0x000fe60000004200 */
[----:B------:R-:W-:Y:S02]  /*1bad0*/  FADD.FTZ R3, R191, R2 ;  /* 0x00000002bf037221 */ /* 0x000fe40000010000 */
[----:B------:R-:W2:Y:S02]  /*1bae0*/  MUFU.EX2 R183, R190 ;  /* 0x000000be00b77308 */ /* 0x000ea40000000800 */
[C---:B------:R-:W-:Y:S04]  /*1baf0*/  HMMA.16816.F32.BF16 R28, R132.reuse, R160, R28 ;  /* 0x000000a0841c723c */ /* 0x040fe8000004181c */
[----:B------:R-:W-:Y:S03]  /*1bb00*/  FADD.FTZ R3, R192, R3 ;  /* 0x00000003c0037221 */ /* 0x000fe60000010000 */
[----:B---3--:R-:W-:Y:S01]  /*1bb10*/  F2FP.BF16.PACK_AB R160, R242, R189 ;  /* 0x000000bdf2a0723e */ /* 0x008fe200000010ff */
[C---:B------:R-:W-:Y:S01]  /*1bb20*/  HMMA.16816.F32.BF16 R32, R132.reuse, R162, R32 ;  /* 0x000000a28420723c */ /* 0x040fe20000041820 */
[----:B------:R-:W-:Y:S03]  /*1bb30*/  MUFU.EX2 R158, R158 ;  /* 0x0000009e009e7308 */ /* 0x000fe60000000800 */
[----:B-1----:R-:W-:Y:S01]  /*1bb40*/  F2FP.BF16.PACK_AB R161, R186, R187 ;  /* 0x000000bbbaa1723e */ /* 0x002fe200000010ff */
[----:B------:R-:W-:Y:S03]  /*1bb50*/  FADD.FTZ R2, R196, R3 ;  /* 0x00000003c4027221 */ /* 0x000fe60000010000 */
[C---:B------:R-:W-:Y:S03]  /*1bb60*/  HMMA.16816.F32.BF16 R36, R132.reuse, R140, R36 ;  /* 0x0000008c8424723c */ /* 0x040fe60000041824 */
[----:B------:R-:W1:Y:S01]  /*1bb70*/  MUFU.EX2 R185, R185 ;  /* 0x000000b900b97308 */ /* 0x000e620000000800 */
[----:B------:R-:W-:Y:S01]  /*1bb80*/  FADD.FTZ R2, R195, R2 ;  /* 0x00000002c3027221 */ /* 0x000fe20000010000 */
[----:B--2---:R-:W-:Y:S03]  /*1bb90*/  F2FP.BF16.PACK_AB R162, R183, R184 ;  /* 0x000000b8b7a2723e */ /* 0x004fe600000010ff */
[C---:B------:R-:W-:Y:S01]  /*1bba0*/  HMMA.16816.F32.BF16 R40, R132.reuse, R142, R40 ;  /* 0x0000008e8428723c */ /* 0x040fe20000041828 */
[----:B------:R-:W2:Y:S03]  /*1bbb0*/  LDSM.16.MT88.4 R140, [R212+0x7880] ;  /* 0x00788000d48c783b */ /* 0x000ea60000004200 */
[----:B------:R-:W-:Y:S04]  /*1bbc0*/  FADD.FTZ R3, R189, R2 ;  /* 0x00000002bd037221 */ /* 0x000fe80000010000 */
[C---:B------:R-:W-:Y:S04]  /*1bbd0*/  HMMA.16816.F32.BF16 R44, R132.reuse, R152, R44 ;  /* 0x00000098842c723c */ /* 0x040fe8000004182c */
[----:B------:R-:W-:Y:S04]  /*1bbe0*/  FADD.FTZ R3, R242, R3 ;  /* 0x00000003f2037221 */ /* 0x000fe80000010000 */
[C---:B------:R-:W-:Y:S04]  /*1bbf0*/  HMMA.16816.F32.BF16 R48, R132.reuse, R154, R48 ;  /* 0x0000009a8430723c */ /* 0x040fe80000041830 */
[----:B-1----:R-:W-:Y:S01]  /*1bc00*/  F2FP.BF16.PACK_AB R163, R185, R158 ;  /* 0x0000009eb9a3723e */ /* 0x002fe200000010ff */
[----:B------:R-:W-:Y:S03]  /*1bc10*/  FADD.FTZ R184, R184, R3 ;  /* 0x00000003b8b87221 */ /* 0x000fe60000010000 */
[C---:B------:R-:W-:Y:S04]  /*1bc20*/  HMMA.16816.F32.BF16 R52, R132.reuse, R164, R52 ;  /* 0x000000a48434723c */ /* 0x040fe80000041834 */
[----:B------:R-:W-:Y:S04]  /*1bc30*/  FADD.FTZ R238, R183, R184 ;  /* 0x000000b8b7ee7221 */ /* 0x000fe80000010000 */
[C---:B------:R-:W-:Y:S01]  /*1bc40*/  HMMA.16816.F32.BF16 R56, R132.reuse, R166, R56 ;  /* 0x000000a68438723c */ /* 0x040fe20000041838 */
[----:B------:R-:W-:Y:S07]  /*1bc50*/  LDSM.16.MT88.4 R164, [R213+0x5080] ;  /* 0x00508000d5a4783b */ /* 0x000fee0000004200 */
        /* <DEDUP_REMOVED lines=65> */
[----:B------:R-:W-:Y:S01]  /*1c070*/  FADD.FTZ R4, R159, R4 ;  /* 0x000000049f047221 */ /* 0x000fe20000010000 */
[----:B------:R-:W-:Y:S03]  /*1c080*/  MOV R159, R156 ;  /* 0x0000009c009f7202 */ /* 0x000fe60000000f00 */
        /* <DEDUP_REMOVED lines=13> */
.L_x_1739:
[----:B------:R-:W1:Y:S01]  /*1c160*/  SHFL.BFLY PT, R3, R238, 0x2, 0x1f ;  /* 0x0c401f00ee037f89 */ /* 0x000e6200000e0000 */
[----:B------:R-:W-:-:S02]  /*1c170*/  MOV R4, RZ ;  /* 0x000000ff00047202 */ /* 0x000fc40000000f00 */
[----:B------:R-:W-:Y:S01]  /*1c180*/  PLOP3.LUT P2, PT, PT, PT, PT, 0x8, 0x0 ;  /* 0x000000000000781c */ /* 0x000fe20003f4e170 */
[----:B------:R-:W2:Y:S01]  /*1c190*/  SHFL.BFLY PT, R2, R237, 0x2, 0x1f ;  /* 0x0c401f00ed027f89 */ /* 0x000ea200000e0000 */
        /* <DEDUP_REMOVED lines=9> */
[----:B------:R-:W-:Y:S02]  /*1c230*/  MOV R7, 0xff800000 ;  /* 0xff80000000077802 */ /* 0x000fe40000000f00 */
        /* <DEDUP_REMOVED lines=141> */
.L_x_1655:
        /* <DEDUP_REMOVED lines=20> */
[----:B-1-3--:R-:W-:Y:S02]  /*1cc50*/  SHF.R.S32.HI R5, RZ, 0x1f, R0 ;  /* 0x0000001fff057819 */ /* 0x00afe40000011400 */
        /* <DEDUP_REMOVED lines=27> */
[----:B------:R-:W-:Y:S01]  /*1ce10*/  F2FP.BF16.PACK_AB R44, R45, R44 ;  /* 0x0000002c2d2c723e */ /* 0x000fe200000010ff */
[----:B------:R-:W-:Y:S01]  /*1ce20*/  IMAD.SHL.U32 R13, R12, 0x2, RZ ;  /* 0x000000020c0d7824 */ /* 0x000fe200078e00ff */
[----:B------:R-:W-:Y:S01]  /*1ce30*/  BAR.SYNC.DEFER_BLOCKING 0x1, 0x100 ;  /* 0x0044000000007b1d */ /* 0x000fe20000010000 */
[----:B------:R-:W-:-:S02]  /*1ce40*/  F2FP.BF16.PACK_AB R46, R47, R46 ;  /* 0x0000002e2f2e723e */ /* 0x000fc400000010ff */
[----:B------:R-:W-:Y:S02]  /*1ce50*/  F2FP.BF16.PACK_AB R48, R49, R48 ;  /* 0x000000303130723e */ /* 0x000fe400000010ff */
[C---:B------:R-:W-:Y:S02]  /*1ce60*/  IADD3 R10, R13.reuse, 0x80, RZ ;  /* 0x000000800d0a7810 */ /* 0x040fe40007ffe0ff */
[----:B------:R-:W-:Y:S02]  /*1ce70*/  IADD3 R15, R13, 0x70, RZ ;  /* 0x000000700d0f7810 */ /* 0x000fe40007ffe0ff */
[----:B------:R-:W-:Y:S02]  /*1ce80*/  @P0 IADD3 R15, R10, 0x10, RZ ;  /* 0x000000100a0f0810 */ /* 0x000fe40007ffe0ff */
[----:B------:R-:W-:Y:S01]  /*1ce90*/  SEL R10, R9, 0xffffffe0, !P1 ;  /* 0xffffffe0090a7807 */ /* 0x000fe20004800000 */
[----:B------:R-:W-:Y:S01]  /*1cea0*/  IMAD.MOV.U32 R9, RZ, RZ, 0x40 ;  /* 0x00000040ff097424 */ /* 0x000fe200078e00ff */
[----:B------:R-:W-:-:S02]  /*1ceb0*/  F2FP.BF16.PACK_AB R50, R51, R50 ;  /* 0x000000323332723e */ /* 0x000fc400000010ff */
[----:B------:R-:W-:Y:S01]  /*1cec0*/  F2FP.BF16.PACK_AB R52, R53, R52 ;  /* 0x000000343534723e */ /* 0x000fe200000010ff */
[----:B------:R-:W-:Y:S01]  /*1ced0*/  IMAD.IADD R17, R13, 0x1, R10 ;  /* 0x000000010d117824 */ /* 0x000fe200078e020a */
[----:B------:R-:W-:Y:S01]  /*1cee0*/  SEL R12, R9, 0xffffffc0, !P2 ;  /* 0xffffffc0090c7807 */ /* 0x000fe20005000000 */
[--C-:B------:R-:W-:Y:S01]  /*1cef0*/  IMAD.IADD R9, R10, 0x1, R15.reuse ;  /* 0x000000010a097824 */ /* 0x100fe200078e020f */
[----:B------:R-:W-:Y:S02]  /*1cf00*/  F2FP.BF16.PACK_AB R54, R55, R54 ;  /* 0x000000363736723e */ /* 0x000fe400000010ff */
[----:B------:R-:W-:Y:S01]  /*1cf10*/  F2FP.BF16.PACK_AB R56, R57, R56 ;  /* 0x000000383938723e */ /* 0x000fe200000010ff */
[--C-:B------:R-:W-:Y:S01]  /*1cf20*/  IMAD.IADD R19, R13, 0x1, R12.reuse ;  /* 0x000000010d137824 */ /* 0x100fe200078e020c */
[----:B------:R-:W-:Y:S01]  /*1cf30*/  F2FP.BF16.PACK_AB R58, R59, R58 ;  /* 0x0000003a3b3a723e */ /* 0x000fe200000010ff */
[----:B------:R-:W-:Y:S01]  /*1cf40*/  STS [R13+0x80], R152 ;  /* 0x000080980d007388 */ /* 0x000fe20000000800 */
[C---:B------:R-:W-:Y:S01]  /*1cf50*/  IMAD.IADD R21, R12.reuse, 0x1, R15 ;  /* 0x000000010c157824 */ /* 0x040fe200078e020f */
[----:B------:R-:W-:Y:S01]  /*1cf60*/  F2FP.BF16.PACK_AB R60, R61, R60 ;  /* 0x0000003c3d3c723e */ /* 0x000fe200000010ff */
[----:B------:R-:W-:Y:S01]  /*1cf70*/  IMAD.IADD R23, R12, 0x1, R17 ;  /* 0x000000010c177824 */ /* 0x000fe200078e0211 */
[----:B------:R-:W-:Y:S01]  /*1cf80*/  STS [R13+0x480], R154 ;  /* 0x0004809a0d007388 */ /* 0x000fe20000000800 */
[----:B------:R-:W-:Y:S01]  /*1cf90*/  IMAD.IADD R25, R9, 0x1, R12 ;  /* 0x0000000109197824 */ /* 0x000fe200078e020c */
[----:B------:R-:W-:Y:S01]  /*1cfa0*/  F2FP.BF16.PACK_AB R62, R63, R62 ;  /* 0x0000003e3f3e723e */ /* 0x000fe200000010ff */
[----:B------:R-:W-:Y:S01]  /*1cfb0*/  IMAD.U32 R12, RZ, RZ, UR4 ;  /* 0x00000004ff0c7e24 */ /* 0x000fe2000f8e00ff */
        /* <DEDUP_REMOVED lines=102> */
[----:B--2---:R-:W2:Y:S02]  /*1d620*/  @P0 LDG.E R9, [R12.64] ;  /* 0x0000001a0c090981 */ /* 0x004ea4000c1e1900 */
[----:B------:R-:W-:-:S03]  /*1d630*/  ULDC.64 UR4, c[0x0][0x508] ;  /* 0x0001420000047ab9 */ /* 0x000fc60000000a00 */
[----:B------:R-:W-:-:S05]  /*1d640*/  PLOP3.LUT P1, PT, PT, PT, UP0, 0x80, 0x0 ;  /* 0x000000000000781c */ /* 0x000fca0003f2f008 */
[----:B------:R-:W-:Y:S01]  /*1d650*/  @UP0 UIMAD.WIDE UR4, UR22, UR6, UR4 ;  /* 0x00000006160402a5 */ /* 0x000fe2000f8e0204 */
[----:B------:R-:W-:-:S05]  /*1d660*/  IMAD.MOV.U32 R4, RZ, RZ, c[0x0][0x388] ;  /* 0x0000e200ff047624 */ /* 0x000fca00078e00ff */
        /* <DEDUP_REMOVED lines=14> */
.L_x_1746:
[----:B-1----:R-:W-:Y:S01]  /*1d750*/  SHF.R.S32.HI R9, RZ, 0x1f, R2 ;  /* 0x0000001fff097819 */ /* 0x002fe20000011402 */
        /* <DEDUP_REMOVED lines=11> */
[----:B------:R-:W-:Y:S01]  /*1d810*/  SHF.R.S32.HI R10, RZ, 0x1f, R3 ;  /* 0x0000001fff0a7819 */ /* 0x000fe20000011403 */
[----:B------:R-:W-:Y:S01]  /*1d820*/  IMAD.IADD R2, R2, 0x1, -R9 ;  /* 0x0000000102027824 */ /* 0x000fe200078e0a09 */
[----:B------:R-:W-:Y:S01]  /*1d830*/  LEA.HI R8, R11, R11, RZ, 0x1 ;  /* 0x0000000b0b087211 */ /* 0x000fe200078f08ff */
[----:B------:R-:W-:Y:S01]  /*1d840*/  UMOV UR10, UR20 ;  /* 0x00000014000a7c82 */ /* 0x000fe20008000000 */
[----:B------:R-:W-:Y:S01]  /*1d850*/  LEA.HI R9, R10, R3, RZ, 0x2 ;  /* 0x000000030a097211 */ /* 0x000fe200078f10ff */
[----:B------:R-:W-:Y:S01]  /*1d860*/  UMOV UR11, UR21 ;  /* 0x00000015000b7c82 */ /* 0x000fe20008000000 */
        /* <DEDUP_REMOVED lines=8> */
[----:B------:R-:W-:Y:S01]  /*1d8f0*/  USEL UR22, UR22, URZ, !UP1 ;  /* 0x0000003f16167287 */ /* 0x000fe2000c800000 */
[----:B------:R-:W-:Y:S01]  /*1d900*/  LEA.HI R5, R5, R0, RZ, 0x6 ;  /* 0x0000000005057211 */ /* 0x000fe200078f30ff */
[----:B------:R-:W-:Y:S01]  /*1d910*/  ULDC.64 UR6, c[0x0][0x498] ;  /* 0x0001260000067ab9 */ /* 0x000fe20000000a00 */
[----:B------:R-:W-:Y:S01]  /*1d920*/  IMAD R8, R11, 0x8, R2 ;  /* 0x000000080b087824 */ /* 0x000fe200078e0202 */
[----:B------:R-:W-:Y:S01]  /*1d930*/  UIMAD UR13, UR9, UR6, URZ ;  /* 0x00000006090d72a4 */ /* 0x000fe2000f8e023f */
[----:B------:R-:W-:Y:S01]  /*1d940*/  BSSY B0, `(.L_x_1747) ;  /* 0x000007e000007945 */ /* 0x000fe20003800000 */
[----:B------:R-:W-:-:S02]  /*1d950*/  UIADD3 UR11, UR11, UR8, URZ ;  /* 0x000000080b0b7290 */ /* 0x000fc4000fffe03f */
[----:B-1----:R-:W-:Y:S01]  /*1d960*/  LEA R8, R75, R8, 0x7 ;  /* 0x000000084b087211 */ /* 0x002fe200078e38ff */
[----:B------:R-:W-:Y:S02]  /*1d970*/  UIMAD UR7, UR22, UR7, UR13 ;  /* 0x00000007160772a4 */ /* 0x000fe4000f8e020d */
[----:B------:R-:W-:Y:S02]  /*1d980*/  UIMAD.WIDE.U32 UR10, UR22, UR6, UR10 ;  /* 0x00000006160a72a5 */ /* 0x000fe4000f8e000a */
[----:B------:R-:W-:Y:S01]  /*1d990*/  @P1 IMAD.HI.U32 R3, R8, c[0x0][0x4ec], RZ ;  /* 0x00013b0008031a27 */ /* 0x000fe200078e00ff */
[----:B------:R-:W-:Y:S02]  /*1d9a0*/  ULDC.64 UR4, c[0x0][0x3a0] ;  /* 0x0000e80000047ab9 */ /* 0x000fe40000000a00 */
[----:B------:R-:W-:Y:S01]  /*1d9b0*/  UIMAD UR12, UR21, UR4, URZ ;  /* 0x00000004150c72a4 */ /* 0x000fe2000f8e023f */
[----:B------:R-:W-:Y:S01]  /*1d9c0*/  IMAD.MOV.U32 R10, RZ, RZ, R8 ;  /* 0x000000ffff0a7224 */ /* 0x000fe200078e0008 */
[----:B------:R-:W-:Y:S01]  /*1d9d0*/  @P1 SHF.R.U32.HI R10, RZ, c[0x0][0x4f0], R3 ;  /* 0x00013c00ff0a1a19 */ /* 0x000fe20000011603 */
[----:B------:R-:W-:Y:S01]  /*1d9e0*/  UIMAD.WIDE.U32 UR18, UR20, UR4, URZ ;  /* 0x00000004141272a5 */ /* 0x000fe2000f8e003f */
[----:B------:R-:W-:Y:S01]  /*1d9f0*/  LOP3.LUT R3, R16, 0xfffffff8, RZ, 0xc0, !PT ;  /* 0xfffffff810037812 */ /* 0x000fe200078ec0ff */
[----:B------:R-:W-:Y:S01]  /*1da00*/  UIMAD UR12, UR20, UR5, UR12 ;  /* 0x00000005140c72a4 */ /* 0x000fe2000f8e020c */
[----:B------:R-:W-:Y:S01]  /*1da10*/  SHF.R.S32.HI R16, RZ, 0x3, R16 ;  /* 0x00000003ff107819 */ /* 0x000fe20000011410 */
[----:B------:R-:W-:Y:S01]  /*1da20*/  IMAD.MOV R9, RZ, RZ, -R10 ;  /* 0x000000ffff097224 */ /* 0x000fe200078e0a0a */
        /* <DEDUP_REMOVED lines=29> */
[----:B------:R-:W-:Y:S01]  /*1dc00*/  UIMAD.WIDE.U32 UR16, UR22, UR6, UR16 ;  /* 0x00000006161072a5 */ /* 0x000fe2000f8e0010 */
[----:B------:R-:W-:Y:S01]  /*1dc10*/  IMAD.MOV.U32 R12, RZ, RZ, R15 ;  /* 0x000000ffff0c7224 */ /* 0x000fe200078e000f */
[----:B------:R-:W-:-:S02]  /*1dc20*/  @P1 SHF.R.U32.HI R12, RZ, c[0x0][0x4f0], R9 ;  /* 0x00013c00ff0c1a19 */ /* 0x000fc40000011609 */
[----:B------:R-:W-:Y:S01]  /*1dc30*/  LEA.HI.X R14, R10, c[0x0][0x454], R14, 0x2, P0 ;  /* 0x000115000a0e7a11 */ /* 0x000fe200000f140e */
[----:B------:R-:W-:Y:S01]  /*1dc40*/  UIADD3 UR7, UR17, UR7, URZ ;  /* 0x0000000711077290 */ /* 0x000fe2000fffe03f */
[----:B------:R-:W-:Y:S01]  /*1dc50*/  LOP3.LUT R3, R8, R3, RZ, 0x3c, !PT ;  /* 0x0000000308037212 */ /* 0x000fe200078e3cff */
[--C-:B------:R-:W-:Y:S01]  /*1dc60*/  IMAD.MOV R18, RZ, RZ, -R12.reuse ;  /* 0x000000ffff127224 */ /* 0x100fe200078e0a0c */
[----:B------:R-:W-:Y:S01]  /*1dc70*/  SHFL.IDX PT, R10, R17, RZ, 0x1c1f ;  /* 0x001c1fff110a7589 */ /* 0x000fe200000e0000 */
[----:B------:R-:W-:Y:S01]  /*1dc80*/  SHF.R.S32.HI R13, RZ, 0x1f, R12 ;  /* 0x0000001fff0d7819 */ /* 0x000fe2000001140c */
[----:B------:R-:W-:Y:S01]  /*1dc90*/  IMAD.U32 R21, RZ, RZ, UR17 ;  /* 0x00000011ff157e24 */ /* 0x000fe2000f8e00ff */
[----:B------:R-:W-:Y:S01]  /*1dca0*/  MOV R20, UR16 ;  /* 0x0000001000147c02 */ /* 0x000fe20008000f00 */
[----:B------:R-:W1:Y:S01]  /*1dcb0*/  SHFL.IDX PT, R11, R14, RZ, 0x1c1f ;  /* 0x001c1fff0e0b7589 */ /* 0x000e6200000e0000 */
[----:B------:R-:W-:Y:S02]  /*1dcc0*/  IMAD R18, R18, c[0x0][0x4e8], R15 ;  /* 0x00013a0012127a24 */ /* 0x000fe400078e020f */
[----:B------:R-:W-:Y:S01]  /*1dcd0*/  IMAD R15, R75, 0x80, R2 ;  /* 0x000000804b0f7824 */ /* 0x000fe200078e0202 */
[----:B------:R-:W-:Y:S01]  /*1dce0*/  SHFL.IDX PT, R8, R17, 0x1, 0x1c1f ;  /* 0x003c1f0011087f89 */ /* 0x000fe200000e0000 */
[----:B------:R-:W-:-:S02]  /*1dcf0*/  IMAD.U32 R21, RZ, RZ, UR7 ;  /* 0x00000007ff157e24 */ /* 0x000fc4000f8e00ff */
[----:B------:R-:W-:Y:S01]  /*1dd00*/  IMAD R13, R13, c[0x0][0x3e0], RZ ;  /* 0x0000f8000d0d7a24 */ /* 0x000fe200078e02ff */
[----:B------:R-:W2:Y:S01]  /*1dd10*/  SHFL.IDX PT, R9, R14, 0x1, 0x1c1f ;  /* 0x003c1f000e097f89 */ /* 0x000ea200000e0000 */
[----:B-----5:R-:W-:Y:S01]  /*1dd20*/  IMAD R2, R4, c[0x0][0x4e8], RZ ;  /* 0x00013a0004027a24 */ /* 0x020fe200078e02ff */
[C---:B------:R-:W-:Y:S01]  /*1dd30*/  IADD3 R19, R15.reuse, 0x8, RZ ;  /* 0x000000080f137810 */ /* 0x040fe20007ffe0ff */
[C---:B------:R-:W-:Y:S01]  /*1dd40*/  IMAD R13, R12.reuse, c[0x0][0x3e4], R13 ;  /* 0x0000f9000c0d7a24 */ /* 0x040fe200078e020d */
[----:B------:R-:W-:Y:S01]  /*1dd50*/  SHF.R.S32.HI R4, RZ, 0x1f, R18 ;  /* 0x0000001fff047819 */ /* 0x000fe20000011412 */
[----:B------:R-:W-:Y:S01]  /*1dd60*/  IMAD.WIDE.U32 R20, R12, c[0x0][0x3e0], R20 ;  /* 0x0000f8000c147a25 */ /* 0x000fe200078e0014 */
[-C--:B------:R-:W-:Y:S02]  /*1dd70*/  ISETP.GE.OR P1, PT, R15, R2.reuse, P2 ;  /* 0x000000020f00720c */ /* 0x080fe40001726670 */
[----:B------:R-:W-:Y:S01]  /*1dd80*/  ISETP.GE.OR P0, PT, R19, R2, P2 ;  /* 0x000000021300720c */ /* 0x000fe20001706670 */
[----:B------:R-:W-:Y:S01]  /*1dd90*/  IMAD.SHL.U32 R12, R5, 0x8, RZ ;  /* 0x00000008050c7824 */ /* 0x000fe200078e00ff */
[----:B------:R-:W-:Y:S01]  /*1dda0*/  IADD3 R21, R21, R13, RZ ;  /* 0x0000000d15157210 */ /* 0x000fe20007ffe0ff */
[----:B------:R-:W-:-:S02]  /*1ddb0*/  IMAD R5, R4, c[0x0][0x3d8], RZ ;  /* 0x0000f60004057a24 */ /* 0x000fc400078e02ff */
[----:B------:R-:W-:Y:S01]  /*1ddc0*/  IMAD R75, R75, 0x80, R16 ;  /* 0x000000804b4b7824 */ /* 0x000fe200078e0210 */
[----:B------:R-:W-:Y:S01]  /*1ddd0*/  LOP3.LUT R12, R3, 0x7ffffe00, R12, 0xf8, !PT ;  /* 0x7ffffe00030c7812 */ /* 0x000fe200078ef80c */
[C---:B------:R-:W-:Y:S02]  /*1dde0*/  IMAD R3, R18.reuse, c[0x0][0x3dc], R5 ;  /* 0x0000f70012037a24 */ /* 0x040fe400078e0205 */
[----:B------:R-:W-:Y:S02]  /*1ddf0*/  IMAD.WIDE.U32 R18, R18, c[0x0][0x3d8], R20 ;  /* 0x0000f60012127a25 */ /* 0x000fe400078e0014 */
[----:B-1----:R1:W-:Y:S02]  /*1de00*/  @!P1 ST.E [R10.64], R6 ;  /* 0x000000060a009985 */ /* 0x0023e4000c10191a */
[----:B------:R-:W-:Y:S02]  /*1de10*/  IMAD.SHL.U32 R76, R12, 0x2, RZ ;  /* 0x000000020c4c7824 */ /* 0x000fe400078e00ff */
        /* <DEDUP_REMOVED lines=48> */
.L_x_1748:
[----:B--234-:R-:W-:Y:S05]  /*1e120*/  BSYNC B0 ;  /* 0x0000000000007941 */ /* 0x01cfea0003800000 */
.L_x_1747:
        /* <DEDUP_REMOVED lines=30> */
.L_x_1750:
[----:B------:R-:W-:Y:S05]  /*1e310*/  BSYNC B0 ;  /* 0x0000000000007941 */ /* 0x000fea0003800000 */
.L_x_1749:
        /* <DEDUP_REMOVED lines=30> */
.L_x_1752:
[----:B------:R-:W-:Y:S05]  /*1e500*/  BSYNC B0 ;  /* 0x0000000000007941 */ /* 0x000fea0003800000 */
.L_x_1751:
        /* <DEDUP_REMOVED lines=31> */
.L_x_1745:
        /* <DEDUP_REMOVED lines=31> */
.L_x_1753:
        /* <DEDUP_REMOVED lines=28> */
[C---:B---3--:R-:W-:Y:S02]  /*1eab0*/  IADD3 R5, -R6.reuse, RZ, RZ ;  /* 0x000000ff06057210 */ /* 0x048fe40007ffe1ff */
        /* <DEDUP_REMOVED lines=14> */
.L_x_1755:
[----:B------:R-:W-:Y:S05]  /*1eba0*/  BSYNC B0 ;  /* 0x0000000000007941 */ /* 0x000fea0003800000 */
.L_x_1754:
[----:B-1-3--:R-:W1:Y:S01]  /*1ebb0*/  S2R R5, SR_CTAID.X ;  /* 0x0000000000057919 */ /* 0x00ae620000002500 */
        /* <DEDUP_REMOVED lines=76> */
.L_x_1757:
[----:B------:R-:W-:Y:S05]  /*1f080*/  BSYNC B0 ;  /* 0x0000000000007941 */ /* 0x000fea0003800000 */
.L_x_1756:
        /* <DEDUP_REMOVED lines=27> */
.L_x_1759:
[----:B------:R-:W-:Y:S05]  /*1f240*/  BSYNC B0 ;  /* 0x0000000000007941 */ /* 0x000fea0003800000 */
.L_x_1758:
        /* <DEDUP_REMOVED lines=27> */
.L_x_1761:
[----:B------:R-:W-:Y:S05]  /*1f400*/  BSYNC B0 ;  /* 0x0000000000007941 */ /* 0x000fea0003800000 */
.L_x_1760:
        /* <DEDUP_REMOVED lines=28> */
.L_x_1728:
[----:B------:R-:W-:Y:S01]  /*1f5d0*/  IMAD.MOV.U32 R14, RZ, RZ, 0x1 ;  /* 0x00000001ff0e7424 */ /* 0x000fe200078e00ff */
[----:B-1----:R-:W-:Y:S02]  /*1f5e0*/  MOV R13, 0x181f ;  /* 0x0000181f000d7802 */ /* 0x002fe40000000f00 */
[----:B------:R-:W-:Y:S02]  /*1f5f0*/  MOV R12, 0x1f610 ;  /* 0x0001f610000c7802 */ /* 0x000fe40000000f00 */
[----:B------:R-:W-:Y:S05]  /*1f600*/  CALL.REL.NOINC `($__internal_9_$__cuda_sm70_shflsync_idx_p) ;  /* 0x000001d000007944 */ /* 0x000fea0003c00000 */
[----:B--2---:R-:W-:Y:S01]  /*1f610*/  IMAD.MOV.U32 R0, RZ, RZ, R13 ;  /* 0x000000ffff007224 */ /* 0x004fe200078e000d */
[----:B-1----:R-:W-:Y:S01]  /*1f620*/  MOV R14, 0x1 ;  /* 0x00000001000e7802 */ /* 0x002fe20000000f00 */
[----:B------:R-:W-:Y:S01]  /*1f630*/  IMAD.MOV.U32 R15, RZ, RZ, R8 ;  /* 0x000000ffff0f7224 */ /* 0x000fe200078e0008 */
[----:B------:R-:W-:Y:S02]  /*1f640*/  MOV R13, 0x181f ;  /* 0x0000181f000d7802 */ /* 0x000fe40000000f00 */
[----:B------:R-:W-:Y:S02]  /*1f650*/  MOV R12, 0x1f670 ;  /* 0x0001f670000c7802 */ /* 0x000fe40000000f00 */
[----:B------:R-:W-:Y:S05]  /*1f660*/  CALL.REL.NOINC `($__internal_9_$__cuda_sm70_shflsync_idx_p) ;  /* 0x0000017000007944 */ /* 0x000fea0003c00000 */
[----:B-12---:R-:W-:Y:S05]  /*1f670*/  BRA `(.L_x_1762) ;  /* 0xffff3ee000007947 */ /* 0x006fea000383ffff */
.L_x_1736:
[----:B----4-:R-:W-:Y:S01]  /*1f680*/  MOV R13, 0x181f ;  /* 0x0000181f000d7802 */ /* 0x010fe20000000f00 */
[----:B------:R-:W-:Y:S01]  /*1f690*/  IMAD.MOV.U32 R14, RZ, RZ, 0x1 ;  /* 0x00000001ff0e7424 */ /* 0x000fe200078e00ff */
[----:B------:R-:W-:Y:S02]  /*1f6a0*/  MOV R12, 0x1f6c0 ;  /* 0x0001f6c0000c7802 */ /* 0x000fe40000000f00 */
[----:B-123--:R-:W-:Y:S05]  /*1f6b0*/  CALL.REL.NOINC `($__internal_9_$__cuda_sm70_shflsync_idx_p) ;  /* 0x0000012000007944 */ /* 0x00efea0003c00000 */
[----:B-1----:R-:W-:Y:S01]  /*1f6c0*/  MOV R14, 0x1 ;  /* 0x00000001000e7802 */ /* 0x002fe20000000f00 */
[----:B--2---:R-:W-:Y:S01]  /*1f6d0*/  IMAD.MOV.U32 R8, RZ, RZ, R13 ;  /* 0x000000ffff087224 */ /* 0x004fe200078e000d */
[----:B------:R-:W-:Y:S01]  /*1f6e0*/  MOV R13, 0x181f ;  /* 0x0000181f000d7802 */ /* 0x000fe20000000f00 */
[----:B------:R-:W-:Y:S01]  /*1f6f0*/  IMAD.MOV.U32 R15, RZ, RZ, R0 ;  /* 0x000000ffff0f7224 */ /* 0x000fe200078e0000 */
[----:B------:R-:W-:Y:S02]  /*1f700*/  MOV R12, 0x1f720 ;  /* 0x0001f720000c7802 */ /* 0x000fe40000000f00 */
[----:B------:R-:W-:Y:S05]  /*1f710*/  CALL.REL.NOINC `($__internal_9_$__cuda_sm70_shflsync_idx_p) ;  /* 0x000000c000007944 */ /* 0x000fea0003c00000 */
[----:B-12---:R-:W-:-:S05]  /*1f720*/  BRA `(.L_x_1763) ;  /* 0xffff6c2000007947 */ /* 0x006fca000383ffff */
.L_x_1742:
[----:B-1----:R-:W-:Y:S01]  /*1f730*/  MOV R13, 0x181f ;  /* 0x0000181f000d7802 */ /* 0x002fe20000000f00 */
[----:B------:R-:W-:Y:S01]  /*1f740*/  IMAD.MOV.U32 R14, RZ, RZ, 0x1 ;  /* 0x00000001ff0e7424 */ /* 0x000fe200078e00ff */
[----:B------:R-:W-:Y:S02]  /*1f750*/  MOV R12, 0x1f770 ;  /* 0x0001f770000c7802 */ /* 0x000fe40000000f00 */
[----:B---3--:R-:W-:Y:S05]  /*1f760*/  CALL.REL.NOINC `($__internal_9_$__cuda_sm70_shflsync_idx_p) ;  /* 0x0000007000007944 */ /* 0x008fea0003c00000 */
[----:B-1----:R-:W-:Y:S01]  /*1f770*/  MOV R14, 0x1 ;  /* 0x00000001000e7802 */ /* 0x002fe20000000f00 */
[----:B--2---:R-:W-:Y:S01]  /*1f780*/  IMAD.MOV.U32 R5, RZ, RZ, R13 ;  /* 0x000000ffff057224 */ /* 0x004fe200078e000d */
[----:B------:R-:W-:Y:S01]  /*1f790*/  MOV R13, 0x181f ;  /* 0x0000181f000d7802 */ /* 0x000fe20000000f00 */
[----:B------:R-:W-:Y:S01]  /*1f7a0*/  IMAD.MOV.U32 R15, RZ, RZ, R4 ;  /* 0x000000ffff0f7224 */ /* 0x000fe200078e0004 */
[----:B------:R-:W-:Y:S02]  /*1f7b0*/  MOV R12, 0x1f7d0 ;  /* 0x0001f7d0000c7802 */ /* 0x000fe40000000f00 */
[----:B------:R-:W-:Y:S05]  /*1f7c0*/  CALL.REL.NOINC `($__internal_9_$__cuda_sm70_shflsync_idx_p) ;  /* 0x0000001000007944 */ /* 0x000fea0003c00000 */
[----:B-12---:R-:W-:-:S05]  /*1f7d0*/  BRA `(.L_x_1764) ;  /* 0xffff9e9000007947 */ /* 0x006fca000383ffff */
        .weak           $__internal_9_$__cuda_sm70_shflsync_idx_p
        .type           $__internal_9_$__cuda_sm70_shflsync_idx_p,@function
        .size           $__internal_9_$__cuda_sm70_shflsync_idx_p,(.L_x_1793 - $__internal_9_$__cuda_sm70_shflsync_idx_p)
$__internal_9_$__cuda_sm70_shflsync_idx_p:
[----:B------:R-:W-:Y:S01]  /*1f7e0*/  MOV R184, R12 ;  /* 0x0000000c00b87202 */ /* 0x000fe20000000f00 */
[----:B------:R-:W-:Y:S04]  /*1f7f0*/  WARPSYNC R226 ;  /* 0x000000e200007348 */ /* 0x000fe80003800000 */
[----:B------:R-:W-:Y:S01]  /*1f800*/  MOV R185, 0x0 ;  /* 0x0000000000b97802 */ /* 0x000fe20000000f00 */
[----:B------:R1:W2:Y:S03]  /*1f810*/  SHFL.IDX PT, R13, R15, R14, R13 ;  /* 0x0000000e0f0d7389 */ /* 0x0002a600000e000d */
[----:B------:R-:W-:Y:S05]  /*1f820*/  RET.REL.NODEC R184 `(_ZN7cutlass13device_kernelIN5flash19enable_sm80_to_sm89INS1_16FlashAttnFwdSm80INS1_25CollectiveMainloopFwdSm80ILi8ELi1ELb0EN4cute5tupleIJNS5_1CILi128EEENS7_ILi48EEENS7_ILi256EEEEEELi256ENS_10bfloat16_tEfNS_4arch4Sm80ELb1ELb0ELb1ELb1ELb1ELb1ELb1ELb0EEENS1_21CollectiveEpilogueFwdINS6_IJS8_SA_S9_EEENS6_IJNS7_ILi1EEESI_SI_EEESC_SE_Li256ELb1ELb1ELb0ELb0EEENS1_19SingleTileSchedulerILb1ELb0ELb1ELi128EEEEEEEEEvNT_6ParamsE) ;  /* 0xfffe07d0b8007950 */ /* 0x000fea0003c3ffff */
.L_x_1765:
        /* <DEDUP_REMOVED lines=13> */
.L_x_1793:


//--------------------- .nv.shared._ZN7cutlass13device_kernelIN5flash19enable_sm80_to_sm89INS1_16FlashAttnFwdSm80INS1_25CollectiveMainloopFwdSm80ILi8ELi1ELb1EN4cute5tupleIJNS5_1CILi128EEENS7_ILi64EEENS7_ILi256EEEEEELi256ENS_10bfloat16_tEfNS_4arch4Sm80ELb0ELb0ELb1ELb0ELb1ELb0ELb1ELb0EEENS1_21CollectiveEpilogueFwdINS6_IJS8_SA_S9_EEENS6_IJNS7_ILi1EEESI_SI_EEESC_SE_Li256ELb0ELb1ELb0ELb0EEENS1_19SingleTileSchedulerILb0ELb0ELb1ELi128EEEEEEEEEvNT_6ParamsE --------------------------
	.section	.nv.shared._ZN7cutlass13device_kernelIN5flash19enable_sm80_to_sm89INS1_16FlashAttnFwdSm80INS1_25CollectiveMainloopFwdSm80ILi8ELi1ELb1EN4cute5tupleIJNS5_1CILi128EEENS7_ILi64EEENS7_ILi256EEEEEELi256ENS_10bfloat16_tEfNS_4arch4Sm80ELb0ELb0ELb1ELb0ELb1ELb0ELb1ELb0EEENS1_21CollectiveEpilogueFwdINS6_IJS8_SA_S9_EEENS6_IJNS7_ILi1EEESI_SI_EEESC_SE_Li256ELb0ELb1ELb0ELb0EEENS1_19SingleTileSchedulerILb0ELb0ELb1ELi128EEEEEEEEEvNT_6ParamsE,"aw",@nobits
	.sectionflags	@""
	.align	16


//--------------------- .nv.global                --------------------------
	.section	.nv.global,"aw",@nobits
.nv.global:
	.type		_ZN80_INTERNAL_d066332e_44_flash_fwd_hdim256_bf16_paged_softcap_sm80_cu_b81ac279_34044cute1_E,@object
	.size		_ZN80_INTERNAL_d066332e_44_flash_fwd_hdim256_bf16_paged_softcap_sm80_cu_b81ac279_34044cute1_E,(_ZN80_INTERNAL_d066332e_44_flash_fwd_hdim256_bf16_paged_softcap_sm80_cu_b81ac279_34044cuda3std3__45__cpo6cbeginE - _ZN80_INTERNAL_d066332e_44_flash_fwd_hdim256_bf16_paged_softcap_sm80_cu_b81ac279_34044cute1_E)
_ZN80_INTERNAL_d066332e_44_flash_fwd_hdim256_bf16_paged_softcap_sm80_cu_b81ac279_34044cute1_E:
	.zero		1
	.type		_ZN80_INTERNAL_d066332e_44_flash_fwd_hdim256_bf16_paged_softcap_sm80_cu_b81ac279_34044cuda3std3__45__cpo6cbeginE,@object
	.size		_ZN80_INTERNAL_d066332e_44_flash_fwd_hdim256_bf16_paged_softcap_sm80_cu_b81ac279_34044cuda3std3__45__cpo6cbeginE,(_ZN80_INTERNAL_d066332e_44_flash_fwd_hdim256_bf16_paged_softcap_sm80_cu_b81ac279_34044cuda3std3__48in_placeE - _ZN80_INTERNAL_d066332e_44_flash_fwd_hdim256_bf16_paged_softcap_sm80_cu_b81ac279_34044cuda3std3__45__cpo6cbeginE)
_ZN80_INTERNAL_d066332e_44_flash_fwd_hdim256_bf16_paged_softcap_sm80_cu_b81ac279_34044cuda3std3__45__cpo6cbeginE:
	.zero		1
	.type		_ZN80_INTERNAL_d066332e_44_flash_fwd_hdim256_bf16_paged_softcap_sm80_cu_b81ac279_34044cuda3std3__48in_placeE,@object
	.size		_ZN80_INTERNAL_d066332e_44_flash_fwd_hdim256_bf16_paged_softcap_sm80_cu_b81ac279_34044cuda3std3__48in_placeE,(_ZN80_INTERNAL_d066332e_44_flash_fwd_hdim256_bf16_paged_softcap_sm80_cu_b81ac279_34044cuda3std6ranges3__45__cpo9iter_moveE - _ZN80_INTERNAL_d066332e_44_flash_fwd_hdim256_bf16_paged_softcap_sm80_cu_b81ac279_34044cuda3std3__48in_placeE)
_ZN80_INTERNAL_d066332e_44_flash_fwd_hdim256_bf16_paged_softcap_sm80_cu_b81ac279_34044cuda3std3__48in_placeE:
	.zero		1
	.type		_ZN80_INTERNAL_d066332e_44_flash_fwd_hdim256_bf16_paged_softcap_sm80_cu_b81ac279_34044cuda3std6ranges3__45__cpo9iter_moveE,@object
	.size		_ZN80_INTERNAL_d066332e_44_flash_fwd_hdim256_bf16_paged_softcap_sm80_cu_b81ac279_34044cuda3std6ranges3__45__cpo9iter_moveE,(_ZN80_INTERNAL_d066332e_44_flash_fwd_hdim256_bf16_paged_softcap_sm80_cu_b81ac279_34044cuda3std3__45__cpo5beginE - _ZN80_INTERNAL_d066332e_44_flash_fwd_hdim256_bf16_paged_softcap_sm80_cu_b81ac279_34044cuda3std6ranges3__45__cpo9iter_moveE)
_ZN80_INTERNAL_d066332e_44_flash_fwd_hdim256_bf16_paged_softcap_sm80_cu_b81ac279_34044cuda3std6ranges3__45__cpo9iter_moveE:
	.zero		1
	.type		_ZN80_INTERNAL_d066332e_44_flash_fwd_hdim256_bf16_paged_softcap_sm80_cu_b81ac279_34044cuda3std3__45__cpo5beginE,@object
	.size		_ZN80_INTERNAL_d066332e_44_flash_fwd_hdim256_bf16_paged_softcap_sm80_cu_b81ac279_34044cuda3std3__45__cpo5beginE,(_ZN80_INTERNAL_d066332e_44_flash_fwd_hdim256_bf16_paged_softcap_sm80_cu_b81ac279_34044cuda3std3__482_GLOBAL__N__d066332e_44_flash_fwd_hdim256_bf16_paged_softcap_sm80_cu_b81ac279_34046ignoreE - _ZN80_INTERNAL_d066332e_44_flash_fwd_hdim256_bf16_paged_softcap_sm80_cu_b81ac279_34044cuda3std3__45__cpo5beginE)
_ZN80_INTERNAL_d066332e_44_flash_fwd_hdim256_bf16_paged_softcap_sm80_cu_b81ac279_34044cuda3std3__45__cpo5beginE:
	.zero		1
	.type		_ZN80_INTERNAL_d066332e_44_flash_fwd_hdim256_bf16_paged_softcap_sm80_cu_b81ac279_34044cuda3std3__482_GLOBAL__N__d066332e_44_flash_fwd_hdim256_bf16_paged_softcap_sm80_cu_b81ac279_34046ignoreE,@object
	.size		_ZN80_INTERNAL_d066332e_44_flash_fwd_hdim256_bf16_paged_softcap_sm80_cu_b81ac279_34044cuda3std3__482_GLOBAL__N__d066332e_44_flash_fwd_hdim256_bf16_paged_softcap_sm80_cu_b81ac279_34046ignoreE,(_ZN80_INTERNAL_d066332e_44_flash_fwd_hdim256_bf16_paged_softcap_sm80_cu_b81ac279_34044cute7productE - _ZN80_INTERNAL_d066332e_44_flash_fwd_hdim256_bf16_paged_softcap_sm80_cu_b81ac279_34044cuda3std3__482_GLOBAL__N__d066332e_44_flash_fwd_hdim256_bf16_paged_softcap_sm80_cu_b81ac279_34046ignoreE)
_ZN80_INTERNAL_d066332e_44_flash_fwd_hdim256_bf16_paged_softcap_sm80_cu_b81ac279_34044cuda3std3__482_GLOBAL__N__d066332e_44_flash_fwd_hdim256_bf16_paged_softcap_sm80_cu_b81ac279_34046ignoreE:
	.zero		1
	.type		_ZN80_INTERNAL_d066332e_44_flash_fwd_hdim256_bf16_paged_softcap_sm80_cu_b81ac279_34044cute7productE,@object
	.size		_ZN80_INTERNAL_d066332e_44_flash_fwd_hdim256_bf16_paged_softcap_sm80_cu_b81ac279_34044cute7productE,(_ZN80_INTERNAL_d066332e_44_flash_fwd_hdim256_bf16_paged_softcap_sm80_cu_b81ac279_34044cuda3std3__45__cpo3endE - _ZN80_INTERNAL_d066332e_44_flash_fwd_hdim256_bf16_paged_softcap_sm80_cu_b81ac279_34044cute7productE)
_ZN80_INTERNAL_d066332e_44_flash_fwd_hdim256_bf16_paged_softcap_sm80_cu_b81ac279_34044cute7productE:
	.zero		1
	.type		_ZN80_INTERNAL_d066332e_44_flash_fwd_hdim256_bf16_paged_softcap_sm80_cu_b81ac279_34044cuda3std3__45__cpo3endE,@object
	.size		_ZN80_INTERNAL_d066332e_44_flash_fwd_hdim256_bf16_paged_softcap_sm80_cu_b81ac279_34044cuda3std3__45__cpo3endE,(_ZN80_INTERNAL_d066332e_44_flash_fwd_hdim256_bf16_paged_softcap_sm80_cu_b81ac279_34044cuda3std3__419piecewise_constructE - _ZN80_INTERNAL_d066332e_44_flash_fwd_hdim256_bf16_paged_softcap_sm80_cu_b81ac279_34044cuda3std3__45__cpo3endE)
_ZN80_INTERNAL_d066332e_44_flash_fwd_hdim256_bf16_paged_softcap_sm80_cu_b81ac279_34044cuda3std3__45__cpo3endE:
	.zero		1
	.type		_ZN80_INTERNAL_d066332e_44_flash_fwd_hdim256_bf16_paged_softcap_sm80_cu_b81ac279_34044cuda3std3__419piecewise_constructE,@object
	.size		_ZN80_INTERNAL_d066332e_44_flash_fwd_hdim256_bf16_paged_softcap_sm80_cu_b81ac279_34044cuda3std3__419piecewise_constructE,(_ZN80_INTERNAL_d066332e_44_flash_fwd_hdim256_bf16_paged_softcap_sm80_cu_b81ac279_34044cuda3std3__45__cpo4cendE - _ZN80_INTERNAL_d066332e_44_flash_fwd_hdim256_bf16_paged_softcap_sm80_cu_b81ac279_34044cuda3std3__419piecewise_constructE)
_ZN80_INTERNAL_d066332e_44_flash_fwd_hdim256_bf16_paged_softcap_sm80_cu_b81ac279_34044cuda3std3__419piecewise_constructE:
	.zero		1
	.type		_ZN80_INTERNAL_d066332e_44_flash_fwd_hdim256_bf16_paged_softcap_sm80_cu_b81ac279_34044cuda3std3__45__cpo4cendE,@object
	.size		_ZN80_INTERNAL_d066332e_44_flash_fwd_hdim256_bf16_paged_softcap_sm80_cu_b81ac279_34044cuda3std3__45__cpo4cendE,(_ZN80_INTERNAL_d066332e_44_flash_fwd_hdim256_bf16_paged_softcap_sm80_cu_b81ac279_34044cuda3std6ranges3__45__cpo4swapE - _ZN80_INTERNAL_d066332e_44_flash_fwd_hdim256_bf16_paged_softcap_sm80_cu_b81ac279_34044cuda3std3__45__cpo4cendE)
_ZN80_INTERNAL_d066332e_44_flash_fwd_hdim256_bf16_paged_softcap_sm80_cu_b81ac279_34044cuda3std3__45__cpo4cendE:
	.zero		1
	.type		_ZN80_INTERNAL_d066332e_44_flash_fwd_hdim256_bf16_paged_softcap_sm80_cu_b81ac279_34044cuda3std6ranges3__45__cpo4swapE,@object
	.size		_ZN80_INTERNAL_d066332e_44_flash_fwd_hdim256_bf16_paged_softcap_sm80_cu_b81ac279_34044cuda3std6ranges3__45__cpo4swapE,(.L_7 - _ZN80_INTERNAL_d066332e_44_flash_fwd_hdim256_bf16_paged_softcap_sm80_cu_b81ac279_34044cuda3std6ranges3__45__cpo4swapE)
_ZN80_INTERNAL_d066332e_44_flash_fwd_hdim256_bf16_paged_softcap_sm80_cu_b81ac279_34044cuda3std6ranges3__45__cpo4swapE:
	.zero		1
.L_7:


//--------------------- .nv.shared._ZN7cutlass13device_kernelIN5flash19enable_sm80_to_sm89INS1_16FlashAttnFwdSm80INS1_25CollectiveMainloopFwdSm80ILi8ELi1ELb1EN4cute5tupleIJNS5_1CILi128EEENS7_ILi64EEENS7_ILi256EEEEEELi256ENS_10bfloat16_tEfNS_4arch4Sm80ELb0ELb0ELb1ELb1ELb1ELb0ELb1ELb0EEENS1_21CollectiveEpilogueFwdINS6_IJS8_SA_S9_EEENS6_IJNS7_ILi1EEESI_SI_EEESC_SE_Li256ELb1ELb1ELb0ELb0EEENS1_19SingleTileSchedulerILb1ELb0ELb1ELi128EEEEEEEEEvNT_6ParamsE --------------------------
	.section	.nv.shared._ZN7cutlass13device_kernelIN5flash19enable_sm80_to_sm89INS1_16FlashAttnFwdSm80INS1_25CollectiveMainloopFwdSm80ILi8ELi1ELb1EN4cute5tupleIJNS5_1CILi128EEENS7_ILi64EEENS7_ILi256EEEEEELi256ENS_10bfloat16_tEfNS_4arch4Sm80ELb0ELb0ELb1ELb1ELb1ELb0ELb1ELb0EEENS1_21CollectiveEpilogueFwdINS6_IJS8_SA_S9_EEENS6_IJNS7_ILi1EEESI_SI_EEESC_SE_Li256ELb1ELb1ELb0ELb0EEENS1_19SingleTileSchedulerILb1ELb0ELb1ELi128EEEEEEEEEvNT_6ParamsE,"aw",@nobits
	.sectionflags	@""
	.align	16


//--------------------- .nv.shared._ZN7cutlass13device_kernelIN5flash19enable_sm80_to_sm89INS1_16FlashAttnFwdSm80INS1_25CollectiveMainloopFwdSm80ILi8ELi1ELb0EN4cute5tupleIJNS5_1CILi128EEENS7_ILi32EEENS7_ILi256EEEEEELi256ENS_10bfloat16_tEfNS_4arch4Sm80ELb0ELb0ELb1ELb1ELb1ELb1ELb1ELb0EEENS1_21CollectiveEpilogueFwdINS6_IJS8_SA_S9_EEENS6_IJNS7_ILi1EEESI_SI_EEESC_SE_Li256ELb1ELb1ELb0ELb0EEENS1_19SingleTileSchedulerILb1ELb0ELb1ELi128EEEEEEEEEvNT_6ParamsE --------------------------
	.section	.nv.shared._ZN7cutlass13device_kernelIN5flash19enable_sm80_to_sm89INS1_16FlashAttnFwdSm80INS1_25CollectiveMainloopFwdSm80ILi8ELi1ELb0EN4cute5tupleIJNS5_1CILi128EEENS7_ILi32EEENS7_ILi256EEEEEELi256ENS_10bfloat16_tEfNS_4arch4Sm80ELb0ELb0ELb1ELb1ELb1ELb1ELb1ELb0EEENS1_21CollectiveEpilogueFwdINS6_IJS8_SA_S9_EEENS6_IJNS7_ILi1EEESI_SI_EEESC_SE_Li256ELb1ELb1ELb0ELb0EEENS1_19SingleTileSchedulerILb1ELb0ELb1ELi128EEEEEEEEEvNT_6ParamsE,"aw",@nobits
	.sectionflags	@""
	.align	16


//--------------------- .nv.shared._ZN7cutlass13device_kernelIN5flash19enable_sm80_to_sm89INS1_16FlashAttnFwdSm80INS1_25CollectiveMainloopFwdSm80ILi8ELi1ELb1EN4cute5tupleIJNS5_1CILi128EEENS7_ILi48EEENS7_ILi256EEEEEELi256ENS_10bfloat16_tEfNS_4arch4Sm80ELb0ELb1ELb1ELb0ELb1ELb0ELb1ELb0EEENS1_21CollectiveEpilogueFwdINS6_IJS8_SA_S9_EEENS6_IJNS7_ILi1EEESI_SI_EEESC_SE_Li256ELb0ELb1ELb0ELb0EEENS1_19SingleTileSchedulerILb0ELb0ELb1ELi128EEEEEEEEEvNT_6ParamsE --------------------------
	.section	.nv.shared._ZN7cutlass13device_kernelIN5flash19enable_sm80_to_sm89INS1_16FlashAttnFwdSm80INS1_25CollectiveMainloopFwdSm80ILi8ELi1ELb1EN4cute5tupleIJNS5_1CILi128EEENS7_ILi48EEENS7_ILi256EEEEEELi256ENS_10bfloat16_tEfNS_4arch4Sm80ELb0ELb1ELb1ELb0ELb1ELb0ELb1ELb0EEENS1_21CollectiveEpilogueFwdINS6_IJS8_SA_S9_EEENS6_IJNS7_ILi1EEESI_SI_EEESC_SE_Li256ELb0ELb1ELb0ELb0EEENS1_19SingleTileSchedulerILb0ELb0ELb1ELi128EEEEEEEEEvNT_6ParamsE,"aw",@nobits
	.sectionflags	@""
	.align	16


//--------------------- .nv.shared._ZN7cutlass13device_kernelIN5flash19enable_sm80_to_sm89INS1_16FlashAttnFwdSm80INS1_25CollectiveMainloopFwdSm80ILi8ELi1ELb1EN4cute5tupleIJNS5_1CILi128EEENS7_ILi48EEENS7_ILi256EEEEEELi256ENS_10bfloat16_tEfNS_4arch4Sm80ELb0ELb1ELb1ELb1ELb1ELb0ELb1ELb0EEENS1_21CollectiveEpilogueFwdINS6_IJS8_SA_S9_EEENS6_IJNS7_ILi1EEESI_SI_EEESC_SE_Li256ELb1ELb1ELb0ELb0EEENS1_19SingleTileSchedulerILb1ELb0ELb1ELi128EEEEEEEEEvNT_6ParamsE --------------------------
	.section	.nv.shared._ZN7cutlass13device_kernelIN5flash19enable_sm80_to_sm89INS1_16FlashAttnFwdSm80INS1_25CollectiveMainloopFwdSm80ILi8ELi1ELb1EN4cute5tupleIJNS5_1CILi128EEENS7_ILi48EEENS7_ILi256EEEEEELi256ENS_10bfloat16_tEfNS_4arch4Sm80ELb0ELb1ELb1ELb1ELb1ELb0ELb1ELb0EEENS1_21CollectiveEpilogueFwdINS6_IJS8_SA_S9_EEENS6_IJNS7_ILi1EEESI_SI_EEESC_SE_Li256ELb1ELb1ELb0ELb0EEENS1_19SingleTileSchedulerILb1ELb0ELb1ELi128EEEEEEEEEvNT_6ParamsE,"aw",@nobits
	.sectionflags	@""
	.align	16


//--------------------- .nv.shared._ZN7cutlass13device_kernelIN5flash19enable_sm80_to_sm89INS1_16FlashAttnFwdSm80INS1_25CollectiveMainloopFwdSm80ILi8ELi1ELb0EN4cute5tupleIJNS5_1CILi128EEENS7_ILi32EEENS7_ILi256EEEEEELi256ENS_10bfloat16_tEfNS_4arch4Sm80ELb0ELb1ELb1ELb1ELb1ELb1ELb1ELb0EEENS1_21CollectiveEpilogueFwdINS6_IJS8_SA_S9_EEENS6_IJNS7_ILi1EEESI_SI_EEESC_SE_Li256ELb1ELb1ELb0ELb0EEENS1_19SingleTileSchedulerILb1ELb0ELb1ELi128EEEEEEEEEvNT_6ParamsE --------------------------
	.section	.nv.shared._ZN7cutlass13device_kernelIN5flash19enable_sm80_to_sm89INS1_16FlashAttnFwdSm80INS1_25CollectiveMainloopFwdSm80ILi8ELi1ELb0EN4cute5tupleIJNS5_1CILi128EEENS7_ILi32EEENS7_ILi256EEEEEELi256ENS_10bfloat16_tEfNS_4arch4Sm80ELb0ELb1ELb1ELb1ELb1ELb1ELb1ELb0EEENS1_21CollectiveEpilogueFwdINS6_IJS8_SA_S9_EEENS6_IJNS7_ILi1EEESI_SI_EEESC_SE_Li256ELb1ELb1ELb0ELb0EEENS1_19SingleTileSchedulerILb1ELb0ELb1ELi128EEEEEEEEEvNT_6ParamsE,"aw",@nobits
	.sectionflags	@""
	.align	16


//--------------------- .nv.shared._ZN7cutlass13device_kernelIN5flash19enable_sm80_to_sm89INS1_16FlashAttnFwdSm80INS1_25CollectiveMainloopFwdSm80ILi8ELi1ELb1EN4cute5tupleIJNS5_1CILi128EEENS7_ILi64EEENS7_ILi256EEEEEELi256ENS_10bfloat16_tEfNS_4arch4Sm80ELb1ELb0ELb1ELb0ELb1ELb0ELb1ELb0EEENS1_21CollectiveEpilogueFwdINS6_IJS8_SA_S9_EEENS6_IJNS7_ILi1EEESI_SI_EEESC_SE_Li256ELb0ELb1ELb0ELb0EEENS1_30DynamicPersistentTileSchedulerILi256ELi256ELb0ELb1ELb0EEEEEEEEEvNT_6ParamsE --------------------------
	.section	.nv.shared._ZN7cutlass13device_kernelIN5flash19enable_sm80_to_sm89INS1_16FlashAttnFwdSm80INS1_25CollectiveMainloopFwdSm80ILi8ELi1ELb1EN4cute5tupleIJNS5_1CILi128EEENS7_ILi64EEENS7_ILi256EEEEEELi256ENS_10bfloat16_tEfNS_4arch4Sm80ELb1ELb0ELb1ELb0ELb1ELb0ELb1ELb0EEENS1_21CollectiveEpilogueFwdINS6_IJS8_SA_S9_EEENS6_IJNS7_ILi1EEESI_SI_EEESC_SE_Li256ELb0ELb1ELb0ELb0EEENS1_30DynamicPersistentTileSchedulerILi256ELi256ELb0ELb1ELb0EEEEEEEEEvNT_6ParamsE,"aw",@nobits
	.sectionflags	@""
	.align	16


//--------------------- .nv.shared._ZN7cutlass13device_kernelIN5flash19enable_sm80_to_sm89INS1_16FlashAttnFwdSm80INS1_25CollectiveMainloopFwdSm80ILi8ELi1ELb1EN4cute5tupleIJNS5_1CILi128EEENS7_ILi64EEENS7_ILi256EEEEEELi256ENS_10bfloat16_tEfNS_4arch4Sm80ELb1ELb0ELb1ELb1ELb1ELb0ELb1ELb0EEENS1_21CollectiveEpilogueFwdINS6_IJS8_SA_S9_EEENS6_IJNS7_ILi1EEESI_SI_EEESC_SE_Li256ELb1ELb1ELb0ELb0EEENS1_19SingleTileSchedulerILb1ELb0ELb1ELi128EEEEEEEEEvNT_6ParamsE --------------------------
	.section	.nv.shared._ZN7cutlass13device_kernelIN5flash19enable_sm80_to_sm89INS1_16FlashAttnFwdSm80INS1_25CollectiveMainloopFwdSm80ILi8ELi1ELb1EN4cute5tupleIJNS5_1CILi128EEENS7_ILi64EEENS7_ILi256EEEEEELi256ENS_10bfloat16_tEfNS_4arch4Sm80ELb1ELb0ELb1ELb1ELb1ELb0ELb1ELb0EEENS1_21CollectiveEpilogueFwdINS6_IJS8_SA_S9_EEENS6_IJNS7_ILi1EEESI_SI_EEESC_SE_Li256ELb1ELb1ELb0ELb0EEENS1_19SingleTileSchedulerILb1ELb0ELb1ELi128EEEEEEEEEvNT_6ParamsE,"aw",@nobits
	.sectionflags	@""
	.align	16


//--------------------- .nv.shared._ZN7cutlass13device_kernelIN5flash19enable_sm80_to_sm89INS1_16FlashAttnFwdSm80INS1_25CollectiveMainloopFwdSm80ILi8ELi1ELb0EN4cute5tupleIJNS5_1CILi128EEENS7_ILi32EEENS7_ILi256EEEEEELi256ENS_10bfloat16_tEfNS_4arch4Sm80ELb1ELb0ELb1ELb1ELb1ELb1ELb1ELb0EEENS1_21CollectiveEpilogueFwdINS6_IJS8_SA_S9_EEENS6_IJNS7_ILi1EEESI_SI_EEESC_SE_Li256ELb1ELb1ELb0ELb0EEENS1_19SingleTileSchedulerILb1ELb0ELb1ELi128EEEEEEEEEvNT_6ParamsE --------------------------
	.section	.nv.shared._ZN7cutlass13device_kernelIN5flash19enable_sm80_to_sm89INS1_16FlashAttnFwdSm80INS1_25CollectiveMainloopFwdSm80ILi8ELi1ELb0EN4cute5tupleIJNS5_1CILi128EEENS7_ILi32EEENS7_ILi256EEEEEELi256ENS_10bfloat16_tEfNS_4arch4Sm80ELb1ELb0ELb1ELb1ELb1ELb1ELb1ELb0EEENS1_21CollectiveEpilogueFwdINS6_IJS8_SA_S9_EEENS6_IJNS7_ILi1EEESI_SI_EEESC_SE_Li256ELb1ELb1ELb0ELb0EEENS1_19SingleTileSchedulerILb1ELb0ELb1ELi128EEEEEEEEEvNT_6ParamsE,"aw",@nobits
	.sectionflags	@""
	.align	16


//--------------------- .nv.shared._ZN7cutlass13device_kernelIN5flash19enable_sm80_to_sm89INS1_16FlashAttnFwdSm80INS1_25CollectiveMainloopFwdSm80ILi8ELi1ELb0EN4cute5tupleIJNS5_1CILi128EEENS7_ILi96EEENS7_ILi256EEEEEELi256ENS_10bfloat16_tEfNS_4arch4Sm80ELb0ELb0ELb1ELb0ELb1ELb0ELb1ELb0EEENS1_21CollectiveEpilogueFwdINS6_IJS8_SA_S9_EEENS6_IJNS7_ILi1EEESI_SI_EEESC_SE_Li256ELb0ELb1ELb0ELb0EEENS1_19SingleTileSchedulerILb0ELb0ELb1ELi128EEEEEEEEEvNT_6ParamsE --------------------------
	.section	.nv.shared._ZN7cutlass13device_kernelIN5flash19enable_sm80_to_sm89INS1_16FlashAttnFwdSm80INS1_25CollectiveMainloopFwdSm80ILi8ELi1ELb0EN4cute5tupleIJNS5_1CILi128EEENS7_ILi96EEENS7_ILi256EEEEEELi256ENS_10bfloat16_tEfNS_4arch4Sm80ELb0ELb0ELb1ELb0ELb1ELb0ELb1ELb0EEENS1_21CollectiveEpilogueFwdINS6_IJS8_SA_S9_EEENS6_IJNS7_ILi1EEESI_SI_EEESC_SE_Li256ELb0ELb1ELb0ELb0EEENS1_19SingleTileSchedulerILb0ELb0ELb1ELi128EEEEEEEEEvNT_6ParamsE,"aw",@nobits
	.sectionflags	@""
	.align	16


//--------------------- .nv.shared._ZN7cutlass13device_kernelIN5flash19enable_sm80_to_sm89INS1_16FlashAttnFwdSm80INS1_25CollectiveMainloopFwdSm80ILi8ELi1ELb0EN4cute5tupleIJNS5_1CILi128EEENS7_ILi96EEENS7_ILi256EEEEEELi256ENS_10bfloat16_tEfNS_4arch4Sm80ELb0ELb0ELb1ELb1ELb1ELb0ELb1ELb0EEENS1_21CollectiveEpilogueFwdINS6_IJS8_SA_S9_EEENS6_IJNS7_ILi1EEESI_SI_EEESC_SE_Li256ELb1ELb1ELb0ELb0EEENS1_19SingleTileSchedulerILb1ELb0ELb1ELi128EEEEEEEEEvNT_6ParamsE --------------------------
	.section	.nv.shared._ZN7cutlass13device_kernelIN5flash19enable_sm80_to_sm89INS1_16FlashAttnFwdSm80INS1_25CollectiveMainloopFwdSm80ILi8ELi1ELb0EN4cute5tupleIJNS5_1CILi128EEENS7_ILi96EEENS7_ILi256EEEEEELi256ENS_10bfloat16_tEfNS_4arch4Sm80ELb0ELb0ELb1ELb1ELb1ELb0ELb1ELb0EEENS1_21CollectiveEpilogueFwdINS6_IJS8_SA_S9_EEENS6_IJNS7_ILi1EEESI_SI_EEESC_SE_Li256ELb1ELb1ELb0ELb0EEENS1_19SingleTileSchedulerILb1ELb0ELb1ELi128EEEEEEEEEvNT_6ParamsE,"aw",@nobits
	.sectionflags	@""
	.align	16


//--------------------- .nv.shared._ZN7cutlass13device_kernelIN5flash19enable_sm80_to_sm89INS1_16FlashAttnFwdSm80INS1_25CollectiveMainloopFwdSm80ILi8ELi1ELb0EN4cute5tupleIJNS5_1CILi128EEENS7_ILi48EEENS7_ILi256EEEEEELi256ENS_10bfloat16_tEfNS_4arch4Sm80ELb0ELb0ELb1ELb1ELb1ELb1ELb1ELb0EEENS1_21CollectiveEpilogueFwdINS6_IJS8_SA_S9_EEENS6_IJNS7_ILi1EEESI_SI_EEESC_SE_Li256ELb1ELb1ELb0ELb0EEENS1_19SingleTileSchedulerILb1ELb0ELb1ELi128EEEEEEEEEvNT_6ParamsE --------------------------
	.section	.nv.shared._ZN7cutlass13device_kernelIN5flash19enable_sm80_to_sm89INS1_16FlashAttnFwdSm80INS1_25CollectiveMainloopFwdSm80ILi8ELi1ELb0EN4cute5tupleIJNS5_1CILi128EEENS7_ILi48EEENS7_ILi256EEEEEELi256ENS_10bfloat16_tEfNS_4arch4Sm80ELb0ELb0ELb1ELb1ELb1ELb1ELb1ELb0EEENS1_21CollectiveEpilogueFwdINS6_IJS8_SA_S9_EEENS6_IJNS7_ILi1EEESI_SI_EEESC_SE_Li256ELb1ELb1ELb0ELb0EEENS1_19SingleTileSchedulerILb1ELb0ELb1ELi128EEEEEEEEEvNT_6ParamsE,"aw",@nobits
	.sectionflags	@""
	.align	16


//--------------------- .nv.shared._ZN7cutlass13device_kernelIN5flash19enable_sm80_to_sm89INS1_16FlashAttnFwdSm80INS1_25CollectiveMainloopFwdSm80ILi8ELi1ELb0EN4cute5tupleIJNS5_1CILi128EEENS7_ILi64EEENS7_ILi256EEEEEELi256ENS_10bfloat16_tEfNS_4arch4Sm80ELb0ELb1ELb1ELb0ELb1ELb0ELb1ELb0EEENS1_21CollectiveEpilogueFwdINS6_IJS8_SA_S9_EEENS6_IJNS7_ILi1EEESI_SI_EEESC_SE_Li256ELb0ELb1ELb0ELb0EEENS1_19SingleTileSchedulerILb0ELb0ELb1ELi128EEEEEEEEEvNT_6ParamsE --------------------------
	.section	.nv.shared._ZN7cutlass13device_kernelIN5flash19enable_sm80_to_sm89INS1_16FlashAttnFwdSm80INS1_25CollectiveMainloopFwdSm80ILi8ELi1ELb0EN4cute5tupleIJNS5_1CILi128EEENS7_ILi64EEENS7_ILi256EEEEEELi256ENS_10bfloat16_tEfNS_4arch4Sm80ELb0ELb1ELb1ELb0ELb1ELb0ELb1ELb0EEENS1_21CollectiveEpilogueFwdINS6_IJS8_SA_S9_EEENS6_IJNS7_ILi1EEESI_SI_EEESC_SE_Li256ELb0ELb1ELb0ELb0EEENS1_19SingleTileSchedulerILb0ELb0ELb1ELi128EEEEEEEEEvNT_6ParamsE,"aw",@nobits
	.sectionflags	@""
	.align	16


//--------------------- .nv.shared._ZN7cutlass13device_kernelIN5flash19enable_sm80_to_sm89INS1_16FlashAttnFwdSm80INS1_25CollectiveMainloopFwdSm80ILi8ELi1ELb0EN4cute5tupleIJNS5_1CILi128EEENS7_ILi64EEENS7_ILi256EEEEEELi256ENS_10bfloat16_tEfNS_4arch4Sm80ELb0ELb1ELb1ELb1ELb1ELb0ELb1ELb0EEENS1_21CollectiveEpilogueFwdINS6_IJS8_SA_S9_EEENS6_IJNS7_ILi1EEESI_SI_EEESC_SE_Li256ELb1ELb1ELb0ELb0EEENS1_19SingleTileSchedulerILb1ELb0ELb1ELi128EEEEEEEEEvNT_6ParamsE --------------------------
	.section	.nv.shared._ZN7cutlass13device_kernelIN5flash19enable_sm80_to_sm89INS1_16FlashAttnFwdSm80INS1_25CollectiveMainloopFwdSm80ILi8ELi1ELb0EN4cute5tupleIJNS5_1CILi128EEENS7_ILi64EEENS7_ILi256EEEEEELi256ENS_10bfloat16_tEfNS_4arch4Sm80ELb0ELb1ELb1ELb1ELb1ELb0ELb1ELb0EEENS1_21CollectiveEpilogueFwdINS6_IJS8_SA_S9_EEENS6_IJNS7_ILi1EEESI_SI_EEESC_SE_Li256ELb1ELb1ELb0ELb0EEENS1_19SingleTileSchedulerILb1ELb0ELb1ELi128EEEEEEEEEvNT_6ParamsE,"aw",@nobits
	.sectionflags	@""
	.align	16


//--------------------- .nv.shared._ZN7cutlass13device_kernelIN5flash19enable_sm80_to_sm89INS1_16FlashAttnFwdSm80INS1_25CollectiveMainloopFwdSm80ILi8ELi1ELb0EN4cute5tupleIJNS5_1CILi128EEENS7_ILi48EEENS7_ILi256EEEEEELi256ENS_10bfloat16_tEfNS_4arch4Sm80ELb0ELb1ELb1ELb1ELb1ELb1ELb1ELb0EEENS1_21CollectiveEpilogueFwdINS6_IJS8_SA_S9_EEENS6_IJNS7_ILi1EEESI_SI_EEESC_SE_Li256ELb1ELb1ELb0ELb0EEENS1_19SingleTileSchedulerILb1ELb0ELb1ELi128EEEEEEEEEvNT_6ParamsE --------------------------
	.section	.nv.shared._ZN7cutlass13device_kernelIN5flash19enable_sm80_to_sm89INS1_16FlashAttnFwdSm80INS1_25CollectiveMainloopFwdSm80ILi8ELi1ELb0EN4cute5tupleIJNS5_1CILi128EEENS7_ILi48EEENS7_ILi256EEEEEELi256ENS_10bfloat16_tEfNS_4arch4Sm80ELb0ELb1ELb1ELb1ELb1ELb1ELb1ELb0EEENS1_21CollectiveEpilogueFwdINS6_IJS8_SA_S9_EEENS6_IJNS7_ILi1EEESI_SI_EEESC_SE_Li256ELb1ELb1ELb0ELb0EEENS1_19SingleTileSchedulerILb1ELb0ELb1ELi128EEEEEEEEEvNT_6ParamsE,"aw",@nobits
	.sectionflags	@""
	.align	16


//--------------------- .nv.shared._ZN7cutlass13device_kernelIN5flash19enable_sm80_to_sm89INS1_16FlashAttnFwdSm80INS1_25CollectiveMainloopFwdSm80ILi8ELi1ELb0EN4cute5tupleIJNS5_1CILi128EEENS7_ILi96EEENS7_ILi256EEEEEELi256ENS_10bfloat16_tEfNS_4arch4Sm80ELb1ELb0ELb1ELb0ELb1ELb0ELb1ELb0EEENS1_21CollectiveEpilogueFwdINS6_IJS8_SA_S9_EEENS6_IJNS7_ILi1EEESI_SI_EEESC_SE_Li256ELb0ELb1ELb0ELb0EEENS1_30DynamicPersistentTileSchedulerILi256ELi256ELb0ELb1ELb0EEEEEEEEEvNT_6ParamsE --------------------------
	.section	.nv.shared._ZN7cutlass13device_kernelIN5flash19enable_sm80_to_sm89INS1_16FlashAttnFwdSm80INS1_25CollectiveMainloopFwdSm80ILi8ELi1ELb0EN4cute5tupleIJNS5_1CILi128EEENS7_ILi96EEENS7_ILi256EEEEEELi256ENS_10bfloat16_tEfNS_4arch4Sm80ELb1ELb0ELb1ELb0ELb1ELb0ELb1ELb0EEENS1_21CollectiveEpilogueFwdINS6_IJS8_SA_S9_EEENS6_IJNS7_ILi1EEESI_SI_EEESC_SE_Li256ELb0ELb1ELb0ELb0EEENS1_30DynamicPersistentTileSchedulerILi256ELi256ELb0ELb1ELb0EEEEEEEEEvNT_6ParamsE,"aw",@nobits
	.sectionflags	@""
	.align	16


//--------------------- .nv.shared._ZN7cutlass13device_kernelIN5flash19enable_sm80_to_sm89INS1_16FlashAttnFwdSm80INS1_25CollectiveMainloopFwdSm80ILi8ELi1ELb0EN4cute5tupleIJNS5_1CILi128EEENS7_ILi96EEENS7_ILi256EEEEEELi256ENS_10bfloat16_tEfNS_4arch4Sm80ELb1ELb0ELb1ELb1ELb1ELb0ELb1ELb0EEENS1_21CollectiveEpilogueFwdINS6_IJS8_SA_S9_EEENS6_IJNS7_ILi1EEESI_SI_EEESC_SE_Li256ELb1ELb1ELb0ELb0EEENS1_19SingleTileSchedulerILb1ELb0ELb1ELi128EEEEEEEEEvNT_6ParamsE --------------------------
	.section	.nv.shared._ZN7cutlass13device_kernelIN5flash19enable_sm80_to_sm89INS1_16FlashAttnFwdSm80INS1_25CollectiveMainloopFwdSm80ILi8ELi1ELb0EN4cute5tupleIJNS5_1CILi128EEENS7_ILi96EEENS7_ILi256EEEEEELi256ENS_10bfloat16_tEfNS_4arch4Sm80ELb1ELb0ELb1ELb1ELb1ELb0ELb1ELb0EEENS1_21CollectiveEpilogueFwdINS6_IJS8_SA_S9_EEENS6_IJNS7_ILi1EEESI_SI_EEESC_SE_Li256ELb1ELb1ELb0ELb0EEENS1_19SingleTileSchedulerILb1ELb0ELb1ELi128EEEEEEEEEvNT_6ParamsE,"aw",@nobits
	.sectionflags	@""
	.align	16


//--------------------- .nv.shared._ZN7cutlass13device_kernelIN5flash19enable_sm80_to_sm89INS1_16FlashAttnFwdSm80INS1_25CollectiveMainloopFwdSm80ILi8ELi1ELb0EN4cute5tupleIJNS5_1CILi128EEENS7_ILi48EEENS7_ILi256EEEEEELi256ENS_10bfloat16_tEfNS_4arch4Sm80ELb1ELb0ELb1ELb1ELb1ELb1ELb1ELb0EEENS1_21CollectiveEpilogueFwdINS6_IJS8_SA_S9_EEENS6_IJNS7_ILi1EEESI_SI_EEESC_SE_Li256ELb1ELb1ELb0ELb0EEENS1_19SingleTileSchedulerILb1ELb0ELb1ELi128EEEEEEEEEvNT_6ParamsE --------------------------
	.section	.nv.shared._ZN7cutlass13device_kernelIN5flash19enable_sm80_to_sm89INS1_16FlashAttnFwdSm80INS1_25CollectiveMainloopFwdSm80ILi8ELi1ELb0EN4cute5tupleIJNS5_1CILi128EEENS7_ILi48EEENS7_ILi256EEEEEELi256ENS_10bfloat16_tEfNS_4arch4Sm80ELb1ELb0ELb1ELb1ELb1ELb1ELb1ELb0EEENS1_21CollectiveEpilogueFwdINS6_IJS8_SA_S9_EEENS6_IJNS7_ILi1EEESI_SI_EEESC_SE_Li256ELb1ELb1ELb0ELb0EEENS1_19SingleTileSchedulerILb1ELb0ELb1ELi128EEEEEEEEEvNT_6ParamsE,"aw",@nobits
	.sectionflags	@""
	.align	16
